	.target	sm_80

	.elftype	@"ET_EXEC"


//--------------------- .note.nv.tkinfo           --------------------------
	.section	.note.nv.tkinfo,"",@"SHT_NOTE"
	.sectionflags	@"SHF_NOTE_NV_TKINFO"
	.tkinfo
        /*0018*/ 	.word	0x00000002
        /*0030*/ 	.string	""
        /*0030*/ 	.string	"ptxas"
        /*0030*/ 	.string	"Cuda compilation tools, release 13.0, V13.0.88"
        /*0030*/ 	.string	"Build cuda_13.0.r13.0/compiler.36424714_0"
        /*0030*/ 	.string	"-arch sm_80 -m 64 "



//--------------------- .note.nv.cuinfo           --------------------------
	.section	.note.nv.cuinfo,"",@"SHT_NOTE"
	.sectionflags	@"SHF_NOTE_NV_CUINFO"
        /*0018*/ 	.short	0x0002
        /*001a*/ 	.short	0x0050
        /*001c*/ 	.short	0x0082
	.zero		2


//--------------------- .nv.info                  --------------------------
	.section	.nv.info,"",@"SHT_CUDA_INFO"
	.align	4


	//----- nvinfo : EIATTR_REGCOUNT
	.align		4
        /*0000*/ 	.byte	0x04, 0x2f
        /*0002*/ 	.short	(.L_41 - .L_40)
	.align		4
.L_40:
        /*0004*/ 	.word	index@(_Z35group_norm_nhwc_fwd_one_pass_kernelI11Fp32IOFp16WLi512ELi160ELi640EEv26Group_norm_nhwc_fwd_params)
        /*0008*/ 	.word	0x00000030


	//----- nvinfo : EIATTR_FRAME_SIZE
	.align		4
.L_41:
        /*000c*/ 	.byte	0x04, 0x11
        /*000e*/ 	.short	(.L_43 - .L_42)
	.align		4
.L_42:
        /*0010*/ 	.word	index@(_Z35group_norm_nhwc_fwd_one_pass_kernelI11Fp32IOFp16WLi512ELi160ELi640EEv26Group_norm_nhwc_fwd_params)
        /*0014*/ 	.word	0x00000480


	//----- nvinfo : EIATTR_REGCOUNT
	.align		4
.L_43:
        /*0018*/ 	.byte	0x04, 0x2f
        /*001a*/ 	.short	(.L_45 - .L_44)
	.align		4
.L_44:
        /*001c*/ 	.word	index@(_Z35group_norm_nhwc_fwd_one_pass_kernelI11Fp32IOFp16WLi256ELi160ELi640EEv26Group_norm_nhwc_fwd_params)
        /*0020*/ 	.word	0x00000060


	//----- nvinfo : EIATTR_FRAME_SIZE
	.align		4
.L_45:
        /*0024*/ 	.byte	0x04, 0x11
        /*0026*/ 	.short	(.L_47 - .L_46)
	.align		4
.L_46:
        /*0028*/ 	.word	index@(_Z35group_norm_nhwc_fwd_one_pass_kernelI11Fp32IOFp16WLi256ELi160ELi640EEv26Group_norm_nhwc_fwd_params)
        /*002c*/ 	.word	0x00000000


	//----- nvinfo : EIATTR_REGCOUNT
	.align		4
.L_47:
        /*0030*/ 	.byte	0x04, 0x2f
        /*0032*/ 	.short	(.L_49 - .L_48)
	.align		4
.L_48:
        /*0034*/ 	.word	index@(_Z35group_norm_nhwc_fwd_one_pass_kernelI11Fp32IOFp16WLi128ELi160ELi640EEv26Group_norm_nhwc_fwd_params)
        /*0038*/ 	.word	0x00000060


	//----- nvinfo : EIATTR_FRAME_SIZE
	.align		4
.L_49:
        /*003c*/ 	.byte	0x04, 0x11
        /*003e*/ 	.short	(.L_51 - .L_50)
	.align		4
.L_50:
        /*0040*/ 	.word	index@(_Z35group_norm_nhwc_fwd_one_pass_kernelI11Fp32IOFp16WLi128ELi160ELi640EEv26Group_norm_nhwc_fwd_params)
        /*0044*/ 	.word	0x00000000


	//----- nvinfo : EIATTR_REGCOUNT
	.align		4
.L_51:
        /*0048*/ 	.byte	0x04, 0x2f
        /*004a*/ 	.short	(.L_53 - .L_52)
	.align		4
.L_52:
        /*004c*/ 	.word	index@(_Z35group_norm_nhwc_fwd_one_pass_kernelI11Fp32IOFp16WLi64ELi160ELi640EEv26Group_norm_nhwc_fwd_params)
        /*0050*/ 	.word	0x00000040


	//----- nvinfo : EIATTR_FRAME_SIZE
	.align		4
.L_53:
        /*0054*/ 	.byte	0x04, 0x11
        /*0056*/ 	.short	(.L_55 - .L_54)
	.align		4
.L_54:
        /*0058*/ 	.word	index@(_Z35group_norm_nhwc_fwd_one_pass_kernelI11Fp32IOFp16WLi64ELi160ELi640EEv26Group_norm_nhwc_fwd_params)
        /*005c*/ 	.word	0x00000000


	//----- nvinfo : EIATTR_REGCOUNT
	.align		4
.L_55:
        /*0060*/ 	.byte	0x04, 0x2f
        /*0062*/ 	.short	(.L_57 - .L_56)
	.align		4
.L_56:
        /*0064*/ 	.word	index@(_Z35group_norm_nhwc_fwd_one_pass_kernelI11Fp32IOBf16WLi512ELi160ELi640EEv26Group_norm_nhwc_fwd_params)
        /*0068*/ 	.word	0x00000030


	//----- nvinfo : EIATTR_FRAME_SIZE
	.align		4
.L_57:
        /*006c*/ 	.byte	0x04, 0x11
        /*006e*/ 	.short	(.L_59 - .L_58)
	.align		4
.L_58:
        /*0070*/ 	.word	index@(_Z35group_norm_nhwc_fwd_one_pass_kernelI11Fp32IOBf16WLi512ELi160ELi640EEv26Group_norm_nhwc_fwd_params)
        /*0074*/ 	.word	0x00000480


	//----- nvinfo : EIATTR_REGCOUNT
	.align		4
.L_59:
        /*0078*/ 	.byte	0x04, 0x2f
        /*007a*/ 	.short	(.L_61 - .L_60)
	.align		4
.L_60:
        /*007c*/ 	.word	index@(_Z35group_norm_nhwc_fwd_one_pass_kernelI11Fp32IOBf16WLi256ELi160ELi640EEv26Group_norm_nhwc_fwd_params)
        /*0080*/ 	.word	0x00000060


	//----- nvinfo : EIATTR_FRAME_SIZE
	.align		4
.L_61:
        /*0084*/ 	.byte	0x04, 0x11
        /*0086*/ 	.short	(.L_63 - .L_62)
	.align		4
.L_62:
        /*0088*/ 	.word	index@(_Z35group_norm_nhwc_fwd_one_pass_kernelI11Fp32IOBf16WLi256ELi160ELi640EEv26Group_norm_nhwc_fwd_params)
        /*008c*/ 	.word	0x00000000


	//----- nvinfo : EIATTR_REGCOUNT
	.align		4
.L_63:
        /*0090*/ 	.byte	0x04, 0x2f
        /*0092*/ 	.short	(.L_65 - .L_64)
	.align		4
.L_64:
        /*0094*/ 	.word	index@(_Z35group_norm_nhwc_fwd_one_pass_kernelI11Fp32IOBf16WLi128ELi160ELi640EEv26Group_norm_nhwc_fwd_params)
        /*0098*/ 	.word	0x00000060


	//----- nvinfo : EIATTR_FRAME_SIZE
	.align		4
.L_65:
        /*009c*/ 	.byte	0x04, 0x11
        /*009e*/ 	.short	(.L_67 - .L_66)
	.align		4
.L_66:
        /*00a0*/ 	.word	index@(_Z35group_norm_nhwc_fwd_one_pass_kernelI11Fp32IOBf16WLi128ELi160ELi640EEv26Group_norm_nhwc_fwd_params)
        /*00a4*/ 	.word	0x00000000


	//----- nvinfo : EIATTR_REGCOUNT
	.align		4
.L_67:
        /*00a8*/ 	.byte	0x04, 0x2f
        /*00aa*/ 	.short	(.L_69 - .L_68)
	.align		4
.L_68:
        /*00ac*/ 	.word	index@(_Z35group_norm_nhwc_fwd_one_pass_kernelI11Fp32IOBf16WLi64ELi160ELi640EEv26Group_norm_nhwc_fwd_params)
        /*00b0*/ 	.word	0x00000040


	//----- nvinfo : EIATTR_FRAME_SIZE
	.align		4
.L_69:
        /*00b4*/ 	.byte	0x04, 0x11
        /*00b6*/ 	.short	(.L_71 - .L_70)
	.align		4
.L_70:
        /*00b8*/ 	.word	index@(_Z35group_norm_nhwc_fwd_one_pass_kernelI11Fp32IOBf16WLi64ELi160ELi640EEv26Group_norm_nhwc_fwd_params)
        /*00bc*/ 	.word	0x00000000


	//----- nvinfo : EIATTR_REGCOUNT
	.align		4
.L_71:
        /*00c0*/ 	.byte	0x04, 0x2f
        /*00c2*/ 	.short	(.L_73 - .L_72)
	.align		4
.L_72:
        /*00c4*/ 	.word	index@(_Z35group_norm_nhwc_fwd_one_pass_kernelI11Fp32IOFp32WLi512ELi160ELi640EEv26Group_norm_nhwc_fwd_params)
        /*00c8*/ 	.word	0x00000030


	//----- nvinfo : EIATTR_FRAME_SIZE
	.align		4
.L_73:
        /*00cc*/ 	.byte	0x04, 0x11
        /*00ce*/ 	.short	(.L_75 - .L_74)
	.align		4
.L_74:
        /*00d0*/ 	.word	index@(_Z35group_norm_nhwc_fwd_one_pass_kernelI11Fp32IOFp32WLi512ELi160ELi640EEv26Group_norm_nhwc_fwd_params)
        /*00d4*/ 	.word	0x00000480


	//----- nvinfo : EIATTR_REGCOUNT
	.align		4
.L_75:
        /*00d8*/ 	.byte	0x04, 0x2f
        /*00da*/ 	.short	(.L_77 - .L_76)
	.align		4
.L_76:
        /*00dc*/ 	.word	index@(_Z35group_norm_nhwc_fwd_one_pass_kernelI11Fp32IOFp32WLi256ELi160ELi640EEv26Group_norm_nhwc_fwd_params)
        /*00e0*/ 	.word	0x00000060


	//----- nvinfo : EIATTR_FRAME_SIZE
	.align		4
.L_77:
        /*00e4*/ 	.byte	0x04, 0x11
        /*00e6*/ 	.short	(.L_79 - .L_78)
	.align		4
.L_78:
        /*00e8*/ 	.word	index@(_Z35group_norm_nhwc_fwd_one_pass_kernelI11Fp32IOFp32WLi256ELi160ELi640EEv26Group_norm_nhwc_fwd_params)
        /*00ec*/ 	.word	0x00000000


	//----- nvinfo : EIATTR_REGCOUNT
	.align		4
.L_79:
        /*00f0*/ 	.byte	0x04, 0x2f
        /*00f2*/ 	.short	(.L_81 - .L_80)
	.align		4
.L_80:
        /*00f4*/ 	.word	index@(_Z35group_norm_nhwc_fwd_one_pass_kernelI11Fp32IOFp32WLi128ELi160ELi640EEv26Group_norm_nhwc_fwd_params)
        /*00f8*/ 	.word	0x00000060


	//----- nvinfo : EIATTR_FRAME_SIZE
	.align		4
.L_81:
        /*00fc*/ 	.byte	0x04, 0x11
        /*00fe*/ 	.short	(.L_83 - .L_82)
	.align		4
.L_82:
        /*0100*/ 	.word	index@(_Z35group_norm_nhwc_fwd_one_pass_kernelI11Fp32IOFp32WLi128ELi160ELi640EEv26Group_norm_nhwc_fwd_params)
        /*0104*/ 	.word	0x00000000


	//----- nvinfo : EIATTR_REGCOUNT
	.align		4
.L_83:
        /*0108*/ 	.byte	0x04, 0x2f
        /*010a*/ 	.short	(.L_85 - .L_84)
	.align		4
.L_84:
        /*010c*/ 	.word	index@(_Z35group_norm_nhwc_fwd_one_pass_kernelI11Fp32IOFp32WLi64ELi160ELi640EEv26Group_norm_nhwc_fwd_params)
        /*0110*/ 	.word	0x00000048


	//----- nvinfo : EIATTR_FRAME_SIZE
	.align		4
.L_85:
        /*0114*/ 	.byte	0x04, 0x11
        /*0116*/ 	.short	(.L_87 - .L_86)
	.align		4
.L_86:
        /*0118*/ 	.word	index@(_Z35group_norm_nhwc_fwd_one_pass_kernelI11Fp32IOFp32WLi64ELi160ELi640EEv26Group_norm_nhwc_fwd_params)
        /*011c*/ 	.word	0x00000000


	//----- nvinfo : EIATTR_REGCOUNT
	.align		4
.L_87:
        /*0120*/ 	.byte	0x04, 0x2f
        /*0122*/ 	.short	(.L_89 - .L_88)
	.align		4
.L_88:
        /*0124*/ 	.word	index@(_Z35group_norm_nhwc_fwd_one_pass_kernelI11Fp16IOFp16WLi512ELi160ELi640EEv26Group_norm_nhwc_fwd_params)
        /*0128*/ 	.word	0x00000060


	//----- nvinfo : EIATTR_FRAME_SIZE
	.align		4
.L_89:
        /*012c*/ 	.byte	0x04, 0x11
        /*012e*/ 	.short	(.L_91 - .L_90)
	.align		4
.L_90:
        /*0130*/ 	.word	index@(_Z35group_norm_nhwc_fwd_one_pass_kernelI11Fp16IOFp16WLi512ELi160ELi640EEv26Group_norm_nhwc_fwd_params)
        /*0134*/ 	.word	0x00000210


	//----- nvinfo : EIATTR_REGCOUNT
	.align		4
.L_91:
        /*0138*/ 	.byte	0x04, 0x2f
        /*013a*/ 	.short	(.L_93 - .L_92)
	.align		4
.L_92:
        /*013c*/ 	.word	index@(_Z35group_norm_nhwc_fwd_one_pass_kernelI11Fp16IOFp16WLi256ELi160ELi640EEv26Group_norm_nhwc_fwd_params)
        /*0140*/ 	.word	0x00000060


	//----- nvinfo : EIATTR_FRAME_SIZE
	.align		4
.L_93:
        /*0144*/ 	.byte	0x04, 0x11
        /*0146*/ 	.short	(.L_95 - .L_94)
	.align		4
.L_94:
        /*0148*/ 	.word	index@(_Z35group_norm_nhwc_fwd_one_pass_kernelI11Fp16IOFp16WLi256ELi160ELi640EEv26Group_norm_nhwc_fwd_params)
        /*014c*/ 	.word	0x00000000


	//----- nvinfo : EIATTR_REGCOUNT
	.align		4
.L_95:
        /*0150*/ 	.byte	0x04, 0x2f
        /*0152*/ 	.short	(.L_97 - .L_96)
	.align		4
.L_96:
        /*0154*/ 	.word	index@(_Z35group_norm_nhwc_fwd_one_pass_kernelI11Fp16IOFp16WLi128ELi160ELi640EEv26Group_norm_nhwc_fwd_params)
        /*0158*/ 	.word	0x0000005c


	//----- nvinfo : EIATTR_FRAME_SIZE
	.align		4
.L_97:
        /*015c*/ 	.byte	0x04, 0x11
        /*015e*/ 	.short	(.L_99 - .L_98)
	.align		4
.L_98:
        /*0160*/ 	.word	index@(_Z35group_norm_nhwc_fwd_one_pass_kernelI11Fp16IOFp16WLi128ELi160ELi640EEv26Group_norm_nhwc_fwd_params)
        /*0164*/ 	.word	0x00000000


	//----- nvinfo : EIATTR_REGCOUNT
	.align		4
.L_99:
        /*0168*/ 	.byte	0x04, 0x2f
        /*016a*/ 	.short	(.L_101 - .L_100)
	.align		4
.L_100:
        /*016c*/ 	.word	index@(_Z35group_norm_nhwc_fwd_one_pass_kernelI11Fp16IOFp16WLi64ELi160ELi640EEv26Group_norm_nhwc_fwd_params)
        /*0170*/ 	.word	0x00000030


	//----- nvinfo : EIATTR_FRAME_SIZE
	.align		4
.L_101:
        /*0174*/ 	.byte	0x04, 0x11
        /*0176*/ 	.short	(.L_103 - .L_102)
	.align		4
.L_102:
        /*0178*/ 	.word	index@(_Z35group_norm_nhwc_fwd_one_pass_kernelI11Fp16IOFp16WLi64ELi160ELi640EEv26Group_norm_nhwc_fwd_params)
        /*017c*/ 	.word	0x00000000


	//----- nvinfo : EIATTR_REGCOUNT
	.align		4
.L_103:
        /*0180*/ 	.byte	0x04, 0x2f
        /*0182*/ 	.short	(.L_105 - .L_104)
	.align		4
.L_104:
        /*0184*/ 	.word	index@(_Z35group_norm_nhwc_fwd_one_pass_kernelI11Fp16IOBf16WLi512ELi160ELi640EEv26Group_norm_nhwc_fwd_params)
        /*0188*/ 	.word	0x00000060


	//----- nvinfo : EIATTR_FRAME_SIZE
	.align		4
.L_105:
        /*018c*/ 	.byte	0x04, 0x11
        /*018e*/ 	.short	(.L_107 - .L_106)
	.align		4
.L_106:
        /*0190*/ 	.word	index@(_Z35group_norm_nhwc_fwd_one_pass_kernelI11Fp16IOBf16WLi512ELi160ELi640EEv26Group_norm_nhwc_fwd_params)
        /*0194*/ 	.word	0x00000210


	//----- nvinfo : EIATTR_REGCOUNT
	.align		4
.L_107:
        /*0198*/ 	.byte	0x04, 0x2f
        /*019a*/ 	.short	(.L_109 - .L_108)
	.align		4
.L_108:
        /*019c*/ 	.word	index@(_Z35group_norm_nhwc_fwd_one_pass_kernelI11Fp16IOBf16WLi256ELi160ELi640EEv26Group_norm_nhwc_fwd_params)
        /*01a0*/ 	.word	0x00000060


	//----- nvinfo : EIATTR_FRAME_SIZE
	.align		4
.L_109:
        /*01a4*/ 	.byte	0x04, 0x11
        /*01a6*/ 	.short	(.L_111 - .L_110)
	.align		4
.L_110:
        /*01a8*/ 	.word	index@(_Z35group_norm_nhwc_fwd_one_pass_kernelI11Fp16IOBf16WLi256ELi160ELi640EEv26Group_norm_nhwc_fwd_params)
        /*01ac*/ 	.word	0x00000000


	//----- nvinfo : EIATTR_REGCOUNT
	.align		4
.L_111:
        /*01b0*/ 	.byte	0x04, 0x2f
        /*01b2*/ 	.short	(.L_113 - .L_112)
	.align		4
.L_112:
        /*01b4*/ 	.word	index@(_Z35group_norm_nhwc_fwd_one_pass_kernelI11Fp16IOBf16WLi128ELi160ELi640EEv26Group_norm_nhwc_fwd_params)
        /*01b8*/ 	.word	0x0000005c


	//----- nvinfo : EIATTR_FRAME_SIZE
	.align		4
.L_113:
        /*01bc*/ 	.byte	0x04, 0x11
        /*01be*/ 	.short	(.L_115 - .L_114)
	.align		4
.L_114:
        /*01c0*/ 	.word	index@(_Z35group_norm_nhwc_fwd_one_pass_kernelI11Fp16IOBf16WLi128ELi160ELi640EEv26Group_norm_nhwc_fwd_params)
        /*01c4*/ 	.word	0x00000000


	//----- nvinfo : EIATTR_REGCOUNT
	.align		4
.L_115:
        /*01c8*/ 	.byte	0x04, 0x2f
        /*01ca*/ 	.short	(.L_117 - .L_116)
	.align		4
.L_116:
        /*01cc*/ 	.word	index@(_Z35group_norm_nhwc_fwd_one_pass_kernelI11Fp16IOBf16WLi64ELi160ELi640EEv26Group_norm_nhwc_fwd_params)
        /*01d0*/ 	.word	0x00000030


	//----- nvinfo : EIATTR_FRAME_SIZE
	.align		4
.L_117:
        /*01d4*/ 	.byte	0x04, 0x11
        /*01d6*/ 	.short	(.L_119 - .L_118)
	.align		4
.L_118:
        /*01d8*/ 	.word	index@(_Z35group_norm_nhwc_fwd_one_pass_kernelI11Fp16IOBf16WLi64ELi160ELi640EEv26Group_norm_nhwc_fwd_params)
        /*01dc*/ 	.word	0x00000000


	//----- nvinfo : EIATTR_REGCOUNT
	.align		4
.L_119:
        /*01e0*/ 	.byte	0x04, 0x2f
        /*01e2*/ 	.short	(.L_121 - .L_120)
	.align		4
.L_120:
        /*01e4*/ 	.word	index@(_Z35group_norm_nhwc_fwd_one_pass_kernelI11Fp16IOFp32WLi512ELi160ELi640EEv26Group_norm_nhwc_fwd_params)
        /*01e8*/ 	.word	0x00000060


	//----- nvinfo : EIATTR_FRAME_SIZE
	.align		4
.L_121:
        /*01ec*/ 	.byte	0x04, 0x11
        /*01ee*/ 	.short	(.L_123 - .L_122)
	.align		4
.L_122:
        /*01f0*/ 	.word	index@(_Z35group_norm_nhwc_fwd_one_pass_kernelI11Fp16IOFp32WLi512ELi160ELi640EEv26Group_norm_nhwc_fwd_params)
        /*01f4*/ 	.word	0x00000210


	//----- nvinfo : EIATTR_REGCOUNT
	.align		4
.L_123:
        /*01f8*/ 	.byte	0x04, 0x2f
        /*01fa*/ 	.short	(.L_125 - .L_124)
	.align		4
.L_124:
        /*01fc*/ 	.word	index@(_Z35group_norm_nhwc_fwd_one_pass_kernelI11Fp16IOFp32WLi256ELi160ELi640EEv26Group_norm_nhwc_fwd_params)
        /*0200*/ 	.word	0x00000060


	//----- nvinfo : EIATTR_FRAME_SIZE
	.align		4
.L_125:
        /*0204*/ 	.byte	0x04, 0x11
        /*0206*/ 	.short	(.L_127 - .L_126)
	.align		4
.L_126:
        /*0208*/ 	.word	index@(_Z35group_norm_nhwc_fwd_one_pass_kernelI11Fp16IOFp32WLi256ELi160ELi640EEv26Group_norm_nhwc_fwd_params)
        /*020c*/ 	.word	0x00000000


	//----- nvinfo : EIATTR_REGCOUNT
	.align		4
.L_127:
        /*0210*/ 	.byte	0x04, 0x2f
        /*0212*/ 	.short	(.L_129 - .L_128)
	.align		4
.L_128:
        /*0214*/ 	.word	index@(_Z35group_norm_nhwc_fwd_one_pass_kernelI11Fp16IOFp32WLi128ELi160ELi640EEv26Group_norm_nhwc_fwd_params)
        /*0218*/ 	.word	0x0000005a


	//----- nvinfo : EIATTR_FRAME_SIZE
	.align		4
.L_129:
        /*021c*/ 	.byte	0x04, 0x11
        /*021e*/ 	.short	(.L_131 - .L_130)
	.align		4
.L_130:
        /*0220*/ 	.word	index@(_Z35group_norm_nhwc_fwd_one_pass_kernelI11Fp16IOFp32WLi128ELi160ELi640EEv26Group_norm_nhwc_fwd_params)
        /*0224*/ 	.word	0x00000000


	//----- nvinfo : EIATTR_REGCOUNT
	.align		4
.L_131:
        /*0228*/ 	.byte	0x04, 0x2f
        /*022a*/ 	.short	(.L_133 - .L_132)
	.align		4
.L_132:
        /*022c*/ 	.word	index@(_Z35group_norm_nhwc_fwd_one_pass_kernelI11Fp16IOFp32WLi64ELi160ELi640EEv26Group_norm_nhwc_fwd_params)
        /*0230*/ 	.word	0x00000030


	//----- nvinfo : EIATTR_FRAME_SIZE
	.align		4
.L_133:
        /*0234*/ 	.byte	0x04, 0x11
        /*0236*/ 	.short	(.L_135 - .L_134)
	.align		4
.L_134:
        /*0238*/ 	.word	index@(_Z35group_norm_nhwc_fwd_one_pass_kernelI11Fp16IOFp32WLi64ELi160ELi640EEv26Group_norm_nhwc_fwd_params)
        /*023c*/ 	.word	0x00000000


	//----- nvinfo : EIATTR_REGCOUNT
	.align		4
.L_135:
        /*0240*/ 	.byte	0x04, 0x2f
        /*0242*/ 	.short	(.L_137 - .L_136)
	.align		4
.L_136:
        /*0244*/ 	.word	index@(_Z35group_norm_nhwc_fwd_one_pass_kernelI11Bf16IOFp16WLi512ELi160ELi640EEv26Group_norm_nhwc_fwd_params)
        /*0248*/ 	.word	0x00000060


	//----- nvinfo : EIATTR_FRAME_SIZE
	.align		4
.L_137:
        /*024c*/ 	.byte	0x04, 0x11
        /*024e*/ 	.short	(.L_139 - .L_138)
	.align		4
.L_138:
        /*0250*/ 	.word	index@(_Z35group_norm_nhwc_fwd_one_pass_kernelI11Bf16IOFp16WLi512ELi160ELi640EEv26Group_norm_nhwc_fwd_params)
        /*0254*/ 	.word	0x00000220


	//----- nvinfo : EIATTR_REGCOUNT
	.align		4
.L_139:
        /*0258*/ 	.byte	0x04, 0x2f
        /*025a*/ 	.short	(.L_141 - .L_140)
	.align		4
.L_140:
        /*025c*/ 	.word	index@(_Z35group_norm_nhwc_fwd_one_pass_kernelI11Bf16IOFp16WLi256ELi160ELi640EEv26Group_norm_nhwc_fwd_params)
        /*0260*/ 	.word	0x00000060


	//----- nvinfo : EIATTR_FRAME_SIZE
	.align		4
.L_141:
        /*0264*/ 	.byte	0x04, 0x11
        /*0266*/ 	.short	(.L_143 - .L_142)
	.align		4
.L_142:
        /*0268*/ 	.word	index@(_Z35group_norm_nhwc_fwd_one_pass_kernelI11Bf16IOFp16WLi256ELi160ELi640EEv26Group_norm_nhwc_fwd_params)
        /*026c*/ 	.word	0x00000000


	//----- nvinfo : EIATTR_REGCOUNT
	.align		4
.L_143:
        /*0270*/ 	.byte	0x04, 0x2f
        /*0272*/ 	.short	(.L_145 - .L_144)
	.align		4
.L_144:
        /*0274*/ 	.word	index@(_Z35group_norm_nhwc_fwd_one_pass_kernelI11Bf16IOFp16WLi128ELi160ELi640EEv26Group_norm_nhwc_fwd_params)
        /*0278*/ 	.word	0x00000058


	//----- nvinfo : EIATTR_FRAME_SIZE
	.align		4
.L_145:
        /*027c*/ 	.byte	0x04, 0x11
        /*027e*/ 	.short	(.L_147 - .L_146)
	.align		4
.L_146:
        /*0280*/ 	.word	index@(_Z35group_norm_nhwc_fwd_one_pass_kernelI11Bf16IOFp16WLi128ELi160ELi640EEv26Group_norm_nhwc_fwd_params)
        /*0284*/ 	.word	0x00000000


	//----- nvinfo : EIATTR_REGCOUNT
	.align		4
.L_147:
        /*0288*/ 	.byte	0x04, 0x2f
        /*028a*/ 	.short	(.L_149 - .L_148)
	.align		4
.L_148:
        /*028c*/ 	.word	index@(_Z35group_norm_nhwc_fwd_one_pass_kernelI11Bf16IOFp16WLi64ELi160ELi640EEv26Group_norm_nhwc_fwd_params)
        /*0290*/ 	.word	0x00000030


	//----- nvinfo : EIATTR_FRAME_SIZE
	.align		4
.L_149:
        /*0294*/ 	.byte	0x04, 0x11
        /*0296*/ 	.short	(.L_151 - .L_150)
	.align		4
.L_150:
        /*0298*/ 	.word	index@(_Z35group_norm_nhwc_fwd_one_pass_kernelI11Bf16IOFp16WLi64ELi160ELi640EEv26Group_norm_nhwc_fwd_params)
        /*029c*/ 	.word	0x00000000


	//----- nvinfo : EIATTR_REGCOUNT
	.align		4
.L_151:
        /*02a0*/ 	.byte	0x04, 0x2f
        /*02a2*/ 	.short	(.L_153 - .L_152)
	.align		4
.L_152:
        /*02a4*/ 	.word	index@(_Z35group_norm_nhwc_fwd_one_pass_kernelI11Bf16IOBf16WLi512ELi160ELi640EEv26Group_norm_nhwc_fwd_params)
        /*02a8*/ 	.word	0x00000060


	//----- nvinfo : EIATTR_FRAME_SIZE
	.align		4
.L_153:
        /*02ac*/ 	.byte	0x04, 0x11
        /*02ae*/ 	.short	(.L_155 - .L_154)
	.align		4
.L_154:
        /*02b0*/ 	.word	index@(_Z35group_norm_nhwc_fwd_one_pass_kernelI11Bf16IOBf16WLi512ELi160ELi640EEv26Group_norm_nhwc_fwd_params)
        /*02b4*/ 	.word	0x00000220


	//----- nvinfo : EIATTR_REGCOUNT
	.align		4
.L_155:
        /*02b8*/ 	.byte	0x04, 0x2f
        /*02ba*/ 	.short	(.L_157 - .L_156)
	.align		4
.L_156:
        /*02bc*/ 	.word	index@(_Z35group_norm_nhwc_fwd_one_pass_kernelI11Bf16IOBf16WLi256ELi160ELi640EEv26Group_norm_nhwc_fwd_params)
        /*02c0*/ 	.word	0x00000060


	//----- nvinfo : EIATTR_FRAME_SIZE
	.align		4
.L_157:
        /*02c4*/ 	.byte	0x04, 0x11
        /*02c6*/ 	.short	(.L_159 - .L_158)
	.align		4
.L_158:
        /*02c8*/ 	.word	index@(_Z35group_norm_nhwc_fwd_one_pass_kernelI11Bf16IOBf16WLi256ELi160ELi640EEv26Group_norm_nhwc_fwd_params)
        /*02cc*/ 	.word	0x00000000


	//----- nvinfo : EIATTR_REGCOUNT
	.align		4
.L_159:
        /*02d0*/ 	.byte	0x04, 0x2f
        /*02d2*/ 	.short	(.L_161 - .L_160)
	.align		4
.L_160:
        /*02d4*/ 	.word	index@(_Z35group_norm_nhwc_fwd_one_pass_kernelI11Bf16IOBf16WLi128ELi160ELi640EEv26Group_norm_nhwc_fwd_params)
        /*02d8*/ 	.word	0x00000058


	//----- nvinfo : EIATTR_FRAME_SIZE
	.align		4
.L_161:
        /*02dc*/ 	.byte	0x04, 0x11
        /*02de*/ 	.short	(.L_163 - .L_162)
	.align		4
.L_162:
        /*02e0*/ 	.word	index@(_Z35group_norm_nhwc_fwd_one_pass_kernelI11Bf16IOBf16WLi128ELi160ELi640EEv26Group_norm_nhwc_fwd_params)
        /*02e4*/ 	.word	0x00000000


	//----- nvinfo : EIATTR_REGCOUNT
	.align		4
.L_163:
        /*02e8*/ 	.byte	0x04, 0x2f
        /*02ea*/ 	.short	(.L_165 - .L_164)
	.align		4
.L_164:
        /*02ec*/ 	.word	index@(_Z35group_norm_nhwc_fwd_one_pass_kernelI11Bf16IOBf16WLi64ELi160ELi640EEv26Group_norm_nhwc_fwd_params)
        /*02f0*/ 	.word	0x00000030


	//----- nvinfo : EIATTR_FRAME_SIZE
	.align		4
.L_165:
        /*02f4*/ 	.byte	0x04, 0x11
        /*02f6*/ 	.short	(.L_167 - .L_166)
	.align		4
.L_166:
        /*02f8*/ 	.word	index@(_Z35group_norm_nhwc_fwd_one_pass_kernelI11Bf16IOBf16WLi64ELi160ELi640EEv26Group_norm_nhwc_fwd_params)
        /*02fc*/ 	.word	0x00000000


	//----- nvinfo : EIATTR_REGCOUNT
	.align		4
.L_167:
        /*0300*/ 	.byte	0x04, 0x2f
        /*0302*/ 	.short	(.L_169 - .L_168)
	.align		4
.L_168:
        /*0304*/ 	.word	index@(_Z35group_norm_nhwc_fwd_one_pass_kernelI11Bf16IOFp32WLi512ELi160ELi640EEv26Group_norm_nhwc_fwd_params)
        /*0308*/ 	.word	0x00000060


	//----- nvinfo : EIATTR_FRAME_SIZE
	.align		4
.L_169:
        /*030c*/ 	.byte	0x04, 0x11
        /*030e*/ 	.short	(.L_171 - .L_170)
	.align		4
.L_170:
        /*0310*/ 	.word	index@(_Z35group_norm_nhwc_fwd_one_pass_kernelI11Bf16IOFp32WLi512ELi160ELi640EEv26Group_norm_nhwc_fwd_params)
        /*0314*/ 	.word	0x00000220


	//----- nvinfo : EIATTR_REGCOUNT
	.align		4
.L_171:
        /*0318*/ 	.byte	0x04, 0x2f
        /*031a*/ 	.short	(.L_173 - .L_172)
	.align		4
.L_172:
        /*031c*/ 	.word	index@(_Z35group_norm_nhwc_fwd_one_pass_kernelI11Bf16IOFp32WLi256ELi160ELi640EEv26Group_norm_nhwc_fwd_params)
        /*0320*/ 	.word	0x00000060


	//----- nvinfo : EIATTR_FRAME_SIZE
	.align		4
.L_173:
        /*0324*/ 	.byte	0x04, 0x11
        /*0326*/ 	.short	(.L_175 - .L_174)
	.align		4
.L_174:
        /*0328*/ 	.word	index@(_Z35group_norm_nhwc_fwd_one_pass_kernelI11Bf16IOFp32WLi256ELi160ELi640EEv26Group_norm_nhwc_fwd_params)
        /*032c*/ 	.word	0x00000000


	//----- nvinfo : EIATTR_REGCOUNT
	.align		4
.L_175:
        /*0330*/ 	.byte	0x04, 0x2f
        /*0332*/ 	.short	(.L_177 - .L_176)
	.align		4
.L_176:
        /*0334*/ 	.word	index@(_Z35group_norm_nhwc_fwd_one_pass_kernelI11Bf16IOFp32WLi128ELi160ELi640EEv26Group_norm_nhwc_fwd_params)
        /*0338*/ 	.word	0x0000005a


	//----- nvinfo : EIATTR_FRAME_SIZE
	.align		4
.L_177:
        /*033c*/ 	.byte	0x04, 0x11
        /*033e*/ 	.short	(.L_179 - .L_178)
	.align		4
.L_178:
        /*0340*/ 	.word	index@(_Z35group_norm_nhwc_fwd_one_pass_kernelI11Bf16IOFp32WLi128ELi160ELi640EEv26Group_norm_nhwc_fwd_params)
        /*0344*/ 	.word	0x00000000


	//----- nvinfo : EIATTR_REGCOUNT
	.align		4
.L_179:
        /*0348*/ 	.byte	0x04, 0x2f
        /*034a*/ 	.short	(.L_181 - .L_180)
	.align		4
.L_180:
        /*034c*/ 	.word	index@(_Z35group_norm_nhwc_fwd_one_pass_kernelI11Bf16IOFp32WLi64ELi160ELi640EEv26Group_norm_nhwc_fwd_params)
        /*0350*/ 	.word	0x00000030


	//----- nvinfo : EIATTR_FRAME_SIZE
	.align		4
.L_181:
        /*0354*/ 	.byte	0x04, 0x11
        /*0356*/ 	.short	(.L_183 - .L_182)
	.align		4
.L_182:
        /*0358*/ 	.word	index@(_Z35group_norm_nhwc_fwd_one_pass_kernelI11Bf16IOFp32WLi64ELi160ELi640EEv26Group_norm_nhwc_fwd_params)
        /*035c*/ 	.word	0x00000000


	//----- nvinfo : EIATTR_REGCOUNT
	.align		4
.L_183:
        /*0360*/ 	.byte	0x04, 0x2f
        /*0362*/ 	.short	(.L_185 - .L_184)
	.align		4
.L_184:
        /*0364*/ 	.word	index@(_Z35group_norm_nhwc_bwd_one_pass_kernelI11Fp32IOFp16WLi512ELi160ELi640EEv26Group_norm_nhwc_bwd_params)
        /*0368*/ 	.word	0x00000030


	//----- nvinfo : EIATTR_FRAME_SIZE
	.align		4
.L_185:
        /*036c*/ 	.byte	0x04, 0x11
        /*036e*/ 	.short	(.L_187 - .L_186)
	.align		4
.L_186:
        /*0370*/ 	.word	index@(_Z35group_norm_nhwc_bwd_one_pass_kernelI11Fp32IOFp16WLi512ELi160ELi640EEv26Group_norm_nhwc_bwd_params)
        /*0374*/ 	.word	0x00000b00


	//----- nvinfo : EIATTR_REGCOUNT
	.align		4
.L_187:
        /*0378*/ 	.byte	0x04, 0x2f
        /*037a*/ 	.short	(.L_189 - .L_188)
	.align		4
.L_188:
        /*037c*/ 	.word	index@(_Z35group_norm_nhwc_bwd_one_pass_kernelI11Fp32IOFp16WLi256ELi160ELi640EEv26Group_norm_nhwc_bwd_params)
        /*0380*/ 	.word	0x00000030


	//----- nvinfo : EIATTR_FRAME_SIZE
	.align		4
.L_189:
        /*0384*/ 	.byte	0x04, 0x11
        /*0386*/ 	.short	(.L_191 - .L_190)
	.align		4
.L_190:
        /*0388*/ 	.word	index@(_Z35group_norm_nhwc_bwd_one_pass_kernelI11Fp32IOFp16WLi256ELi160ELi640EEv26Group_norm_nhwc_bwd_params)
        /*038c*/ 	.word	0x00000238


	//----- nvinfo : EIATTR_REGCOUNT
	.align		4
.L_191:
        /*0390*/ 	.byte	0x04, 0x2f
        /*0392*/ 	.short	(.L_193 - .L_192)
	.align		4
.L_192:
        /*0394*/ 	.word	index@(_Z35group_norm_nhwc_bwd_one_pass_kernelI11Fp32IOFp16WLi128ELi160ELi640EEv26Group_norm_nhwc_bwd_params)
        /*0398*/ 	.word	0x00000060


	//----- nvinfo : EIATTR_FRAME_SIZE
	.align		4
.L_193:
        /*039c*/ 	.byte	0x04, 0x11
        /*039e*/ 	.short	(.L_195 - .L_194)
	.align		4
.L_194:
        /*03a0*/ 	.word	index@(_Z35group_norm_nhwc_bwd_one_pass_kernelI11Fp32IOFp16WLi128ELi160ELi640EEv26Group_norm_nhwc_bwd_params)
        /*03a4*/ 	.word	0x00000008


	//----- nvinfo : EIATTR_REGCOUNT
	.align		4
.L_195:
        /*03a8*/ 	.byte	0x04, 0x2f
        /*03aa*/ 	.short	(.L_197 - .L_196)
	.align		4
.L_196:
        /*03ac*/ 	.word	index@(_Z35group_norm_nhwc_bwd_one_pass_kernelI11Fp32IOFp16WLi64ELi160ELi640EEv26Group_norm_nhwc_bwd_params)
        /*03b0*/ 	.word	0x00000060


	//----- nvinfo : EIATTR_FRAME_SIZE
	.align		4
.L_197:
        /*03b4*/ 	.byte	0x04, 0x11
        /*03b6*/ 	.short	(.L_199 - .L_198)
	.align		4
.L_198:
        /*03b8*/ 	.word	index@(_Z35group_norm_nhwc_bwd_one_pass_kernelI11Fp32IOFp16WLi64ELi160ELi640EEv26Group_norm_nhwc_bwd_params)
        /*03bc*/ 	.word	0x00000000


	//----- nvinfo : EIATTR_REGCOUNT
	.align		4
.L_199:
        /*03c0*/ 	.byte	0x04, 0x2f
        /*03c2*/ 	.short	(.L_201 - .L_200)
	.align		4
.L_200:
        /*03c4*/ 	.word	index@(_Z35group_norm_nhwc_bwd_one_pass_kernelI11Fp32IOBf16WLi512ELi160ELi640EEv26Group_norm_nhwc_bwd_params)
        /*03c8*/ 	.word	0x00000030


	//----- nvinfo : EIATTR_FRAME_SIZE
	.align		4
.L_201:
        /*03cc*/ 	.byte	0x04, 0x11
        /*03ce*/ 	.short	(.L_203 - .L_202)
	.align		4
.L_202:
        /*03d0*/ 	.word	index@(_Z35group_norm_nhwc_bwd_one_pass_kernelI11Fp32IOBf16WLi512ELi160ELi640EEv26Group_norm_nhwc_bwd_params)
        /*03d4*/ 	.word	0x00000b00


	//----- nvinfo : EIATTR_REGCOUNT
	.align		4
.L_203:
        /*03d8*/ 	.byte	0x04, 0x2f
        /*03da*/ 	.short	(.L_205 - .L_204)
	.align		4
.L_204:
        /*03dc*/ 	.word	index@(_Z35group_norm_nhwc_bwd_one_pass_kernelI11Fp32IOBf16WLi256ELi160ELi640EEv26Group_norm_nhwc_bwd_params)
        /*03e0*/ 	.word	0x00000030


	//----- nvinfo : EIATTR_FRAME_SIZE
	.align		4
.L_205:
        /*03e4*/ 	.byte	0x04, 0x11
        /*03e6*/ 	.short	(.L_207 - .L_206)
	.align		4
.L_206:
        /*03e8*/ 	.word	index@(_Z35group_norm_nhwc_bwd_one_pass_kernelI11Fp32IOBf16WLi256ELi160ELi640EEv26Group_norm_nhwc_bwd_params)
        /*03ec*/ 	.word	0x00000238


	//----- nvinfo : EIATTR_REGCOUNT
	.align		4
.L_207:
        /*03f0*/ 	.byte	0x04, 0x2f
        /*03f2*/ 	.short	(.L_209 - .L_208)
	.align		4
.L_208:
        /*03f4*/ 	.word	index@(_Z35group_norm_nhwc_bwd_one_pass_kernelI11Fp32IOBf16WLi128ELi160ELi640EEv26Group_norm_nhwc_bwd_params)
        /*03f8*/ 	.word	0x00000060


	//----- nvinfo : EIATTR_FRAME_SIZE
	.align		4
.L_209:
        /*03fc*/ 	.byte	0x04, 0x11
        /*03fe*/ 	.short	(.L_211 - .L_210)
	.align		4
.L_210:
        /*0400*/ 	.word	index@(_Z35group_norm_nhwc_bwd_one_pass_kernelI11Fp32IOBf16WLi128ELi160ELi640EEv26Group_norm_nhwc_bwd_params)
        /*0404*/ 	.word	0x00000008


	//----- nvinfo : EIATTR_REGCOUNT
	.align		4
.L_211:
        /*0408*/ 	.byte	0x04, 0x2f
        /*040a*/ 	.short	(.L_213 - .L_212)
	.align		4
.L_212:
        /*040c*/ 	.word	index@(_Z35group_norm_nhwc_bwd_one_pass_kernelI11Fp32IOBf16WLi64ELi160ELi640EEv26Group_norm_nhwc_bwd_params)
        /*0410*/ 	.word	0x00000060


	//----- nvinfo : EIATTR_FRAME_SIZE
	.align		4
.L_213:
        /*0414*/ 	.byte	0x04, 0x11
        /*0416*/ 	.short	(.L_215 - .L_214)
	.align		4
.L_214:
        /*0418*/ 	.word	index@(_Z35group_norm_nhwc_bwd_one_pass_kernelI11Fp32IOBf16WLi64ELi160ELi640EEv26Group_norm_nhwc_bwd_params)
        /*041c*/ 	.word	0x00000000


	//----- nvinfo : EIATTR_REGCOUNT
	.align		4
.L_215:
        /*0420*/ 	.byte	0x04, 0x2f
        /*0422*/ 	.short	(.L_217 - .L_216)
	.align		4
.L_216:
        /*0424*/ 	.word	index@(_Z35group_norm_nhwc_bwd_one_pass_kernelI11Fp32IOFp32WLi512ELi160ELi640EEv26Group_norm_nhwc_bwd_params)
        /*0428*/ 	.word	0x00000030


	//----- nvinfo : EIATTR_FRAME_SIZE
	.align		4
.L_217:
        /*042c*/ 	.byte	0x04, 0x11
        /*042e*/ 	.short	(.L_219 - .L_218)
	.align		4
.L_218:
        /*0430*/ 	.word	index@(_Z35group_norm_nhwc_bwd_one_pass_kernelI11Fp32IOFp32WLi512ELi160ELi640EEv26Group_norm_nhwc_bwd_params)
        /*0434*/ 	.word	0x00000af0


	//----- nvinfo : EIATTR_REGCOUNT
	.align		4
.L_219:
        /*0438*/ 	.byte	0x04, 0x2f
        /*043a*/ 	.short	(.L_221 - .L_220)
	.align		4
.L_220:
        /*043c*/ 	.word	index@(_Z35group_norm_nhwc_bwd_one_pass_kernelI11Fp32IOFp32WLi256ELi160ELi640EEv26Group_norm_nhwc_bwd_params)
        /*0440*/ 	.word	0x00000030


	//----- nvinfo : EIATTR_FRAME_SIZE
	.align		4
.L_221:
        /*0444*/ 	.byte	0x04, 0x11
        /*0446*/ 	.short	(.L_223 - .L_222)
	.align		4
.L_222:
        /*0448*/ 	.word	index@(_Z35group_norm_nhwc_bwd_one_pass_kernelI11Fp32IOFp32WLi256ELi160ELi640EEv26Group_norm_nhwc_bwd_params)
        /*044c*/ 	.word	0x00000240


	//----- nvinfo : EIATTR_REGCOUNT
	.align		4
.L_223:
        /*0450*/ 	.byte	0x04, 0x2f
        /*0452*/ 	.short	(.L_225 - .L_224)
	.align		4
.L_224:
        /*0454*/ 	.word	index@(_Z35group_norm_nhwc_bwd_one_pass_kernelI11Fp32IOFp32WLi128ELi160ELi640EEv26Group_norm_nhwc_bwd_params)
        /*0458*/ 	.word	0x00000060


	//----- nvinfo : EIATTR_FRAME_SIZE
	.align		4
.L_225:
        /*045c*/ 	.byte	0x04, 0x11
        /*045e*/ 	.short	(.L_227 - .L_226)
	.align		4
.L_226:
        /*0460*/ 	.word	index@(_Z35group_norm_nhwc_bwd_one_pass_kernelI11Fp32IOFp32WLi128ELi160ELi640EEv26Group_norm_nhwc_bwd_params)
        /*0464*/ 	.word	0x00000008


	//----- nvinfo : EIATTR_REGCOUNT
	.align		4
.L_227:
        /*0468*/ 	.byte	0x04, 0x2f
        /*046a*/ 	.short	(.L_229 - .L_228)
	.align		4
.L_228:
        /*046c*/ 	.word	index@(_Z35group_norm_nhwc_bwd_one_pass_kernelI11Fp32IOFp32WLi64ELi160ELi640EEv26Group_norm_nhwc_bwd_params)
        /*0470*/ 	.word	0x00000060


	//----- nvinfo : EIATTR_FRAME_SIZE
	.align		4
.L_229:
        /*0474*/ 	.byte	0x04, 0x11
        /*0476*/ 	.short	(.L_231 - .L_230)
	.align		4
.L_230:
        /*0478*/ 	.word	index@(_Z35group_norm_nhwc_bwd_one_pass_kernelI11Fp32IOFp32WLi64ELi160ELi640EEv26Group_norm_nhwc_bwd_params)
        /*047c*/ 	.word	0x00000000


	//----- nvinfo : EIATTR_REGCOUNT
	.align		4
.L_231:
        /*0480*/ 	.byte	0x04, 0x2f
        /*0482*/ 	.short	(.L_233 - .L_232)
	.align		4
.L_232:
        /*0484*/ 	.word	index@(_Z35group_norm_nhwc_bwd_one_pass_kernelI11Fp16IOFp16WLi512ELi160ELi640EEv26Group_norm_nhwc_bwd_params)
        /*0488*/ 	.word	0x00000030


	//----- nvinfo : EIATTR_FRAME_SIZE
	.align		4
.L_233:
        /*048c*/ 	.byte	0x04, 0x11
        /*048e*/ 	.short	(.L_235 - .L_234)
	.align		4
.L_234:
        /*0490*/ 	.word	index@(_Z35group_norm_nhwc_bwd_one_pass_kernelI11Fp16IOFp16WLi512ELi160ELi640EEv26Group_norm_nhwc_bwd_params)
        /*0494*/ 	.word	0x000007d0


	//----- nvinfo : EIATTR_REGCOUNT
	.align		4
.L_235:
        /*0498*/ 	.byte	0x04, 0x2f
        /*049a*/ 	.short	(.L_237 - .L_236)
	.align		4
.L_236:
        /*049c*/ 	.word	index@(_Z35group_norm_nhwc_bwd_one_pass_kernelI11Fp16IOFp16WLi256ELi160ELi640EEv26Group_norm_nhwc_bwd_params)
        /*04a0*/ 	.word	0x00000060


	//----- nvinfo : EIATTR_FRAME_SIZE
	.align		4
.L_237:
        /*04a4*/ 	.byte	0x04, 0x11
        /*04a6*/ 	.short	(.L_239 - .L_238)
	.align		4
.L_238:
        /*04a8*/ 	.word	index@(_Z35group_norm_nhwc_bwd_one_pass_kernelI11Fp16IOFp16WLi256ELi160ELi640EEv26Group_norm_nhwc_bwd_params)
        /*04ac*/ 	.word	0x00000008


	//----- nvinfo : EIATTR_REGCOUNT
	.align		4
.L_239:
        /*04b0*/ 	.byte	0x04, 0x2f
        /*04b2*/ 	.short	(.L_241 - .L_240)
	.align		4
.L_240:
        /*04b4*/ 	.word	index@(_Z35group_norm_nhwc_bwd_one_pass_kernelI11Fp16IOFp16WLi128ELi160ELi640EEv26Group_norm_nhwc_bwd_params)
        /*04b8*/ 	.word	0x00000060


	//----- nvinfo : EIATTR_FRAME_SIZE
	.align		4
.L_241:
        /*04bc*/ 	.byte	0x04, 0x11
        /*04be*/ 	.short	(.L_243 - .L_242)
	.align		4
.L_242:
        /*04c0*/ 	.word	index@(_Z35group_norm_nhwc_bwd_one_pass_kernelI11Fp16IOFp16WLi128ELi160ELi640EEv26Group_norm_nhwc_bwd_params)
        /*04c4*/ 	.word	0x00000000


	//----- nvinfo : EIATTR_REGCOUNT
	.align		4
.L_243:
        /*04c8*/ 	.byte	0x04, 0x2f
        /*04ca*/ 	.short	(.L_245 - .L_244)
	.align		4
.L_244:
        /*04cc*/ 	.word	index@(_Z35group_norm_nhwc_bwd_one_pass_kernelI11Fp16IOFp16WLi64ELi160ELi640EEv26Group_norm_nhwc_bwd_params)
        /*04d0*/ 	.word	0x0000004a


	//----- nvinfo : EIATTR_FRAME_SIZE
	.align		4
.L_245:
        /*04d4*/ 	.byte	0x04, 0x11
        /*04d6*/ 	.short	(.L_247 - .L_246)
	.align		4
.L_246:
        /*04d8*/ 	.word	index@(_Z35group_norm_nhwc_bwd_one_pass_kernelI11Fp16IOFp16WLi64ELi160ELi640EEv26Group_norm_nhwc_bwd_params)
        /*04dc*/ 	.word	0x00000000


	//----- nvinfo : EIATTR_REGCOUNT
	.align		4
.L_247:
        /*04e0*/ 	.byte	0x04, 0x2f
        /*04e2*/ 	.short	(.L_249 - .L_248)
	.align		4
.L_248:
        /*04e4*/ 	.word	index@(_Z35group_norm_nhwc_bwd_one_pass_kernelI11Fp16IOBf16WLi512ELi160ELi640EEv26Group_norm_nhwc_bwd_params)
        /*04e8*/ 	.word	0x00000030


	//----- nvinfo : EIATTR_FRAME_SIZE
	.align		4
.L_249:
        /*04ec*/ 	.byte	0x04, 0x11
        /*04ee*/ 	.short	(.L_251 - .L_250)
	.align		4
.L_250:
        /*04f0*/ 	.word	index@(_Z35group_norm_nhwc_bwd_one_pass_kernelI11Fp16IOBf16WLi512ELi160ELi640EEv26Group_norm_nhwc_bwd_params)
        /*04f4*/ 	.word	0x000007d0


	//----- nvinfo : EIATTR_REGCOUNT
	.align		4
.L_251:
        /*04f8*/ 	.byte	0x04, 0x2f
        /*04fa*/ 	.short	(.L_253 - .L_252)
	.align		4
.L_252:
        /*04fc*/ 	.word	index@(_Z35group_norm_nhwc_bwd_one_pass_kernelI11Fp16IOBf16WLi256ELi160ELi640EEv26Group_norm_nhwc_bwd_params)
        /*0500*/ 	.word	0x00000060


	//----- nvinfo : EIATTR_FRAME_SIZE
	.align		4
.L_253:
        /*0504*/ 	.byte	0x04, 0x11
        /*0506*/ 	.short	(.L_255 - .L_254)
	.align		4
.L_254:
        /*0508*/ 	.word	index@(_Z35group_norm_nhwc_bwd_one_pass_kernelI11Fp16IOBf16WLi256ELi160ELi640EEv26Group_norm_nhwc_bwd_params)
        /*050c*/ 	.word	0x00000008


	//----- nvinfo : EIATTR_REGCOUNT
	.align		4
.L_255:
        /*0510*/ 	.byte	0x04, 0x2f
        /*0512*/ 	.short	(.L_257 - .L_256)
	.align		4
.L_256:
        /*0514*/ 	.word	index@(_Z35group_norm_nhwc_bwd_one_pass_kernelI11Fp16IOBf16WLi128ELi160ELi640EEv26Group_norm_nhwc_bwd_params)
        /*0518*/ 	.word	0x00000060


	//----- nvinfo : EIATTR_FRAME_SIZE
	.align		4
.L_257:
        /*051c*/ 	.byte	0x04, 0x11
        /*051e*/ 	.short	(.L_259 - .L_258)
	.align		4
.L_258:
        /*0520*/ 	.word	index@(_Z35group_norm_nhwc_bwd_one_pass_kernelI11Fp16IOBf16WLi128ELi160ELi640EEv26Group_norm_nhwc_bwd_params)
        /*0524*/ 	.word	0x00000000


	//----- nvinfo : EIATTR_REGCOUNT
	.align		4
.L_259:
        /*0528*/ 	.byte	0x04, 0x2f
        /*052a*/ 	.short	(.L_261 - .L_260)
	.align		4
.L_260:
        /*052c*/ 	.word	index@(_Z35group_norm_nhwc_bwd_one_pass_kernelI11Fp16IOBf16WLi64ELi160ELi640EEv26Group_norm_nhwc_bwd_params)
        /*0530*/ 	.word	0x0000004a


	//----- nvinfo : EIATTR_FRAME_SIZE
	.align		4
.L_261:
        /*0534*/ 	.byte	0x04, 0x11
        /*0536*/ 	.short	(.L_263 - .L_262)
	.align		4
.L_262:
        /*0538*/ 	.word	index@(_Z35group_norm_nhwc_bwd_one_pass_kernelI11Fp16IOBf16WLi64ELi160ELi640EEv26Group_norm_nhwc_bwd_params)
        /*053c*/ 	.word	0x00000000


	//----- nvinfo : EIATTR_REGCOUNT
	.align		4
.L_263:
        /*0540*/ 	.byte	0x04, 0x2f
        /*0542*/ 	.short	(.L_265 - .L_264)
	.align		4
.L_264:
        /*0544*/ 	.word	index@(_Z35group_norm_nhwc_bwd_one_pass_kernelI11Fp16IOFp32WLi512ELi160ELi640EEv26Group_norm_nhwc_bwd_params)
        /*0548*/ 	.word	0x00000030


	//----- nvinfo : EIATTR_FRAME_SIZE
	.align		4
.L_265:
        /*054c*/ 	.byte	0x04, 0x11
        /*054e*/ 	.short	(.L_267 - .L_266)
	.align		4
.L_266:
        /*0550*/ 	.word	index@(_Z35group_norm_nhwc_bwd_one_pass_kernelI11Fp16IOFp32WLi512ELi160ELi640EEv26Group_norm_nhwc_bwd_params)
        /*0554*/ 	.word	0x000007d0


	//----- nvinfo : EIATTR_REGCOUNT
	.align		4
.L_267:
        /*0558*/ 	.byte	0x04, 0x2f
        /*055a*/ 	.short	(.L_269 - .L_268)
	.align		4
.L_268:
        /*055c*/ 	.word	index@(_Z35group_norm_nhwc_bwd_one_pass_kernelI11Fp16IOFp32WLi256ELi160ELi640EEv26Group_norm_nhwc_bwd_params)
        /*0560*/ 	.word	0x00000060


	//----- nvinfo : EIATTR_FRAME_SIZE
	.align		4
.L_269:
        /*0564*/ 	.byte	0x04, 0x11
        /*0566*/ 	.short	(.L_271 - .L_270)
	.align		4
.L_270:
        /*0568*/ 	.word	index@(_Z35group_norm_nhwc_bwd_one_pass_kernelI11Fp16IOFp32WLi256ELi160ELi640EEv26Group_norm_nhwc_bwd_params)
        /*056c*/ 	.word	0x00000008


	//----- nvinfo : EIATTR_REGCOUNT
	.align		4
.L_271:
        /*0570*/ 	.byte	0x04, 0x2f
        /*0572*/ 	.short	(.L_273 - .L_272)
	.align		4
.L_272:
        /*0574*/ 	.word	index@(_Z35group_norm_nhwc_bwd_one_pass_kernelI11Fp16IOFp32WLi128ELi160ELi640EEv26Group_norm_nhwc_bwd_params)
        /*0578*/ 	.word	0x00000060


	//----- nvinfo : EIATTR_FRAME_SIZE
	.align		4
.L_273:
        /*057c*/ 	.byte	0x04, 0x11
        /*057e*/ 	.short	(.L_275 - .L_274)
	.align		4
.L_274:
        /*0580*/ 	.word	index@(_Z35group_norm_nhwc_bwd_one_pass_kernelI11Fp16IOFp32WLi128ELi160ELi640EEv26Group_norm_nhwc_bwd_params)
        /*0584*/ 	.word	0x00000000


	//----- nvinfo : EIATTR_REGCOUNT
	.align		4
.L_275:
        /*0588*/ 	.byte	0x04, 0x2f
        /*058a*/ 	.short	(.L_277 - .L_276)
	.align		4
.L_276:
        /*058c*/ 	.word	index@(_Z35group_norm_nhwc_bwd_one_pass_kernelI11Fp16IOFp32WLi64ELi160ELi640EEv26Group_norm_nhwc_bwd_params)
        /*0590*/ 	.word	0x0000004a


	//----- nvinfo : EIATTR_FRAME_SIZE
	.align		4
.L_277:
        /*0594*/ 	.byte	0x04, 0x11
        /*0596*/ 	.short	(.L_279 - .L_278)
	.align		4
.L_278:
        /*0598*/ 	.word	index@(_Z35group_norm_nhwc_bwd_one_pass_kernelI11Fp16IOFp32WLi64ELi160ELi640EEv26Group_norm_nhwc_bwd_params)
        /*059c*/ 	.word	0x00000000


	//----- nvinfo : EIATTR_REGCOUNT
	.align		4
.L_279:
        /*05a0*/ 	.byte	0x04, 0x2f
        /*05a2*/ 	.short	(.L_281 - .L_280)
	.align		4
.L_280:
        /*05a4*/ 	.word	index@(_Z35group_norm_nhwc_bwd_one_pass_kernelI11Bf16IOFp16WLi512ELi160ELi640EEv26Group_norm_nhwc_bwd_params)
        /*05a8*/ 	.word	0x00000030


	//----- nvinfo : EIATTR_FRAME_SIZE
	.align		4
.L_281:
        /*05ac*/ 	.byte	0x04, 0x11
        /*05ae*/ 	.short	(.L_283 - .L_282)
	.align		4
.L_282:
        /*05b0*/ 	.word	index@(_Z35group_norm_nhwc_bwd_one_pass_kernelI11Bf16IOFp16WLi512ELi160ELi640EEv26Group_norm_nhwc_bwd_params)
        /*05b4*/ 	.word	0x000007c0


	//----- nvinfo : EIATTR_REGCOUNT
	.align		4
.L_283:
        /*05b8*/ 	.byte	0x04, 0x2f
        /*05ba*/ 	.short	(.L_285 - .L_284)
	.align		4
.L_284:
        /*05bc*/ 	.word	index@(_Z35group_norm_nhwc_bwd_one_pass_kernelI11Bf16IOFp16WLi256ELi160ELi640EEv26Group_norm_nhwc_bwd_params)
        /*05c0*/ 	.word	0x00000060


	//----- nvinfo : EIATTR_FRAME_SIZE
	.align		4
.L_285:
        /*05c4*/ 	.byte	0x04, 0x11
        /*05c6*/ 	.short	(.L_287 - .L_286)
	.align		4
.L_286:
        /*05c8*/ 	.word	index@(_Z35group_norm_nhwc_bwd_one_pass_kernelI11Bf16IOFp16WLi256ELi160ELi640EEv26Group_norm_nhwc_bwd_params)
        /*05cc*/ 	.word	0x00000008


	//----- nvinfo : EIATTR_REGCOUNT
	.align		4
.L_287:
        /*05d0*/ 	.byte	0x04, 0x2f
        /*05d2*/ 	.short	(.L_289 - .L_288)
	.align		4
.L_288:
        /*05d4*/ 	.word	index@(_Z35group_norm_nhwc_bwd_one_pass_kernelI11Bf16IOFp16WLi128ELi160ELi640EEv26Group_norm_nhwc_bwd_params)
        /*05d8*/ 	.word	0x00000060


	//----- nvinfo : EIATTR_FRAME_SIZE
	.align		4
.L_289:
        /*05dc*/ 	.byte	0x04, 0x11
        /*05de*/ 	.short	(.L_291 - .L_290)
	.align		4
.L_290:
        /*05e0*/ 	.word	index@(_Z35group_norm_nhwc_bwd_one_pass_kernelI11Bf16IOFp16WLi128ELi160ELi640EEv26Group_norm_nhwc_bwd_params)
        /*05e4*/ 	.word	0x00000000


	//----- nvinfo : EIATTR_REGCOUNT
	.align		4
.L_291:
        /*05e8*/ 	.byte	0x04, 0x2f
        /*05ea*/ 	.short	(.L_293 - .L_292)
	.align		4
.L_292:
        /*05ec*/ 	.word	index@(_Z35group_norm_nhwc_bwd_one_pass_kernelI11Bf16IOFp16WLi64ELi160ELi640EEv26Group_norm_nhwc_bwd_params)
        /*05f0*/ 	.word	0x0000004a


	//----- nvinfo : EIATTR_FRAME_SIZE
	.align		4
.L_293:
        /*05f4*/ 	.byte	0x04, 0x11
        /*05f6*/ 	.short	(.L_295 - .L_294)
	.align		4
.L_294:
        /*05f8*/ 	.word	index@(_Z35group_norm_nhwc_bwd_one_pass_kernelI11Bf16IOFp16WLi64ELi160ELi640EEv26Group_norm_nhwc_bwd_params)
        /*05fc*/ 	.word	0x00000000


	//----- nvinfo : EIATTR_REGCOUNT
	.align		4
.L_295:
        /*0600*/ 	.byte	0x04, 0x2f
        /*0602*/ 	.short	(.L_297 - .L_296)
	.align		4
.L_296:
        /*0604*/ 	.word	index@(_Z35group_norm_nhwc_bwd_one_pass_kernelI11Bf16IOBf16WLi512ELi160ELi640EEv26Group_norm_nhwc_bwd_params)
        /*0608*/ 	.word	0x00000030


	//----- nvinfo : EIATTR_FRAME_SIZE
	.align		4
.L_297:
        /*060c*/ 	.byte	0x04, 0x11
        /*060e*/ 	.short	(.L_299 - .L_298)
	.align		4
.L_298:
        /*0610*/ 	.word	index@(_Z35group_norm_nhwc_bwd_one_pass_kernelI11Bf16IOBf16WLi512ELi160ELi640EEv26Group_norm_nhwc_bwd_params)
        /*0614*/ 	.word	0x000007c0


	//----- nvinfo : EIATTR_REGCOUNT
	.align		4
.L_299:
        /*0618*/ 	.byte	0x04, 0x2f
        /*061a*/ 	.short	(.L_301 - .L_300)
	.align		4
.L_300:
        /*061c*/ 	.word	index@(_Z35group_norm_nhwc_bwd_one_pass_kernelI11Bf16IOBf16WLi256ELi160ELi640EEv26Group_norm_nhwc_bwd_params)
        /*0620*/ 	.word	0x00000060


	//----- nvinfo : EIATTR_FRAME_SIZE
	.align		4
.L_301:
        /*0624*/ 	.byte	0x04, 0x11
        /*0626*/ 	.short	(.L_303 - .L_302)
	.align		4
.L_302:
        /*0628*/ 	.word	index@(_Z35group_norm_nhwc_bwd_one_pass_kernelI11Bf16IOBf16WLi256ELi160ELi640EEv26Group_norm_nhwc_bwd_params)
        /*062c*/ 	.word	0x00000008


	//----- nvinfo : EIATTR_REGCOUNT
	.align		4
.L_303:
        /*0630*/ 	.byte	0x04, 0x2f
        /*0632*/ 	.short	(.L_305 - .L_304)
	.align		4
.L_304:
        /*0634*/ 	.word	index@(_Z35group_norm_nhwc_bwd_one_pass_kernelI11Bf16IOBf16WLi128ELi160ELi640EEv26Group_norm_nhwc_bwd_params)
        /*0638*/ 	.word	0x00000060


	//----- nvinfo : EIATTR_FRAME_SIZE
	.align		4
.L_305:
        /*063c*/ 	.byte	0x04, 0x11
        /*063e*/ 	.short	(.L_307 - .L_306)
	.align		4
.L_306:
        /*0640*/ 	.word	index@(_Z35group_norm_nhwc_bwd_one_pass_kernelI11Bf16IOBf16WLi128ELi160ELi640EEv26Group_norm_nhwc_bwd_params)
        /*0644*/ 	.word	0x00000000


	//----- nvinfo : EIATTR_REGCOUNT
	.align		4
.L_307:
        /*0648*/ 	.byte	0x04, 0x2f
        /*064a*/ 	.short	(.L_309 - .L_308)
	.align		4
.L_308:
        /*064c*/ 	.word	index@(_Z35group_norm_nhwc_bwd_one_pass_kernelI11Bf16IOBf16WLi64ELi160ELi640EEv26Group_norm_nhwc_bwd_params)
        /*0650*/ 	.word	0x0000004a


	//----- nvinfo : EIATTR_FRAME_SIZE
	.align		4
.L_309:
        /*0654*/ 	.byte	0x04, 0x11
        /*0656*/ 	.short	(.L_311 - .L_310)
	.align		4
.L_310:
        /*0658*/ 	.word	index@(_Z35group_norm_nhwc_bwd_one_pass_kernelI11Bf16IOBf16WLi64ELi160ELi640EEv26Group_norm_nhwc_bwd_params)
        /*065c*/ 	.word	0x00000000


	//----- nvinfo : EIATTR_REGCOUNT
	.align		4
.L_311:
        /*0660*/ 	.byte	0x04, 0x2f
        /*0662*/ 	.short	(.L_313 - .L_312)
	.align		4
.L_312:
        /*0664*/ 	.word	index@(_Z35group_norm_nhwc_bwd_one_pass_kernelI11Bf16IOFp32WLi512ELi160ELi640EEv26Group_norm_nhwc_bwd_params)
        /*0668*/ 	.word	0x00000030


	//----- nvinfo : EIATTR_FRAME_SIZE
	.align		4
.L_313:
        /*066c*/ 	.byte	0x04, 0x11
        /*066e*/ 	.short	(.L_315 - .L_314)
	.align		4
.L_314:
        /*0670*/ 	.word	index@(_Z35group_norm_nhwc_bwd_one_pass_kernelI11Bf16IOFp32WLi512ELi160ELi640EEv26Group_norm_nhwc_bwd_params)
        /*0674*/ 	.word	0x000007d0


	//----- nvinfo : EIATTR_REGCOUNT
	.align		4
.L_315:
        /*0678*/ 	.byte	0x04, 0x2f
        /*067a*/ 	.short	(.L_317 - .L_316)
	.align		4
.L_316:
        /*067c*/ 	.word	index@(_Z35group_norm_nhwc_bwd_one_pass_kernelI11Bf16IOFp32WLi256ELi160ELi640EEv26Group_norm_nhwc_bwd_params)
        /*0680*/ 	.word	0x00000060


	//----- nvinfo : EIATTR_FRAME_SIZE
	.align		4
.L_317:
        /*0684*/ 	.byte	0x04, 0x11
        /*0686*/ 	.short	(.L_319 - .L_318)
	.align		4
.L_318:
        /*0688*/ 	.word	index@(_Z35group_norm_nhwc_bwd_one_pass_kernelI11Bf16IOFp32WLi256ELi160ELi640EEv26Group_norm_nhwc_bwd_params)
        /*068c*/ 	.word	0x00000008


	//----- nvinfo : EIATTR_REGCOUNT
	.align		4
.L_319:
        /*0690*/ 	.byte	0x04, 0x2f
        /*0692*/ 	.short	(.L_321 - .L_320)
	.align		4
.L_320:
        /*0694*/ 	.word	index@(_Z35group_norm_nhwc_bwd_one_pass_kernelI11Bf16IOFp32WLi128ELi160ELi640EEv26Group_norm_nhwc_bwd_params)
        /*0698*/ 	.word	0x00000060


	//----- nvinfo : EIATTR_FRAME_SIZE
	.align		4
.L_321:
        /*069c*/ 	.byte	0x04, 0x11
        /*069e*/ 	.short	(.L_323 - .L_322)
	.align		4
.L_322:
        /*06a0*/ 	.word	index@(_Z35group_norm_nhwc_bwd_one_pass_kernelI11Bf16IOFp32WLi128ELi160ELi640EEv26Group_norm_nhwc_bwd_params)
        /*06a4*/ 	.word	0x00000000


	//----- nvinfo : EIATTR_REGCOUNT
	.align		4
.L_323:
        /*06a8*/ 	.byte	0x04, 0x2f
        /*06aa*/ 	.short	(.L_325 - .L_324)
	.align		4
.L_324:
        /*06ac*/ 	.word	index@(_Z35group_norm_nhwc_bwd_one_pass_kernelI11Bf16IOFp32WLi64ELi160ELi640EEv26Group_norm_nhwc_bwd_params)
        /*06b0*/ 	.word	0x0000004a


	//----- nvinfo : EIATTR_FRAME_SIZE
	.align		4
.L_325:
        /*06b4*/ 	.byte	0x04, 0x11
        /*06b6*/ 	.short	(.L_327 - .L_326)
	.align		4
.L_326:
        /*06b8*/ 	.word	index@(_Z35group_norm_nhwc_bwd_one_pass_kernelI11Bf16IOFp32WLi64ELi160ELi640EEv26Group_norm_nhwc_bwd_params)
        /*06bc*/ 	.word	0x00000000


	//----- nvinfo : EIATTR_REGCOUNT
	.align		4
.L_327:
        /*06c0*/ 	.byte	0x04, 0x2f
        /*06c2*/ 	.short	(.L_329 - .L_328)
	.align		4
.L_328:
        /*06c4*/ 	.word	index@(_ZN3cub17CUB_300001_SM_8006detail11EmptyKernelIvEEvv)
        /*06c8*/ 	.word	0x00000004


	//----- nvinfo : EIATTR_FRAME_SIZE
	.align		4
.L_329:
        /*06cc*/ 	.byte	0x04, 0x11
        /*06ce*/ 	.short	(.L_331 - .L_330)
	.align		4
.L_330:
        /*06d0*/ 	.word	index@(_ZN3cub17CUB_300001_SM_8006detail11EmptyKernelIvEEvv)
        /*06d4*/ 	.word	0x00000000


	//----- nvinfo : EIATTR_MIN_STACK_SIZE
	.align		4
.L_331:
        /*06d8*/ 	.byte	0x04, 0x12
        /*06da*/ 	.short	(.L_333 - .L_332)
	.align		4
.L_332:
        /*06dc*/ 	.word	index@(_ZN3cub17CUB_300001_SM_8006detail11EmptyKernelIvEEvv)
        /*06e0*/ 	.word	0x00000000


	//----- nvinfo : EIATTR_MIN_STACK_SIZE
	.align		4
.L_333:
        /*06e4*/ 	.byte	0x04, 0x12
        /*06e6*/ 	.short	(.L_335 - .L_334)
	.align		4
.L_334:
        /*06e8*/ 	.word	index@(_Z35group_norm_nhwc_bwd_one_pass_kernelI11Bf16IOFp32WLi64ELi160ELi640EEv26Group_norm_nhwc_bwd_params)
        /*06ec*/ 	.word	0x00000000


	//----- nvinfo : EIATTR_MIN_STACK_SIZE
	.align		4
.L_335:
        /*06f0*/ 	.byte	0x04, 0x12
        /*06f2*/ 	.short	(.L_337 - .L_336)
	.align		4
.L_336:
        /*06f4*/ 	.word	index@(_Z35group_norm_nhwc_bwd_one_pass_kernelI11Bf16IOFp32WLi128ELi160ELi640EEv26Group_norm_nhwc_bwd_params)
        /*06f8*/ 	.word	0x00000000


	//----- nvinfo : EIATTR_MIN_STACK_SIZE
	.align		4
.L_337:
        /*06fc*/ 	.byte	0x04, 0x12
        /*06fe*/ 	.short	(.L_339 - .L_338)
	.align		4
.L_338:
        /*0700*/ 	.word	index@(_Z35group_norm_nhwc_bwd_one_pass_kernelI11Bf16IOFp32WLi256ELi160ELi640EEv26Group_norm_nhwc_bwd_params)
        /*0704*/ 	.word	0x00000008


	//----- nvinfo : EIATTR_MIN_STACK_SIZE
	.align		4
.L_339:
        /*0708*/ 	.byte	0x04, 0x12
        /*070a*/ 	.short	(.L_341 - .L_340)
	.align		4
.L_340:
        /*070c*/ 	.word	index@(_Z35group_norm_nhwc_bwd_one_pass_kernelI11Bf16IOFp32WLi512ELi160ELi640EEv26Group_norm_nhwc_bwd_params)
        /*0710*/ 	.word	0x000007d0


	//----- nvinfo : EIATTR_MIN_STACK_SIZE
	.align		4
.L_341:
        /*0714*/ 	.byte	0x04, 0x12
        /*0716*/ 	.short	(.L_343 - .L_342)
	.align		4
.L_342:
        /*0718*/ 	.word	index@(_Z35group_norm_nhwc_bwd_one_pass_kernelI11Bf16IOBf16WLi64ELi160ELi640EEv26Group_norm_nhwc_bwd_params)
        /*071c*/ 	.word	0x00000000


	//----- nvinfo : EIATTR_MIN_STACK_SIZE
	.align		4
.L_343:
        /*0720*/ 	.byte	0x04, 0x12
        /*0722*/ 	.short	(.L_345 - .L_344)
	.align		4
.L_344:
        /*0724*/ 	.word	index@(_Z35group_norm_nhwc_bwd_one_pass_kernelI11Bf16IOBf16WLi128ELi160ELi640EEv26Group_norm_nhwc_bwd_params)
        /*0728*/ 	.word	0x00000000


	//----- nvinfo : EIATTR_MIN_STACK_SIZE
	.align		4
.L_345:
        /*072c*/ 	.byte	0x04, 0x12
        /*072e*/ 	.short	(.L_347 - .L_346)
	.align		4
.L_346:
        /*0730*/ 	.word	index@(_Z35group_norm_nhwc_bwd_one_pass_kernelI11Bf16IOBf16WLi256ELi160ELi640EEv26Group_norm_nhwc_bwd_params)
        /*0734*/ 	.word	0x00000008


	//----- nvinfo : EIATTR_MIN_STACK_SIZE
	.align		4
.L_347:
        /*0738*/ 	.byte	0x04, 0x12
        /*073a*/ 	.short	(.L_349 - .L_348)
	.align		4
.L_348:
        /*073c*/ 	.word	index@(_Z35group_norm_nhwc_bwd_one_pass_kernelI11Bf16IOBf16WLi512ELi160ELi640EEv26Group_norm_nhwc_bwd_params)
        /*0740*/ 	.word	0x000007c0


	//----- nvinfo : EIATTR_MIN_STACK_SIZE
	.align		4
.L_349:
        /*0744*/ 	.byte	0x04, 0x12
        /*0746*/ 	.short	(.L_351 - .L_350)
	.align		4
.L_350:
        /*0748*/ 	.word	index@(_Z35group_norm_nhwc_bwd_one_pass_kernelI11Bf16IOFp16WLi64ELi160ELi640EEv26Group_norm_nhwc_bwd_params)
        /*074c*/ 	.word	0x00000000


	//----- nvinfo : EIATTR_MIN_STACK_SIZE
	.align		4
.L_351:
        /*0750*/ 	.byte	0x04, 0x12
        /*0752*/ 	.short	(.L_353 - .L_352)
	.align		4
.L_352:
        /*0754*/ 	.word	index@(_Z35group_norm_nhwc_bwd_one_pass_kernelI11Bf16IOFp16WLi128ELi160ELi640EEv26Group_norm_nhwc_bwd_params)
        /*0758*/ 	.word	0x00000000


	//----- nvinfo : EIATTR_MIN_STACK_SIZE
	.align		4
.L_353:
        /*075c*/ 	.byte	0x04, 0x12
        /*075e*/ 	.short	(.L_355 - .L_354)
	.align		4
.L_354:
        /*0760*/ 	.word	index@(_Z35group_norm_nhwc_bwd_one_pass_kernelI11Bf16IOFp16WLi256ELi160ELi640EEv26Group_norm_nhwc_bwd_params)
        /*0764*/ 	.word	0x00000008


	//----- nvinfo : EIATTR_MIN_STACK_SIZE
	.align		4
.L_355:
        /*0768*/ 	.byte	0x04, 0x12
        /*076a*/ 	.short	(.L_357 - .L_356)
	.align		4
.L_356:
        /*076c*/ 	.word	index@(_Z35group_norm_nhwc_bwd_one_pass_kernelI11Bf16IOFp16WLi512ELi160ELi640EEv26Group_norm_nhwc_bwd_params)
        /*0770*/ 	.word	0x000007c0


	//----- nvinfo : EIATTR_MIN_STACK_SIZE
	.align		4
.L_357:
        /*0774*/ 	.byte	0x04, 0x12
        /*0776*/ 	.short	(.L_359 - .L_358)
	.align		4
.L_358:
        /*0778*/ 	.word	index@(_Z35group_norm_nhwc_bwd_one_pass_kernelI11Fp16IOFp32WLi64ELi160ELi640EEv26Group_norm_nhwc_bwd_params)
        /*077c*/ 	.word	0x00000000


	//----- nvinfo : EIATTR_MIN_STACK_SIZE
	.align		4
.L_359:
        /*0780*/ 	.byte	0x04, 0x12
        /*0782*/ 	.short	(.L_361 - .L_360)
	.align		4
.L_360:
        /*0784*/ 	.word	index@(_Z35group_norm_nhwc_bwd_one_pass_kernelI11Fp16IOFp32WLi128ELi160ELi640EEv26Group_norm_nhwc_bwd_params)
        /*0788*/ 	.word	0x00000000


	//----- nvinfo : EIATTR_MIN_STACK_SIZE
	.align		4
.L_361:
        /*078c*/ 	.byte	0x04, 0x12
        /*078e*/ 	.short	(.L_363 - .L_362)
	.align		4
.L_362:
        /*0790*/ 	.word	index@(_Z35group_norm_nhwc_bwd_one_pass_kernelI11Fp16IOFp32WLi256ELi160ELi640EEv26Group_norm_nhwc_bwd_params)
        /*0794*/ 	.word	0x00000008


	//----- nvinfo : EIATTR_MIN_STACK_SIZE
	.align		4
.L_363:
        /*0798*/ 	.byte	0x04, 0x12
        /*079a*/ 	.short	(.L_365 - .L_364)
	.align		4
.L_364:
        /*079c*/ 	.word	index@(_Z35group_norm_nhwc_bwd_one_pass_kernelI11Fp16IOFp32WLi512ELi160ELi640EEv26Group_norm_nhwc_bwd_params)
        /*07a0*/ 	.word	0x000007d0


	//----- nvinfo : EIATTR_MIN_STACK_SIZE
	.align		4
.L_365:
        /*07a4*/ 	.byte	0x04, 0x12
        /*07a6*/ 	.short	(.L_367 - .L_366)
	.align		4
.L_366:
        /*07a8*/ 	.word	index@(_Z35group_norm_nhwc_bwd_one_pass_kernelI11Fp16IOBf16WLi64ELi160ELi640EEv26Group_norm_nhwc_bwd_params)
        /*07ac*/ 	.word	0x00000000


	//----- nvinfo : EIATTR_MIN_STACK_SIZE
	.align		4
.L_367:
        /*07b0*/ 	.byte	0x04, 0x12
        /*07b2*/ 	.short	(.L_369 - .L_368)
	.align		4
.L_368:
        /*07b4*/ 	.word	index@(_Z35group_norm_nhwc_bwd_one_pass_kernelI11Fp16IOBf16WLi128ELi160ELi640EEv26Group_norm_nhwc_bwd_params)
        /*07b8*/ 	.word	0x00000000


	//----- nvinfo : EIATTR_MIN_STACK_SIZE
	.align		4
.L_369:
        /*07bc*/ 	.byte	0x04, 0x12
        /*07be*/ 	.short	(.L_371 - .L_370)
	.align		4
.L_370:
        /*07c0*/ 	.word	index@(_Z35group_norm_nhwc_bwd_one_pass_kernelI11Fp16IOBf16WLi256ELi160ELi640EEv26Group_norm_nhwc_bwd_params)
        /*07c4*/ 	.word	0x00000008


	//----- nvinfo : EIATTR_MIN_STACK_SIZE
	.align		4
.L_371:
        /*07c8*/ 	.byte	0x04, 0x12
        /*07ca*/ 	.short	(.L_373 - .L_372)
	.align		4
.L_372:
        /*07cc*/ 	.word	index@(_Z35group_norm_nhwc_bwd_one_pass_kernelI11Fp16IOBf16WLi512ELi160ELi640EEv26Group_norm_nhwc_bwd_params)
        /*07d0*/ 	.word	0x000007d0


	//----- nvinfo : EIATTR_MIN_STACK_SIZE
	.align		4
.L_373:
        /*07d4*/ 	.byte	0x04, 0x12
        /*07d6*/ 	.short	(.L_375 - .L_374)
	.align		4
.L_374:
        /*07d8*/ 	.word	index@(_Z35group_norm_nhwc_bwd_one_pass_kernelI11Fp16IOFp16WLi64ELi160ELi640EEv26Group_norm_nhwc_bwd_params)
        /*07dc*/ 	.word	0x00000000


	//----- nvinfo : EIATTR_MIN_STACK_SIZE
	.align		4
.L_375:
        /*07e0*/ 	.byte	0x04, 0x12
        /*07e2*/ 	.short	(.L_377 - .L_376)
	.align		4
.L_376:
        /*07e4*/ 	.word	index@(_Z35group_norm_nhwc_bwd_one_pass_kernelI11Fp16IOFp16WLi128ELi160ELi640EEv26Group_norm_nhwc_bwd_params)
        /*07e8*/ 	.word	0x00000000


	//----- nvinfo : EIATTR_MIN_STACK_SIZE
	.align		4
.L_377:
        /*07ec*/ 	.byte	0x04, 0x12
        /*07ee*/ 	.short	(.L_379 - .L_378)
	.align		4
.L_378:
        /*07f0*/ 	.word	index@(_Z35group_norm_nhwc_bwd_one_pass_kernelI11Fp16IOFp16WLi256ELi160ELi640EEv26Group_norm_nhwc_bwd_params)
        /*07f4*/ 	.word	0x00000008


	//----- nvinfo : EIATTR_MIN_STACK_SIZE
	.align		4
.L_379:
        /*07f8*/ 	.byte	0x04, 0x12
        /*07fa*/ 	.short	(.L_381 - .L_380)
	.align		4
.L_380:
        /*07fc*/ 	.word	index@(_Z35group_norm_nhwc_bwd_one_pass_kernelI11Fp16IOFp16WLi512ELi160ELi640EEv26Group_norm_nhwc_bwd_params)
        /*0800*/ 	.word	0x000007d0


	//----- nvinfo : EIATTR_MIN_STACK_SIZE
	.align		4
.L_381:
        /*0804*/ 	.byte	0x04, 0x12
        /*0806*/ 	.short	(.L_383 - .L_382)
	.align		4
.L_382:
        /*0808*/ 	.word	index@(_Z35group_norm_nhwc_bwd_one_pass_kernelI11Fp32IOFp32WLi64ELi160ELi640EEv26Group_norm_nhwc_bwd_params)
        /*080c*/ 	.word	0x00000000


	//----- nvinfo : EIATTR_MIN_STACK_SIZE
	.align		4
.L_383:
        /*0810*/ 	.byte	0x04, 0x12
        /*0812*/ 	.short	(.L_385 - .L_384)
	.align		4
.L_384:
        /*0814*/ 	.word	index@(_Z35group_norm_nhwc_bwd_one_pass_kernelI11Fp32IOFp32WLi128ELi160ELi640EEv26Group_norm_nhwc_bwd_params)
        /*0818*/ 	.word	0x00000008


	//----- nvinfo : EIATTR_MIN_STACK_SIZE
	.align		4
.L_385:
        /*081c*/ 	.byte	0x04, 0x12
        /*081e*/ 	.short	(.L_387 - .L_386)
	.align		4
.L_386:
        /*0820*/ 	.word	index@(_Z35group_norm_nhwc_bwd_one_pass_kernelI11Fp32IOFp32WLi256ELi160ELi640EEv26Group_norm_nhwc_bwd_params)
        /*0824*/ 	.word	0x00000240


	//----- nvinfo : EIATTR_MIN_STACK_SIZE
	.align		4
.L_387:
        /*0828*/ 	.byte	0x04, 0x12
        /*082a*/ 	.short	(.L_389 - .L_388)
	.align		4
.L_388:
        /*082c*/ 	.word	index@(_Z35group_norm_nhwc_bwd_one_pass_kernelI11Fp32IOFp32WLi512ELi160ELi640EEv26Group_norm_nhwc_bwd_params)
        /*0830*/ 	.word	0x00000af0


	//----- nvinfo : EIATTR_MIN_STACK_SIZE
	.align		4
.L_389:
        /*0834*/ 	.byte	0x04, 0x12
        /*0836*/ 	.short	(.L_391 - .L_390)
	.align		4
.L_390:
        /*0838*/ 	.word	index@(_Z35group_norm_nhwc_bwd_one_pass_kernelI11Fp32IOBf16WLi64ELi160ELi640EEv26Group_norm_nhwc_bwd_params)
        /*083c*/ 	.word	0x00000000


	//----- nvinfo : EIATTR_MIN_STACK_SIZE
	.align		4
.L_391:
        /*0840*/ 	.byte	0x04, 0x12
        /*0842*/ 	.short	(.L_393 - .L_392)
	.align		4
.L_392:
        /*0844*/ 	.word	index@(_Z35group_norm_nhwc_bwd_one_pass_kernelI11Fp32IOBf16WLi128ELi160ELi640EEv26Group_norm_nhwc_bwd_params)
        /*0848*/ 	.word	0x00000008


	//----- nvinfo : EIATTR_MIN_STACK_SIZE
	.align		4
.L_393:
        /*084c*/ 	.byte	0x04, 0x12
        /*084e*/ 	.short	(.L_395 - .L_394)
	.align		4
.L_394:
        /*0850*/ 	.word	index@(_Z35group_norm_nhwc_bwd_one_pass_kernelI11Fp32IOBf16WLi256ELi160ELi640EEv26Group_norm_nhwc_bwd_params)
        /*0854*/ 	.word	0x00000238


	//----- nvinfo : EIATTR_MIN_STACK_SIZE
	.align		4
.L_395:
        /*0858*/ 	.byte	0x04, 0x12
        /*085a*/ 	.short	(.L_397 - .L_396)
	.align		4
.L_396:
        /*085c*/ 	.word	index@(_Z35group_norm_nhwc_bwd_one_pass_kernelI11Fp32IOBf16WLi512ELi160ELi640EEv26Group_norm_nhwc_bwd_params)
        /*0860*/ 	.word	0x00000b00


	//----- nvinfo : EIATTR_MIN_STACK_SIZE
	.align		4
.L_397:
        /*0864*/ 	.byte	0x04, 0x12
        /*0866*/ 	.short	(.L_399 - .L_398)
	.align		4
.L_398:
        /*0868*/ 	.word	index@(_Z35group_norm_nhwc_bwd_one_pass_kernelI11Fp32IOFp16WLi64ELi160ELi640EEv26Group_norm_nhwc_bwd_params)
        /*086c*/ 	.word	0x00000000


	//----- nvinfo : EIATTR_MIN_STACK_SIZE
	.align		4
.L_399:
        /*0870*/ 	.byte	0x04, 0x12
        /*0872*/ 	.short	(.L_401 - .L_400)
	.align		4
.L_400:
        /*0874*/ 	.word	index@(_Z35group_norm_nhwc_bwd_one_pass_kernelI11Fp32IOFp16WLi128ELi160ELi640EEv26Group_norm_nhwc_bwd_params)
        /*0878*/ 	.word	0x00000008


	//----- nvinfo : EIATTR_MIN_STACK_SIZE
	.align		4
.L_401:
        /*087c*/ 	.byte	0x04, 0x12
        /*087e*/ 	.short	(.L_403 - .L_402)
	.align		4
.L_402:
        /*0880*/ 	.word	index@(_Z35group_norm_nhwc_bwd_one_pass_kernelI11Fp32IOFp16WLi256ELi160ELi640EEv26Group_norm_nhwc_bwd_params)
        /*0884*/ 	.word	0x00000238


	//----- nvinfo : EIATTR_MIN_STACK_SIZE
	.align		4
.L_403:
        /*0888*/ 	.byte	0x04, 0x12
        /*088a*/ 	.short	(.L_405 - .L_404)
	.align		4
.L_404:
        /*088c*/ 	.word	index@(_Z35group_norm_nhwc_bwd_one_pass_kernelI11Fp32IOFp16WLi512ELi160ELi640EEv26Group_norm_nhwc_bwd_params)
        /*0890*/ 	.word	0x00000b00


	//----- nvinfo : EIATTR_MIN_STACK_SIZE
	.align		4
.L_405:
        /*0894*/ 	.byte	0x04, 0x12
        /*0896*/ 	.short	(.L_407 - .L_406)
	.align		4
.L_406:
        /*0898*/ 	.word	index@(_Z35group_norm_nhwc_fwd_one_pass_kernelI11Bf16IOFp32WLi64ELi160ELi640EEv26Group_norm_nhwc_fwd_params)
        /*089c*/ 	.word	0x00000000


	//----- nvinfo : EIATTR_MIN_STACK_SIZE
	.align		4
.L_407:
        /*08a0*/ 	.byte	0x04, 0x12
        /*08a2*/ 	.short	(.L_409 - .L_408)
	.align		4
.L_408:
        /*08a4*/ 	.word	index@(_Z35group_norm_nhwc_fwd_one_pass_kernelI11Bf16IOFp32WLi128ELi160ELi640EEv26Group_norm_nhwc_fwd_params)
        /*08a8*/ 	.word	0x00000000


	//----- nvinfo : EIATTR_MIN_STACK_SIZE
	.align		4
.L_409:
        /*08ac*/ 	.byte	0x04, 0x12
        /*08ae*/ 	.short	(.L_411 - .L_410)
	.align		4
.L_410:
        /*08b0*/ 	.word	index@(_Z35group_norm_nhwc_fwd_one_pass_kernelI11Bf16IOFp32WLi256ELi160ELi640EEv26Group_norm_nhwc_fwd_params)
        /*08b4*/ 	.word	0x00000000


	//----- nvinfo : EIATTR_MIN_STACK_SIZE
	.align		4
.L_411:
        /*08b8*/ 	.byte	0x04, 0x12
        /*08ba*/ 	.short	(.L_413 - .L_412)
	.align		4
.L_412:
        /*08bc*/ 	.word	index@(_Z35group_norm_nhwc_fwd_one_pass_kernelI11Bf16IOFp32WLi512ELi160ELi640EEv26Group_norm_nhwc_fwd_params)
        /*08c0*/ 	.word	0x00000220


	//----- nvinfo : EIATTR_MIN_STACK_SIZE
	.align		4
.L_413:
        /*08c4*/ 	.byte	0x04, 0x12
        /*08c6*/ 	.short	(.L_415 - .L_414)
	.align		4
.L_414:
        /*08c8*/ 	.word	index@(_Z35group_norm_nhwc_fwd_one_pass_kernelI11Bf16IOBf16WLi64ELi160ELi640EEv26Group_norm_nhwc_fwd_params)
        /*08cc*/ 	.word	0x00000000


	//----- nvinfo : EIATTR_MIN_STACK_SIZE
	.align		4
.L_415:
        /*08d0*/ 	.byte	0x04, 0x12
        /*08d2*/ 	.short	(.L_417 - .L_416)
	.align		4
.L_416:
        /*08d4*/ 	.word	index@(_Z35group_norm_nhwc_fwd_one_pass_kernelI11Bf16IOBf16WLi128ELi160ELi640EEv26Group_norm_nhwc_fwd_params)
        /*08d8*/ 	.word	0x00000000


	//----- nvinfo : EIATTR_MIN_STACK_SIZE
	.align		4
.L_417:
        /*08dc*/ 	.byte	0x04, 0x12
        /*08de*/ 	.short	(.L_419 - .L_418)
	.align		4
.L_418:
        /*08e0*/ 	.word	index@(_Z35group_norm_nhwc_fwd_one_pass_kernelI11Bf16IOBf16WLi256ELi160ELi640EEv26Group_norm_nhwc_fwd_params)
        /*08e4*/ 	.word	0x00000000


	//----- nvinfo : EIATTR_MIN_STACK_SIZE
	.align		4
.L_419:
        /*08e8*/ 	.byte	0x04, 0x12
        /*08ea*/ 	.short	(.L_421 - .L_420)
	.align		4
.L_420:
        /*08ec*/ 	.word	index@(_Z35group_norm_nhwc_fwd_one_pass_kernelI11Bf16IOBf16WLi512ELi160ELi640EEv26Group_norm_nhwc_fwd_params)
        /*08f0*/ 	.word	0x00000220


	//----- nvinfo : EIATTR_MIN_STACK_SIZE
	.align		4
.L_421:
        /*08f4*/ 	.byte	0x04, 0x12
        /*08f6*/ 	.short	(.L_423 - .L_422)
	.align		4
.L_422:
        /*08f8*/ 	.word	index@(_Z35group_norm_nhwc_fwd_one_pass_kernelI11Bf16IOFp16WLi64ELi160ELi640EEv26Group_norm_nhwc_fwd_params)
        /*08fc*/ 	.word	0x00000000


	//----- nvinfo : EIATTR_MIN_STACK_SIZE
	.align		4
.L_423:
        /*0900*/ 	.byte	0x04, 0x12
        /*0902*/ 	.short	(.L_425 - .L_424)
	.align		4
.L_424:
        /*0904*/ 	.word	index@(_Z35group_norm_nhwc_fwd_one_pass_kernelI11Bf16IOFp16WLi128ELi160ELi640EEv26Group_norm_nhwc_fwd_params)
        /*0908*/ 	.word	0x00000000


	//----- nvinfo : EIATTR_MIN_STACK_SIZE
	.align		4
.L_425:
        /*090c*/ 	.byte	0x04, 0x12
        /*090e*/ 	.short	(.L_427 - .L_426)
	.align		4
.L_426:
        /*0910*/ 	.word	index@(_Z35group_norm_nhwc_fwd_one_pass_kernelI11Bf16IOFp16WLi256ELi160ELi640EEv26Group_norm_nhwc_fwd_params)
        /*0914*/ 	.word	0x00000000


	//----- nvinfo : EIATTR_MIN_STACK_SIZE
	.align		4
.L_427:
        /*0918*/ 	.byte	0x04, 0x12
        /*091a*/ 	.short	(.L_429 - .L_428)
	.align		4
.L_428:
        /*091c*/ 	.word	index@(_Z35group_norm_nhwc_fwd_one_pass_kernelI11Bf16IOFp16WLi512ELi160ELi640EEv26Group_norm_nhwc_fwd_params)
        /*0920*/ 	.word	0x00000220


	//----- nvinfo : EIATTR_MIN_STACK_SIZE
	.align		4
.L_429:
        /*0924*/ 	.byte	0x04, 0x12
        /*0926*/ 	.short	(.L_431 - .L_430)
	.align		4
.L_430:
        /*0928*/ 	.word	index@(_Z35group_norm_nhwc_fwd_one_pass_kernelI11Fp16IOFp32WLi64ELi160ELi640EEv26Group_norm_nhwc_fwd_params)
        /*092c*/ 	.word	0x00000000


	//----- nvinfo : EIATTR_MIN_STACK_SIZE
	.align		4
.L_431:
        /*0930*/ 	.byte	0x04, 0x12
        /*0932*/ 	.short	(.L_433 - .L_432)
	.align		4
.L_432:
        /*0934*/ 	.word	index@(_Z35group_norm_nhwc_fwd_one_pass_kernelI11Fp16IOFp32WLi128ELi160ELi640EEv26Group_norm_nhwc_fwd_params)
        /*0938*/ 	.word	0x00000000


	//----- nvinfo : EIATTR_MIN_STACK_SIZE
	.align		4
.L_433:
        /*093c*/ 	.byte	0x04, 0x12
        /*093e*/ 	.short	(.L_435 - .L_434)
	.align		4
.L_434:
        /*0940*/ 	.word	index@(_Z35group_norm_nhwc_fwd_one_pass_kernelI11Fp16IOFp32WLi256ELi160ELi640EEv26Group_norm_nhwc_fwd_params)
        /*0944*/ 	.word	0x00000000


	//----- nvinfo : EIATTR_MIN_STACK_SIZE
	.align		4
.L_435:
        /*0948*/ 	.byte	0x04, 0x12
        /*094a*/ 	.short	(.L_437 - .L_436)
	.align		4
.L_436:
        /*094c*/ 	.word	index@(_Z35group_norm_nhwc_fwd_one_pass_kernelI11Fp16IOFp32WLi512ELi160ELi640EEv26Group_norm_nhwc_fwd_params)
        /*0950*/ 	.word	0x00000210


	//----- nvinfo : EIATTR_MIN_STACK_SIZE
	.align		4
.L_437:
        /*0954*/ 	.byte	0x04, 0x12
        /*0956*/ 	.short	(.L_439 - .L_438)
	.align		4
.L_438:
        /*0958*/ 	.word	index@(_Z35group_norm_nhwc_fwd_one_pass_kernelI11Fp16IOBf16WLi64ELi160ELi640EEv26Group_norm_nhwc_fwd_params)
        /*095c*/ 	.word	0x00000000


	//----- nvinfo : EIATTR_MIN_STACK_SIZE
	.align		4
.L_439:
        /*0960*/ 	.byte	0x04, 0x12
        /*0962*/ 	.short	(.L_441 - .L_440)
	.align		4
.L_440:
        /*0964*/ 	.word	index@(_Z35group_norm_nhwc_fwd_one_pass_kernelI11Fp16IOBf16WLi128ELi160ELi640EEv26Group_norm_nhwc_fwd_params)
        /*0968*/ 	.word	0x00000000


	//----- nvinfo : EIATTR_MIN_STACK_SIZE
	.align		4
.L_441:
        /*096c*/ 	.byte	0x04, 0x12
        /*096e*/ 	.short	(.L_443 - .L_442)
	.align		4
.L_442:
        /*0970*/ 	.word	index@(_Z35group_norm_nhwc_fwd_one_pass_kernelI11Fp16IOBf16WLi256ELi160ELi640EEv26Group_norm_nhwc_fwd_params)
        /*0974*/ 	.word	0x00000000


	//----- nvinfo : EIATTR_MIN_STACK_SIZE
	.align		4
.L_443:
        /*0978*/ 	.byte	0x04, 0x12
        /*097a*/ 	.short	(.L_445 - .L_444)
	.align		4
.L_444:
        /*097c*/ 	.word	index@(_Z35group_norm_nhwc_fwd_one_pass_kernelI11Fp16IOBf16WLi512ELi160ELi640EEv26Group_norm_nhwc_fwd_params)
        /*0980*/ 	.word	0x00000210


	//----- nvinfo : EIATTR_MIN_STACK_SIZE
	.align		4
.L_445:
        /*0984*/ 	.byte	0x04, 0x12
        /*0986*/ 	.short	(.L_447 - .L_446)
	.align		4
.L_446:
        /*0988*/ 	.word	index@(_Z35group_norm_nhwc_fwd_one_pass_kernelI11Fp16IOFp16WLi64ELi160ELi640EEv26Group_norm_nhwc_fwd_params)
        /*098c*/ 	.word	0x00000000


	//----- nvinfo : EIATTR_MIN_STACK_SIZE
	.align		4
.L_447:
        /*0990*/ 	.byte	0x04, 0x12
        /*0992*/ 	.short	(.L_449 - .L_448)
	.align		4
.L_448:
        /*0994*/ 	.word	index@(_Z35group_norm_nhwc_fwd_one_pass_kernelI11Fp16IOFp16WLi128ELi160ELi640EEv26Group_norm_nhwc_fwd_params)
        /*0998*/ 	.word	0x00000000


	//----- nvinfo : EIATTR_MIN_STACK_SIZE
	.align		4
.L_449:
        /*099c*/ 	.byte	0x04, 0x12
        /*099e*/ 	.short	(.L_451 - .L_450)
	.align		4
.L_450:
        /*09a0*/ 	.word	index@(_Z35group_norm_nhwc_fwd_one_pass_kernelI11Fp16IOFp16WLi256ELi160ELi640EEv26Group_norm_nhwc_fwd_params)
        /*09a4*/ 	.word	0x00000000


	//----- nvinfo : EIATTR_MIN_STACK_SIZE
	.align		4
.L_451:
        /*09a8*/ 	.byte	0x04, 0x12
        /*09aa*/ 	.short	(.L_453 - .L_452)
	.align		4
.L_452:
        /*09ac*/ 	.word	index@(_Z35group_norm_nhwc_fwd_one_pass_kernelI11Fp16IOFp16WLi512ELi160ELi640EEv26Group_norm_nhwc_fwd_params)
        /*09b0*/ 	.word	0x00000210


	//----- nvinfo : EIATTR_MIN_STACK_SIZE
	.align		4
.L_453:
        /*09b4*/ 	.byte	0x04, 0x12
        /*09b6*/ 	.short	(.L_455 - .L_454)
	.align		4
.L_454:
        /*09b8*/ 	.word	index@(_Z35group_norm_nhwc_fwd_one_pass_kernelI11Fp32IOFp32WLi64ELi160ELi640EEv26Group_norm_nhwc_fwd_params)
        /*09bc*/ 	.word	0x00000000


	//----- nvinfo : EIATTR_MIN_STACK_SIZE
	.align		4
.L_455:
        /*09c0*/ 	.byte	0x04, 0x12
        /*09c2*/ 	.short	(.L_457 - .L_456)
	.align		4
.L_456:
        /*09c4*/ 	.word	index@(_Z35group_norm_nhwc_fwd_one_pass_kernelI11Fp32IOFp32WLi128ELi160ELi640EEv26Group_norm_nhwc_fwd_params)
        /*09c8*/ 	.word	0x00000000


	//----- nvinfo : EIATTR_MIN_STACK_SIZE
	.align		4
.L_457:
        /*09cc*/ 	.byte	0x04, 0x12
        /*09ce*/ 	.short	(.L_459 - .L_458)
	.align		4
.L_458:
        /*09d0*/ 	.word	index@(_Z35group_norm_nhwc_fwd_one_pass_kernelI11Fp32IOFp32WLi256ELi160ELi640EEv26Group_norm_nhwc_fwd_params)
        /*09d4*/ 	.word	0x00000000


	//----- nvinfo : EIATTR_MIN_STACK_SIZE
	.align		4
.L_459:
        /*09d8*/ 	.byte	0x04, 0x12
        /*09da*/ 	.short	(.L_461 - .L_460)
	.align		4
.L_460:
        /*09dc*/ 	.word	index@(_Z35group_norm_nhwc_fwd_one_pass_kernelI11Fp32IOFp32WLi512ELi160ELi640EEv26Group_norm_nhwc_fwd_params)
        /*09e0*/ 	.word	0x00000480


	//----- nvinfo : EIATTR_MIN_STACK_SIZE
	.align		4
.L_461:
        /*09e4*/ 	.byte	0x04, 0x12
        /*09e6*/ 	.short	(.L_463 - .L_462)
	.align		4
.L_462:
        /*09e8*/ 	.word	index@(_Z35group_norm_nhwc_fwd_one_pass_kernelI11Fp32IOBf16WLi64ELi160ELi640EEv26Group_norm_nhwc_fwd_params)
        /*09ec*/ 	.word	0x00000000


	//----- nvinfo : EIATTR_MIN_STACK_SIZE
	.align		4
.L_463:
        /*09f0*/ 	.byte	0x04, 0x12
        /*09f2*/ 	.short	(.L_465 - .L_464)
	.align		4
.L_464:
        /*09f4*/ 	.word	index@(_Z35group_norm_nhwc_fwd_one_pass_kernelI11Fp32IOBf16WLi128ELi160ELi640EEv26Group_norm_nhwc_fwd_params)
        /*09f8*/ 	.word	0x00000000


	//----- nvinfo : EIATTR_MIN_STACK_SIZE
	.align		4
.L_465:
        /*09fc*/ 	.byte	0x04, 0x12
        /*09fe*/ 	.short	(.L_467 - .L_466)
	.align		4
.L_466:
        /*0a00*/ 	.word	index@(_Z35group_norm_nhwc_fwd_one_pass_kernelI11Fp32IOBf16WLi256ELi160ELi640EEv26Group_norm_nhwc_fwd_params)
        /*0a04*/ 	.word	0x00000000


	//----- nvinfo : EIATTR_MIN_STACK_SIZE
	.align		4
.L_467:
        /*0a08*/ 	.byte	0x04, 0x12
        /*0a0a*/ 	.short	(.L_469 - .L_468)
	.align		4
.L_468:
        /*0a0c*/ 	.word	index@(_Z35group_norm_nhwc_fwd_one_pass_kernelI11Fp32IOBf16WLi512ELi160ELi640EEv26Group_norm_nhwc_fwd_params)
        /*0a10*/ 	.word	0x00000480


	//----- nvinfo : EIATTR_MIN_STACK_SIZE
	.align		4
.L_469:
        /*0a14*/ 	.byte	0x04, 0x12
        /*0a16*/ 	.short	(.L_471 - .L_470)
	.align		4
.L_470:
        /*0a18*/ 	.word	index@(_Z35group_norm_nhwc_fwd_one_pass_kernelI11Fp32IOFp16WLi64ELi160ELi640EEv26Group_norm_nhwc_fwd_params)
        /*0a1c*/ 	.word	0x00000000


	//----- nvinfo : EIATTR_MIN_STACK_SIZE
	.align		4
.L_471:
        /*0a20*/ 	.byte	0x04, 0x12
        /*0a22*/ 	.short	(.L_473 - .L_472)
	.align		4
.L_472:
        /*0a24*/ 	.word	index@(_Z35group_norm_nhwc_fwd_one_pass_kernelI11Fp32IOFp16WLi128ELi160ELi640EEv26Group_norm_nhwc_fwd_params)
        /*0a28*/ 	.word	0x00000000


	//----- nvinfo : EIATTR_MIN_STACK_SIZE
	.align		4
.L_473:
        /*0a2c*/ 	.byte	0x04, 0x12
        /*0a2e*/ 	.short	(.L_475 - .L_474)
	.align		4
.L_474:
        /*0a30*/ 	.word	index@(_Z35group_norm_nhwc_fwd_one_pass_kernelI11Fp32IOFp16WLi256ELi160ELi640EEv26Group_norm_nhwc_fwd_params)
        /*0a34*/ 	.word	0x00000000


	//----- nvinfo : EIATTR_MIN_STACK_SIZE
	.align		4
.L_475:
        /*0a38*/ 	.byte	0x04, 0x12
        /*0a3a*/ 	.short	(.L_477 - .L_476)
	.align		4
.L_476:
        /*0a3c*/ 	.word	index@(_Z35group_norm_nhwc_fwd_one_pass_kernelI11Fp32IOFp16WLi512ELi160ELi640EEv26Group_norm_nhwc_fwd_params)
        /*0a40*/ 	.word	0x00000480
.L_477:


//--------------------- .nv.info._ZN3cub17CUB_300001_SM_8006detail11EmptyKernelIvEEvv --------------------------
	.section	.nv.info._ZN3cub17CUB_300001_SM_8006detail11EmptyKernelIvEEvv,"",@"SHT_CUDA_INFO"
	.sectionflags	@""
	.align	4


	//----- nvinfo : EIATTR_CUDA_API_VERSION
	.align		4
        /*0000*/ 	.byte	0x04, 0x37
        /*0002*/ 	.short	(.L_479 - .L_478)
.L_478:
        /*0004*/ 	.word	0x00000082


	//----- nvinfo : EIATTR_SW2861232_WAR
	.align		4
.L_479:
        /*0008*/ 	.byte	0x01, 0x35
	.zero		2


	//----- nvinfo : EIATTR_MAXREG_COUNT
	.align		4
        /*000c*/ 	.byte	0x03, 0x1b
        /*000e*/ 	.short	0x00ff


	//----- nvinfo : EIATTR_MERCURY_ISA_VERSION
	.align		4
        /*0010*/ 	.byte	0x03, 0x5f
        /*0012*/ 	.short	0x0000


	//----- nvinfo : EIATTR_EXIT_INSTR_OFFSETS
	.align		4
        /*0014*/ 	.byte	0x04, 0x1c
        /*0016*/ 	.short	(.L_481 - .L_480)


	//   ....[0]....
.L_480:
        /*0018*/ 	.word	0x00000010
.L_481:


//--------------------- .nv.info._Z35group_norm_nhwc_bwd_one_pass_kernelI11Bf16IOFp32WLi64ELi160ELi640EEv26Group_norm_nhwc_bwd_params --------------------------
	.section	.nv.info._Z35group_norm_nhwc_bwd_one_pass_kernelI11Bf16IOFp32WLi64ELi160ELi640EEv26Group_norm_nhwc_bwd_params,"",@"SHT_CUDA_INFO"
	.sectionflags	@""
	.align	4


	//----- nvinfo : EIATTR_CUDA_API_VERSION
	.align		4
        /*0000*/ 	.byte	0x04, 0x37
        /*0002*/ 	.short	(.L_483 - .L_482)
.L_482:
        /*0004*/ 	.word	0x00000082


	//----- nvinfo : EIATTR_SW2861232_WAR
	.align		4
.L_483:
        /*0008*/ 	.byte	0x01, 0x35
	.zero		2


	//----- nvinfo : EIATTR_PARAM_CBANK
	.align		4
        /*000c*/ 	.byte	0x04, 0x0a
        /*000e*/ 	.short	(.L_485 - .L_484)
	.align		4
.L_484:
        /*0010*/ 	.word	index@(.nv.constant0._Z35group_norm_nhwc_bwd_one_pass_kernelI11Bf16IOFp32WLi64ELi160ELi640EEv26Group_norm_nhwc_bwd_params)
        /*0014*/ 	.short	0x0160
        /*0016*/ 	.short	0x00b8


	//----- nvinfo : EIATTR_CBANK_PARAM_SIZE
	.align		4
.L_485:
        /*0018*/ 	.byte	0x03, 0x19
        /*001a*/ 	.short	0x00b8


	//----- nvinfo : EIATTR_KPARAM_INFO
	.align		4
        /*001c*/ 	.byte	0x04, 0x17
        /*001e*/ 	.short	(.L_487 - .L_486)
.L_486:
        /*0020*/ 	.word	0x00000000
        /*0024*/ 	.short	0x0000
        /*0026*/ 	.short	0x0000
        /*0028*/ 	.byte	0x00, 0xf0, 0xe1, 0x02


	//----- nvinfo : EIATTR_MAXREG_COUNT
	.align		4
.L_487:
        /*002c*/ 	.byte	0x03, 0x1b
        /*002e*/ 	.short	0x0060


	//----- nvinfo : EIATTR_NUM_BARRIERS
	.align		4
        /*0030*/ 	.byte	0x02, 0x4c
        /*0032*/ 	.byte	0x01
	.zero		1


	//----- nvinfo : EIATTR_MERCURY_ISA_VERSION
	.align		4
        /*0034*/ 	.byte	0x03, 0x5f
        /*0036*/ 	.short	0x0000


	//----- nvinfo : EIATTR_INT_WARP_WIDE_INSTR_OFFSETS
	.align		4
        /*0038*/ 	.byte	0x04, 0x31
        /*003a*/ 	.short	(.L_489 - .L_488)


	//   ....[0]....
.L_488:
        /*003c*/ 	.word	0x00002c80


	//   ....[1]....
        /*0040*/ 	.word	0x00005730


	//----- nvinfo : EIATTR_COOP_GROUP_MASK_REGIDS
	.align		4
.L_489:
        /*0044*/ 	.byte	0x04, 0x29
        /*0046*/ 	.short	(.L_491 - .L_490)


	//   ....[0]....
.L_490:
        /*0048*/ 	.word	0xffffffff


	//   ....[1]....
        /*004c*/ 	.word	0xffffffff


	//   ....[2]....
        /*0050*/ 	.word	0xffffffff


	//   ....[3]....
        /*0054*/ 	.word	0xffffffff


	//   ....[4]....
        /*0058*/ 	.word	0xffffffff


	//   ....[5]....
        /*005c*/ 	.word	0xffffffff


	//   ....[6]....
        /*0060*/ 	.word	0xffffffff


	//   ....[7]....
        /*0064*/ 	.word	0xffffffff


	//   ....[8]....
        /*0068*/ 	.word	0xffffffff


	//   ....[9]....
        /*006c*/ 	.word	0xffffffff


	//----- nvinfo : EIATTR_COOP_GROUP_INSTR_OFFSETS
	.align		4
.L_491:
        /*0070*/ 	.byte	0x04, 0x28
        /*0072*/ 	.short	(.L_493 - .L_492)


	//   ....[0]....
.L_492:
        /*0074*/ 	.word	0x00002300


	//   ....[1]....
        /*0078*/ 	.word	0x00002320


	//   ....[2]....
        /*007c*/ 	.word	0x00002360


	//   ....[3]....
        /*0080*/ 	.word	0x00002380


	//   ....[4]....
        /*0084*/ 	.word	0x000023b0


	//   ....[5]....
        /*0088*/ 	.word	0x000023d0


	//   ....[6]....
        /*008c*/ 	.word	0x00002400


	//   ....[7]....
        /*0090*/ 	.word	0x00002420


	//   ....[8]....
        /*0094*/ 	.word	0x00002450


	//   ....[9]....
        /*0098*/ 	.word	0x00002470


	//----- nvinfo : EIATTR_EXIT_INSTR_OFFSETS
	.align		4
.L_493:
        /*009c*/ 	.byte	0x04, 0x1c
        /*009e*/ 	.short	(.L_495 - .L_494)


	//   ....[0]....
.L_494:
        /*00a0*/ 	.word	0x00005800


	//   ....[1]....
        /*00a4*/ 	.word	0x00005940


	//   ....[2]....
        /*00a8*/ 	.word	0x00005b90


	//----- nvinfo : EIATTR_MAX_THREADS
	.align		4
.L_495:
        /*00ac*/ 	.byte	0x04, 0x05
        /*00ae*/ 	.short	(.L_497 - .L_496)
.L_496:
        /*00b0*/ 	.word	0x00000280
        /*00b4*/ 	.word	0x00000001
        /*00b8*/ 	.word	0x00000001


	//----- nvinfo : EIATTR_CRS_STACK_SIZE
	.align		4
.L_497:
        /*00bc*/ 	.byte	0x04, 0x1e
        /*00be*/ 	.short	(.L_499 - .L_498)
.L_498:
        /*00c0*/ 	.word	0x00000000
.L_499:


//--------------------- .nv.info._Z35group_norm_nhwc_bwd_one_pass_kernelI11Bf16IOFp32WLi128ELi160ELi640EEv26Group_norm_nhwc_bwd_params --------------------------
	.section	.nv.info._Z35group_norm_nhwc_bwd_one_pass_kernelI11Bf16IOFp32WLi128ELi160ELi640EEv26Group_norm_nhwc_bwd_params,"",@"SHT_CUDA_INFO"
	.sectionflags	@""
	.align	4


	//----- nvinfo : EIATTR_CUDA_API_VERSION
	.align		4
        /*0000*/ 	.byte	0x04, 0x37
        /*0002*/ 	.short	(.L_501 - .L_500)
.L_500:
        /*0004*/ 	.word	0x00000082


	//----- nvinfo : EIATTR_SW2861232_WAR
	.align		4
.L_501:
        /*0008*/ 	.byte	0x01, 0x35
	.zero		2


	//----- nvinfo : EIATTR_PARAM_CBANK
	.align		4
        /*000c*/ 	.byte	0x04, 0x0a
        /*000e*/ 	.short	(.L_503 - .L_502)
	.align		4
.L_502:
        /*0010*/ 	.word	index@(.nv.constant0._Z35group_norm_nhwc_bwd_one_pass_kernelI11Bf16IOFp32WLi128ELi160ELi640EEv26Group_norm_nhwc_bwd_params)
        /*0014*/ 	.short	0x0160
        /*0016*/ 	.short	0x00b8


	//----- nvinfo : EIATTR_CBANK_PARAM_SIZE
	.align		4
.L_503:
        /*0018*/ 	.byte	0x03, 0x19
        /*001a*/ 	.short	0x00b8


	//----- nvinfo : EIATTR_KPARAM_INFO
	.align		4
        /*001c*/ 	.byte	0x04, 0x17
        /*001e*/ 	.short	(.L_505 - .L_504)
.L_504:
        /*0020*/ 	.word	0x00000000
        /*0024*/ 	.short	0x0000
        /*0026*/ 	.short	0x0000
        /*0028*/ 	.byte	0x00, 0xf0, 0xe1, 0x02


	//----- nvinfo : EIATTR_MAXREG_COUNT
	.align		4
.L_505:
        /*002c*/ 	.byte	0x03, 0x1b
        /*002e*/ 	.short	0x0060


	//----- nvinfo : EIATTR_NUM_BARRIERS
	.align		4
        /*0030*/ 	.byte	0x02, 0x4c
        /*0032*/ 	.byte	0x01
	.zero		1


	//----- nvinfo : EIATTR_MERCURY_ISA_VERSION
	.align		4
        /*0034*/ 	.byte	0x03, 0x5f
        /*0036*/ 	.short	0x0000


	//----- nvinfo : EIATTR_INT_WARP_WIDE_INSTR_OFFSETS
	.align		4
        /*0038*/ 	.byte	0x04, 0x31
        /*003a*/ 	.short	(.L_507 - .L_506)


	//   ....[0]....
.L_506:
        /*003c*/ 	.word	0x00004a00


	//   ....[1]....
        /*0040*/ 	.word	0x00008d60


	//----- nvinfo : EIATTR_COOP_GROUP_MASK_REGIDS
	.align		4
.L_507:
        /*0044*/ 	.byte	0x04, 0x29
        /*0046*/ 	.short	(.L_509 - .L_508)


	//   ....[0]....
.L_508:
        /*0048*/ 	.word	0xffffffff


	//   ....[1]....
        /*004c*/ 	.word	0xffffffff


	//   ....[2]....
        /*0050*/ 	.word	0xffffffff


	//   ....[3]....
        /*0054*/ 	.word	0xffffffff


	//   ....[4]....
        /*0058*/ 	.word	0xffffffff


	//   ....[5]....
        /*005c*/ 	.word	0xffffffff


	//   ....[6]....
        /*0060*/ 	.word	0xffffffff


	//   ....[7]....
        /*0064*/ 	.word	0xffffffff


	//   ....[8]....
        /*0068*/ 	.word	0xffffffff


	//   ....[9]....
        /*006c*/ 	.word	0xffffffff


	//----- nvinfo : EIATTR_COOP_GROUP_INSTR_OFFSETS
	.align		4
.L_509:
        /*0070*/ 	.byte	0x04, 0x28
        /*0072*/ 	.short	(.L_511 - .L_510)


	//   ....[0]....
.L_510:
        /*0074*/ 	.word	0x00004010


	//   ....[1]....
        /*0078*/ 	.word	0x00004040


	//   ....[2]....
        /*007c*/ 	.word	0x000040c0


	//   ....[3]....
        /*0080*/ 	.word	0x000040d0


	//   ....[4]....
        /*0084*/ 	.word	0x00004100


	//   ....[5]....
        /*0088*/ 	.word	0x00004120


	//   ....[6]....
        /*008c*/ 	.word	0x00004150


	//   ....[7]....
        /*0090*/ 	.word	0x00004170


	//   ....[8]....
        /*0094*/ 	.word	0x000041a0


	//   ....[9]....
        /*0098*/ 	.word	0x000041c0


	//----- nvinfo : EIATTR_EXIT_INSTR_OFFSETS
	.align		4
.L_511:
        /*009c*/ 	.byte	0x04, 0x1c
        /*009e*/ 	.short	(.L_513 - .L_512)


	//   ....[0]....
.L_512:
        /*00a0*/ 	.word	0x00008e30


	//   ....[1]....
        /*00a4*/ 	.word	0x00008f70


	//   ....[2]....
        /*00a8*/ 	.word	0x000091c0


	//----- nvinfo : EIATTR_MAX_THREADS
	.align		4
.L_513:
        /*00ac*/ 	.byte	0x04, 0x05
        /*00ae*/ 	.short	(.L_515 - .L_514)
.L_514:
        /*00b0*/ 	.word	0x00000280
        /*00b4*/ 	.word	0x00000001
        /*00b8*/ 	.word	0x00000001


	//----- nvinfo : EIATTR_CRS_STACK_SIZE
	.align		4
.L_515:
        /*00bc*/ 	.byte	0x04, 0x1e
        /*00be*/ 	.short	(.L_517 - .L_516)
.L_516:
        /*00c0*/ 	.word	0x00000000
.L_517:


//--------------------- .nv.info._Z35group_norm_nhwc_bwd_one_pass_kernelI11Bf16IOFp32WLi256ELi160ELi640EEv26Group_norm_nhwc_bwd_params --------------------------
	.section	.nv.info._Z35group_norm_nhwc_bwd_one_pass_kernelI11Bf16IOFp32WLi256ELi160ELi640EEv26Group_norm_nhwc_bwd_params,"",@"SHT_CUDA_INFO"
	.sectionflags	@""
	.align	4


	//----- nvinfo : EIATTR_CUDA_API_VERSION
	.align		4
        /*0000*/ 	.byte	0x04, 0x37
        /*0002*/ 	.short	(.L_519 - .L_518)
.L_518:
        /*0004*/ 	.word	0x00000082


	//----- nvinfo : EIATTR_SW2861232_WAR
	.align		4
.L_519:
        /*0008*/ 	.byte	0x01, 0x35
	.zero		2


	//----- nvinfo : EIATTR_PARAM_CBANK
	.align		4
        /*000c*/ 	.byte	0x04, 0x0a
        /*000e*/ 	.short	(.L_521 - .L_520)
	.align		4
.L_520:
        /*0010*/ 	.word	index@(.nv.constant0._Z35group_norm_nhwc_bwd_one_pass_kernelI11Bf16IOFp32WLi256ELi160ELi640EEv26Group_norm_nhwc_bwd_params)
        /*0014*/ 	.short	0x0160
        /*0016*/ 	.short	0x00b8


	//----- nvinfo : EIATTR_CBANK_PARAM_SIZE
	.align		4
.L_521:
        /*0018*/ 	.byte	0x03, 0x19
        /*001a*/ 	.short	0x00b8


	//----- nvinfo : EIATTR_KPARAM_INFO
	.align		4
        /*001c*/ 	.byte	0x04, 0x17
        /*001e*/ 	.short	(.L_523 - .L_522)
.L_522:
        /*0020*/ 	.word	0x00000000
        /*0024*/ 	.short	0x0000
        /*0026*/ 	.short	0x0000
        /*0028*/ 	.byte	0x00, 0xf0, 0xe1, 0x02


	//----- nvinfo : EIATTR_MAXREG_COUNT
	.align		4
.L_523:
        /*002c*/ 	.byte	0x03, 0x1b
        /*002e*/ 	.short	0x0060


	//----- nvinfo : EIATTR_NUM_BARRIERS
	.align		4
        /*0030*/ 	.byte	0x02, 0x4c
        /*0032*/ 	.byte	0x01
	.zero		1


	//----- nvinfo : EIATTR_ANNOTATIONS
	.align		4
        /*0034*/ 	.byte	0x04, 0x55
        /*0036*/ 	.short	(.L_525 - .L_524)


	//   ....[0]....
.L_524:
        /*0038*/ 	.word	0x00000001
        /*003c*/ 	.byte	0x90, 0x01, 0x00, 0x00, 0x01, 0x00, 0x00, 0x00, 0x80, 0x7a, 0x00, 0x00, 0x01, 0x00, 0x00, 0x00
        /*004c*/ 	.byte	0x70, 0x7c, 0x00, 0x00, 0x01, 0x00, 0x00, 0x00, 0x80, 0x7c, 0x00, 0x00


	//----- nvinfo : EIATTR_MERCURY_ISA_VERSION
	.align		4
.L_525:
        /*0058*/ 	.byte	0x03, 0x5f
        /*005a*/ 	.short	0x0000


	//----- nvinfo : EIATTR_INT_WARP_WIDE_INSTR_OFFSETS
	.align		4
        /*005c*/ 	.byte	0x04, 0x31
        /*005e*/ 	.short	(.L_527 - .L_526)


	//   ....[0]....
.L_526:
        /*0060*/ 	.word	0x00008660


	//   ....[1]....
        /*0064*/ 	.word	0x00009d20


	//   ....[2]....
        /*0068*/ 	.word	0x00010af0


	//----- nvinfo : EIATTR_COOP_GROUP_MASK_REGIDS
	.align		4
.L_527:
        /*006c*/ 	.byte	0x04, 0x29
        /*006e*/ 	.short	(.L_529 - .L_528)


	//   ....[0]....
.L_528:
        /*0070*/ 	.word	0xffffffff


	//   ....[1]....
        /*0074*/ 	.word	0xffffffff


	//   ....[2]....
        /*0078*/ 	.word	0xffffffff


	//   ....[3]....
        /*007c*/ 	.word	0xffffffff


	//   ....[4]....
        /*0080*/ 	.word	0xffffffff


	//   ....[5]....
        /*0084*/ 	.word	0xffffffff


	//   ....[6]....
        /*0088*/ 	.word	0xffffffff


	//   ....[7]....
        /*008c*/ 	.word	0xffffffff


	//   ....[8]....
        /*0090*/ 	.word	0xffffffff


	//   ....[9]....
        /*0094*/ 	.word	0xffffffff


	//----- nvinfo : EIATTR_COOP_GROUP_INSTR_OFFSETS
	.align		4
.L_529:
        /*0098*/ 	.byte	0x04, 0x28
        /*009a*/ 	.short	(.L_531 - .L_530)


	//   ....[0]....
.L_530:
        /*009c*/ 	.word	0x00007b00


	//   ....[1]....
        /*00a0*/ 	.word	0x00007b10


	//   ....[2]....
        /*00a4*/ 	.word	0x00007b60


	//   ....[3]....
        /*00a8*/ 	.word	0x00007b70


	//   ....[4]....
        /*00ac*/ 	.word	0x00007ba0


	//   ....[5]....
        /*00b0*/ 	.word	0x00007bc0


	//   ....[6]....
        /*00b4*/ 	.word	0x00007bf0


	//   ....[7]....
        /*00b8*/ 	.word	0x00007c10


	//   ....[8]....
        /*00bc*/ 	.word	0x00007ca0


	//   ....[9]....
        /*00c0*/ 	.word	0x00007cb0


	//----- nvinfo : EIATTR_EXIT_INSTR_OFFSETS
	.align		4
.L_531:
        /*00c4*/ 	.byte	0x04, 0x1c
        /*00c6*/ 	.short	(.L_533 - .L_532)


	//   ....[0]....
.L_532:
        /*00c8*/ 	.word	0x00010bc0


	//   ....[1]....
        /*00cc*/ 	.word	0x00010d00


	//   ....[2]....
        /*00d0*/ 	.word	0x00010f50


	//----- nvinfo : EIATTR_MAX_THREADS
	.align		4
.L_533:
        /*00d4*/ 	.byte	0x04, 0x05
        /*00d6*/ 	.short	(.L_535 - .L_534)
.L_534:
        /*00d8*/ 	.word	0x00000280
        /*00dc*/ 	.word	0x00000001
        /*00e0*/ 	.word	0x00000001


	//----- nvinfo : EIATTR_CRS_STACK_SIZE
	.align		4
.L_535:
        /*00e4*/ 	.byte	0x04, 0x1e
        /*00e6*/ 	.short	(.L_537 - .L_536)
.L_536:
        /*00e8*/ 	.word	0x00000000
.L_537:


//--------------------- .nv.info._Z35group_norm_nhwc_bwd_one_pass_kernelI11Bf16IOFp32WLi512ELi160ELi640EEv26Group_norm_nhwc_bwd_params --------------------------
	.section	.nv.info._Z35group_norm_nhwc_bwd_one_pass_kernelI11Bf16IOFp32WLi512ELi160ELi640EEv26Group_norm_nhwc_bwd_params,"",@"SHT_CUDA_INFO"
	.sectionflags	@""
	.align	4


	//----- nvinfo : EIATTR_CUDA_API_VERSION
	.align		4
        /*0000*/ 	.byte	0x04, 0x37
        /*0002*/ 	.short	(.L_539 - .L_538)
.L_538:
        /*0004*/ 	.word	0x00000082


	//----- nvinfo : EIATTR_SW2861232_WAR
	.align		4
.L_539:
        /*0008*/ 	.byte	0x01, 0x35
	.zero		2


	//----- nvinfo : EIATTR_PARAM_CBANK
	.align		4
        /*000c*/ 	.byte	0x04, 0x0a
        /*000e*/ 	.short	(.L_541 - .L_540)
	.align		4
.L_540:
        /*0010*/ 	.word	index@(.nv.constant0._Z35group_norm_nhwc_bwd_one_pass_kernelI11Bf16IOFp32WLi512ELi160ELi640EEv26Group_norm_nhwc_bwd_params)
        /*0014*/ 	.short	0x0160
        /*0016*/ 	.short	0x00b8


	//----- nvinfo : EIATTR_CBANK_PARAM_SIZE
	.align		4
.L_541:
        /*0018*/ 	.byte	0x03, 0x19
        /*001a*/ 	.short	0x00b8


	//----- nvinfo : EIATTR_KPARAM_INFO
	.align		4
        /*001c*/ 	.byte	0x04, 0x17
        /*001e*/ 	.short	(.L_543 - .L_542)
.L_542:
        /*0020*/ 	.word	0x00000000
        /*0024*/ 	.short	0x0000
        /*0026*/ 	.short	0x0000
        /*0028*/ 	.byte	0x00, 0xf0, 0xe1, 0x02


	//----- nvinfo : EIATTR_MAXREG_COUNT
	.align		4
.L_543:
        /*002c*/ 	.byte	0x03, 0x1b
        /*002e*/ 	.short	0x0060


	//----- nvinfo : EIATTR_NUM_BARRIERS
	.align		4
        /*0030*/ 	.byte	0x02, 0x4c
        /*0032*/ 	.byte	0x01
	.zero		1


	//----- nvinfo : EIATTR_ANNOTATIONS
	.align		4
        /*0034*/ 	.byte	0x04, 0x55
        /*0036*/ 	.short	(.L_545 - .L_544)


	//   ....[0]....
.L_544:
        /*0038*/ 	.word	0x00000001
        /*003c*/ 	.byte	0xb0, 0x00, 0x00, 0x00, 0x01, 0x00, 0x00, 0x00, 0x60, 0x01, 0x00, 0x00, 0x01, 0x00, 0x00, 0x00
        /* <DEDUP_REMOVED lines=1037> */
        /*411c*/ 	.byte	0x90, 0xde, 0x01, 0x00, 0x01, 0x00, 0x00, 0x00, 0x90, 0xdf, 0x01, 0x00


	//----- nvinfo : EIATTR_MERCURY_ISA_VERSION
	.align		4
.L_545:
        /*4128*/ 	.byte	0x03, 0x5f
        /*412a*/ 	.short	0x0000


	//----- nvinfo : EIATTR_INT_WARP_WIDE_INSTR_OFFSETS
	.align		4
        /*412c*/ 	.byte	0x04, 0x31
        /*412e*/ 	.short	(.L_547 - .L_546)


	//   ....[0]....
.L_546:
        /*4130*/ 	.word	0x0001c1a0


	//   ....[1]....
        /*4134*/ 	.word	0x0001db60


	//----- nvinfo : EIATTR_COOP_GROUP_MASK_REGIDS
	.align		4
.L_547:
        /*4138*/ 	.byte	0x04, 0x29
        /*413a*/ 	.short	(.L_549 - .L_548)


	//   ....[0]....
.L_548:
        /*413c*/ 	.word	0xffffffff


	//   ....[1]....
        /*4140*/ 	.word	0xffffffff


	//   ....[2]....
        /*4144*/ 	.word	0xffffffff


	//   ....[3]....
        /*4148*/ 	.word	0xffffffff


	//   ....[4]....
        /*414c*/ 	.word	0xffffffff


	//   ....[5]....
        /*4150*/ 	.word	0xffffffff


	//   ....[6]....
        /*4154*/ 	.word	0xffffffff


	//   ....[7]....
        /*4158*/ 	.word	0xffffffff


	//   ....[8]....
        /*415c*/ 	.word	0xffffffff


	//   ....[9]....
        /*4160*/ 	.word	0xffffffff


	//----- nvinfo : EIATTR_COOP_GROUP_INSTR_OFFSETS
	.align		4
.L_549:
        /*4164*/ 	.byte	0x04, 0x28
        /*4166*/ 	.short	(.L_551 - .L_550)


	//   ....[0]....
.L_550:
        /*4168*/ 	.word	0x0001ab90


	//   ....[1]....
        /*416c*/ 	.word	0x0001acc0


	//   ....[2]....
        /*4170*/ 	.word	0x0001ada0


	//   ....[3]....
        /*4174*/ 	.word	0x0001ae50


	//   ....[4]....
        /*4178*/ 	.word	0x0001b030


	//   ....[5]....
        /*417c*/ 	.word	0x0001b040


	//   ....[6]....
        /*4180*/ 	.word	0x0001b440


	//   ....[7]....
        /*4184*/ 	.word	0x0001b480


	//   ....[8]....
        /*4188*/ 	.word	0x0001b6e0


	//   ....[9]....
        /*418c*/ 	.word	0x0001b710


	//----- nvinfo : EIATTR_EXIT_INSTR_OFFSETS
	.align		4
.L_551:
        /*4190*/ 	.byte	0x04, 0x1c
        /*4192*/ 	.short	(.L_553 - .L_552)


	//   ....[0]....
.L_552:
        /*4194*/ 	.word	0x0001dc30


	//   ....[1]....
        /*4198*/ 	.word	0x0001dd80


	//   ....[2]....
        /*419c*/ 	.word	0x0001e000


	//----- nvinfo : EIATTR_MAX_THREADS
	.align		4
.L_553:
        /*41a0*/ 	.byte	0x04, 0x05
        /*41a2*/ 	.short	(.L_555 - .L_554)
.L_554:
        /*41a4*/ 	.word	0x00000280
        /*41a8*/ 	.word	0x00000001
        /*41ac*/ 	.word	0x00000001


	//----- nvinfo : EIATTR_CRS_STACK_SIZE
	.align		4
.L_555:
        /*41b0*/ 	.byte	0x04, 0x1e
        /*41b2*/ 	.short	(.L_557 - .L_556)
.L_556:
        /*41b4*/ 	.word	0x00000000
.L_557:


//--------------------- .nv.info._Z35group_norm_nhwc_bwd_one_pass_kernelI11Bf16IOBf16WLi64ELi160ELi640EEv26Group_norm_nhwc_bwd_params --------------------------
	.section	.nv.info._Z35group_norm_nhwc_bwd_one_pass_kernelI11Bf16IOBf16WLi64ELi160ELi640EEv26Group_norm_nhwc_bwd_params,"",@"SHT_CUDA_INFO"
	.sectionflags	@""
	.align	4


	//----- nvinfo : EIATTR_CUDA_API_VERSION
	.align		4
        /*0000*/ 	.byte	0x04, 0x37
        /*0002*/ 	.short	(.L_559 - .L_558)
.L_558:
        /*0004*/ 	.word	0x00000082


	//----- nvinfo : EIATTR_SW2861232_WAR
	.align		4
.L_559:
        /*0008*/ 	.byte	0x01, 0x35
	.zero		2


	//----- nvinfo : EIATTR_PARAM_CBANK
	.align		4
        /*000c*/ 	.byte	0x04, 0x0a
        /*000e*/ 	.short	(.L_561 - .L_560)
	.align		4
.L_560:
        /*0010*/ 	.word	index@(.nv.constant0._Z35group_norm_nhwc_bwd_one_pass_kernelI11Bf16IOBf16WLi64ELi160ELi640EEv26Group_norm_nhwc_bwd_params)
        /*0014*/ 	.short	0x0160
        /*0016*/ 	.short	0x00b8


	//----- nvinfo : EIATTR_CBANK_PARAM_SIZE
	.align		4
.L_561:
        /*0018*/ 	.byte	0x03, 0x19
        /*001a*/ 	.short	0x00b8


	//----- nvinfo : EIATTR_KPARAM_INFO
	.align		4
        /*001c*/ 	.byte	0x04, 0x17
        /*001e*/ 	.short	(.L_563 - .L_562)
.L_562:
        /*0020*/ 	.word	0x00000000
        /*0024*/ 	.short	0x0000
        /*0026*/ 	.short	0x0000
        /*0028*/ 	.byte	0x00, 0xf0, 0xe1, 0x02


	//----- nvinfo : EIATTR_MAXREG_COUNT
	.align		4
.L_563:
        /*002c*/ 	.byte	0x03, 0x1b
        /*002e*/ 	.short	0x0060


	//----- nvinfo : EIATTR_NUM_BARRIERS
	.align		4
        /*0030*/ 	.byte	0x02, 0x4c
        /*0032*/ 	.byte	0x01
	.zero		1


	//----- nvinfo : EIATTR_MERCURY_ISA_VERSION
	.align		4
        /*0034*/ 	.byte	0x03, 0x5f
        /*0036*/ 	.short	0x0000


	//----- nvinfo : EIATTR_INT_WARP_WIDE_INSTR_OFFSETS
	.align		4
        /*0038*/ 	.byte	0x04, 0x31
        /*003a*/ 	.short	(.L_565 - .L_564)


	//   ....[0]....
.L_564:
        /*003c*/ 	.word	0x00002cf0


	//   ....[1]....
        /*0040*/ 	.word	0x000057d0


	//----- nvinfo : EIATTR_COOP_GROUP_MASK_REGIDS
	.align		4
.L_565:
        /*0044*/ 	.byte	0x04, 0x29
        /*0046*/ 	.short	(.L_567 - .L_566)


	//   ....[0]....
.L_566:
        /*0048*/ 	.word	0xffffffff


	//   ....[1]....
        /*004c*/ 	.word	0xffffffff


	//   ....[2]....
        /*0050*/ 	.word	0xffffffff


	//   ....[3]....
        /*0054*/ 	.word	0xffffffff


	//   ....[4]....
        /*0058*/ 	.word	0xffffffff


	//   ....[5]....
        /*005c*/ 	.word	0xffffffff


	//   ....[6]....
        /*0060*/ 	.word	0xffffffff


	//   ....[7]....
        /*0064*/ 	.word	0xffffffff


	//   ....[8]....
        /*0068*/ 	.word	0xffffffff


	//   ....[9]....
        /*006c*/ 	.word	0xffffffff


	//----- nvinfo : EIATTR_COOP_GROUP_INSTR_OFFSETS
	.align		4
.L_567:
        /*0070*/ 	.byte	0x04, 0x28
        /*0072*/ 	.short	(.L_569 - .L_568)


	//   ....[0]....
.L_568:
        /*0074*/ 	.word	0x00002370


	//   ....[1]....
        /*0078*/ 	.word	0x00002390


	//   ....[2]....
        /*007c*/ 	.word	0x000023d0


	//   ....[3]....
        /*0080*/ 	.word	0x000023f0


	//   ....[4]....
        /*0084*/ 	.word	0x00002420


	//   ....[5]....
        /*0088*/ 	.word	0x00002440


	//   ....[6]....
        /*008c*/ 	.word	0x00002470


	//   ....[7]....
        /*0090*/ 	.word	0x00002490


	//   ....[8]....
        /*0094*/ 	.word	0x000024c0


	//   ....[9]....
        /*0098*/ 	.word	0x000024e0


	//----- nvinfo : EIATTR_EXIT_INSTR_OFFSETS
	.align		4
.L_569:
        /*009c*/ 	.byte	0x04, 0x1c
        /*009e*/ 	.short	(.L_571 - .L_570)


	//   ....[0]....
.L_570:
        /*00a0*/ 	.word	0x000058a0


	//   ....[1]....
        /*00a4*/ 	.word	0x000059e0


	//   ....[2]....
        /*00a8*/ 	.word	0x00005c60


	//----- nvinfo : EIATTR_MAX_THREADS
	.align		4
.L_571:
        /*00ac*/ 	.byte	0x04, 0x05
        /*00ae*/ 	.short	(.L_573 - .L_572)
.L_572:
        /*00b0*/ 	.word	0x00000280
        /*00b4*/ 	.word	0x00000001
        /*00b8*/ 	.word	0x00000001


	//----- nvinfo : EIATTR_CRS_STACK_SIZE
	.align		4
.L_573:
        /*00bc*/ 	.byte	0x04, 0x1e
        /*00be*/ 	.short	(.L_575 - .L_574)
.L_574:
        /*00c0*/ 	.word	0x00000000
.L_575:


//--------------------- .nv.info._Z35group_norm_nhwc_bwd_one_pass_kernelI11Bf16IOBf16WLi128ELi160ELi640EEv26Group_norm_nhwc_bwd_params --------------------------
	.section	.nv.info._Z35group_norm_nhwc_bwd_one_pass_kernelI11Bf16IOBf16WLi128ELi160ELi640EEv26Group_norm_nhwc_bwd_params,"",@"SHT_CUDA_INFO"
	.sectionflags	@""
	.align	4


	//----- nvinfo : EIATTR_CUDA_API_VERSION
	.align		4
        /*0000*/ 	.byte	0x04, 0x37
        /*0002*/ 	.short	(.L_577 - .L_576)
.L_576:
        /*0004*/ 	.word	0x00000082


	//----- nvinfo : EIATTR_SW2861232_WAR
	.align		4
.L_577:
        /*0008*/ 	.byte	0x01, 0x35
	.zero		2


	//----- nvinfo : EIATTR_PARAM_CBANK
	.align		4
        /*000c*/ 	.byte	0x04, 0x0a
        /*000e*/ 	.short	(.L_579 - .L_578)
	.align		4
.L_578:
        /*0010*/ 	.word	index@(.nv.constant0._Z35group_norm_nhwc_bwd_one_pass_kernelI11Bf16IOBf16WLi128ELi160ELi640EEv26Group_norm_nhwc_bwd_params)
        /*0014*/ 	.short	0x0160
        /*0016*/ 	.short	0x00b8


	//----- nvinfo : EIATTR_CBANK_PARAM_SIZE
	.align		4
.L_579:
        /*0018*/ 	.byte	0x03, 0x19
        /*001a*/ 	.short	0x00b8


	//----- nvinfo : EIATTR_KPARAM_INFO
	.align		4
        /*001c*/ 	.byte	0x04, 0x17
        /*001e*/ 	.short	(.L_581 - .L_580)
.L_580:
        /*0020*/ 	.word	0x00000000
        /*0024*/ 	.short	0x0000
        /*0026*/ 	.short	0x0000
        /*0028*/ 	.byte	0x00, 0xf0, 0xe1, 0x02


	//----- nvinfo : EIATTR_MAXREG_COUNT
	.align		4
.L_581:
        /*002c*/ 	.byte	0x03, 0x1b
        /*002e*/ 	.short	0x0060


	//----- nvinfo : EIATTR_NUM_BARRIERS
	.align		4
        /*0030*/ 	.byte	0x02, 0x4c
        /*0032*/ 	.byte	0x01
	.zero		1


	//----- nvinfo : EIATTR_MERCURY_ISA_VERSION
	.align		4
        /*0034*/ 	.byte	0x03, 0x5f
        /*0036*/ 	.short	0x0000


	//----- nvinfo : EIATTR_INT_WARP_WIDE_INSTR_OFFSETS
	.align		4
        /*0038*/ 	.byte	0x04, 0x31
        /*003a*/ 	.short	(.L_583 - .L_582)


	//   ....[0]....
.L_582:
        /*003c*/ 	.word	0x00004a60


	//   ....[1]....
        /*0040*/ 	.word	0x00008df0


	//----- nvinfo : EIATTR_COOP_GROUP_MASK_REGIDS
	.align		4
.L_583:
        /*0044*/ 	.byte	0x04, 0x29
        /*0046*/ 	.short	(.L_585 - .L_584)


	//   ....[0]....
.L_584:
        /*0048*/ 	.word	0xffffffff


	//   ....[1]....
        /*004c*/ 	.word	0xffffffff


	//   ....[2]....
        /*0050*/ 	.word	0xffffffff


	//   ....[3]....
        /*0054*/ 	.word	0xffffffff


	//   ....[4]....
        /*0058*/ 	.word	0xffffffff


	//   ....[5]....
        /*005c*/ 	.word	0xffffffff


	//   ....[6]....
        /*0060*/ 	.word	0xffffffff


	//   ....[7]....
        /*0064*/ 	.word	0xffffffff


	//   ....[8]....
        /*0068*/ 	.word	0xffffffff


	//   ....[9]....
        /*006c*/ 	.word	0xffffffff


	//----- nvinfo : EIATTR_COOP_GROUP_INSTR_OFFSETS
	.align		4
.L_585:
        /*0070*/ 	.byte	0x04, 0x28
        /*0072*/ 	.short	(.L_587 - .L_586)


	//   ....[0]....
.L_586:
        /*0074*/ 	.word	0x00004070


	//   ....[1]....
        /*0078*/ 	.word	0x000040a0


	//   ....[2]....
        /*007c*/ 	.word	0x00004120


	//   ....[3]....
        /*0080*/ 	.word	0x00004130


	//   ....[4]....
        /*0084*/ 	.word	0x00004160


	//   ....[5]....
        /*0088*/ 	.word	0x00004180


	//   ....[6]....
        /*008c*/ 	.word	0x000041b0


	//   ....[7]....
        /*0090*/ 	.word	0x000041d0


	//   ....[8]....
        /*0094*/ 	.word	0x00004200


	//   ....[9]....
        /*0098*/ 	.word	0x00004220


	//----- nvinfo : EIATTR_EXIT_INSTR_OFFSETS
	.align		4
.L_587:
        /*009c*/ 	.byte	0x04, 0x1c
        /*009e*/ 	.short	(.L_589 - .L_588)


	//   ....[0]....
.L_588:
        /*00a0*/ 	.word	0x00008ec0


	//   ....[1]....
        /*00a4*/ 	.word	0x00009000


	//   ....[2]....
        /*00a8*/ 	.word	0x00009280


	//----- nvinfo : EIATTR_MAX_THREADS
	.align		4
.L_589:
        /*00ac*/ 	.byte	0x04, 0x05
        /*00ae*/ 	.short	(.L_591 - .L_590)
.L_590:
        /*00b0*/ 	.word	0x00000280
        /*00b4*/ 	.word	0x00000001
        /*00b8*/ 	.word	0x00000001


	//----- nvinfo : EIATTR_CRS_STACK_SIZE
	.align		4
.L_591:
        /*00bc*/ 	.byte	0x04, 0x1e
        /*00be*/ 	.short	(.L_593 - .L_592)
.L_592:
        /*00c0*/ 	.word	0x00000000
.L_593:


//--------------------- .nv.info._Z35group_norm_nhwc_bwd_one_pass_kernelI11Bf16IOBf16WLi256ELi160ELi640EEv26Group_norm_nhwc_bwd_params --------------------------
	.section	.nv.info._Z35group_norm_nhwc_bwd_one_pass_kernelI11Bf16IOBf16WLi256ELi160ELi640EEv26Group_norm_nhwc_bwd_params,"",@"SHT_CUDA_INFO"
	.sectionflags	@""
	.align	4


	//----- nvinfo : EIATTR_CUDA_API_VERSION
	.align		4
        /*0000*/ 	.byte	0x04, 0x37
        /*0002*/ 	.short	(.L_595 - .L_594)
.L_594:
        /*0004*/ 	.word	0x00000082


	//----- nvinfo : EIATTR_SW2861232_WAR
	.align		4
.L_595:
        /*0008*/ 	.byte	0x01, 0x35
	.zero		2


	//----- nvinfo : EIATTR_PARAM_CBANK
	.align		4
        /*000c*/ 	.byte	0x04, 0x0a
        /*000e*/ 	.short	(.L_597 - .L_596)
	.align		4
.L_596:
        /*0010*/ 	.word	index@(.nv.constant0._Z35group_norm_nhwc_bwd_one_pass_kernelI11Bf16IOBf16WLi256ELi160ELi640EEv26Group_norm_nhwc_bwd_params)
        /*0014*/ 	.short	0x0160
        /*0016*/ 	.short	0x00b8


	//----- nvinfo : EIATTR_CBANK_PARAM_SIZE
	.align		4
.L_597:
        /*0018*/ 	.byte	0x03, 0x19
        /*001a*/ 	.short	0x00b8


	//----- nvinfo : EIATTR_KPARAM_INFO
	.align		4
        /*001c*/ 	.byte	0x04, 0x17
        /*001e*/ 	.short	(.L_599 - .L_598)
.L_598:
        /*0020*/ 	.word	0x00000000
        /*0024*/ 	.short	0x0000
        /*0026*/ 	.short	0x0000
        /*0028*/ 	.byte	0x00, 0xf0, 0xe1, 0x02


	//----- nvinfo : EIATTR_MAXREG_COUNT
	.align		4
.L_599:
        /*002c*/ 	.byte	0x03, 0x1b
        /*002e*/ 	.short	0x0060


	//----- nvinfo : EIATTR_NUM_BARRIERS
	.align		4
        /*0030*/ 	.byte	0x02, 0x4c
        /*0032*/ 	.byte	0x01
	.zero		1


	//----- nvinfo : EIATTR_ANNOTATIONS
	.align		4
        /*0034*/ 	.byte	0x04, 0x55
        /*0036*/ 	.short	(.L_601 - .L_600)


	//   ....[0]....
.L_600:
        /*0038*/ 	.word	0x00000001
        /*003c*/ 	.byte	0x90, 0x01, 0x00, 0x00, 0x01, 0x00, 0x00, 0x00, 0xf0, 0x7a, 0x00, 0x00, 0x01, 0x00, 0x00, 0x00
        /*004c*/ 	.byte	0x80, 0x7c, 0x00, 0x00, 0x01, 0x00, 0x00, 0x00, 0xb0, 0x7c, 0x00, 0x00


	//----- nvinfo : EIATTR_MERCURY_ISA_VERSION
	.align		4
.L_601:
        /*0058*/ 	.byte	0x03, 0x5f
        /*005a*/ 	.short	0x0000


	//----- nvinfo : EIATTR_INT_WARP_WIDE_INSTR_OFFSETS
	.align		4
        /*005c*/ 	.byte	0x04, 0x31
        /*005e*/ 	.short	(.L_603 - .L_602)


	//   ....[0]....
.L_602:
        /*0060*/ 	.word	0x000086c0


	//   ....[1]....
        /*0064*/ 	.word	0x00009d80


	//   ....[2]....
        /*0068*/ 	.word	0x00010b50


	//----- nvinfo : EIATTR_COOP_GROUP_MASK_REGIDS
	.align		4
.L_603:
        /*006c*/ 	.byte	0x04, 0x29
        /*006e*/ 	.short	(.L_605 - .L_604)


	//   ....[0]....
.L_604:
        /*0070*/ 	.word	0xffffffff


	//   ....[1]....
        /*0074*/ 	.word	0xffffffff


	//   ....[2]....
        /*0078*/ 	.word	0xffffffff


	//   ....[3]....
        /*007c*/ 	.word	0xffffffff


	//   ....[4]....
        /*0080*/ 	.word	0xffffffff


	//   ....[5]....
        /*0084*/ 	.word	0xffffffff


	//   ....[6]....
        /*0088*/ 	.word	0xffffffff


	//   ....[7]....
        /*008c*/ 	.word	0xffffffff


	//   ....[8]....
        /*0090*/ 	.word	0xffffffff


	//   ....[9]....
        /*0094*/ 	.word	0xffffffff


	//----- nvinfo : EIATTR_COOP_GROUP_INSTR_OFFSETS
	.align		4
.L_605:
        /*0098*/ 	.byte	0x04, 0x28
        /*009a*/ 	.short	(.L_607 - .L_606)


	//   ....[0]....
.L_606:
        /*009c*/ 	.word	0x00007b70


	//   ....[1]....
        /*00a0*/ 	.word	0x00007b80


	//   ....[2]....
        /*00a4*/ 	.word	0x00007bd0


	//   ....[3]....
        /*00a8*/ 	.word	0x00007be0


	//   ....[4]....
        /*00ac*/ 	.word	0x00007c10


	//   ....[5]....
        /*00b0*/ 	.word	0x00007c30


	//   ....[6]....
        /*00b4*/ 	.word	0x00007c60


	//   ....[7]....
        /*00b8*/ 	.word	0x00007c90


	//   ....[8]....
        /*00bc*/ 	.word	0x00007d00


	//   ....[9]....
        /*00c0*/ 	.word	0x00007d10


	//----- nvinfo : EIATTR_EXIT_INSTR_OFFSETS
	.align		4
.L_607:
        /*00c4*/ 	.byte	0x04, 0x1c
        /*00c6*/ 	.short	(.L_609 - .L_608)


	//   ....[0]....
.L_608:
        /*00c8*/ 	.word	0x00010c20


	//   ....[1]....
        /*00cc*/ 	.word	0x00010d60


	//   ....[2]....
        /*00d0*/ 	.word	0x00010fe0


	//----- nvinfo : EIATTR_MAX_THREADS
	.align		4
.L_609:
        /*00d4*/ 	.byte	0x04, 0x05
        /*00d6*/ 	.short	(.L_611 - .L_610)
.L_610:
        /*00d8*/ 	.word	0x00000280
        /*00dc*/ 	.word	0x00000001
        /*00e0*/ 	.word	0x00000001


	//----- nvinfo : EIATTR_CRS_STACK_SIZE
	.align		4
.L_611:
        /*00e4*/ 	.byte	0x04, 0x1e
        /*00e6*/ 	.short	(.L_613 - .L_612)
.L_612:
        /*00e8*/ 	.word	0x00000000
.L_613:


//--------------------- .nv.info._Z35group_norm_nhwc_bwd_one_pass_kernelI11Bf16IOBf16WLi512ELi160ELi640EEv26Group_norm_nhwc_bwd_params --------------------------
	.section	.nv.info._Z35group_norm_nhwc_bwd_one_pass_kernelI11Bf16IOBf16WLi512ELi160ELi640EEv26Group_norm_nhwc_bwd_params,"",@"SHT_CUDA_INFO"
	.sectionflags	@""
	.align	4


	//----- nvinfo : EIATTR_CUDA_API_VERSION
	.align		4
        /*0000*/ 	.byte	0x04, 0x37
        /*0002*/ 	.short	(.L_615 - .L_614)
.L_614:
        /*0004*/ 	.word	0x00000082


	//----- nvinfo : EIATTR_SW2861232_WAR
	.align		4
.L_615:
        /*0008*/ 	.byte	0x01, 0x35
	.zero		2


	//----- nvinfo : EIATTR_PARAM_CBANK
	.align		4
        /*000c*/ 	.byte	0x04, 0x0a
        /*000e*/ 	.short	(.L_617 - .L_616)
	.align		4
.L_616:
        /*0010*/ 	.word	index@(.nv.constant0._Z35group_norm_nhwc_bwd_one_pass_kernelI11Bf16IOBf16WLi512ELi160ELi640EEv26Group_norm_nhwc_bwd_params)
        /*0014*/ 	.short	0x0160
        /*0016*/ 	.short	0x00b8


	//----- nvinfo : EIATTR_CBANK_PARAM_SIZE
	.align		4
.L_617:
        /*0018*/ 	.byte	0x03, 0x19
        /*001a*/ 	.short	0x00b8


	//----- nvinfo : EIATTR_KPARAM_INFO
	.align		4
        /*001c*/ 	.byte	0x04, 0x17
        /*001e*/ 	.short	(.L_619 - .L_618)
.L_618:
        /*0020*/ 	.word	0x00000000
        /*0024*/ 	.short	0x0000
        /*0026*/ 	.short	0x0000
        /*0028*/ 	.byte	0x00, 0xf0, 0xe1, 0x02


	//----- nvinfo : EIATTR_MAXREG_COUNT
	.align		4
.L_619:
        /*002c*/ 	.byte	0x03, 0x1b
        /*002e*/ 	.short	0x0060


	//----- nvinfo : EIATTR_NUM_BARRIERS
	.align		4
        /*0030*/ 	.byte	0x02, 0x4c
        /*0032*/ 	.byte	0x01
	.zero		1


	//----- nvinfo : EIATTR_ANNOTATIONS
	.align		4
        /*0034*/ 	.byte	0x04, 0x55
        /*0036*/ 	.short	(.L_621 - .L_620)


	//   ....[0]....
.L_620:
        /* <DEDUP_REMOVED lines=1028> */


	//----- nvinfo : EIATTR_MERCURY_ISA_VERSION
	.align		4
.L_621:
        /*4068*/ 	.byte	0x03, 0x5f
        /*406a*/ 	.short	0x0000


	//----- nvinfo : EIATTR_INT_WARP_WIDE_INSTR_OFFSETS
	.align		4
        /*406c*/ 	.byte	0x04, 0x31
        /*406e*/ 	.short	(.L_623 - .L_622)


	//   ....[0]....
.L_622:
        /*4070*/ 	.word	0x0001c070


	//   ....[1]....
        /*4074*/ 	.word	0x0001da40


	//----- nvinfo : EIATTR_COOP_GROUP_MASK_REGIDS
	.align		4
.L_623:
        /*4078*/ 	.byte	0x04, 0x29
        /*407a*/ 	.short	(.L_625 - .L_624)


	//   ....[0]....
.L_624:
        /*407c*/ 	.word	0xffffffff


	//   ....[1]....
        /*4080*/ 	.word	0xffffffff


	//   ....[2]....
        /*4084*/ 	.word	0xffffffff


	//   ....[3]....
        /*4088*/ 	.word	0xffffffff


	//   ....[4]....
        /*408c*/ 	.word	0xffffffff


	//   ....[5]....
        /*4090*/ 	.word	0xffffffff


	//   ....[6]....
        /*4094*/ 	.word	0xffffffff


	//   ....[7]....
        /*4098*/ 	.word	0xffffffff


	//   ....[8]....
        /*409c*/ 	.word	0xffffffff


	//   ....[9]....
        /*40a0*/ 	.word	0xffffffff


	//----- nvinfo : EIATTR_COOP_GROUP_INSTR_OFFSETS
	.align		4
.L_625:
        /*40a4*/ 	.byte	0x04, 0x28
        /*40a6*/ 	.short	(.L_627 - .L_626)


	//   ....[0]....
.L_626:
        /*40a8*/ 	.word	0x0001aa80


	//   ....[1]....
        /*40ac*/ 	.word	0x0001aba0


	//   ....[2]....
        /*40b0*/ 	.word	0x0001ac80


	//   ....[3]....
        /*40b4*/ 	.word	0x0001ad30


	//   ....[4]....
        /*40b8*/ 	.word	0x0001af10


	//   ....[5]....
        /*40bc*/ 	.word	0x0001af20


	//   ....[6]....
        /*40c0*/ 	.word	0x0001b320


	//   ....[7]....
        /*40c4*/ 	.word	0x0001b360


	//   ....[8]....
        /*40c8*/ 	.word	0x0001b5c0


	//   ....[9]....
        /*40cc*/ 	.word	0x0001b5f0


	//----- nvinfo : EIATTR_EXIT_INSTR_OFFSETS
	.align		4
.L_627:
        /*40d0*/ 	.byte	0x04, 0x1c
        /*40d2*/ 	.short	(.L_629 - .L_628)


	//   ....[0]....
.L_628:
        /*40d4*/ 	.word	0x0001db10


	//   ....[1]....
        /*40d8*/ 	.word	0x0001dc60


	//   ....[2]....
        /*40dc*/ 	.word	0x0001df10


	//----- nvinfo : EIATTR_MAX_THREADS
	.align		4
.L_629:
        /*40e0*/ 	.byte	0x04, 0x05
        /*40e2*/ 	.short	(.L_631 - .L_630)
.L_630:
        /*40e4*/ 	.word	0x00000280
        /*40e8*/ 	.word	0x00000001
        /*40ec*/ 	.word	0x00000001


	//----- nvinfo : EIATTR_CRS_STACK_SIZE
	.align		4
.L_631:
        /*40f0*/ 	.byte	0x04, 0x1e
        /*40f2*/ 	.short	(.L_633 - .L_632)
.L_632:
        /*40f4*/ 	.word	0x00000000
.L_633:


//--------------------- .nv.info._Z35group_norm_nhwc_bwd_one_pass_kernelI11Bf16IOFp16WLi64ELi160ELi640EEv26Group_norm_nhwc_bwd_params --------------------------
	.section	.nv.info._Z35group_norm_nhwc_bwd_one_pass_kernelI11Bf16IOFp16WLi64ELi160ELi640EEv26Group_norm_nhwc_bwd_params,"",@"SHT_CUDA_INFO"
	.sectionflags	@""
	.align	4


	//----- nvinfo : EIATTR_CUDA_API_VERSION
	.align		4
        /*0000*/ 	.byte	0x04, 0x37
        /*0002*/ 	.short	(.L_635 - .L_634)
.L_634:
        /*0004*/ 	.word	0x00000082


	//----- nvinfo : EIATTR_SW2861232_WAR
	.align		4
.L_635:
        /*0008*/ 	.byte	0x01, 0x35
	.zero		2


	//----- nvinfo : EIATTR_PARAM_CBANK
	.align		4
        /*000c*/ 	.byte	0x04, 0x0a
        /*000e*/ 	.short	(.L_637 - .L_636)
	.align		4
.L_636:
        /*0010*/ 	.word	index@(.nv.constant0._Z35group_norm_nhwc_bwd_one_pass_kernelI11Bf16IOFp16WLi64ELi160ELi640EEv26Group_norm_nhwc_bwd_params)
        /*0014*/ 	.short	0x0160
        /*0016*/ 	.short	0x00b8


	//----- nvinfo : EIATTR_CBANK_PARAM_SIZE
	.align		4
.L_637:
        /*0018*/ 	.byte	0x03, 0x19
        /*001a*/ 	.short	0x00b8


	//----- nvinfo : EIATTR_KPARAM_INFO
	.align		4
        /*001c*/ 	.byte	0x04, 0x17
        /*001e*/ 	.short	(.L_639 - .L_638)
.L_638:
        /*0020*/ 	.word	0x00000000
        /*0024*/ 	.short	0x0000
        /*0026*/ 	.short	0x0000
        /*0028*/ 	.byte	0x00, 0xf0, 0xe1, 0x02


	//----- nvinfo : EIATTR_MAXREG_COUNT
	.align		4
.L_639:
        /*002c*/ 	.byte	0x03, 0x1b
        /*002e*/ 	.short	0x0060


	//----- nvinfo : EIATTR_NUM_BARRIERS
	.align		4
        /*0030*/ 	.byte	0x02, 0x4c
        /*0032*/ 	.byte	0x01
	.zero		1


	//----- nvinfo : EIATTR_MERCURY_ISA_VERSION
	.align		4
        /*0034*/ 	.byte	0x03, 0x5f
        /*0036*/ 	.short	0x0000


	//----- nvinfo : EIATTR_INT_WARP_WIDE_INSTR_OFFSETS
	.align		4
        /*0038*/ 	.byte	0x04, 0x31
        /*003a*/ 	.short	(.L_641 - .L_640)


	//   ....[0]....
.L_640:
        /*003c*/ 	.word	0x00002cf0


	//   ....[1]....
        /*0040*/ 	.word	0x000057d0


	//----- nvinfo : EIATTR_COOP_GROUP_MASK_REGIDS
	.align		4
.L_641:
        /*0044*/ 	.byte	0x04, 0x29
        /*0046*/ 	.short	(.L_643 - .L_642)


	//   ....[0]....
.L_642:
        /*0048*/ 	.word	0xffffffff


	//   ....[1]....
        /*004c*/ 	.word	0xffffffff


	//   ....[2]....
        /*0050*/ 	.word	0xffffffff


	//   ....[3]....
        /*0054*/ 	.word	0xffffffff


	//   ....[4]....
        /*0058*/ 	.word	0xffffffff


	//   ....[5]....
        /*005c*/ 	.word	0xffffffff


	//   ....[6]....
        /*0060*/ 	.word	0xffffffff


	//   ....[7]....
        /*0064*/ 	.word	0xffffffff


	//   ....[8]....
        /*0068*/ 	.word	0xffffffff


	//   ....[9]....
        /*006c*/ 	.word	0xffffffff


	//----- nvinfo : EIATTR_COOP_GROUP_INSTR_OFFSETS
	.align		4
.L_643:
        /*0070*/ 	.byte	0x04, 0x28
        /*0072*/ 	.short	(.L_645 - .L_644)


	//   ....[0]....
.L_644:
        /*0074*/ 	.word	0x00002370


	//   ....[1]....
        /*0078*/ 	.word	0x00002390


	//   ....[2]....
        /*007c*/ 	.word	0x000023d0


	//   ....[3]....
        /*0080*/ 	.word	0x000023f0


	//   ....[4]....
        /*0084*/ 	.word	0x00002420


	//   ....[5]....
        /*0088*/ 	.word	0x00002440


	//   ....[6]....
        /*008c*/ 	.word	0x00002470


	//   ....[7]....
        /*0090*/ 	.word	0x00002490


	//   ....[8]....
        /*0094*/ 	.word	0x000024c0


	//   ....[9]....
        /*0098*/ 	.word	0x000024e0


	//----- nvinfo : EIATTR_EXIT_INSTR_OFFSETS
	.align		4
.L_645:
        /*009c*/ 	.byte	0x04, 0x1c
        /*009e*/ 	.short	(.L_647 - .L_646)


	//   ....[0]....
.L_646:
        /*00a0*/ 	.word	0x000058a0


	//   ....[1]....
        /*00a4*/ 	.word	0x000059e0


	//   ....[2]....
        /*00a8*/ 	.word	0x00005c60


	//----- nvinfo : EIATTR_MAX_THREADS
	.align		4
.L_647:
        /*00ac*/ 	.byte	0x04, 0x05
        /*00ae*/ 	.short	(.L_649 - .L_648)
.L_648:
        /*00b0*/ 	.word	0x00000280
        /*00b4*/ 	.word	0x00000001
        /*00b8*/ 	.word	0x00000001


	//----- nvinfo : EIATTR_CRS_STACK_SIZE
	.align		4
.L_649:
        /*00bc*/ 	.byte	0x04, 0x1e
        /*00be*/ 	.short	(.L_651 - .L_650)
.L_650:
        /*00c0*/ 	.word	0x00000000
.L_651:


//--------------------- .nv.info._Z35group_norm_nhwc_bwd_one_pass_kernelI11Bf16IOFp16WLi128ELi160ELi640EEv26Group_norm_nhwc_bwd_params --------------------------
	.section	.nv.info._Z35group_norm_nhwc_bwd_one_pass_kernelI11Bf16IOFp16WLi128ELi160ELi640EEv26Group_norm_nhwc_bwd_params,"",@"SHT_CUDA_INFO"
	.sectionflags	@""
	.align	4


	//----- nvinfo : EIATTR_CUDA_API_VERSION
	.align		4
        /*0000*/ 	.byte	0x04, 0x37
        /*0002*/ 	.short	(.L_653 - .L_652)
.L_652:
        /*0004*/ 	.word	0x00000082


	//----- nvinfo : EIATTR_SW2861232_WAR
	.align		4
.L_653:
        /*0008*/ 	.byte	0x01, 0x35
	.zero		2


	//----- nvinfo : EIATTR_PARAM_CBANK
	.align		4
        /*000c*/ 	.byte	0x04, 0x0a
        /*000e*/ 	.short	(.L_655 - .L_654)
	.align		4
.L_654:
        /*0010*/ 	.word	index@(.nv.constant0._Z35group_norm_nhwc_bwd_one_pass_kernelI11Bf16IOFp16WLi128ELi160ELi640EEv26Group_norm_nhwc_bwd_params)
        /*0014*/ 	.short	0x0160
        /*0016*/ 	.short	0x00b8


	//----- nvinfo : EIATTR_CBANK_PARAM_SIZE
	.align		4
.L_655:
        /*0018*/ 	.byte	0x03, 0x19
        /*001a*/ 	.short	0x00b8


	//----- nvinfo : EIATTR_KPARAM_INFO
	.align		4
        /*001c*/ 	.byte	0x04, 0x17
        /*001e*/ 	.short	(.L_657 - .L_656)
.L_656:
        /*0020*/ 	.word	0x00000000
        /*0024*/ 	.short	0x0000
        /*0026*/ 	.short	0x0000
        /*0028*/ 	.byte	0x00, 0xf0, 0xe1, 0x02


	//----- nvinfo : EIATTR_MAXREG_COUNT
	.align		4
.L_657:
        /*002c*/ 	.byte	0x03, 0x1b
        /*002e*/ 	.short	0x0060


	//----- nvinfo : EIATTR_NUM_BARRIERS
	.align		4
        /*0030*/ 	.byte	0x02, 0x4c
        /*0032*/ 	.byte	0x01
	.zero		1


	//----- nvinfo : EIATTR_MERCURY_ISA_VERSION
	.align		4
        /*0034*/ 	.byte	0x03, 0x5f
        /*0036*/ 	.short	0x0000


	//----- nvinfo : EIATTR_INT_WARP_WIDE_INSTR_OFFSETS
	.align		4
        /*0038*/ 	.byte	0x04, 0x31
        /*003a*/ 	.short	(.L_659 - .L_658)


	//   ....[0]....
.L_658:
        /*003c*/ 	.word	0x00004a60


	//   ....[1]....
        /*0040*/ 	.word	0x00008df0


	//----- nvinfo : EIATTR_COOP_GROUP_MASK_REGIDS
	.align		4
.L_659:
        /*0044*/ 	.byte	0x04, 0x29
        /*0046*/ 	.short	(.L_661 - .L_660)


	//   ....[0]....
.L_660:
        /*0048*/ 	.word	0xffffffff


	//   ....[1]....
        /*004c*/ 	.word	0xffffffff


	//   ....[2]....
        /*0050*/ 	.word	0xffffffff


	//   ....[3]....
        /*0054*/ 	.word	0xffffffff


	//   ....[4]....
        /*0058*/ 	.word	0xffffffff


	//   ....[5]....
        /*005c*/ 	.word	0xffffffff


	//   ....[6]....
        /*0060*/ 	.word	0xffffffff


	//   ....[7]....
        /*0064*/ 	.word	0xffffffff


	//   ....[8]....
        /*0068*/ 	.word	0xffffffff


	//   ....[9]....
        /*006c*/ 	.word	0xffffffff


	//----- nvinfo : EIATTR_COOP_GROUP_INSTR_OFFSETS
	.align		4
.L_661:
        /*0070*/ 	.byte	0x04, 0x28
        /*0072*/ 	.short	(.L_663 - .L_662)


	//   ....[0]....
.L_662:
        /*0074*/ 	.word	0x00004070


	//   ....[1]....
        /*0078*/ 	.word	0x000040a0


	//   ....[2]....
        /*007c*/ 	.word	0x00004120


	//   ....[3]....
        /*0080*/ 	.word	0x00004130


	//   ....[4]....
        /*0084*/ 	.word	0x00004160


	//   ....[5]....
        /*0088*/ 	.word	0x00004180


	//   ....[6]....
        /*008c*/ 	.word	0x000041b0


	//   ....[7]....
        /*0090*/ 	.word	0x000041d0


	//   ....[8]....
        /*0094*/ 	.word	0x00004200


	//   ....[9]....
        /*0098*/ 	.word	0x00004220


	//----- nvinfo : EIATTR_EXIT_INSTR_OFFSETS
	.align		4
.L_663:
        /*009c*/ 	.byte	0x04, 0x1c
        /*009e*/ 	.short	(.L_665 - .L_664)


	//   ....[0]....
.L_664:
        /*00a0*/ 	.word	0x00008ec0


	//   ....[1]....
        /*00a4*/ 	.word	0x00009000


	//   ....[2]....
        /*00a8*/ 	.word	0x00009280


	//----- nvinfo : EIATTR_MAX_THREADS
	.align		4
.L_665:
        /*00ac*/ 	.byte	0x04, 0x05
        /*00ae*/ 	.short	(.L_667 - .L_666)
.L_666:
        /*00b0*/ 	.word	0x00000280
        /*00b4*/ 	.word	0x00000001
        /*00b8*/ 	.word	0x00000001


	//----- nvinfo : EIATTR_CRS_STACK_SIZE
	.align		4
.L_667:
        /*00bc*/ 	.byte	0x04, 0x1e
        /*00be*/ 	.short	(.L_669 - .L_668)
.L_668:
        /*00c0*/ 	.word	0x00000000
.L_669:


//--------------------- .nv.info._Z35group_norm_nhwc_bwd_one_pass_kernelI11Bf16IOFp16WLi256ELi160ELi640EEv26Group_norm_nhwc_bwd_params --------------------------
	.section	.nv.info._Z35group_norm_nhwc_bwd_one_pass_kernelI11Bf16IOFp16WLi256ELi160ELi640EEv26Group_norm_nhwc_bwd_params,"",@"SHT_CUDA_INFO"
	.sectionflags	@""
	.align	4


	//----- nvinfo : EIATTR_CUDA_API_VERSION
	.align		4
        /*0000*/ 	.byte	0x04, 0x37
        /*0002*/ 	.short	(.L_671 - .L_670)
.L_670:
        /*0004*/ 	.word	0x00000082


	//----- nvinfo : EIATTR_SW2861232_WAR
	.align		4
.L_671:
        /*0008*/ 	.byte	0x01, 0x35
	.zero		2


	//----- nvinfo : EIATTR_PARAM_CBANK
	.align		4
        /*000c*/ 	.byte	0x04, 0x0a
        /*000e*/ 	.short	(.L_673 - .L_672)
	.align		4
.L_672:
        /*0010*/ 	.word	index@(.nv.constant0._Z35group_norm_nhwc_bwd_one_pass_kernelI11Bf16IOFp16WLi256ELi160ELi640EEv26Group_norm_nhwc_bwd_params)
        /*0014*/ 	.short	0x0160
        /*0016*/ 	.short	0x00b8


	//----- nvinfo : EIATTR_CBANK_PARAM_SIZE
	.align		4
.L_673:
        /*0018*/ 	.byte	0x03, 0x19
        /*001a*/ 	.short	0x00b8


	//----- nvinfo : EIATTR_KPARAM_INFO
	.align		4
        /*001c*/ 	.byte	0x04, 0x17
        /*001e*/ 	.short	(.L_675 - .L_674)
.L_674:
        /*0020*/ 	.word	0x00000000
        /*0024*/ 	.short	0x0000
        /*0026*/ 	.short	0x0000
        /*0028*/ 	.byte	0x00, 0xf0, 0xe1, 0x02


	//----- nvinfo : EIATTR_MAXREG_COUNT
	.align		4
.L_675:
        /*002c*/ 	.byte	0x03, 0x1b
        /*002e*/ 	.short	0x0060


	//----- nvinfo : EIATTR_NUM_BARRIERS
	.align		4
        /*0030*/ 	.byte	0x02, 0x4c
        /*0032*/ 	.byte	0x01
	.zero		1


	//----- nvinfo : EIATTR_ANNOTATIONS
	.align		4
        /*0034*/ 	.byte	0x04, 0x55
        /*0036*/ 	.short	(.L_677 - .L_676)


	//   ....[0]....
.L_676:
        /*0038*/ 	.word	0x00000001
        /*003c*/ 	.byte	0x90, 0x01, 0x00, 0x00, 0x01, 0x00, 0x00, 0x00, 0xf0, 0x7a, 0x00, 0x00, 0x01, 0x00, 0x00, 0x00
        /*004c*/ 	.byte	0x80, 0x7c, 0x00, 0x00, 0x01, 0x00, 0x00, 0x00, 0xb0, 0x7c, 0x00, 0x00


	//----- nvinfo : EIATTR_MERCURY_ISA_VERSION
	.align		4
.L_677:
        /*0058*/ 	.byte	0x03, 0x5f
        /*005a*/ 	.short	0x0000


	//----- nvinfo : EIATTR_INT_WARP_WIDE_INSTR_OFFSETS
	.align		4
        /*005c*/ 	.byte	0x04, 0x31
        /*005e*/ 	.short	(.L_679 - .L_678)


	//   ....[0]....
.L_678:
        /*0060*/ 	.word	0x000086c0


	//   ....[1]....
        /*0064*/ 	.word	0x00009d80


	//   ....[2]....
        /*0068*/ 	.word	0x00010b50


	//----- nvinfo : EIATTR_COOP_GROUP_MASK_REGIDS
	.align		4
.L_679:
        /*006c*/ 	.byte	0x04, 0x29
        /*006e*/ 	.short	(.L_681 - .L_680)


	//   ....[0]....
.L_680:
        /*0070*/ 	.word	0xffffffff


	//   ....[1]....
        /*0074*/ 	.word	0xffffffff


	//   ....[2]....
        /*0078*/ 	.word	0xffffffff


	//   ....[3]....
        /*007c*/ 	.word	0xffffffff


	//   ....[4]....
        /*0080*/ 	.word	0xffffffff


	//   ....[5]....
        /*0084*/ 	.word	0xffffffff


	//   ....[6]....
        /*0088*/ 	.word	0xffffffff


	//   ....[7]....
        /*008c*/ 	.word	0xffffffff


	//   ....[8]....
        /*0090*/ 	.word	0xffffffff


	//   ....[9]....
        /*0094*/ 	.word	0xffffffff


	//----- nvinfo : EIATTR_COOP_GROUP_INSTR_OFFSETS
	.align		4
.L_681:
        /*0098*/ 	.byte	0x04, 0x28
        /*009a*/ 	.short	(.L_683 - .L_682)


	//   ....[0]....
.L_682:
        /*009c*/ 	.word	0x00007b70


	//   ....[1]....
        /*00a0*/ 	.word	0x00007b80


	//   ....[2]....
        /*00a4*/ 	.word	0x00007bd0


	//   ....[3]....
        /*00a8*/ 	.word	0x00007be0


	//   ....[4]....
        /*00ac*/ 	.word	0x00007c10


	//   ....[5]....
        /*00b0*/ 	.word	0x00007c30


	//   ....[6]....
        /*00b4*/ 	.word	0x00007c60


	//   ....[7]....
        /*00b8*/ 	.word	0x00007c90


	//   ....[8]....
        /*00bc*/ 	.word	0x00007d00


	//   ....[9]....
        /*00c0*/ 	.word	0x00007d10


	//----- nvinfo : EIATTR_EXIT_INSTR_OFFSETS
	.align		4
.L_683:
        /*00c4*/ 	.byte	0x04, 0x1c
        /*00c6*/ 	.short	(.L_685 - .L_684)


	//   ....[0]....
.L_684:
        /*00c8*/ 	.word	0x00010c20


	//   ....[1]....
        /*00cc*/ 	.word	0x00010d60


	//   ....[2]....
        /*00d0*/ 	.word	0x00010fe0


	//----- nvinfo : EIATTR_MAX_THREADS
	.align		4
.L_685:
        /*00d4*/ 	.byte	0x04, 0x05
        /*00d6*/ 	.short	(.L_687 - .L_686)
.L_686:
        /*00d8*/ 	.word	0x00000280
        /*00dc*/ 	.word	0x00000001
        /*00e0*/ 	.word	0x00000001


	//----- nvinfo : EIATTR_CRS_STACK_SIZE
	.align		4
.L_687:
        /*00e4*/ 	.byte	0x04, 0x1e
        /*00e6*/ 	.short	(.L_689 - .L_688)
.L_688:
        /*00e8*/ 	.word	0x00000000
.L_689:


//--------------------- .nv.info._Z35group_norm_nhwc_bwd_one_pass_kernelI11Bf16IOFp16WLi512ELi160ELi640EEv26Group_norm_nhwc_bwd_params --------------------------
	.section	.nv.info._Z35group_norm_nhwc_bwd_one_pass_kernelI11Bf16IOFp16WLi512ELi160ELi640EEv26Group_norm_nhwc_bwd_params,"",@"SHT_CUDA_INFO"
	.sectionflags	@""
	.align	4


	//----- nvinfo : EIATTR_CUDA_API_VERSION
	.align		4
        /*0000*/ 	.byte	0x04, 0x37
        /*0002*/ 	.short	(.L_691 - .L_690)
.L_690:
        /*0004*/ 	.word	0x00000082


	//----- nvinfo : EIATTR_SW2861232_WAR
	.align		4
.L_691:
        /*0008*/ 	.byte	0x01, 0x35
	.zero		2


	//----- nvinfo : EIATTR_PARAM_CBANK
	.align		4
        /*000c*/ 	.byte	0x04, 0x0a
        /*000e*/ 	.short	(.L_693 - .L_692)
	.align		4
.L_692:
        /*0010*/ 	.word	index@(.nv.constant0._Z35group_norm_nhwc_bwd_one_pass_kernelI11Bf16IOFp16WLi512ELi160ELi640EEv26Group_norm_nhwc_bwd_params)
        /*0014*/ 	.short	0x0160
        /*0016*/ 	.short	0x00b8


	//----- nvinfo : EIATTR_CBANK_PARAM_SIZE
	.align		4
.L_693:
        /*0018*/ 	.byte	0x03, 0x19
        /*001a*/ 	.short	0x00b8


	//----- nvinfo : EIATTR_KPARAM_INFO
	.align		4
        /*001c*/ 	.byte	0x04, 0x17
        /*001e*/ 	.short	(.L_695 - .L_694)
.L_694:
        /*0020*/ 	.word	0x00000000
        /*0024*/ 	.short	0x0000
        /*0026*/ 	.short	0x0000
        /*0028*/ 	.byte	0x00, 0xf0, 0xe1, 0x02


	//----- nvinfo : EIATTR_MAXREG_COUNT
	.align		4
.L_695:
        /*002c*/ 	.byte	0x03, 0x1b
        /*002e*/ 	.short	0x0060


	//----- nvinfo : EIATTR_NUM_BARRIERS
	.align		4
        /*0030*/ 	.byte	0x02, 0x4c
        /*0032*/ 	.byte	0x01
	.zero		1


	//----- nvinfo : EIATTR_ANNOTATIONS
	.align		4
        /*0034*/ 	.byte	0x04, 0x55
        /*0036*/ 	.short	(.L_697 - .L_696)


	//   ....[0]....
.L_696:
        /* <DEDUP_REMOVED lines=1028> */


	//----- nvinfo : EIATTR_MERCURY_ISA_VERSION
	.align		4
.L_697:
        /*4068*/ 	.byte	0x03, 0x5f
        /*406a*/ 	.short	0x0000


	//----- nvinfo : EIATTR_INT_WARP_WIDE_INSTR_OFFSETS
	.align		4
        /*406c*/ 	.byte	0x04, 0x31
        /*406e*/ 	.short	(.L_699 - .L_698)


	//   ....[0]....
.L_698:
        /*4070*/ 	.word	0x0001c070


	//   ....[1]....
        /*4074*/ 	.word	0x0001da40


	//----- nvinfo : EIATTR_COOP_GROUP_MASK_REGIDS
	.align		4
.L_699:
        /*4078*/ 	.byte	0x04, 0x29
        /*407a*/ 	.short	(.L_701 - .L_700)


	//   ....[0]....
.L_700:
        /*407c*/ 	.word	0xffffffff


	//   ....[1]....
        /*4080*/ 	.word	0xffffffff


	//   ....[2]....
        /*4084*/ 	.word	0xffffffff


	//   ....[3]....
        /*4088*/ 	.word	0xffffffff


	//   ....[4]....
        /*408c*/ 	.word	0xffffffff


	//   ....[5]....
        /*4090*/ 	.word	0xffffffff


	//   ....[6]....
        /*4094*/ 	.word	0xffffffff


	//   ....[7]....
        /*4098*/ 	.word	0xffffffff


	//   ....[8]....
        /*409c*/ 	.word	0xffffffff


	//   ....[9]....
        /*40a0*/ 	.word	0xffffffff


	//----- nvinfo : EIATTR_COOP_GROUP_INSTR_OFFSETS
	.align		4
.L_701:
        /*40a4*/ 	.byte	0x04, 0x28
        /*40a6*/ 	.short	(.L_703 - .L_702)


	//   ....[0]....
.L_702:
        /*40a8*/ 	.word	0x0001aa80


	//   ....[1]....
        /*40ac*/ 	.word	0x0001aba0


	//   ....[2]....
        /*40b0*/ 	.word	0x0001ac80


	//   ....[3]....
        /*40b4*/ 	.word	0x0001ad30


	//   ....[4]....
        /*40b8*/ 	.word	0x0001af10


	//   ....[5]....
        /*40bc*/ 	.word	0x0001af20


	//   ....[6]....
        /*40c0*/ 	.word	0x0001b320


	//   ....[7]....
        /*40c4*/ 	.word	0x0001b360


	//   ....[8]....
        /*40c8*/ 	.word	0x0001b5c0


	//   ....[9]....
        /*40cc*/ 	.word	0x0001b5f0


	//----- nvinfo : EIATTR_EXIT_INSTR_OFFSETS
	.align		4
.L_703:
        /*40d0*/ 	.byte	0x04, 0x1c
        /*40d2*/ 	.short	(.L_705 - .L_704)


	//   ....[0]....
.L_704:
        /*40d4*/ 	.word	0x0001db10


	//   ....[1]....
        /*40d8*/ 	.word	0x0001dc60


	//   ....[2]....
        /*40dc*/ 	.word	0x0001df10


	//----- nvinfo : EIATTR_MAX_THREADS
	.align		4
.L_705:
        /*40e0*/ 	.byte	0x04, 0x05
        /*40e2*/ 	.short	(.L_707 - .L_706)
.L_706:
        /*40e4*/ 	.word	0x00000280
        /*40e8*/ 	.word	0x00000001
        /*40ec*/ 	.word	0x00000001


	//----- nvinfo : EIATTR_CRS_STACK_SIZE
	.align		4
.L_707:
        /*40f0*/ 	.byte	0x04, 0x1e
        /*40f2*/ 	.short	(.L_709 - .L_708)
.L_708:
        /*40f4*/ 	.word	0x00000000
.L_709:


//--------------------- .nv.info._Z35group_norm_nhwc_bwd_one_pass_kernelI11Fp16IOFp32WLi64ELi160ELi640EEv26Group_norm_nhwc_bwd_params --------------------------
	.section	.nv.info._Z35group_norm_nhwc_bwd_one_pass_kernelI11Fp16IOFp32WLi64ELi160ELi640EEv26Group_norm_nhwc_bwd_params,"",@"SHT_CUDA_INFO"
	.sectionflags	@""
	.align	4


	//----- nvinfo : EIATTR_CUDA_API_VERSION
	.align		4
        /*0000*/ 	.byte	0x04, 0x37
        /*0002*/ 	.short	(.L_711 - .L_710)
.L_710:
        /*0004*/ 	.word	0x00000082


	//----- nvinfo : EIATTR_SW2861232_WAR
	.align		4
.L_711:
        /*0008*/ 	.byte	0x01, 0x35
	.zero		2


	//----- nvinfo : EIATTR_PARAM_CBANK
	.align		4
        /*000c*/ 	.byte	0x04, 0x0a
        /*000e*/ 	.short	(.L_713 - .L_712)
	.align		4
.L_712:
        /*0010*/ 	.word	index@(.nv.constant0._Z35group_norm_nhwc_bwd_one_pass_kernelI11Fp16IOFp32WLi64ELi160ELi640EEv26Group_norm_nhwc_bwd_params)
        /*0014*/ 	.short	0x0160
        /*0016*/ 	.short	0x00b8


	//----- nvinfo : EIATTR_CBANK_PARAM_SIZE
	.align		4
.L_713:
        /*0018*/ 	.byte	0x03, 0x19
        /*001a*/ 	.short	0x00b8


	//----- nvinfo : EIATTR_KPARAM_INFO
	.align		4
        /*001c*/ 	.byte	0x04, 0x17
        /*001e*/ 	.short	(.L_715 - .L_714)
.L_714:
        /*0020*/ 	.word	0x00000000
        /*0024*/ 	.short	0x0000
        /*0026*/ 	.short	0x0000
        /*0028*/ 	.byte	0x00, 0xf0, 0xe1, 0x02


	//----- nvinfo : EIATTR_MAXREG_COUNT
	.align		4
.L_715:
        /*002c*/ 	.byte	0x03, 0x1b
        /*002e*/ 	.short	0x0060


	//----- nvinfo : EIATTR_NUM_BARRIERS
	.align		4
        /*0030*/ 	.byte	0x02, 0x4c
        /*0032*/ 	.byte	0x01
	.zero		1


	//----- nvinfo : EIATTR_MERCURY_ISA_VERSION
	.align		4
        /*0034*/ 	.byte	0x03, 0x5f
        /*0036*/ 	.short	0x0000


	//----- nvinfo : EIATTR_INT_WARP_WIDE_INSTR_OFFSETS
	.align		4
        /*0038*/ 	.byte	0x04, 0x31
        /*003a*/ 	.short	(.L_717 - .L_716)


	//   ....[0]....
.L_716:
        /*003c*/ 	.word	0x00002c60


	//   ....[1]....
        /*0040*/ 	.word	0x00005710


	//----- nvinfo : EIATTR_COOP_GROUP_MASK_REGIDS
	.align		4
.L_717:
        /*0044*/ 	.byte	0x04, 0x29
        /*0046*/ 	.short	(.L_719 - .L_718)


	//   ....[0]....
.L_718:
        /*0048*/ 	.word	0xffffffff


	//   ....[1]....
        /*004c*/ 	.word	0xffffffff


	//   ....[2]....
        /*0050*/ 	.word	0xffffffff


	//   ....[3]....
        /*0054*/ 	.word	0xffffffff


	//   ....[4]....
        /*0058*/ 	.word	0xffffffff


	//   ....[5]....
        /*005c*/ 	.word	0xffffffff


	//   ....[6]....
        /*0060*/ 	.word	0xffffffff


	//   ....[7]....
        /*0064*/ 	.word	0xffffffff


	//   ....[8]....
        /*0068*/ 	.word	0xffffffff


	//   ....[9]....
        /*006c*/ 	.word	0xffffffff


	//----- nvinfo : EIATTR_COOP_GROUP_INSTR_OFFSETS
	.align		4
.L_719:
        /*0070*/ 	.byte	0x04, 0x28
        /*0072*/ 	.short	(.L_721 - .L_720)


	//   ....[0]....
.L_720:
        /*0074*/ 	.word	0x000022e0


	//   ....[1]....
        /*0078*/ 	.word	0x00002300


	//   ....[2]....
        /*007c*/ 	.word	0x00002340


	//   ....[3]....
        /*0080*/ 	.word	0x00002360


	//   ....[4]....
        /*0084*/ 	.word	0x00002390


	//   ....[5]....
        /*0088*/ 	.word	0x000023b0


	//   ....[6]....
        /*008c*/ 	.word	0x000023e0


	//   ....[7]....
        /*0090*/ 	.word	0x00002400


	//   ....[8]....
        /*0094*/ 	.word	0x00002430


	//   ....[9]....
        /*0098*/ 	.word	0x00002450


	//----- nvinfo : EIATTR_EXIT_INSTR_OFFSETS
	.align		4
.L_721:
        /*009c*/ 	.byte	0x04, 0x1c
        /*009e*/ 	.short	(.L_723 - .L_722)


	//   ....[0]....
.L_722:
        /*00a0*/ 	.word	0x000057e0


	//   ....[1]....
        /*00a4*/ 	.word	0x00005920


	//   ....[2]....
        /*00a8*/ 	.word	0x00005b70


	//----- nvinfo : EIATTR_MAX_THREADS
	.align		4
.L_723:
        /*00ac*/ 	.byte	0x04, 0x05
        /*00ae*/ 	.short	(.L_725 - .L_724)
.L_724:
        /*00b0*/ 	.word	0x00000280
        /*00b4*/ 	.word	0x00000001
        /*00b8*/ 	.word	0x00000001


	//----- nvinfo : EIATTR_CRS_STACK_SIZE
	.align		4
.L_725:
        /*00bc*/ 	.byte	0x04, 0x1e
        /*00be*/ 	.short	(.L_727 - .L_726)
.L_726:
        /*00c0*/ 	.word	0x00000000
.L_727:


//--------------------- .nv.info._Z35group_norm_nhwc_bwd_one_pass_kernelI11Fp16IOFp32WLi128ELi160ELi640EEv26Group_norm_nhwc_bwd_params --------------------------
	.section	.nv.info._Z35group_norm_nhwc_bwd_one_pass_kernelI11Fp16IOFp32WLi128ELi160ELi640EEv26Group_norm_nhwc_bwd_params,"",@"SHT_CUDA_INFO"
	.sectionflags	@""
	.align	4


	//----- nvinfo : EIATTR_CUDA_API_VERSION
	.align		4
        /*0000*/ 	.byte	0x04, 0x37
        /*0002*/ 	.short	(.L_729 - .L_728)
.L_728:
        /*0004*/ 	.word	0x00000082


	//----- nvinfo : EIATTR_SW2861232_WAR
	.align		4
.L_729:
        /*0008*/ 	.byte	0x01, 0x35
	.zero		2


	//----- nvinfo : EIATTR_PARAM_CBANK
	.align		4
        /*000c*/ 	.byte	0x04, 0x0a
        /*000e*/ 	.short	(.L_731 - .L_730)
	.align		4
.L_730:
        /*0010*/ 	.word	index@(.nv.constant0._Z35group_norm_nhwc_bwd_one_pass_kernelI11Fp16IOFp32WLi128ELi160ELi640EEv26Group_norm_nhwc_bwd_params)
        /*0014*/ 	.short	0x0160
        /*0016*/ 	.short	0x00b8


	//----- nvinfo : EIATTR_CBANK_PARAM_SIZE
	.align		4
.L_731:
        /*0018*/ 	.byte	0x03, 0x19
        /*001a*/ 	.short	0x00b8


	//----- nvinfo : EIATTR_KPARAM_INFO
	.align		4
        /*001c*/ 	.byte	0x04, 0x17
        /*001e*/ 	.short	(.L_733 - .L_732)
.L_732:
        /*0020*/ 	.word	0x00000000
        /*0024*/ 	.short	0x0000
        /*0026*/ 	.short	0x0000
        /*0028*/ 	.byte	0x00, 0xf0, 0xe1, 0x02


	//----- nvinfo : EIATTR_MAXREG_COUNT
	.align		4
.L_733:
        /*002c*/ 	.byte	0x03, 0x1b
        /*002e*/ 	.short	0x0060


	//----- nvinfo : EIATTR_NUM_BARRIERS
	.align		4
        /*0030*/ 	.byte	0x02, 0x4c
        /*0032*/ 	.byte	0x01
	.zero		1


	//----- nvinfo : EIATTR_MERCURY_ISA_VERSION
	.align		4
        /*0034*/ 	.byte	0x03, 0x5f
        /*0036*/ 	.short	0x0000


	//----- nvinfo : EIATTR_INT_WARP_WIDE_INSTR_OFFSETS
	.align		4
        /*0038*/ 	.byte	0x04, 0x31
        /*003a*/ 	.short	(.L_735 - .L_734)


	//   ....[0]....
.L_734:
        /*003c*/ 	.word	0x00004a00


	//   ....[1]....
        /*0040*/ 	.word	0x00008d60


	//----- nvinfo : EIATTR_COOP_GROUP_MASK_REGIDS
	.align		4
.L_735:
        /*0044*/ 	.byte	0x04, 0x29
        /*0046*/ 	.short	(.L_737 - .L_736)


	//   ....[0]....
.L_736:
        /*0048*/ 	.word	0xffffffff


	//   ....[1]....
        /*004c*/ 	.word	0xffffffff


	//   ....[2]....
        /*0050*/ 	.word	0xffffffff


	//   ....[3]....
        /*0054*/ 	.word	0xffffffff


	//   ....[4]....
        /*0058*/ 	.word	0xffffffff


	//   ....[5]....
        /*005c*/ 	.word	0xffffffff


	//   ....[6]....
        /*0060*/ 	.word	0xffffffff


	//   ....[7]....
        /*0064*/ 	.word	0xffffffff


	//   ....[8]....
        /*0068*/ 	.word	0xffffffff


	//   ....[9]....
        /*006c*/ 	.word	0xffffffff


	//----- nvinfo : EIATTR_COOP_GROUP_INSTR_OFFSETS
	.align		4
.L_737:
        /*0070*/ 	.byte	0x04, 0x28
        /*0072*/ 	.short	(.L_739 - .L_738)


	//   ....[0]....
.L_738:
        /*0074*/ 	.word	0x00004010


	//   ....[1]....
        /*0078*/ 	.word	0x00004040


	//   ....[2]....
        /*007c*/ 	.word	0x000040c0


	//   ....[3]....
        /*0080*/ 	.word	0x000040d0


	//   ....[4]....
        /*0084*/ 	.word	0x00004100


	//   ....[5]....
        /*0088*/ 	.word	0x00004120


	//   ....[6]....
        /*008c*/ 	.word	0x00004150


	//   ....[7]....
        /*0090*/ 	.word	0x00004170


	//   ....[8]....
        /*0094*/ 	.word	0x000041a0


	//   ....[9]....
        /*0098*/ 	.word	0x000041c0


	//----- nvinfo : EIATTR_EXIT_INSTR_OFFSETS
	.align		4
.L_739:
        /*009c*/ 	.byte	0x04, 0x1c
        /*009e*/ 	.short	(.L_741 - .L_740)


	//   ....[0]....
.L_740:
        /*00a0*/ 	.word	0x00008e30


	//   ....[1]....
        /*00a4*/ 	.word	0x00008f70


	//   ....[2]....
        /*00a8*/ 	.word	0x000091c0


	//----- nvinfo : EIATTR_MAX_THREADS
	.align		4
.L_741:
        /*00ac*/ 	.byte	0x04, 0x05
        /*00ae*/ 	.short	(.L_743 - .L_742)
.L_742:
        /*00b0*/ 	.word	0x00000280
        /*00b4*/ 	.word	0x00000001
        /*00b8*/ 	.word	0x00000001


	//----- nvinfo : EIATTR_CRS_STACK_SIZE
	.align		4
.L_743:
        /*00bc*/ 	.byte	0x04, 0x1e
        /*00be*/ 	.short	(.L_745 - .L_744)
.L_744:
        /*00c0*/ 	.word	0x00000000
.L_745:


//--------------------- .nv.info._Z35group_norm_nhwc_bwd_one_pass_kernelI11Fp16IOFp32WLi256ELi160ELi640EEv26Group_norm_nhwc_bwd_params --------------------------
	.section	.nv.info._Z35group_norm_nhwc_bwd_one_pass_kernelI11Fp16IOFp32WLi256ELi160ELi640EEv26Group_norm_nhwc_bwd_params,"",@"SHT_CUDA_INFO"
	.sectionflags	@""
	.align	4


	//----- nvinfo : EIATTR_CUDA_API_VERSION
	.align		4
        /*0000*/ 	.byte	0x04, 0x37
        /*0002*/ 	.short	(.L_747 - .L_746)
.L_746:
        /*0004*/ 	.word	0x00000082


	//----- nvinfo : EIATTR_SW2861232_WAR
	.align		4
.L_747:
        /*0008*/ 	.byte	0x01, 0x35
	.zero		2


	//----- nvinfo : EIATTR_PARAM_CBANK
	.align		4
        /*000c*/ 	.byte	0x04, 0x0a
        /*000e*/ 	.short	(.L_749 - .L_748)
	.align		4
.L_748:
        /*0010*/ 	.word	index@(.nv.constant0._Z35group_norm_nhwc_bwd_one_pass_kernelI11Fp16IOFp32WLi256ELi160ELi640EEv26Group_norm_nhwc_bwd_params)
        /*0014*/ 	.short	0x0160
        /*0016*/ 	.short	0x00b8


	//----- nvinfo : EIATTR_CBANK_PARAM_SIZE
	.align		4
.L_749:
        /*0018*/ 	.byte	0x03, 0x19
        /*001a*/ 	.short	0x00b8


	//----- nvinfo : EIATTR_KPARAM_INFO
	.align		4
        /*001c*/ 	.byte	0x04, 0x17
        /*001e*/ 	.short	(.L_751 - .L_750)
.L_750:
        /*0020*/ 	.word	0x00000000
        /*0024*/ 	.short	0x0000
        /*0026*/ 	.short	0x0000
        /*0028*/ 	.byte	0x00, 0xf0, 0xe1, 0x02


	//----- nvinfo : EIATTR_MAXREG_COUNT
	.align		4
.L_751:
        /*002c*/ 	.byte	0x03, 0x1b
        /*002e*/ 	.short	0x0060


	//----- nvinfo : EIATTR_NUM_BARRIERS
	.align		4
        /*0030*/ 	.byte	0x02, 0x4c
        /*0032*/ 	.byte	0x01
	.zero		1


	//----- nvinfo : EIATTR_ANNOTATIONS
	.align		4
        /*0034*/ 	.byte	0x04, 0x55
        /*0036*/ 	.short	(.L_753 - .L_752)


	//   ....[0]....
.L_752:
        /*0038*/ 	.word	0x00000001
        /*003c*/ 	.byte	0x90, 0x01, 0x00, 0x00, 0x01, 0x00, 0x00, 0x00, 0x80, 0x7a, 0x00, 0x00, 0x01, 0x00, 0x00, 0x00
        /*004c*/ 	.byte	0x70, 0x7c, 0x00, 0x00, 0x01, 0x00, 0x00, 0x00, 0x80, 0x7c, 0x00, 0x00


	//----- nvinfo : EIATTR_MERCURY_ISA_VERSION
	.align		4
.L_753:
        /*0058*/ 	.byte	0x03, 0x5f
        /*005a*/ 	.short	0x0000


	//----- nvinfo : EIATTR_INT_WARP_WIDE_INSTR_OFFSETS
	.align		4
        /*005c*/ 	.byte	0x04, 0x31
        /*005e*/ 	.short	(.L_755 - .L_754)


	//   ....[0]....
.L_754:
        /*0060*/ 	.word	0x00008660


	//   ....[1]....
        /*0064*/ 	.word	0x00009d20


	//   ....[2]....
        /*0068*/ 	.word	0x00010af0


	//----- nvinfo : EIATTR_COOP_GROUP_MASK_REGIDS
	.align		4
.L_755:
        /*006c*/ 	.byte	0x04, 0x29
        /*006e*/ 	.short	(.L_757 - .L_756)


	//   ....[0]....
.L_756:
        /*0070*/ 	.word	0xffffffff


	//   ....[1]....
        /*0074*/ 	.word	0xffffffff


	//   ....[2]....
        /*0078*/ 	.word	0xffffffff


	//   ....[3]....
        /*007c*/ 	.word	0xffffffff


	//   ....[4]....
        /*0080*/ 	.word	0xffffffff


	//   ....[5]....
        /*0084*/ 	.word	0xffffffff


	//   ....[6]....
        /*0088*/ 	.word	0xffffffff


	//   ....[7]....
        /*008c*/ 	.word	0xffffffff


	//   ....[8]....
        /*0090*/ 	.word	0xffffffff


	//   ....[9]....
        /*0094*/ 	.word	0xffffffff


	//----- nvinfo : EIATTR_COOP_GROUP_INSTR_OFFSETS
	.align		4
.L_757:
        /*0098*/ 	.byte	0x04, 0x28
        /*009a*/ 	.short	(.L_759 - .L_758)


	//   ....[0]....
.L_758:
        /*009c*/ 	.word	0x00007b00


	//   ....[1]....
        /*00a0*/ 	.word	0x00007b10


	//   ....[2]....
        /*00a4*/ 	.word	0x00007b60


	//   ....[3]....
        /*00a8*/ 	.word	0x00007b70


	//   ....[4]....
        /*00ac*/ 	.word	0x00007ba0


	//   ....[5]....
        /*00b0*/ 	.word	0x00007bc0


	//   ....[6]....
        /*00b4*/ 	.word	0x00007bf0


	//   ....[7]....
        /*00b8*/ 	.word	0x00007c10


	//   ....[8]....
        /*00bc*/ 	.word	0x00007ca0


	//   ....[9]....
        /*00c0*/ 	.word	0x00007cb0


	//----- nvinfo : EIATTR_EXIT_INSTR_OFFSETS
	.align		4
.L_759:
        /*00c4*/ 	.byte	0x04, 0x1c
        /*00c6*/ 	.short	(.L_761 - .L_760)


	//   ....[0]....
.L_760:
        /*00c8*/ 	.word	0x00010bc0


	//   ....[1]....
        /*00cc*/ 	.word	0x00010d00


	//   ....[2]....
        /*00d0*/ 	.word	0x00010f50


	//----- nvinfo : EIATTR_MAX_THREADS
	.align		4
.L_761:
        /*00d4*/ 	.byte	0x04, 0x05
        /*00d6*/ 	.short	(.L_763 - .L_762)
.L_762:
        /*00d8*/ 	.word	0x00000280
        /*00dc*/ 	.word	0x00000001
        /*00e0*/ 	.word	0x00000001


	//----- nvinfo : EIATTR_CRS_STACK_SIZE
	.align		4
.L_763:
        /*00e4*/ 	.byte	0x04, 0x1e
        /*00e6*/ 	.short	(.L_765 - .L_764)
.L_764:
        /*00e8*/ 	.word	0x00000000
.L_765:


//--------------------- .nv.info._Z35group_norm_nhwc_bwd_one_pass_kernelI11Fp16IOFp32WLi512ELi160ELi640EEv26Group_norm_nhwc_bwd_params --------------------------
	.section	.nv.info._Z35group_norm_nhwc_bwd_one_pass_kernelI11Fp16IOFp32WLi512ELi160ELi640EEv26Group_norm_nhwc_bwd_params,"",@"SHT_CUDA_INFO"
	.sectionflags	@""
	.align	4


	//----- nvinfo : EIATTR_CUDA_API_VERSION
	.align		4
        /*0000*/ 	.byte	0x04, 0x37
        /*0002*/ 	.short	(.L_767 - .L_766)
.L_766:
        /*0004*/ 	.word	0x00000082


	//----- nvinfo : EIATTR_SW2861232_WAR
	.align		4
.L_767:
        /*0008*/ 	.byte	0x01, 0x35
	.zero		2


	//----- nvinfo : EIATTR_PARAM_CBANK
	.align		4
        /*000c*/ 	.byte	0x04, 0x0a
        /*000e*/ 	.short	(.L_769 - .L_768)
	.align		4
.L_768:
        /*0010*/ 	.word	index@(.nv.constant0._Z35group_norm_nhwc_bwd_one_pass_kernelI11Fp16IOFp32WLi512ELi160ELi640EEv26Group_norm_nhwc_bwd_params)
        /*0014*/ 	.short	0x0160
        /*0016*/ 	.short	0x00b8


	//----- nvinfo : EIATTR_CBANK_PARAM_SIZE
	.align		4
.L_769:
        /*0018*/ 	.byte	0x03, 0x19
        /*001a*/ 	.short	0x00b8


	//----- nvinfo : EIATTR_KPARAM_INFO
	.align		4
        /*001c*/ 	.byte	0x04, 0x17
        /*001e*/ 	.short	(.L_771 - .L_770)
.L_770:
        /*0020*/ 	.word	0x00000000
        /*0024*/ 	.short	0x0000
        /*0026*/ 	.short	0x0000
        /*0028*/ 	.byte	0x00, 0xf0, 0xe1, 0x02


	//----- nvinfo : EIATTR_MAXREG_COUNT
	.align		4
.L_771:
        /*002c*/ 	.byte	0x03, 0x1b
        /*002e*/ 	.short	0x0060


	//----- nvinfo : EIATTR_NUM_BARRIERS
	.align		4
        /*0030*/ 	.byte	0x02, 0x4c
        /*0032*/ 	.byte	0x01
	.zero		1


	//----- nvinfo : EIATTR_ANNOTATIONS
	.align		4
        /*0034*/ 	.byte	0x04, 0x55
        /*0036*/ 	.short	(.L_773 - .L_772)


	//   ....[0]....
.L_772:
        /* <DEDUP_REMOVED lines=1016> */
        /*3fac*/ 	.byte	0x60, 0xda, 0x01, 0x00


	//----- nvinfo : EIATTR_MERCURY_ISA_VERSION
	.align		4
.L_773:
        /*3fb0*/ 	.byte	0x03, 0x5f
        /*3fb2*/ 	.short	0x0000


	//----- nvinfo : EIATTR_INT_WARP_WIDE_INSTR_OFFSETS
	.align		4
        /*3fb4*/ 	.byte	0x04, 0x31
        /*3fb6*/ 	.short	(.L_775 - .L_774)


	//   ....[0]....
.L_774:
        /*3fb8*/ 	.word	0x0001bc60


	//   ....[1]....
        /*3fbc*/ 	.word	0x0001d630


	//----- nvinfo : EIATTR_COOP_GROUP_MASK_REGIDS
	.align		4
.L_775:
        /*3fc0*/ 	.byte	0x04, 0x29
        /*3fc2*/ 	.short	(.L_777 - .L_776)


	//   ....[0]....
.L_776:
        /*3fc4*/ 	.word	0xffffffff


	//   ....[1]....
        /*3fc8*/ 	.word	0xffffffff


	//   ....[2]....
        /*3fcc*/ 	.word	0xffffffff


	//   ....[3]....
        /*3fd0*/ 	.word	0xffffffff


	//   ....[4]....
        /*3fd4*/ 	.word	0xffffffff


	//   ....[5]....
        /*3fd8*/ 	.word	0xffffffff


	//   ....[6]....
        /*3fdc*/ 	.word	0xffffffff


	//   ....[7]....
        /*3fe0*/ 	.word	0xffffffff


	//   ....[8]....
        /*3fe4*/ 	.word	0xffffffff


	//   ....[9]....
        /*3fe8*/ 	.word	0xffffffff


	//----- nvinfo : EIATTR_COOP_GROUP_INSTR_OFFSETS
	.align		4
.L_777:
        /*3fec*/ 	.byte	0x04, 0x28
        /*3fee*/ 	.short	(.L_779 - .L_778)


	//   ....[0]....
.L_778:
        /*3ff0*/ 	.word	0x0001a660


	//   ....[1]....
        /*3ff4*/ 	.word	0x0001a790


	//   ....[2]....
        /*3ff8*/ 	.word	0x0001a870


	//   ....[3]....
        /*3ffc*/ 	.word	0x0001a920


	//   ....[4]....
        /*4000*/ 	.word	0x0001ab00


	//   ....[5]....
        /*4004*/ 	.word	0x0001ab10


	//   ....[6]....
        /*4008*/ 	.word	0x0001af10


	//   ....[7]....
        /*400c*/ 	.word	0x0001af50


	//   ....[8]....
        /*4010*/ 	.word	0x0001b1b0


	//   ....[9]....
        /*4014*/ 	.word	0x0001b1e0


	//----- nvinfo : EIATTR_EXIT_INSTR_OFFSETS
	.align		4
.L_779:
        /*4018*/ 	.byte	0x04, 0x1c
        /*401a*/ 	.short	(.L_781 - .L_780)


	//   ....[0]....
.L_780:
        /*401c*/ 	.word	0x0001d700


	//   ....[1]....
        /*4020*/ 	.word	0x0001d850


	//   ....[2]....
        /*4024*/ 	.word	0x0001dad0


	//----- nvinfo : EIATTR_MAX_THREADS
	.align		4
.L_781:
        /*4028*/ 	.byte	0x04, 0x05
        /*402a*/ 	.short	(.L_783 - .L_782)
.L_782:
        /*402c*/ 	.word	0x00000280
        /*4030*/ 	.word	0x00000001
        /*4034*/ 	.word	0x00000001


	//----- nvinfo : EIATTR_CRS_STACK_SIZE
	.align		4
.L_783:
        /*4038*/ 	.byte	0x04, 0x1e
        /*403a*/ 	.short	(.L_785 - .L_784)
.L_784:
        /*403c*/ 	.word	0x00000000
.L_785:


//--------------------- .nv.info._Z35group_norm_nhwc_bwd_one_pass_kernelI11Fp16IOBf16WLi64ELi160ELi640EEv26Group_norm_nhwc_bwd_params --------------------------
	.section	.nv.info._Z35group_norm_nhwc_bwd_one_pass_kernelI11Fp16IOBf16WLi64ELi160ELi640EEv26Group_norm_nhwc_bwd_params,"",@"SHT_CUDA_INFO"
	.sectionflags	@""
	.align	4


	//----- nvinfo : EIATTR_CUDA_API_VERSION
	.align		4
        /*0000*/ 	.byte	0x04, 0x37
        /*0002*/ 	.short	(.L_787 - .L_786)
.L_786:
        /*0004*/ 	.word	0x00000082


	//----- nvinfo : EIATTR_SW2861232_WAR
	.align		4
.L_787:
        /*0008*/ 	.byte	0x01, 0x35
	.zero		2


	//----- nvinfo : EIATTR_PARAM_CBANK
	.align		4
        /*000c*/ 	.byte	0x04, 0x0a
        /*000e*/ 	.short	(.L_789 - .L_788)
	.align		4
.L_788:
        /*0010*/ 	.word	index@(.nv.constant0._Z35group_norm_nhwc_bwd_one_pass_kernelI11Fp16IOBf16WLi64ELi160ELi640EEv26Group_norm_nhwc_bwd_params)
        /*0014*/ 	.short	0x0160
        /*0016*/ 	.short	0x00b8


	//----- nvinfo : EIATTR_CBANK_PARAM_SIZE
	.align		4
.L_789:
        /*0018*/ 	.byte	0x03, 0x19
        /*001a*/ 	.short	0x00b8


	//----- nvinfo : EIATTR_KPARAM_INFO
	.align		4
        /*001c*/ 	.byte	0x04, 0x17
        /*001e*/ 	.short	(.L_791 - .L_790)
.L_790:
        /*0020*/ 	.word	0x00000000
        /*0024*/ 	.short	0x0000
        /*0026*/ 	.short	0x0000
        /*0028*/ 	.byte	0x00, 0xf0, 0xe1, 0x02


	//----- nvinfo : EIATTR_MAXREG_COUNT
	.align		4
.L_791:
        /*002c*/ 	.byte	0x03, 0x1b
        /*002e*/ 	.short	0x0060


	//----- nvinfo : EIATTR_NUM_BARRIERS
	.align		4
        /*0030*/ 	.byte	0x02, 0x4c
        /*0032*/ 	.byte	0x01
	.zero		1


	//----- nvinfo : EIATTR_MERCURY_ISA_VERSION
	.align		4
        /*0034*/ 	.byte	0x03, 0x5f
        /*0036*/ 	.short	0x0000


	//----- nvinfo : EIATTR_INT_WARP_WIDE_INSTR_OFFSETS
	.align		4
        /*0038*/ 	.byte	0x04, 0x31
        /*003a*/ 	.short	(.L_793 - .L_792)


	//   ....[0]....
.L_792:
        /*003c*/ 	.word	0x00002cf0


	//   ....[1]....
        /*0040*/ 	.word	0x000057d0


	//----- nvinfo : EIATTR_COOP_GROUP_MASK_REGIDS
	.align		4
.L_793:
        /*0044*/ 	.byte	0x04, 0x29
        /*0046*/ 	.short	(.L_795 - .L_794)


	//   ....[0]....
.L_794:
        /*0048*/ 	.word	0xffffffff


	//   ....[1]....
        /*004c*/ 	.word	0xffffffff


	//   ....[2]....
        /*0050*/ 	.word	0xffffffff


	//   ....[3]....
        /*0054*/ 	.word	0xffffffff


	//   ....[4]....
        /*0058*/ 	.word	0xffffffff


	//   ....[5]....
        /*005c*/ 	.word	0xffffffff


	//   ....[6]....
        /*0060*/ 	.word	0xffffffff


	//   ....[7]....
        /*0064*/ 	.word	0xffffffff


	//   ....[8]....
        /*0068*/ 	.word	0xffffffff


	//   ....[9]....
        /*006c*/ 	.word	0xffffffff


	//----- nvinfo : EIATTR_COOP_GROUP_INSTR_OFFSETS
	.align		4
.L_795:
        /*0070*/ 	.byte	0x04, 0x28
        /*0072*/ 	.short	(.L_797 - .L_796)


	//   ....[0]....
.L_796:
        /*0074*/ 	.word	0x00002370


	//   ....[1]....
        /*0078*/ 	.word	0x00002390


	//   ....[2]....
        /*007c*/ 	.word	0x000023d0


	//   ....[3]....
        /*0080*/ 	.word	0x000023f0


	//   ....[4]....
        /*0084*/ 	.word	0x00002420


	//   ....[5]....
        /*0088*/ 	.word	0x00002440


	//   ....[6]....
        /*008c*/ 	.word	0x00002470


	//   ....[7]....
        /*0090*/ 	.word	0x00002490


	//   ....[8]....
        /*0094*/ 	.word	0x000024c0


	//   ....[9]....
        /*0098*/ 	.word	0x000024e0


	//----- nvinfo : EIATTR_EXIT_INSTR_OFFSETS
	.align		4
.L_797:
        /*009c*/ 	.byte	0x04, 0x1c
        /*009e*/ 	.short	(.L_799 - .L_798)


	//   ....[0]....
.L_798:
        /*00a0*/ 	.word	0x000058a0


	//   ....[1]....
        /*00a4*/ 	.word	0x000059e0


	//   ....[2]....
        /*00a8*/ 	.word	0x00005c60


	//----- nvinfo : EIATTR_MAX_THREADS
	.align		4
.L_799:
        /*00ac*/ 	.byte	0x04, 0x05
        /*00ae*/ 	.short	(.L_801 - .L_800)
.L_800:
        /*00b0*/ 	.word	0x00000280
        /*00b4*/ 	.word	0x00000001
        /*00b8*/ 	.word	0x00000001


	//----- nvinfo : EIATTR_CRS_STACK_SIZE
	.align		4
.L_801:
        /*00bc*/ 	.byte	0x04, 0x1e
        /*00be*/ 	.short	(.L_803 - .L_802)
.L_802:
        /*00c0*/ 	.word	0x00000000
.L_803:


//--------------------- .nv.info._Z35group_norm_nhwc_bwd_one_pass_kernelI11Fp16IOBf16WLi128ELi160ELi640EEv26Group_norm_nhwc_bwd_params --------------------------
	.section	.nv.info._Z35group_norm_nhwc_bwd_one_pass_kernelI11Fp16IOBf16WLi128ELi160ELi640EEv26Group_norm_nhwc_bwd_params,"",@"SHT_CUDA_INFO"
	.sectionflags	@""
	.align	4


	//----- nvinfo : EIATTR_CUDA_API_VERSION
	.align		4
        /*0000*/ 	.byte	0x04, 0x37
        /*0002*/ 	.short	(.L_805 - .L_804)
.L_804:
        /*0004*/ 	.word	0x00000082


	//----- nvinfo : EIATTR_SW2861232_WAR
	.align		4
.L_805:
        /*0008*/ 	.byte	0x01, 0x35
	.zero		2


	//----- nvinfo : EIATTR_PARAM_CBANK
	.align		4
        /*000c*/ 	.byte	0x04, 0x0a
        /*000e*/ 	.short	(.L_807 - .L_806)
	.align		4
.L_806:
        /*0010*/ 	.word	index@(.nv.constant0._Z35group_norm_nhwc_bwd_one_pass_kernelI11Fp16IOBf16WLi128ELi160ELi640EEv26Group_norm_nhwc_bwd_params)
        /*0014*/ 	.short	0x0160
        /*0016*/ 	.short	0x00b8


	//----- nvinfo : EIATTR_CBANK_PARAM_SIZE
	.align		4
.L_807:
        /*0018*/ 	.byte	0x03, 0x19
        /*001a*/ 	.short	0x00b8


	//----- nvinfo : EIATTR_KPARAM_INFO
	.align		4
        /*001c*/ 	.byte	0x04, 0x17
        /*001e*/ 	.short	(.L_809 - .L_808)
.L_808:
        /*0020*/ 	.word	0x00000000
        /*0024*/ 	.short	0x0000
        /*0026*/ 	.short	0x0000
        /*0028*/ 	.byte	0x00, 0xf0, 0xe1, 0x02


	//----- nvinfo : EIATTR_MAXREG_COUNT
	.align		4
.L_809:
        /*002c*/ 	.byte	0x03, 0x1b
        /*002e*/ 	.short	0x0060


	//----- nvinfo : EIATTR_NUM_BARRIERS
	.align		4
        /*0030*/ 	.byte	0x02, 0x4c
        /*0032*/ 	.byte	0x01
	.zero		1


	//----- nvinfo : EIATTR_MERCURY_ISA_VERSION
	.align		4
        /*0034*/ 	.byte	0x03, 0x5f
        /*0036*/ 	.short	0x0000


	//----- nvinfo : EIATTR_INT_WARP_WIDE_INSTR_OFFSETS
	.align		4
        /*0038*/ 	.byte	0x04, 0x31
        /*003a*/ 	.short	(.L_811 - .L_810)


	//   ....[0]....
.L_810:
        /*003c*/ 	.word	0x00004a60


	//   ....[1]....
        /*0040*/ 	.word	0x00008df0


	//----- nvinfo : EIATTR_COOP_GROUP_MASK_REGIDS
	.align		4
.L_811:
        /*0044*/ 	.byte	0x04, 0x29
        /*0046*/ 	.short	(.L_813 - .L_812)


	//   ....[0]....
.L_812:
        /*0048*/ 	.word	0xffffffff


	//   ....[1]....
        /*004c*/ 	.word	0xffffffff


	//   ....[2]....
        /*0050*/ 	.word	0xffffffff


	//   ....[3]....
        /*0054*/ 	.word	0xffffffff


	//   ....[4]....
        /*0058*/ 	.word	0xffffffff


	//   ....[5]....
        /*005c*/ 	.word	0xffffffff


	//   ....[6]....
        /*0060*/ 	.word	0xffffffff


	//   ....[7]....
        /*0064*/ 	.word	0xffffffff


	//   ....[8]....
        /*0068*/ 	.word	0xffffffff


	//   ....[9]....
        /*006c*/ 	.word	0xffffffff


	//----- nvinfo : EIATTR_COOP_GROUP_INSTR_OFFSETS
	.align		4
.L_813:
        /*0070*/ 	.byte	0x04, 0x28
        /*0072*/ 	.short	(.L_815 - .L_814)


	//   ....[0]....
.L_814:
        /*0074*/ 	.word	0x00004070


	//   ....[1]....
        /*0078*/ 	.word	0x000040a0


	//   ....[2]....
        /*007c*/ 	.word	0x00004120


	//   ....[3]....
        /*0080*/ 	.word	0x00004130


	//   ....[4]....
        /*0084*/ 	.word	0x00004160


	//   ....[5]....
        /*0088*/ 	.word	0x00004180


	//   ....[6]....
        /*008c*/ 	.word	0x000041b0


	//   ....[7]....
        /*0090*/ 	.word	0x000041d0


	//   ....[8]....
        /*0094*/ 	.word	0x00004200


	//   ....[9]....
        /*0098*/ 	.word	0x00004220


	//----- nvinfo : EIATTR_EXIT_INSTR_OFFSETS
	.align		4
.L_815:
        /*009c*/ 	.byte	0x04, 0x1c
        /*009e*/ 	.short	(.L_817 - .L_816)


	//   ....[0]....
.L_816:
        /*00a0*/ 	.word	0x00008ec0


	//   ....[1]....
        /*00a4*/ 	.word	0x00009000


	//   ....[2]....
        /*00a8*/ 	.word	0x00009280


	//----- nvinfo : EIATTR_MAX_THREADS
	.align		4
.L_817:
        /*00ac*/ 	.byte	0x04, 0x05
        /*00ae*/ 	.short	(.L_819 - .L_818)
.L_818:
        /*00b0*/ 	.word	0x00000280
        /*00b4*/ 	.word	0x00000001
        /*00b8*/ 	.word	0x00000001


	//----- nvinfo : EIATTR_CRS_STACK_SIZE
	.align		4
.L_819:
        /*00bc*/ 	.byte	0x04, 0x1e
        /*00be*/ 	.short	(.L_821 - .L_820)
.L_820:
        /*00c0*/ 	.word	0x00000000
.L_821:


//--------------------- .nv.info._Z35group_norm_nhwc_bwd_one_pass_kernelI11Fp16IOBf16WLi256ELi160ELi640EEv26Group_norm_nhwc_bwd_params --------------------------
	.section	.nv.info._Z35group_norm_nhwc_bwd_one_pass_kernelI11Fp16IOBf16WLi256ELi160ELi640EEv26Group_norm_nhwc_bwd_params,"",@"SHT_CUDA_INFO"
	.sectionflags	@""
	.align	4


	//----- nvinfo : EIATTR_CUDA_API_VERSION
	.align		4
        /*0000*/ 	.byte	0x04, 0x37
        /*0002*/ 	.short	(.L_823 - .L_822)
.L_822:
        /*0004*/ 	.word	0x00000082


	//----- nvinfo : EIATTR_SW2861232_WAR
	.align		4
.L_823:
        /*0008*/ 	.byte	0x01, 0x35
	.zero		2


	//----- nvinfo : EIATTR_PARAM_CBANK
	.align		4
        /*000c*/ 	.byte	0x04, 0x0a
        /*000e*/ 	.short	(.L_825 - .L_824)
	.align		4
.L_824:
        /*0010*/ 	.word	index@(.nv.constant0._Z35group_norm_nhwc_bwd_one_pass_kernelI11Fp16IOBf16WLi256ELi160ELi640EEv26Group_norm_nhwc_bwd_params)
        /*0014*/ 	.short	0x0160
        /*0016*/ 	.short	0x00b8


	//----- nvinfo : EIATTR_CBANK_PARAM_SIZE
	.align		4
.L_825:
        /*0018*/ 	.byte	0x03, 0x19
        /*001a*/ 	.short	0x00b8


	//----- nvinfo : EIATTR_KPARAM_INFO
	.align		4
        /*001c*/ 	.byte	0x04, 0x17
        /*001e*/ 	.short	(.L_827 - .L_826)
.L_826:
        /*0020*/ 	.word	0x00000000
        /*0024*/ 	.short	0x0000
        /*0026*/ 	.short	0x0000
        /*0028*/ 	.byte	0x00, 0xf0, 0xe1, 0x02


	//----- nvinfo : EIATTR_MAXREG_COUNT
	.align		4
.L_827:
        /*002c*/ 	.byte	0x03, 0x1b
        /*002e*/ 	.short	0x0060


	//----- nvinfo : EIATTR_NUM_BARRIERS
	.align		4
        /*0030*/ 	.byte	0x02, 0x4c
        /*0032*/ 	.byte	0x01
	.zero		1


	//----- nvinfo : EIATTR_ANNOTATIONS
	.align		4
        /*0034*/ 	.byte	0x04, 0x55
        /*0036*/ 	.short	(.L_829 - .L_828)


	//   ....[0]....
.L_828:
        /*0038*/ 	.word	0x00000001
        /*003c*/ 	.byte	0x90, 0x01, 0x00, 0x00, 0x01, 0x00, 0x00, 0x00, 0xd0, 0x7a, 0x00, 0x00, 0x01, 0x00, 0x00, 0x00
        /*004c*/ 	.byte	0x60, 0x7c, 0x00, 0x00, 0x01, 0x00, 0x00, 0x00, 0x90, 0x7c, 0x00, 0x00


	//----- nvinfo : EIATTR_MERCURY_ISA_VERSION
	.align		4
.L_829:
        /*0058*/ 	.byte	0x03, 0x5f
        /*005a*/ 	.short	0x0000


	//----- nvinfo : EIATTR_INT_WARP_WIDE_INSTR_OFFSETS
	.align		4
        /*005c*/ 	.byte	0x04, 0x31
        /*005e*/ 	.short	(.L_831 - .L_830)


	//   ....[0]....
.L_830:
        /*0060*/ 	.word	0x000086a0


	//   ....[1]....
        /*0064*/ 	.word	0x00009d60


	//   ....[2]....
        /*0068*/ 	.word	0x00010b30


	//----- nvinfo : EIATTR_COOP_GROUP_MASK_REGIDS
	.align		4
.L_831:
        /*006c*/ 	.byte	0x04, 0x29
        /*006e*/ 	.short	(.L_833 - .L_832)


	//   ....[0]....
.L_832:
        /*0070*/ 	.word	0xffffffff


	//   ....[1]....
        /*0074*/ 	.word	0xffffffff


	//   ....[2]....
        /*0078*/ 	.word	0xffffffff


	//   ....[3]....
        /*007c*/ 	.word	0xffffffff


	//   ....[4]....
        /*0080*/ 	.word	0xffffffff


	//   ....[5]....
        /*0084*/ 	.word	0xffffffff


	//   ....[6]....
        /*0088*/ 	.word	0xffffffff


	//   ....[7]....
        /*008c*/ 	.word	0xffffffff


	//   ....[8]....
        /*0090*/ 	.word	0xffffffff


	//   ....[9]....
        /*0094*/ 	.word	0xffffffff


	//----- nvinfo : EIATTR_COOP_GROUP_INSTR_OFFSETS
	.align		4
.L_833:
        /*0098*/ 	.byte	0x04, 0x28
        /*009a*/ 	.short	(.L_835 - .L_834)


	//   ....[0]....
.L_834:
        /*009c*/ 	.word	0x00007b50


	//   ....[1]....
        /*00a0*/ 	.word	0x00007b60


	//   ....[2]....
        /*00a4*/ 	.word	0x00007bb0


	//   ....[3]....
        /*00a8*/ 	.word	0x00007bc0


	//   ....[4]....
        /*00ac*/ 	.word	0x00007bf0


	//   ....[5]....
        /*00b0*/ 	.word	0x00007c10


	//   ....[6]....
        /*00b4*/ 	.word	0x00007c40


	//   ....[7]....
        /*00b8*/ 	.word	0x00007c70


	//   ....[8]....
        /*00bc*/ 	.word	0x00007ce0


	//   ....[9]....
        /*00c0*/ 	.word	0x00007cf0


	//----- nvinfo : EIATTR_EXIT_INSTR_OFFSETS
	.align		4
.L_835:
        /*00c4*/ 	.byte	0x04, 0x1c
        /*00c6*/ 	.short	(.L_837 - .L_836)


	//   ....[0]....
.L_836:
        /*00c8*/ 	.word	0x00010c00


	//   ....[1]....
        /*00cc*/ 	.word	0x00010d40


	//   ....[2]....
        /*00d0*/ 	.word	0x00010fc0


	//----- nvinfo : EIATTR_MAX_THREADS
	.align		4
.L_837:
        /*00d4*/ 	.byte	0x04, 0x05
        /*00d6*/ 	.short	(.L_839 - .L_838)
.L_838:
        /*00d8*/ 	.word	0x00000280
        /*00dc*/ 	.word	0x00000001
        /*00e0*/ 	.word	0x00000001


	//----- nvinfo : EIATTR_CRS_STACK_SIZE
	.align		4
.L_839:
        /*00e4*/ 	.byte	0x04, 0x1e
        /*00e6*/ 	.short	(.L_841 - .L_840)
.L_840:
        /*00e8*/ 	.word	0x00000000
.L_841:


//--------------------- .nv.info._Z35group_norm_nhwc_bwd_one_pass_kernelI11Fp16IOBf16WLi512ELi160ELi640EEv26Group_norm_nhwc_bwd_params --------------------------
	.section	.nv.info._Z35group_norm_nhwc_bwd_one_pass_kernelI11Fp16IOBf16WLi512ELi160ELi640EEv26Group_norm_nhwc_bwd_params,"",@"SHT_CUDA_INFO"
	.sectionflags	@""
	.align	4


	//----- nvinfo : EIATTR_CUDA_API_VERSION
	.align		4
        /*0000*/ 	.byte	0x04, 0x37
        /*0002*/ 	.short	(.L_843 - .L_842)
.L_842:
        /*0004*/ 	.word	0x00000082


	//----- nvinfo : EIATTR_SW2861232_WAR
	.align		4
.L_843:
        /*0008*/ 	.byte	0x01, 0x35
	.zero		2


	//----- nvinfo : EIATTR_PARAM_CBANK
	.align		4
        /*000c*/ 	.byte	0x04, 0x0a
        /*000e*/ 	.short	(.L_845 - .L_844)
	.align		4
.L_844:
        /*0010*/ 	.word	index@(.nv.constant0._Z35group_norm_nhwc_bwd_one_pass_kernelI11Fp16IOBf16WLi512ELi160ELi640EEv26Group_norm_nhwc_bwd_params)
        /*0014*/ 	.short	0x0160
        /*0016*/ 	.short	0x00b8


	//----- nvinfo : EIATTR_CBANK_PARAM_SIZE
	.align		4
.L_845:
        /*0018*/ 	.byte	0x03, 0x19
        /*001a*/ 	.short	0x00b8


	//----- nvinfo : EIATTR_KPARAM_INFO
	.align		4
        /*001c*/ 	.byte	0x04, 0x17
        /*001e*/ 	.short	(.L_847 - .L_846)
.L_846:
        /*0020*/ 	.word	0x00000000
        /*0024*/ 	.short	0x0000
        /*0026*/ 	.short	0x0000
        /*0028*/ 	.byte	0x00, 0xf0, 0xe1, 0x02


	//----- nvinfo : EIATTR_MAXREG_COUNT
	.align		4
.L_847:
        /*002c*/ 	.byte	0x03, 0x1b
        /*002e*/ 	.short	0x0060


	//----- nvinfo : EIATTR_NUM_BARRIERS
	.align		4
        /*0030*/ 	.byte	0x02, 0x4c
        /*0032*/ 	.byte	0x01
	.zero		1


	//----- nvinfo : EIATTR_ANNOTATIONS
	.align		4
        /*0034*/ 	.byte	0x04, 0x55
        /*0036*/ 	.short	(.L_849 - .L_848)


	//   ....[0]....
.L_848:
        /* <DEDUP_REMOVED lines=1014> */


	//----- nvinfo : EIATTR_MERCURY_ISA_VERSION
	.align		4
.L_849:
        /*3f80*/ 	.byte	0x03, 0x5f
        /*3f82*/ 	.short	0x0000


	//----- nvinfo : EIATTR_INT_WARP_WIDE_INSTR_OFFSETS
	.align		4
        /*3f84*/ 	.byte	0x04, 0x31
        /*3f86*/ 	.short	(.L_851 - .L_850)


	//   ....[0]....
.L_850:
        /*3f88*/ 	.word	0x0001bc20


	//   ....[1]....
        /*3f8c*/ 	.word	0x0001d5f0


	//----- nvinfo : EIATTR_COOP_GROUP_MASK_REGIDS
	.align		4
.L_851:
        /*3f90*/ 	.byte	0x04, 0x29
        /*3f92*/ 	.short	(.L_853 - .L_852)


	//   ....[0]....
.L_852:
        /*3f94*/ 	.word	0xffffffff


	//   ....[1]....
        /*3f98*/ 	.word	0xffffffff


	//   ....[2]....
        /*3f9c*/ 	.word	0xffffffff


	//   ....[3]....
        /*3fa0*/ 	.word	0xffffffff


	//   ....[4]....
        /*3fa4*/ 	.word	0xffffffff


	//   ....[5]....
        /*3fa8*/ 	.word	0xffffffff


	//   ....[6]....
        /*3fac*/ 	.word	0xffffffff


	//   ....[7]....
        /*3fb0*/ 	.word	0xffffffff


	//   ....[8]....
        /*3fb4*/ 	.word	0xffffffff


	//   ....[9]....
        /*3fb8*/ 	.word	0xffffffff


	//----- nvinfo : EIATTR_COOP_GROUP_INSTR_OFFSETS
	.align		4
.L_853:
        /*3fbc*/ 	.byte	0x04, 0x28
        /*3fbe*/ 	.short	(.L_855 - .L_854)


	//   ....[0]....
.L_854:
        /*3fc0*/ 	.word	0x0001a620


	//   ....[1]....
        /*3fc4*/ 	.word	0x0001a750


	//   ....[2]....
        /*3fc8*/ 	.word	0x0001a830


	//   ....[3]....
        /*3fcc*/ 	.word	0x0001a8e0


	//   ....[4]....
        /*3fd0*/ 	.word	0x0001aac0


	//   ....[5]....
        /*3fd4*/ 	.word	0x0001aad0


	//   ....[6]....
        /*3fd8*/ 	.word	0x0001aed0


	//   ....[7]....
        /*3fdc*/ 	.word	0x0001af10


	//   ....[8]....
        /*3fe0*/ 	.word	0x0001b170


	//   ....[9]....
        /*3fe4*/ 	.word	0x0001b1a0


	//----- nvinfo : EIATTR_EXIT_INSTR_OFFSETS
	.align		4
.L_855:
        /*3fe8*/ 	.byte	0x04, 0x1c
        /*3fea*/ 	.short	(.L_857 - .L_856)


	//   ....[0]....
.L_856:
        /*3fec*/ 	.word	0x0001d6c0


	//   ....[1]....
        /*3ff0*/ 	.word	0x0001d810


	//   ....[2]....
        /*3ff4*/ 	.word	0x0001dac0


	//----- nvinfo : EIATTR_MAX_THREADS
	.align		4
.L_857:
        /*3ff8*/ 	.byte	0x04, 0x05
        /*3ffa*/ 	.short	(.L_859 - .L_858)
.L_858:
        /*3ffc*/ 	.word	0x00000280
        /*4000*/ 	.word	0x00000001
        /*4004*/ 	.word	0x00000001


	//----- nvinfo : EIATTR_CRS_STACK_SIZE
	.align		4
.L_859:
        /*4008*/ 	.byte	0x04, 0x1e
        /*400a*/ 	.short	(.L_861 - .L_860)
.L_860:
        /*400c*/ 	.word	0x00000000
.L_861:


//--------------------- .nv.info._Z35group_norm_nhwc_bwd_one_pass_kernelI11Fp16IOFp16WLi64ELi160ELi640EEv26Group_norm_nhwc_bwd_params --------------------------
	.section	.nv.info._Z35group_norm_nhwc_bwd_one_pass_kernelI11Fp16IOFp16WLi64ELi160ELi640EEv26Group_norm_nhwc_bwd_params,"",@"SHT_CUDA_INFO"
	.sectionflags	@""
	.align	4


	//----- nvinfo : EIATTR_CUDA_API_VERSION
	.align		4
        /*0000*/ 	.byte	0x04, 0x37
        /*0002*/ 	.short	(.L_863 - .L_862)
.L_862:
        /*0004*/ 	.word	0x00000082


	//----- nvinfo : EIATTR_SW2861232_WAR
	.align		4
.L_863:
        /*0008*/ 	.byte	0x01, 0x35
	.zero		2


	//----- nvinfo : EIATTR_PARAM_CBANK
	.align		4
        /*000c*/ 	.byte	0x04, 0x0a
        /*000e*/ 	.short	(.L_865 - .L_864)
	.align		4
.L_864:
        /*0010*/ 	.word	index@(.nv.constant0._Z35group_norm_nhwc_bwd_one_pass_kernelI11Fp16IOFp16WLi64ELi160ELi640EEv26Group_norm_nhwc_bwd_params)
        /*0014*/ 	.short	0x0160
        /*0016*/ 	.short	0x00b8


	//----- nvinfo : EIATTR_CBANK_PARAM_SIZE
	.align		4
.L_865:
        /*0018*/ 	.byte	0x03, 0x19
        /*001a*/ 	.short	0x00b8


	//----- nvinfo : EIATTR_KPARAM_INFO
	.align		4
        /*001c*/ 	.byte	0x04, 0x17
        /*001e*/ 	.short	(.L_867 - .L_866)
.L_866:
        /*0020*/ 	.word	0x00000000
        /*0024*/ 	.short	0x0000
        /*0026*/ 	.short	0x0000
        /*0028*/ 	.byte	0x00, 0xf0, 0xe1, 0x02


	//----- nvinfo : EIATTR_MAXREG_COUNT
	.align		4
.L_867:
        /*002c*/ 	.byte	0x03, 0x1b
        /*002e*/ 	.short	0x0060


	//----- nvinfo : EIATTR_NUM_BARRIERS
	.align		4
        /*0030*/ 	.byte	0x02, 0x4c
        /*0032*/ 	.byte	0x01
	.zero		1


	//----- nvinfo : EIATTR_MERCURY_ISA_VERSION
	.align		4
        /*0034*/ 	.byte	0x03, 0x5f
        /*0036*/ 	.short	0x0000


	//----- nvinfo : EIATTR_INT_WARP_WIDE_INSTR_OFFSETS
	.align		4
        /*0038*/ 	.byte	0x04, 0x31
        /*003a*/ 	.short	(.L_869 - .L_868)


	//   ....[0]....
.L_868:
        /*003c*/ 	.word	0x00002cf0


	//   ....[1]....
        /*0040*/ 	.word	0x000057d0


	//----- nvinfo : EIATTR_COOP_GROUP_MASK_REGIDS
	.align		4
.L_869:
        /*0044*/ 	.byte	0x04, 0x29
        /*0046*/ 	.short	(.L_871 - .L_870)


	//   ....[0]....
.L_870:
        /*0048*/ 	.word	0xffffffff


	//   ....[1]....
        /*004c*/ 	.word	0xffffffff


	//   ....[2]....
        /*0050*/ 	.word	0xffffffff


	//   ....[3]....
        /*0054*/ 	.word	0xffffffff


	//   ....[4]....
        /*0058*/ 	.word	0xffffffff


	//   ....[5]....
        /*005c*/ 	.word	0xffffffff


	//   ....[6]....
        /*0060*/ 	.word	0xffffffff


	//   ....[7]....
        /*0064*/ 	.word	0xffffffff


	//   ....[8]....
        /*0068*/ 	.word	0xffffffff


	//   ....[9]....
        /*006c*/ 	.word	0xffffffff


	//----- nvinfo : EIATTR_COOP_GROUP_INSTR_OFFSETS
	.align		4
.L_871:
        /*0070*/ 	.byte	0x04, 0x28
        /*0072*/ 	.short	(.L_873 - .L_872)


	//   ....[0]....
.L_872:
        /*0074*/ 	.word	0x00002370


	//   ....[1]....
        /*0078*/ 	.word	0x00002390


	//   ....[2]....
        /*007c*/ 	.word	0x000023d0


	//   ....[3]....
        /*0080*/ 	.word	0x000023f0


	//   ....[4]....
        /*0084*/ 	.word	0x00002420


	//   ....[5]....
        /*0088*/ 	.word	0x00002440


	//   ....[6]....
        /*008c*/ 	.word	0x00002470


	//   ....[7]....
        /*0090*/ 	.word	0x00002490


	//   ....[8]....
        /*0094*/ 	.word	0x000024c0


	//   ....[9]....
        /*0098*/ 	.word	0x000024e0


	//----- nvinfo : EIATTR_EXIT_INSTR_OFFSETS
	.align		4
.L_873:
        /*009c*/ 	.byte	0x04, 0x1c
        /*009e*/ 	.short	(.L_875 - .L_874)


	//   ....[0]....
.L_874:
        /*00a0*/ 	.word	0x000058a0


	//   ....[1]....
        /*00a4*/ 	.word	0x000059e0


	//   ....[2]....
        /*00a8*/ 	.word	0x00005c60


	//----- nvinfo : EIATTR_MAX_THREADS
	.align		4
.L_875:
        /*00ac*/ 	.byte	0x04, 0x05
        /*00ae*/ 	.short	(.L_877 - .L_876)
.L_876:
        /*00b0*/ 	.word	0x00000280
        /*00b4*/ 	.word	0x00000001
        /*00b8*/ 	.word	0x00000001


	//----- nvinfo : EIATTR_CRS_STACK_SIZE
	.align		4
.L_877:
        /*00bc*/ 	.byte	0x04, 0x1e
        /*00be*/ 	.short	(.L_879 - .L_878)
.L_878:
        /*00c0*/ 	.word	0x00000000
.L_879:


//--------------------- .nv.info._Z35group_norm_nhwc_bwd_one_pass_kernelI11Fp16IOFp16WLi128ELi160ELi640EEv26Group_norm_nhwc_bwd_params --------------------------
	.section	.nv.info._Z35group_norm_nhwc_bwd_one_pass_kernelI11Fp16IOFp16WLi128ELi160ELi640EEv26Group_norm_nhwc_bwd_params,"",@"SHT_CUDA_INFO"
	.sectionflags	@""
	.align	4


	//----- nvinfo : EIATTR_CUDA_API_VERSION
	.align		4
        /*0000*/ 	.byte	0x04, 0x37
        /*0002*/ 	.short	(.L_881 - .L_880)
.L_880:
        /*0004*/ 	.word	0x00000082


	//----- nvinfo : EIATTR_SW2861232_WAR
	.align		4
.L_881:
        /*0008*/ 	.byte	0x01, 0x35
	.zero		2


	//----- nvinfo : EIATTR_PARAM_CBANK
	.align		4
        /*000c*/ 	.byte	0x04, 0x0a
        /*000e*/ 	.short	(.L_883 - .L_882)
	.align		4
.L_882:
        /*0010*/ 	.word	index@(.nv.constant0._Z35group_norm_nhwc_bwd_one_pass_kernelI11Fp16IOFp16WLi128ELi160ELi640EEv26Group_norm_nhwc_bwd_params)
        /*0014*/ 	.short	0x0160
        /*0016*/ 	.short	0x00b8


	//----- nvinfo : EIATTR_CBANK_PARAM_SIZE
	.align		4
.L_883:
        /*0018*/ 	.byte	0x03, 0x19
        /*001a*/ 	.short	0x00b8


	//----- nvinfo : EIATTR_KPARAM_INFO
	.align		4
        /*001c*/ 	.byte	0x04, 0x17
        /*001e*/ 	.short	(.L_885 - .L_884)
.L_884:
        /*0020*/ 	.word	0x00000000
        /*0024*/ 	.short	0x0000
        /*0026*/ 	.short	0x0000
        /*0028*/ 	.byte	0x00, 0xf0, 0xe1, 0x02


	//----- nvinfo : EIATTR_MAXREG_COUNT
	.align		4
.L_885:
        /*002c*/ 	.byte	0x03, 0x1b
        /*002e*/ 	.short	0x0060


	//----- nvinfo : EIATTR_NUM_BARRIERS
	.align		4
        /*0030*/ 	.byte	0x02, 0x4c
        /*0032*/ 	.byte	0x01
	.zero		1


	//----- nvinfo : EIATTR_MERCURY_ISA_VERSION
	.align		4
        /*0034*/ 	.byte	0x03, 0x5f
        /*0036*/ 	.short	0x0000


	//----- nvinfo : EIATTR_INT_WARP_WIDE_INSTR_OFFSETS
	.align		4
        /*0038*/ 	.byte	0x04, 0x31
        /*003a*/ 	.short	(.L_887 - .L_886)


	//   ....[0]....
.L_886:
        /*003c*/ 	.word	0x00004a60


	//   ....[1]....
        /*0040*/ 	.word	0x00008df0


	//----- nvinfo : EIATTR_COOP_GROUP_MASK_REGIDS
	.align		4
.L_887:
        /*0044*/ 	.byte	0x04, 0x29
        /*0046*/ 	.short	(.L_889 - .L_888)


	//   ....[0]....
.L_888:
        /*0048*/ 	.word	0xffffffff


	//   ....[1]....
        /*004c*/ 	.word	0xffffffff


	//   ....[2]....
        /*0050*/ 	.word	0xffffffff


	//   ....[3]....
        /*0054*/ 	.word	0xffffffff


	//   ....[4]....
        /*0058*/ 	.word	0xffffffff


	//   ....[5]....
        /*005c*/ 	.word	0xffffffff


	//   ....[6]....
        /*0060*/ 	.word	0xffffffff


	//   ....[7]....
        /*0064*/ 	.word	0xffffffff


	//   ....[8]....
        /*0068*/ 	.word	0xffffffff


	//   ....[9]....
        /*006c*/ 	.word	0xffffffff


	//----- nvinfo : EIATTR_COOP_GROUP_INSTR_OFFSETS
	.align		4
.L_889:
        /*0070*/ 	.byte	0x04, 0x28
        /*0072*/ 	.short	(.L_891 - .L_890)


	//   ....[0]....
.L_890:
        /*0074*/ 	.word	0x00004070


	//   ....[1]....
        /*0078*/ 	.word	0x000040a0


	//   ....[2]....
        /*007c*/ 	.word	0x00004120


	//   ....[3]....
        /*0080*/ 	.word	0x00004130


	//   ....[4]....
        /*0084*/ 	.word	0x00004160


	//   ....[5]....
        /*0088*/ 	.word	0x00004180


	//   ....[6]....
        /*008c*/ 	.word	0x000041b0


	//   ....[7]....
        /*0090*/ 	.word	0x000041d0


	//   ....[8]....
        /*0094*/ 	.word	0x00004200


	//   ....[9]....
        /*0098*/ 	.word	0x00004220


	//----- nvinfo : EIATTR_EXIT_INSTR_OFFSETS
	.align		4
.L_891:
        /*009c*/ 	.byte	0x04, 0x1c
        /*009e*/ 	.short	(.L_893 - .L_892)


	//   ....[0]....
.L_892:
        /*00a0*/ 	.word	0x00008ec0


	//   ....[1]....
        /*00a4*/ 	.word	0x00009000


	//   ....[2]....
        /*00a8*/ 	.word	0x00009280


	//----- nvinfo : EIATTR_MAX_THREADS
	.align		4
.L_893:
        /*00ac*/ 	.byte	0x04, 0x05
        /*00ae*/ 	.short	(.L_895 - .L_894)
.L_894:
        /*00b0*/ 	.word	0x00000280
        /*00b4*/ 	.word	0x00000001
        /*00b8*/ 	.word	0x00000001


	//----- nvinfo : EIATTR_CRS_STACK_SIZE
	.align		4
.L_895:
        /*00bc*/ 	.byte	0x04, 0x1e
        /*00be*/ 	.short	(.L_897 - .L_896)
.L_896:
        /*00c0*/ 	.word	0x00000000
.L_897:


//--------------------- .nv.info._Z35group_norm_nhwc_bwd_one_pass_kernelI11Fp16IOFp16WLi256ELi160ELi640EEv26Group_norm_nhwc_bwd_params --------------------------
	.section	.nv.info._Z35group_norm_nhwc_bwd_one_pass_kernelI11Fp16IOFp16WLi256ELi160ELi640EEv26Group_norm_nhwc_bwd_params,"",@"SHT_CUDA_INFO"
	.sectionflags	@""
	.align	4


	//----- nvinfo : EIATTR_CUDA_API_VERSION
	.align		4
        /*0000*/ 	.byte	0x04, 0x37
        /*0002*/ 	.short	(.L_899 - .L_898)
.L_898:
        /*0004*/ 	.word	0x00000082


	//----- nvinfo : EIATTR_SW2861232_WAR
	.align		4
.L_899:
        /*0008*/ 	.byte	0x01, 0x35
	.zero		2


	//----- nvinfo : EIATTR_PARAM_CBANK
	.align		4
        /*000c*/ 	.byte	0x04, 0x0a
        /*000e*/ 	.short	(.L_901 - .L_900)
	.align		4
.L_900:
        /*0010*/ 	.word	index@(.nv.constant0._Z35group_norm_nhwc_bwd_one_pass_kernelI11Fp16IOFp16WLi256ELi160ELi640EEv26Group_norm_nhwc_bwd_params)
        /*0014*/ 	.short	0x0160
        /*0016*/ 	.short	0x00b8


	//----- nvinfo : EIATTR_CBANK_PARAM_SIZE
	.align		4
.L_901:
        /*0018*/ 	.byte	0x03, 0x19
        /*001a*/ 	.short	0x00b8


	//----- nvinfo : EIATTR_KPARAM_INFO
	.align		4
        /*001c*/ 	.byte	0x04, 0x17
        /*001e*/ 	.short	(.L_903 - .L_902)
.L_902:
        /*0020*/ 	.word	0x00000000
        /*0024*/ 	.short	0x0000
        /*0026*/ 	.short	0x0000
        /*0028*/ 	.byte	0x00, 0xf0, 0xe1, 0x02


	//----- nvinfo : EIATTR_MAXREG_COUNT
	.align		4
.L_903:
        /*002c*/ 	.byte	0x03, 0x1b
        /*002e*/ 	.short	0x0060


	//----- nvinfo : EIATTR_NUM_BARRIERS
	.align		4
        /*0030*/ 	.byte	0x02, 0x4c
        /*0032*/ 	.byte	0x01
	.zero		1


	//----- nvinfo : EIATTR_ANNOTATIONS
	.align		4
        /*0034*/ 	.byte	0x04, 0x55
        /*0036*/ 	.short	(.L_905 - .L_904)


	//   ....[0]....
.L_904:
        /*0038*/ 	.word	0x00000001
        /*003c*/ 	.byte	0x90, 0x01, 0x00, 0x00, 0x01, 0x00, 0x00, 0x00, 0xd0, 0x7a, 0x00, 0x00, 0x01, 0x00, 0x00, 0x00
        /*004c*/ 	.byte	0x60, 0x7c, 0x00, 0x00, 0x01, 0x00, 0x00, 0x00, 0x90, 0x7c, 0x00, 0x00


	//----- nvinfo : EIATTR_MERCURY_ISA_VERSION
	.align		4
.L_905:
        /*0058*/ 	.byte	0x03, 0x5f
        /*005a*/ 	.short	0x0000


	//----- nvinfo : EIATTR_INT_WARP_WIDE_INSTR_OFFSETS
	.align		4
        /*005c*/ 	.byte	0x04, 0x31
        /*005e*/ 	.short	(.L_907 - .L_906)


	//   ....[0]....
.L_906:
        /*0060*/ 	.word	0x000086a0


	//   ....[1]....
        /*0064*/ 	.word	0x00009d60


	//   ....[2]....
        /*0068*/ 	.word	0x00010b30


	//----- nvinfo : EIATTR_COOP_GROUP_MASK_REGIDS
	.align		4
.L_907:
        /*006c*/ 	.byte	0x04, 0x29
        /*006e*/ 	.short	(.L_909 - .L_908)


	//   ....[0]....
.L_908:
        /*0070*/ 	.word	0xffffffff


	//   ....[1]....
        /*0074*/ 	.word	0xffffffff


	//   ....[2]....
        /*0078*/ 	.word	0xffffffff


	//   ....[3]....
        /*007c*/ 	.word	0xffffffff


	//   ....[4]....
        /*0080*/ 	.word	0xffffffff


	//   ....[5]....
        /*0084*/ 	.word	0xffffffff


	//   ....[6]....
        /*0088*/ 	.word	0xffffffff


	//   ....[7]....
        /*008c*/ 	.word	0xffffffff


	//   ....[8]....
        /*0090*/ 	.word	0xffffffff


	//   ....[9]....
        /*0094*/ 	.word	0xffffffff


	//----- nvinfo : EIATTR_COOP_GROUP_INSTR_OFFSETS
	.align		4
.L_909:
        /*0098*/ 	.byte	0x04, 0x28
        /*009a*/ 	.short	(.L_911 - .L_910)


	//   ....[0]....
.L_910:
        /*009c*/ 	.word	0x00007b50


	//   ....[1]....
        /*00a0*/ 	.word	0x00007b60


	//   ....[2]....
        /*00a4*/ 	.word	0x00007bb0


	//   ....[3]....
        /*00a8*/ 	.word	0x00007bc0


	//   ....[4]....
        /*00ac*/ 	.word	0x00007bf0


	//   ....[5]....
        /*00b0*/ 	.word	0x00007c10


	//   ....[6]....
        /*00b4*/ 	.word	0x00007c40


	//   ....[7]....
        /*00b8*/ 	.word	0x00007c70


	//   ....[8]....
        /*00bc*/ 	.word	0x00007ce0


	//   ....[9]....
        /*00c0*/ 	.word	0x00007cf0


	//----- nvinfo : EIATTR_EXIT_INSTR_OFFSETS
	.align		4
.L_911:
        /*00c4*/ 	.byte	0x04, 0x1c
        /*00c6*/ 	.short	(.L_913 - .L_912)


	//   ....[0]....
.L_912:
        /*00c8*/ 	.word	0x00010c00


	//   ....[1]....
        /*00cc*/ 	.word	0x00010d40


	//   ....[2]....
        /*00d0*/ 	.word	0x00010fc0


	//----- nvinfo : EIATTR_MAX_THREADS
	.align		4
.L_913:
        /*00d4*/ 	.byte	0x04, 0x05
        /*00d6*/ 	.short	(.L_915 - .L_914)
.L_914:
        /*00d8*/ 	.word	0x00000280
        /*00dc*/ 	.word	0x00000001
        /*00e0*/ 	.word	0x00000001


	//----- nvinfo : EIATTR_CRS_STACK_SIZE
	.align		4
.L_915:
        /*00e4*/ 	.byte	0x04, 0x1e
        /*00e6*/ 	.short	(.L_917 - .L_916)
.L_916:
        /*00e8*/ 	.word	0x00000000
.L_917:


//--------------------- .nv.info._Z35group_norm_nhwc_bwd_one_pass_kernelI11Fp16IOFp16WLi512ELi160ELi640EEv26Group_norm_nhwc_bwd_params --------------------------
	.section	.nv.info._Z35group_norm_nhwc_bwd_one_pass_kernelI11Fp16IOFp16WLi512ELi160ELi640EEv26Group_norm_nhwc_bwd_params,"",@"SHT_CUDA_INFO"
	.sectionflags	@""
	.align	4


	//----- nvinfo : EIATTR_CUDA_API_VERSION
	.align		4
        /*0000*/ 	.byte	0x04, 0x37
        /*0002*/ 	.short	(.L_919 - .L_918)
.L_918:
        /*0004*/ 	.word	0x00000082


	//----- nvinfo : EIATTR_SW2861232_WAR
	.align		4
.L_919:
        /*0008*/ 	.byte	0x01, 0x35
	.zero		2


	//----- nvinfo : EIATTR_PARAM_CBANK
	.align		4
        /*000c*/ 	.byte	0x04, 0x0a
        /*000e*/ 	.short	(.L_921 - .L_920)
	.align		4
.L_920:
        /*0010*/ 	.word	index@(.nv.constant0._Z35group_norm_nhwc_bwd_one_pass_kernelI11Fp16IOFp16WLi512ELi160ELi640EEv26Group_norm_nhwc_bwd_params)
        /*0014*/ 	.short	0x0160
        /*0016*/ 	.short	0x00b8


	//----- nvinfo : EIATTR_CBANK_PARAM_SIZE
	.align		4
.L_921:
        /*0018*/ 	.byte	0x03, 0x19
        /*001a*/ 	.short	0x00b8


	//----- nvinfo : EIATTR_KPARAM_INFO
	.align		4
        /*001c*/ 	.byte	0x04, 0x17
        /*001e*/ 	.short	(.L_923 - .L_922)
.L_922:
        /*0020*/ 	.word	0x00000000
        /*0024*/ 	.short	0x0000
        /*0026*/ 	.short	0x0000
        /*0028*/ 	.byte	0x00, 0xf0, 0xe1, 0x02


	//----- nvinfo : EIATTR_MAXREG_COUNT
	.align		4
.L_923:
        /*002c*/ 	.byte	0x03, 0x1b
        /*002e*/ 	.short	0x0060


	//----- nvinfo : EIATTR_NUM_BARRIERS
	.align		4
        /*0030*/ 	.byte	0x02, 0x4c
        /*0032*/ 	.byte	0x01
	.zero		1


	//----- nvinfo : EIATTR_ANNOTATIONS
	.align		4
        /*0034*/ 	.byte	0x04, 0x55
        /*0036*/ 	.short	(.L_925 - .L_924)


	//   ....[0]....
.L_924:
        /* <DEDUP_REMOVED lines=1014> */


	//----- nvinfo : EIATTR_MERCURY_ISA_VERSION
	.align		4
.L_925:
        /*3f80*/ 	.byte	0x03, 0x5f
        /*3f82*/ 	.short	0x0000


	//----- nvinfo : EIATTR_INT_WARP_WIDE_INSTR_OFFSETS
	.align		4
        /*3f84*/ 	.byte	0x04, 0x31
        /*3f86*/ 	.short	(.L_927 - .L_926)


	//   ....[0]....
.L_926:
        /*3f88*/ 	.word	0x0001bc20


	//   ....[1]....
        /*3f8c*/ 	.word	0x0001d5f0


	//----- nvinfo : EIATTR_COOP_GROUP_MASK_REGIDS
	.align		4
.L_927:
        /*3f90*/ 	.byte	0x04, 0x29
        /*3f92*/ 	.short	(.L_929 - .L_928)


	//   ....[0]....
.L_928:
        /*3f94*/ 	.word	0xffffffff


	//   ....[1]....
        /*3f98*/ 	.word	0xffffffff


	//   ....[2]....
        /*3f9c*/ 	.word	0xffffffff


	//   ....[3]....
        /*3fa0*/ 	.word	0xffffffff


	//   ....[4]....
        /*3fa4*/ 	.word	0xffffffff


	//   ....[5]....
        /*3fa8*/ 	.word	0xffffffff


	//   ....[6]....
        /*3fac*/ 	.word	0xffffffff


	//   ....[7]....
        /*3fb0*/ 	.word	0xffffffff


	//   ....[8]....
        /*3fb4*/ 	.word	0xffffffff


	//   ....[9]....
        /*3fb8*/ 	.word	0xffffffff


	//----- nvinfo : EIATTR_COOP_GROUP_INSTR_OFFSETS
	.align		4
.L_929:
        /*3fbc*/ 	.byte	0x04, 0x28
        /*3fbe*/ 	.short	(.L_931 - .L_930)


	//   ....[0]....
.L_930:
        /*3fc0*/ 	.word	0x0001a620


	//   ....[1]....
        /*3fc4*/ 	.word	0x0001a750


	//   ....[2]....
        /*3fc8*/ 	.word	0x0001a830


	//   ....[3]....
        /*3fcc*/ 	.word	0x0001a8e0


	//   ....[4]....
        /*3fd0*/ 	.word	0x0001aac0


	//   ....[5]....
        /*3fd4*/ 	.word	0x0001aad0


	//   ....[6]....
        /*3fd8*/ 	.word	0x0001aed0


	//   ....[7]....
        /*3fdc*/ 	.word	0x0001af10


	//   ....[8]....
        /*3fe0*/ 	.word	0x0001b170


	//   ....[9]....
        /*3fe4*/ 	.word	0x0001b1a0


	//----- nvinfo : EIATTR_EXIT_INSTR_OFFSETS
	.align		4
.L_931:
        /*3fe8*/ 	.byte	0x04, 0x1c
        /*3fea*/ 	.short	(.L_933 - .L_932)


	//   ....[0]....
.L_932:
        /*3fec*/ 	.word	0x0001d6c0


	//   ....[1]....
        /*3ff0*/ 	.word	0x0001d810


	//   ....[2]....
        /*3ff4*/ 	.word	0x0001dac0


	//----- nvinfo : EIATTR_MAX_THREADS
	.align		4
.L_933:
        /*3ff8*/ 	.byte	0x04, 0x05
        /*3ffa*/ 	.short	(.L_935 - .L_934)
.L_934:
        /*3ffc*/ 	.word	0x00000280
        /*4000*/ 	.word	0x00000001
        /*4004*/ 	.word	0x00000001


	//----- nvinfo : EIATTR_CRS_STACK_SIZE
	.align		4
.L_935:
        /*4008*/ 	.byte	0x04, 0x1e
        /*400a*/ 	.short	(.L_937 - .L_936)
.L_936:
        /*400c*/ 	.word	0x00000000
.L_937:


//--------------------- .nv.info._Z35group_norm_nhwc_bwd_one_pass_kernelI11Fp32IOFp32WLi64ELi160ELi640EEv26Group_norm_nhwc_bwd_params --------------------------
	.section	.nv.info._Z35group_norm_nhwc_bwd_one_pass_kernelI11Fp32IOFp32WLi64ELi160ELi640EEv26Group_norm_nhwc_bwd_params,"",@"SHT_CUDA_INFO"
	.sectionflags	@""
	.align	4


	//----- nvinfo : EIATTR_CUDA_API_VERSION
	.align		4
        /*0000*/ 	.byte	0x04, 0x37
        /*0002*/ 	.short	(.L_939 - .L_938)
.L_938:
        /*0004*/ 	.word	0x00000082


	//----- nvinfo : EIATTR_SW2861232_WAR
	.align		4
.L_939:
        /*0008*/ 	.byte	0x01, 0x35
	.zero		2


	//----- nvinfo : EIATTR_PARAM_CBANK
	.align		4
        /*000c*/ 	.byte	0x04, 0x0a
        /*000e*/ 	.short	(.L_941 - .L_940)
	.align		4
.L_940:
        /*0010*/ 	.word	index@(.nv.constant0._Z35group_norm_nhwc_bwd_one_pass_kernelI11Fp32IOFp32WLi64ELi160ELi640EEv26Group_norm_nhwc_bwd_params)
        /*0014*/ 	.short	0x0160
        /*0016*/ 	.short	0x00b8


	//----- nvinfo : EIATTR_CBANK_PARAM_SIZE
	.align		4
.L_941:
        /*0018*/ 	.byte	0x03, 0x19
        /*001a*/ 	.short	0x00b8


	//----- nvinfo : EIATTR_KPARAM_INFO
	.align		4
        /*001c*/ 	.byte	0x04, 0x17
        /*001e*/ 	.short	(.L_943 - .L_942)
.L_942:
        /*0020*/ 	.word	0x00000000
        /*0024*/ 	.short	0x0000
        /*0026*/ 	.short	0x0000
        /*0028*/ 	.byte	0x00, 0xf0, 0xe1, 0x02


	//----- nvinfo : EIATTR_MAXREG_COUNT
	.align		4
.L_943:
        /*002c*/ 	.byte	0x03, 0x1b
        /*002e*/ 	.short	0x0060


	//----- nvinfo : EIATTR_NUM_BARRIERS
	.align		4
        /*0030*/ 	.byte	0x02, 0x4c
        /*0032*/ 	.byte	0x01
	.zero		1


	//----- nvinfo : EIATTR_MERCURY_ISA_VERSION
	.align		4
        /*0034*/ 	.byte	0x03, 0x5f
        /*0036*/ 	.short	0x0000


	//----- nvinfo : EIATTR_INT_WARP_WIDE_INSTR_OFFSETS
	.align		4
        /*0038*/ 	.byte	0x04, 0x31
        /*003a*/ 	.short	(.L_945 - .L_944)


	//   ....[0]....
.L_944:
        /*003c*/ 	.word	0x00002bf0


	//   ....[1]....
        /*0040*/ 	.word	0x00005220


	//----- nvinfo : EIATTR_COOP_GROUP_MASK_REGIDS
	.align		4
.L_945:
        /*0044*/ 	.byte	0x04, 0x29
        /*0046*/ 	.short	(.L_947 - .L_946)


	//   ....[0]....
.L_946:
        /*0048*/ 	.word	0xffffffff


	//   ....[1]....
        /*004c*/ 	.word	0xffffffff


	//   ....[2]....
        /*0050*/ 	.word	0xffffffff


	//   ....[3]....
        /*0054*/ 	.word	0xffffffff


	//   ....[4]....
        /*0058*/ 	.word	0xffffffff


	//   ....[5]....
        /*005c*/ 	.word	0xffffffff


	//   ....[6]....
        /*0060*/ 	.word	0xffffffff


	//   ....[7]....
        /*0064*/ 	.word	0xffffffff


	//   ....[8]....
        /*0068*/ 	.word	0xffffffff


	//   ....[9]....
        /*006c*/ 	.word	0xffffffff


	//----- nvinfo : EIATTR_COOP_GROUP_INSTR_OFFSETS
	.align		4
.L_947:
        /*0070*/ 	.byte	0x04, 0x28
        /*0072*/ 	.short	(.L_949 - .L_948)


	//   ....[0]....
.L_948:
        /*0074*/ 	.word	0x00002080


	//   ....[1]....
        /*0078*/ 	.word	0x000020b0


	//   ....[2]....
        /*007c*/ 	.word	0x00002190


	//   ....[3]....
        /*0080*/ 	.word	0x000021c0


	//   ....[4]....
        /*0084*/ 	.word	0x00002240


	//   ....[5]....
        /*0088*/ 	.word	0x00002260


	//   ....[6]....
        /*008c*/ 	.word	0x00002290


	//   ....[7]....
        /*0090*/ 	.word	0x000022b0


	//   ....[8]....
        /*0094*/ 	.word	0x00002310


	//   ....[9]....
        /*0098*/ 	.word	0x00002330


	//----- nvinfo : EIATTR_EXIT_INSTR_OFFSETS
	.align		4
.L_949:
        /*009c*/ 	.byte	0x04, 0x1c
        /*009e*/ 	.short	(.L_951 - .L_950)


	//   ....[0]....
.L_950:
        /*00a0*/ 	.word	0x000052f0


	//   ....[1]....
        /*00a4*/ 	.word	0x00005430


	//   ....[2]....
        /*00a8*/ 	.word	0x00005680


	//----- nvinfo : EIATTR_MAX_THREADS
	.align		4
.L_951:
        /*00ac*/ 	.byte	0x04, 0x05
        /*00ae*/ 	.short	(.L_953 - .L_952)
.L_952:
        /*00b0*/ 	.word	0x00000280
        /*00b4*/ 	.word	0x00000001
        /*00b8*/ 	.word	0x00000001


	//----- nvinfo : EIATTR_CRS_STACK_SIZE
	.align		4
.L_953:
        /*00bc*/ 	.byte	0x04, 0x1e
        /*00be*/ 	.short	(.L_955 - .L_954)
.L_954:
        /*00c0*/ 	.word	0x00000000
.L_955:


//--------------------- .nv.info._Z35group_norm_nhwc_bwd_one_pass_kernelI11Fp32IOFp32WLi128ELi160ELi640EEv26Group_norm_nhwc_bwd_params --------------------------
	.section	.nv.info._Z35group_norm_nhwc_bwd_one_pass_kernelI11Fp32IOFp32WLi128ELi160ELi640EEv26Group_norm_nhwc_bwd_params,"",@"SHT_CUDA_INFO"
	.sectionflags	@""
	.align	4


	//----- nvinfo : EIATTR_CUDA_API_VERSION
	.align		4
        /*0000*/ 	.byte	0x04, 0x37
        /*0002*/ 	.short	(.L_957 - .L_956)
.L_956:
        /*0004*/ 	.word	0x00000082


	//----- nvinfo : EIATTR_SW2861232_WAR
	.align		4
.L_957:
        /*0008*/ 	.byte	0x01, 0x35
	.zero		2


	//----- nvinfo : EIATTR_PARAM_CBANK
	.align		4
        /*000c*/ 	.byte	0x04, 0x0a
        /*000e*/ 	.short	(.L_959 - .L_958)
	.align		4
.L_958:
        /*0010*/ 	.word	index@(.nv.constant0._Z35group_norm_nhwc_bwd_one_pass_kernelI11Fp32IOFp32WLi128ELi160ELi640EEv26Group_norm_nhwc_bwd_params)
        /*0014*/ 	.short	0x0160
        /*0016*/ 	.short	0x00b8


	//----- nvinfo : EIATTR_CBANK_PARAM_SIZE
	.align		4
.L_959:
        /*0018*/ 	.byte	0x03, 0x19
        /*001a*/ 	.short	0x00b8


	//----- nvinfo : EIATTR_KPARAM_INFO
	.align		4
        /*001c*/ 	.byte	0x04, 0x17
        /*001e*/ 	.short	(.L_961 - .L_960)
.L_960:
        /*0020*/ 	.word	0x00000000
        /*0024*/ 	.short	0x0000
        /*0026*/ 	.short	0x0000
        /*0028*/ 	.byte	0x00, 0xf0, 0xe1, 0x02


	//----- nvinfo : EIATTR_MAXREG_COUNT
	.align		4
.L_961:
        /*002c*/ 	.byte	0x03, 0x1b
        /*002e*/ 	.short	0x0060


	//----- nvinfo : EIATTR_NUM_BARRIERS
	.align		4
        /*0030*/ 	.byte	0x02, 0x4c
        /*0032*/ 	.byte	0x01
	.zero		1


	//----- nvinfo : EIATTR_ANNOTATIONS
	.align		4
        /*0034*/ 	.byte	0x04, 0x55
        /*0036*/ 	.short	(.L_963 - .L_962)


	//   ....[0]....
.L_962:
        /*0038*/ 	.word	0x00000001
        /*003c*/ 	.byte	0xd0, 0x01, 0x00, 0x00, 0x01, 0x00, 0x00, 0x00, 0xc0, 0x3e, 0x00, 0x00, 0x01, 0x00, 0x00, 0x00
        /*004c*/ 	.byte	0x80, 0x3f, 0x00, 0x00, 0x01, 0x00, 0x00, 0x00, 0xd0, 0x40, 0x00, 0x00


	//----- nvinfo : EIATTR_MERCURY_ISA_VERSION
	.align		4
.L_963:
        /*0058*/ 	.byte	0x03, 0x5f
        /*005a*/ 	.short	0x0000


	//----- nvinfo : EIATTR_INT_WARP_WIDE_INSTR_OFFSETS
	.align		4
        /*005c*/ 	.byte	0x04, 0x31
        /*005e*/ 	.short	(.L_965 - .L_964)


	//   ....[0]....
.L_964:
        /*0060*/ 	.word	0x00004b20


	//   ....[1]....
        /*0064*/ 	.word	0x000061f0


	//   ....[2]....
        /*0068*/ 	.word	0x00009070


	//----- nvinfo : EIATTR_COOP_GROUP_MASK_REGIDS
	.align		4
.L_965:
        /*006c*/ 	.byte	0x04, 0x29
        /*006e*/ 	.short	(.L_967 - .L_966)


	//   ....[0]....
.L_966:
        /*0070*/ 	.word	0xffffffff


	//   ....[1]....
        /*0074*/ 	.word	0xffffffff


	//   ....[2]....
        /*0078*/ 	.word	0xffffffff


	//   ....[3]....
        /*007c*/ 	.word	0xffffffff


	//   ....[4]....
        /*0080*/ 	.word	0xffffffff


	//   ....[5]....
        /*0084*/ 	.word	0xffffffff


	//   ....[6]....
        /*0088*/ 	.word	0xffffffff


	//   ....[7]....
        /*008c*/ 	.word	0xffffffff


	//   ....[8]....
        /*0090*/ 	.word	0xffffffff


	//   ....[9]....
        /*0094*/ 	.word	0xffffffff


	//----- nvinfo : EIATTR_COOP_GROUP_INSTR_OFFSETS
	.align		4
.L_967:
        /*0098*/ 	.byte	0x04, 0x28
        /*009a*/ 	.short	(.L_969 - .L_968)


	//   ....[0]....
.L_968:
        /*009c*/ 	.word	0x00003f50


	//   ....[1]....
        /*00a0*/ 	.word	0x00003f70


	//   ....[2]....
        /*00a4*/ 	.word	0x00003fd0


	//   ....[3]....
        /*00a8*/ 	.word	0x00003fe0


	//   ....[4]....
        /*00ac*/ 	.word	0x00004010


	//   ....[5]....
        /*00b0*/ 	.word	0x00004030


	//   ....[6]....
        /*00b4*/ 	.word	0x00004060


	//   ....[7]....
        /*00b8*/ 	.word	0x00004080


	//   ....[8]....
        /*00bc*/ 	.word	0x000040c0


	//   ....[9]....
        /*00c0*/ 	.word	0x00004100


	//----- nvinfo : EIATTR_EXIT_INSTR_OFFSETS
	.align		4
.L_969:
        /*00c4*/ 	.byte	0x04, 0x1c
        /*00c6*/ 	.short	(.L_971 - .L_970)


	//   ....[0]....
.L_970:
        /*00c8*/ 	.word	0x00009140


	//   ....[1]....
        /*00cc*/ 	.word	0x00009280


	//   ....[2]....
        /*00d0*/ 	.word	0x000094d0


	//----- nvinfo : EIATTR_MAX_THREADS
	.align		4
.L_971:
        /*00d4*/ 	.byte	0x04, 0x05
        /*00d6*/ 	.short	(.L_973 - .L_972)
.L_972:
        /*00d8*/ 	.word	0x00000280
        /*00dc*/ 	.word	0x00000001
        /*00e0*/ 	.word	0x00000001


	//----- nvinfo : EIATTR_CRS_STACK_SIZE
	.align		4
.L_973:
        /*00e4*/ 	.byte	0x04, 0x1e
        /*00e6*/ 	.short	(.L_975 - .L_974)
.L_974:
        /*00e8*/ 	.word	0x00000000
.L_975:


//--------------------- .nv.info._Z35group_norm_nhwc_bwd_one_pass_kernelI11Fp32IOFp32WLi256ELi160ELi640EEv26Group_norm_nhwc_bwd_params --------------------------
	.section	.nv.info._Z35group_norm_nhwc_bwd_one_pass_kernelI11Fp32IOFp32WLi256ELi160ELi640EEv26Group_norm_nhwc_bwd_params,"",@"SHT_CUDA_INFO"
	.sectionflags	@""
	.align	4


	//----- nvinfo : EIATTR_CUDA_API_VERSION
	.align		4
        /*0000*/ 	.byte	0x04, 0x37
        /*0002*/ 	.short	(.L_977 - .L_976)
.L_976:
        /*0004*/ 	.word	0x00000082


	//----- nvinfo : EIATTR_SW2861232_WAR
	.align		4
.L_977:
        /*0008*/ 	.byte	0x01, 0x35
	.zero		2


	//----- nvinfo : EIATTR_PARAM_CBANK
	.align		4
        /*000c*/ 	.byte	0x04, 0x0a
        /*000e*/ 	.short	(.L_979 - .L_978)
	.align		4
.L_978:
        /*0010*/ 	.word	index@(.nv.constant0._Z35group_norm_nhwc_bwd_one_pass_kernelI11Fp32IOFp32WLi256ELi160ELi640EEv26Group_norm_nhwc_bwd_params)
        /*0014*/ 	.short	0x0160
        /*0016*/ 	.short	0x00b8


	//----- nvinfo : EIATTR_CBANK_PARAM_SIZE
	.align		4
.L_979:
        /*0018*/ 	.byte	0x03, 0x19
        /*001a*/ 	.short	0x00b8


	//----- nvinfo : EIATTR_KPARAM_INFO
	.align		4
        /*001c*/ 	.byte	0x04, 0x17
        /*001e*/ 	.short	(.L_981 - .L_980)
.L_980:
        /*0020*/ 	.word	0x00000000
        /*0024*/ 	.short	0x0000
        /*0026*/ 	.short	0x0000
        /*0028*/ 	.byte	0x00, 0xf0, 0xe1, 0x02


	//----- nvinfo : EIATTR_MAXREG_COUNT
	.align		4
.L_981:
        /*002c*/ 	.byte	0x03, 0x1b
        /*002e*/ 	.short	0x0060


	//----- nvinfo : EIATTR_NUM_BARRIERS
	.align		4
        /*0030*/ 	.byte	0x02, 0x4c
        /*0032*/ 	.byte	0x01
	.zero		1


	//----- nvinfo : EIATTR_ANNOTATIONS
	.align		4
        /*0034*/ 	.byte	0x04, 0x55
        /*0036*/ 	.short	(.L_983 - .L_982)


	//   ....[0]....
.L_982:
        /* <DEDUP_REMOVED lines=367> */


	//----- nvinfo : EIATTR_MERCURY_ISA_VERSION
	.align		4
.L_983:
        /*1710*/ 	.byte	0x03, 0x5f
        /*1712*/ 	.short	0x0000


	//----- nvinfo : EIATTR_INT_WARP_WIDE_INSTR_OFFSETS
	.align		4
        /*1714*/ 	.byte	0x04, 0x31
        /*1716*/ 	.short	(.L_985 - .L_984)


	//   ....[0]....
.L_984:
        /*1718*/ 	.word	0x0000a5b0


	//   ....[1]....
        /*171c*/ 	.word	0x0000bc40


	//   ....[2]....
        /*1720*/ 	.word	0x000125f0


	//----- nvinfo : EIATTR_COOP_GROUP_MASK_REGIDS
	.align		4
.L_985:
        /*1724*/ 	.byte	0x04, 0x29
        /*1726*/ 	.short	(.L_987 - .L_986)


	//   ....[0]....
.L_986:
        /*1728*/ 	.word	0xffffffff


	//   ....[1]....
        /*172c*/ 	.word	0xffffffff


	//   ....[2]....
        /*1730*/ 	.word	0xffffffff


	//   ....[3]....
        /*1734*/ 	.word	0xffffffff


	//   ....[4]....
        /*1738*/ 	.word	0xffffffff


	//   ....[5]....
        /*173c*/ 	.word	0xffffffff


	//   ....[6]....
        /*1740*/ 	.word	0xffffffff


	//   ....[7]....
        /*1744*/ 	.word	0xffffffff


	//   ....[8]....
        /*1748*/ 	.word	0xffffffff


	//   ....[9]....
        /*174c*/ 	.word	0xffffffff


	//----- nvinfo : EIATTR_COOP_GROUP_INSTR_OFFSETS
	.align		4
.L_987:
        /*1750*/ 	.byte	0x04, 0x28
        /*1752*/ 	.short	(.L_989 - .L_988)


	//   ....[0]....
.L_988:
        /*1754*/ 	.word	0x000095d0


	//   ....[1]....
        /*1758*/ 	.word	0x000095e0


	//   ....[2]....
        /*175c*/ 	.word	0x00009600


	//   ....[3]....
        /*1760*/ 	.word	0x00009630


	//   ....[4]....
        /*1764*/ 	.word	0x00009650


	//   ....[5]....
        /*1768*/ 	.word	0x00009680


	//   ....[6]....
        /*176c*/ 	.word	0x000096a0


	//   ....[7]....
        /*1770*/ 	.word	0x000096f0


	//   ....[8]....
        /*1774*/ 	.word	0x00009790


	//   ....[9]....
        /*1778*/ 	.word	0x000097a0


	//----- nvinfo : EIATTR_EXIT_INSTR_OFFSETS
	.align		4
.L_989:
        /*177c*/ 	.byte	0x04, 0x1c
        /*177e*/ 	.short	(.L_991 - .L_990)


	//   ....[0]....
.L_990:
        /*1780*/ 	.word	0x000126c0


	//   ....[1]....
        /*1784*/ 	.word	0x00012800


	//   ....[2]....
        /*1788*/ 	.word	0x00012a50


	//----- nvinfo : EIATTR_MAX_THREADS
	.align		4
.L_991:
        /*178c*/ 	.byte	0x04, 0x05
        /*178e*/ 	.short	(.L_993 - .L_992)
.L_992:
        /*1790*/ 	.word	0x00000280
        /*1794*/ 	.word	0x00000001
        /*1798*/ 	.word	0x00000001


	//----- nvinfo : EIATTR_CRS_STACK_SIZE
	.align		4
.L_993:
        /*179c*/ 	.byte	0x04, 0x1e
        /*179e*/ 	.short	(.L_995 - .L_994)
.L_994:
        /*17a0*/ 	.word	0x00000000
.L_995:


//--------------------- .nv.info._Z35group_norm_nhwc_bwd_one_pass_kernelI11Fp32IOFp32WLi512ELi160ELi640EEv26Group_norm_nhwc_bwd_params --------------------------
	.section	.nv.info._Z35group_norm_nhwc_bwd_one_pass_kernelI11Fp32IOFp32WLi512ELi160ELi640EEv26Group_norm_nhwc_bwd_params,"",@"SHT_CUDA_INFO"
	.sectionflags	@""
	.align	4


	//----- nvinfo : EIATTR_CUDA_API_VERSION
	.align		4
        /*0000*/ 	.byte	0x04, 0x37
        /*0002*/ 	.short	(.L_997 - .L_996)
.L_996:
        /*0004*/ 	.word	0x00000082


	//----- nvinfo : EIATTR_SW2861232_WAR
	.align		4
.L_997:
        /*0008*/ 	.byte	0x01, 0x35
	.zero		2


	//----- nvinfo : EIATTR_PARAM_CBANK
	.align		4
        /*000c*/ 	.byte	0x04, 0x0a
        /*000e*/ 	.short	(.L_999 - .L_998)
	.align		4
.L_998:
        /*0010*/ 	.word	index@(.nv.constant0._Z35group_norm_nhwc_bwd_one_pass_kernelI11Fp32IOFp32WLi512ELi160ELi640EEv26Group_norm_nhwc_bwd_params)
        /*0014*/ 	.short	0x0160
        /*0016*/ 	.short	0x00b8


	//----- nvinfo : EIATTR_CBANK_PARAM_SIZE
	.align		4
.L_999:
        /*0018*/ 	.byte	0x03, 0x19
        /*001a*/ 	.short	0x00b8


	//----- nvinfo : EIATTR_KPARAM_INFO
	.align		4
        /*001c*/ 	.byte	0x04, 0x17
        /*001e*/ 	.short	(.L_1001 - .L_1000)
.L_1000:
        /*0020*/ 	.word	0x00000000
        /*0024*/ 	.short	0x0000
        /*0026*/ 	.short	0x0000
        /*0028*/ 	.byte	0x00, 0xf0, 0xe1, 0x02


	//----- nvinfo : EIATTR_MAXREG_COUNT
	.align		4
.L_1001:
        /*002c*/ 	.byte	0x03, 0x1b
        /*002e*/ 	.short	0x0060


	//----- nvinfo : EIATTR_NUM_BARRIERS
	.align		4
        /*0030*/ 	.byte	0x02, 0x4c
        /*0032*/ 	.byte	0x01
	.zero		1


	//----- nvinfo : EIATTR_ANNOTATIONS
	.align		4
        /*0034*/ 	.byte	0x04, 0x55
        /*0036*/ 	.short	(.L_1003 - .L_1002)


	//   ....[0]....
.L_1002:
        /* <DEDUP_REMOVED lines=788> */


	//----- nvinfo : EIATTR_MERCURY_ISA_VERSION
	.align		4
.L_1003:
        /*3168*/ 	.byte	0x03, 0x5f
        /*316a*/ 	.short	0x0000


	//----- nvinfo : EIATTR_INT_WARP_WIDE_INSTR_OFFSETS
	.align		4
        /*316c*/ 	.byte	0x04, 0x31
        /*316e*/ 	.short	(.L_1005 - .L_1004)


	//   ....[0]....
.L_1004:
        /*3170*/ 	.word	0x00018bb0


	//   ....[1]....
        /*3174*/ 	.word	0x0001a510


	//----- nvinfo : EIATTR_COOP_GROUP_MASK_REGIDS
	.align		4
.L_1005:
        /*3178*/ 	.byte	0x04, 0x29
        /*317a*/ 	.short	(.L_1007 - .L_1006)


	//   ....[0]....
.L_1006:
        /*317c*/ 	.word	0xffffffff


	//   ....[1]....
        /*3180*/ 	.word	0xffffffff


	//   ....[2]....
        /*3184*/ 	.word	0xffffffff


	//   ....[3]....
        /*3188*/ 	.word	0xffffffff


	//   ....[4]....
        /*318c*/ 	.word	0xffffffff


	//   ....[5]....
        /*3190*/ 	.word	0xffffffff


	//   ....[6]....
        /*3194*/ 	.word	0xffffffff


	//   ....[7]....
        /*3198*/ 	.word	0xffffffff


	//   ....[8]....
        /*319c*/ 	.word	0xffffffff


	//   ....[9]....
        /*31a0*/ 	.word	0xffffffff


	//----- nvinfo : EIATTR_COOP_GROUP_INSTR_OFFSETS
	.align		4
.L_1007:
        /*31a4*/ 	.byte	0x04, 0x28
        /*31a6*/ 	.short	(.L_1009 - .L_1008)


	//   ....[0]....
.L_1008:
        /*31a8*/ 	.word	0x00017310


	//   ....[1]....
        /*31ac*/ 	.word	0x000176c0


	//   ....[2]....
        /*31b0*/ 	.word	0x00017750


	//   ....[3]....
        /*31b4*/ 	.word	0x00017810


	//   ....[4]....
        /*31b8*/ 	.word	0x00017a80


	//   ....[5]....
        /*31bc*/ 	.word	0x00017e30


	//   ....[6]....
        /*31c0*/ 	.word	0x00017fb0


	//   ....[7]....
        /*31c4*/ 	.word	0x00018070


	//   ....[8]....
        /*31c8*/ 	.word	0x000180c0


	//   ....[9]....
        /*31cc*/ 	.word	0x00018300


	//----- nvinfo : EIATTR_EXIT_INSTR_OFFSETS
	.align		4
.L_1009:
        /*31d0*/ 	.byte	0x04, 0x1c
        /*31d2*/ 	.short	(.L_1011 - .L_1010)


	//   ....[0]....
.L_1010:
        /*31d4*/ 	.word	0x0001a5e0


	//   ....[1]....
        /*31d8*/ 	.word	0x0001a730


	//   ....[2]....
        /*31dc*/ 	.word	0x0001a9b0


	//----- nvinfo : EIATTR_MAX_THREADS
	.align		4
.L_1011:
        /*31e0*/ 	.byte	0x04, 0x05
        /*31e2*/ 	.short	(.L_1013 - .L_1012)
.L_1012:
        /*31e4*/ 	.word	0x00000280
        /*31e8*/ 	.word	0x00000001
        /*31ec*/ 	.word	0x00000001


	//----- nvinfo : EIATTR_CRS_STACK_SIZE
	.align		4
.L_1013:
        /*31f0*/ 	.byte	0x04, 0x1e
        /*31f2*/ 	.short	(.L_1015 - .L_1014)
.L_1014:
        /*31f4*/ 	.word	0x00000000
.L_1015:


//--------------------- .nv.info._Z35group_norm_nhwc_bwd_one_pass_kernelI11Fp32IOBf16WLi64ELi160ELi640EEv26Group_norm_nhwc_bwd_params --------------------------
	.section	.nv.info._Z35group_norm_nhwc_bwd_one_pass_kernelI11Fp32IOBf16WLi64ELi160ELi640EEv26Group_norm_nhwc_bwd_params,"",@"SHT_CUDA_INFO"
	.sectionflags	@""
	.align	4


	//----- nvinfo : EIATTR_CUDA_API_VERSION
	.align		4
        /*0000*/ 	.byte	0x04, 0x37
        /*0002*/ 	.short	(.L_1017 - .L_1016)
.L_1016:
        /*0004*/ 	.word	0x00000082


	//----- nvinfo : EIATTR_SW2861232_WAR
	.align		4
.L_1017:
        /*0008*/ 	.byte	0x01, 0x35
	.zero		2


	//----- nvinfo : EIATTR_PARAM_CBANK
	.align		4
        /*000c*/ 	.byte	0x04, 0x0a
        /*000e*/ 	.short	(.L_1019 - .L_1018)
	.align		4
.L_1018:
        /*0010*/ 	.word	index@(.nv.constant0._Z35group_norm_nhwc_bwd_one_pass_kernelI11Fp32IOBf16WLi64ELi160ELi640EEv26Group_norm_nhwc_bwd_params)
        /*0014*/ 	.short	0x0160
        /*0016*/ 	.short	0x00b8


	//----- nvinfo : EIATTR_CBANK_PARAM_SIZE
	.align		4
.L_1019:
        /*0018*/ 	.byte	0x03, 0x19
        /*001a*/ 	.short	0x00b8


	//----- nvinfo : EIATTR_KPARAM_INFO
	.align		4
        /*001c*/ 	.byte	0x04, 0x17
        /*001e*/ 	.short	(.L_1021 - .L_1020)
.L_1020:
        /*0020*/ 	.word	0x00000000
        /*0024*/ 	.short	0x0000
        /*0026*/ 	.short	0x0000
        /*0028*/ 	.byte	0x00, 0xf0, 0xe1, 0x02


	//----- nvinfo : EIATTR_MAXREG_COUNT
	.align		4
.L_1021:
        /*002c*/ 	.byte	0x03, 0x1b
        /*002e*/ 	.short	0x0060


	//----- nvinfo : EIATTR_NUM_BARRIERS
	.align		4
        /*0030*/ 	.byte	0x02, 0x4c
        /*0032*/ 	.byte	0x01
	.zero		1


	//----- nvinfo : EIATTR_MERCURY_ISA_VERSION
	.align		4
        /*0034*/ 	.byte	0x03, 0x5f
        /*0036*/ 	.short	0x0000


	//----- nvinfo : EIATTR_INT_WARP_WIDE_INSTR_OFFSETS
	.align		4
        /*0038*/ 	.byte	0x04, 0x31
        /*003a*/ 	.short	(.L_1023 - .L_1022)


	//   ....[0]....
.L_1022:
        /*003c*/ 	.word	0x00002c50


	//   ....[1]....
        /*0040*/ 	.word	0x000052a0


	//----- nvinfo : EIATTR_COOP_GROUP_MASK_REGIDS
	.align		4
.L_1023:
        /*0044*/ 	.byte	0x04, 0x29
        /*0046*/ 	.short	(.L_1025 - .L_1024)


	//   ....[0]....
.L_1024:
        /*0048*/ 	.word	0xffffffff


	//   ....[1]....
        /*004c*/ 	.word	0xffffffff


	//   ....[2]....
        /*0050*/ 	.word	0xffffffff


	//   ....[3]....
        /*0054*/ 	.word	0xffffffff


	//   ....[4]....
        /*0058*/ 	.word	0xffffffff


	//   ....[5]....
        /*005c*/ 	.word	0xffffffff


	//   ....[6]....
        /*0060*/ 	.word	0xffffffff


	//   ....[7]....
        /*0064*/ 	.word	0xffffffff


	//   ....[8]....
        /*0068*/ 	.word	0xffffffff


	//   ....[9]....
        /*006c*/ 	.word	0xffffffff


	//----- nvinfo : EIATTR_COOP_GROUP_INSTR_OFFSETS
	.align		4
.L_1025:
        /*0070*/ 	.byte	0x04, 0x28
        /*0072*/ 	.short	(.L_1027 - .L_1026)


	//   ....[0]....
.L_1026:
        /*0074*/ 	.word	0x000020f0


	//   ....[1]....
        /*0078*/ 	.word	0x00002120


	//   ....[2]....
        /*007c*/ 	.word	0x00002210


	//   ....[3]....
        /*0080*/ 	.word	0x00002240


	//   ....[4]....
        /*0084*/ 	.word	0x000022f0


	//   ....[5]....
        /*0088*/ 	.word	0x00002310


	//   ....[6]....
        /*008c*/ 	.word	0x00002340


	//   ....[7]....
        /*0090*/ 	.word	0x00002360


	//   ....[8]....
        /*0094*/ 	.word	0x00002390


	//   ....[9]....
        /*0098*/ 	.word	0x000023c0


	//----- nvinfo : EIATTR_EXIT_INSTR_OFFSETS
	.align		4
.L_1027:
        /*009c*/ 	.byte	0x04, 0x1c
        /*009e*/ 	.short	(.L_1029 - .L_1028)


	//   ....[0]....
.L_1028:
        /*00a0*/ 	.word	0x00005370


	//   ....[1]....
        /*00a4*/ 	.word	0x000054b0


	//   ....[2]....
        /*00a8*/ 	.word	0x00005730


	//----- nvinfo : EIATTR_MAX_THREADS
	.align		4
.L_1029:
        /*00ac*/ 	.byte	0x04, 0x05
        /*00ae*/ 	.short	(.L_1031 - .L_1030)
.L_1030:
        /*00b0*/ 	.word	0x00000280
        /*00b4*/ 	.word	0x00000001
        /*00b8*/ 	.word	0x00000001


	//----- nvinfo : EIATTR_CRS_STACK_SIZE
	.align		4
.L_1031:
        /*00bc*/ 	.byte	0x04, 0x1e
        /*00be*/ 	.short	(.L_1033 - .L_1032)
.L_1032:
        /*00c0*/ 	.word	0x00000000
.L_1033:


//--------------------- .nv.info._Z35group_norm_nhwc_bwd_one_pass_kernelI11Fp32IOBf16WLi128ELi160ELi640EEv26Group_norm_nhwc_bwd_params --------------------------
	.section	.nv.info._Z35group_norm_nhwc_bwd_one_pass_kernelI11Fp32IOBf16WLi128ELi160ELi640EEv26Group_norm_nhwc_bwd_params,"",@"SHT_CUDA_INFO"
	.sectionflags	@""
	.align	4


	//----- nvinfo : EIATTR_CUDA_API_VERSION
	.align		4
        /*0000*/ 	.byte	0x04, 0x37
        /*0002*/ 	.short	(.L_1035 - .L_1034)
.L_1034:
        /*0004*/ 	.word	0x00000082


	//----- nvinfo : EIATTR_SW2861232_WAR
	.align		4
.L_1035:
        /*0008*/ 	.byte	0x01, 0x35
	.zero		2


	//----- nvinfo : EIATTR_PARAM_CBANK
	.align		4
        /*000c*/ 	.byte	0x04, 0x0a
        /*000e*/ 	.short	(.L_1037 - .L_1036)
	.align		4
.L_1036:
        /*0010*/ 	.word	index@(.nv.constant0._Z35group_norm_nhwc_bwd_one_pass_kernelI11Fp32IOBf16WLi128ELi160ELi640EEv26Group_norm_nhwc_bwd_params)
        /*0014*/ 	.short	0x0160
        /*0016*/ 	.short	0x00b8


	//----- nvinfo : EIATTR_CBANK_PARAM_SIZE
	.align		4
.L_1037:
        /*0018*/ 	.byte	0x03, 0x19
        /*001a*/ 	.short	0x00b8


	//----- nvinfo : EIATTR_KPARAM_INFO
	.align		4
        /*001c*/ 	.byte	0x04, 0x17
        /*001e*/ 	.short	(.L_1039 - .L_1038)
.L_1038:
        /*0020*/ 	.word	0x00000000
        /*0024*/ 	.short	0x0000
        /*0026*/ 	.short	0x0000
        /*0028*/ 	.byte	0x00, 0xf0, 0xe1, 0x02


	//----- nvinfo : EIATTR_MAXREG_COUNT
	.align		4
.L_1039:
        /*002c*/ 	.byte	0x03, 0x1b
        /*002e*/ 	.short	0x0060


	//----- nvinfo : EIATTR_NUM_BARRIERS
	.align		4
        /*0030*/ 	.byte	0x02, 0x4c
        /*0032*/ 	.byte	0x01
	.zero		1


	//----- nvinfo : EIATTR_ANNOTATIONS
	.align		4
        /*0034*/ 	.byte	0x04, 0x55
        /*0036*/ 	.short	(.L_1041 - .L_1040)


	//   ....[0]....
.L_1040:
        /*0038*/ 	.word	0x00000001
        /*003c*/ 	.byte	0xd0, 0x01, 0x00, 0x00, 0x01, 0x00, 0x00, 0x00, 0x30, 0x3f, 0x00, 0x00, 0x01, 0x00, 0x00, 0x00
        /*004c*/ 	.byte	0xe0, 0x40, 0x00, 0x00, 0x01, 0x00, 0x00, 0x00, 0xf0, 0x40, 0x00, 0x00


	//----- nvinfo : EIATTR_MERCURY_ISA_VERSION
	.align		4
.L_1041:
        /*0058*/ 	.byte	0x03, 0x5f
        /*005a*/ 	.short	0x0000


	//----- nvinfo : EIATTR_INT_WARP_WIDE_INSTR_OFFSETS
	.align		4
        /*005c*/ 	.byte	0x04, 0x31
        /*005e*/ 	.short	(.L_1043 - .L_1042)


	//   ....[0]....
.L_1042:
        /*0060*/ 	.word	0x00004b80


	//   ....[1]....
        /*0064*/ 	.word	0x00006280


	//   ....[2]....
        /*0068*/ 	.word	0x00009100


	//----- nvinfo : EIATTR_COOP_GROUP_MASK_REGIDS
	.align		4
.L_1043:
        /*006c*/ 	.byte	0x04, 0x29
        /*006e*/ 	.short	(.L_1045 - .L_1044)


	//   ....[0]....
.L_1044:
        /*0070*/ 	.word	0xffffffff


	//   ....[1]....
        /*0074*/ 	.word	0xffffffff


	//   ....[2]....
        /*0078*/ 	.word	0xffffffff


	//   ....[3]....
        /*007c*/ 	.word	0xffffffff


	//   ....[4]....
        /*0080*/ 	.word	0xffffffff


	//   ....[5]....
        /*0084*/ 	.word	0xffffffff


	//   ....[6]....
        /*0088*/ 	.word	0xffffffff


	//   ....[7]....
        /*008c*/ 	.word	0xffffffff


	//   ....[8]....
        /*0090*/ 	.word	0xffffffff


	//   ....[9]....
        /*0094*/ 	.word	0xffffffff


	//----- nvinfo : EIATTR_COOP_GROUP_INSTR_OFFSETS
	.align		4
.L_1045:
        /*0098*/ 	.byte	0x04, 0x28
        /*009a*/ 	.short	(.L_1047 - .L_1046)


	//   ....[0]....
.L_1046:
        /*009c*/ 	.word	0x00003fb0


	//   ....[1]....
        /*00a0*/ 	.word	0x00003fc0


	//   ....[2]....
        /*00a4*/ 	.word	0x00004010


	//   ....[3]....
        /*00a8*/ 	.word	0x00004020


	//   ....[4]....
        /*00ac*/ 	.word	0x00004050


	//   ....[5]....
        /*00b0*/ 	.word	0x00004070


	//   ....[6]....
        /*00b4*/ 	.word	0x000040d0


	//   ....[7]....
        /*00b8*/ 	.word	0x00004100


	//   ....[8]....
        /*00bc*/ 	.word	0x00004150


	//   ....[9]....
        /*00c0*/ 	.word	0x00004170


	//----- nvinfo : EIATTR_EXIT_INSTR_OFFSETS
	.align		4
.L_1047:
        /*00c4*/ 	.byte	0x04, 0x1c
        /*00c6*/ 	.short	(.L_1049 - .L_1048)


	//   ....[0]....
.L_1048:
        /*00c8*/ 	.word	0x000091d0


	//   ....[1]....
        /*00cc*/ 	.word	0x00009310


	//   ....[2]....
        /*00d0*/ 	.word	0x00009590


	//----- nvinfo : EIATTR_MAX_THREADS
	.align		4
.L_1049:
        /*00d4*/ 	.byte	0x04, 0x05
        /*00d6*/ 	.short	(.L_1051 - .L_1050)
.L_1050:
        /*00d8*/ 	.word	0x00000280
        /*00dc*/ 	.word	0x00000001
        /*00e0*/ 	.word	0x00000001


	//----- nvinfo : EIATTR_CRS_STACK_SIZE
	.align		4
.L_1051:
        /*00e4*/ 	.byte	0x04, 0x1e
        /*00e6*/ 	.short	(.L_1053 - .L_1052)
.L_1052:
        /*00e8*/ 	.word	0x00000000
.L_1053:


//--------------------- .nv.info._Z35group_norm_nhwc_bwd_one_pass_kernelI11Fp32IOBf16WLi256ELi160ELi640EEv26Group_norm_nhwc_bwd_params --------------------------
	.section	.nv.info._Z35group_norm_nhwc_bwd_one_pass_kernelI11Fp32IOBf16WLi256ELi160ELi640EEv26Group_norm_nhwc_bwd_params,"",@"SHT_CUDA_INFO"
	.sectionflags	@""
	.align	4


	//----- nvinfo : EIATTR_CUDA_API_VERSION
	.align		4
        /*0000*/ 	.byte	0x04, 0x37
        /*0002*/ 	.short	(.L_1055 - .L_1054)
.L_1054:
        /*0004*/ 	.word	0x00000082


	//----- nvinfo : EIATTR_SW2861232_WAR
	.align		4
.L_1055:
        /*0008*/ 	.byte	0x01, 0x35
	.zero		2


	//----- nvinfo : EIATTR_PARAM_CBANK
	.align		4
        /*000c*/ 	.byte	0x04, 0x0a
        /*000e*/ 	.short	(.L_1057 - .L_1056)
	.align		4
.L_1056:
        /*0010*/ 	.word	index@(.nv.constant0._Z35group_norm_nhwc_bwd_one_pass_kernelI11Fp32IOBf16WLi256ELi160ELi640EEv26Group_norm_nhwc_bwd_params)
        /*0014*/ 	.short	0x0160
        /*0016*/ 	.short	0x00b8


	//----- nvinfo : EIATTR_CBANK_PARAM_SIZE
	.align		4
.L_1057:
        /*0018*/ 	.byte	0x03, 0x19
        /*001a*/ 	.short	0x00b8


	//----- nvinfo : EIATTR_KPARAM_INFO
	.align		4
        /*001c*/ 	.byte	0x04, 0x17
        /*001e*/ 	.short	(.L_1059 - .L_1058)
.L_1058:
        /*0020*/ 	.word	0x00000000
        /*0024*/ 	.short	0x0000
        /*0026*/ 	.short	0x0000
        /*0028*/ 	.byte	0x00, 0xf0, 0xe1, 0x02


	//----- nvinfo : EIATTR_MAXREG_COUNT
	.align		4
.L_1059:
        /*002c*/ 	.byte	0x03, 0x1b
        /*002e*/ 	.short	0x0060


	//----- nvinfo : EIATTR_NUM_BARRIERS
	.align		4
        /*0030*/ 	.byte	0x02, 0x4c
        /*0032*/ 	.byte	0x01
	.zero		1


	//----- nvinfo : EIATTR_ANNOTATIONS
	.align		4
        /*0034*/ 	.byte	0x04, 0x55
        /*0036*/ 	.short	(.L_1061 - .L_1060)


	//   ....[0]....
.L_1060:
        /* <DEDUP_REMOVED lines=290> */


	//----- nvinfo : EIATTR_MERCURY_ISA_VERSION
	.align		4
.L_1061:
        /*1240*/ 	.byte	0x03, 0x5f
        /*1242*/ 	.short	0x0000


	//----- nvinfo : EIATTR_INT_WARP_WIDE_INSTR_OFFSETS
	.align		4
        /*1244*/ 	.byte	0x04, 0x31
        /*1246*/ 	.short	(.L_1063 - .L_1062)


	//   ....[0]....
.L_1062:
        /*1248*/ 	.word	0x00009b90


	//   ....[1]....
        /*124c*/ 	.word	0x0000b220


	//   ....[2]....
        /*1250*/ 	.word	0x00011b20


	//----- nvinfo : EIATTR_COOP_GROUP_MASK_REGIDS
	.align		4
.L_1063:
        /*1254*/ 	.byte	0x04, 0x29
        /*1256*/ 	.short	(.L_1065 - .L_1064)


	//   ....[0]....
.L_1064:
        /*1258*/ 	.word	0xffffffff


	//   ....[1]....
        /*125c*/ 	.word	0xffffffff


	//   ....[2]....
        /*1260*/ 	.word	0xffffffff


	//   ....[3]....
        /*1264*/ 	.word	0xffffffff


	//   ....[4]....
        /*1268*/ 	.word	0xffffffff


	//   ....[5]....
        /*126c*/ 	.word	0xffffffff


	//   ....[6]....
        /*1270*/ 	.word	0xffffffff


	//   ....[7]....
        /*1274*/ 	.word	0xffffffff


	//   ....[8]....
        /*1278*/ 	.word	0xffffffff


	//   ....[9]....
        /*127c*/ 	.word	0xffffffff


	//----- nvinfo : EIATTR_COOP_GROUP_INSTR_OFFSETS
	.align		4
.L_1065:
        /*1280*/ 	.byte	0x04, 0x28
        /*1282*/ 	.short	(.L_1067 - .L_1066)


	//   ....[0]....
.L_1066:
        /*1284*/ 	.word	0x00008f10


	//   ....[1]....
        /*1288*/ 	.word	0x00008f20


	//   ....[2]....
        /*128c*/ 	.word	0x00008f50


	//   ....[3]....
        /*1290*/ 	.word	0x00008f70


	//   ....[4]....
        /*1294*/ 	.word	0x00008fa0


	//   ....[5]....
        /*1298*/ 	.word	0x00008fc0


	//   ....[6]....
        /*129c*/ 	.word	0x00008ff0


	//   ....[7]....
        /*12a0*/ 	.word	0x00009010


	//   ....[8]....
        /*12a4*/ 	.word	0x00009070


	//   ....[9]....
        /*12a8*/ 	.word	0x00009080


	//----- nvinfo : EIATTR_EXIT_INSTR_OFFSETS
	.align		4
.L_1067:
        /*12ac*/ 	.byte	0x04, 0x1c
        /*12ae*/ 	.short	(.L_1069 - .L_1068)


	//   ....[0]....
.L_1068:
        /*12b0*/ 	.word	0x00011bf0


	//   ....[1]....
        /*12b4*/ 	.word	0x00011d30


	//   ....[2]....
        /*12b8*/ 	.word	0x00011fb0


	//----- nvinfo : EIATTR_MAX_THREADS
	.align		4
.L_1069:
        /*12bc*/ 	.byte	0x04, 0x05
        /*12be*/ 	.short	(.L_1071 - .L_1070)
.L_1070:
        /*12c0*/ 	.word	0x00000280
        /*12c4*/ 	.word	0x00000001
        /*12c8*/ 	.word	0x00000001


	//----- nvinfo : EIATTR_CRS_STACK_SIZE
	.align		4
.L_1071:
        /*12cc*/ 	.byte	0x04, 0x1e
        /*12ce*/ 	.short	(.L_1073 - .L_1072)
.L_1072:
        /*12d0*/ 	.word	0x00000000
.L_1073:


//--------------------- .nv.info._Z35group_norm_nhwc_bwd_one_pass_kernelI11Fp32IOBf16WLi512ELi160ELi640EEv26Group_norm_nhwc_bwd_params --------------------------
	.section	.nv.info._Z35group_norm_nhwc_bwd_one_pass_kernelI11Fp32IOBf16WLi512ELi160ELi640EEv26Group_norm_nhwc_bwd_params,"",@"SHT_CUDA_INFO"
	.sectionflags	@""
	.align	4


	//----- nvinfo : EIATTR_CUDA_API_VERSION
	.align		4
        /*0000*/ 	.byte	0x04, 0x37
        /*0002*/ 	.short	(.L_1075 - .L_1074)
.L_1074:
        /*0004*/ 	.word	0x00000082


	//----- nvinfo : EIATTR_SW2861232_WAR
	.align		4
.L_1075:
        /*0008*/ 	.byte	0x01, 0x35
	.zero		2


	//----- nvinfo : EIATTR_PARAM_CBANK
	.align		4
        /*000c*/ 	.byte	0x04, 0x0a
        /*000e*/ 	.short	(.L_1077 - .L_1076)
	.align		4
.L_1076:
        /*0010*/ 	.word	index@(.nv.constant0._Z35group_norm_nhwc_bwd_one_pass_kernelI11Fp32IOBf16WLi512ELi160ELi640EEv26Group_norm_nhwc_bwd_params)
        /*0014*/ 	.short	0x0160
        /*0016*/ 	.short	0x00b8


	//----- nvinfo : EIATTR_CBANK_PARAM_SIZE
	.align		4
.L_1077:
        /*0018*/ 	.byte	0x03, 0x19
        /*001a*/ 	.short	0x00b8


	//----- nvinfo : EIATTR_KPARAM_INFO
	.align		4
        /*001c*/ 	.byte	0x04, 0x17
        /*001e*/ 	.short	(.L_1079 - .L_1078)
.L_1078:
        /*0020*/ 	.word	0x00000000
        /*0024*/ 	.short	0x0000
        /*0026*/ 	.short	0x0000
        /*0028*/ 	.byte	0x00, 0xf0, 0xe1, 0x02


	//----- nvinfo : EIATTR_MAXREG_COUNT
	.align		4
.L_1079:
        /*002c*/ 	.byte	0x03, 0x1b
        /*002e*/ 	.short	0x0060


	//----- nvinfo : EIATTR_NUM_BARRIERS
	.align		4
        /*0030*/ 	.byte	0x02, 0x4c
        /*0032*/ 	.byte	0x01
	.zero		1


	//----- nvinfo : EIATTR_ANNOTATIONS
	.align		4
        /*0034*/ 	.byte	0x04, 0x55
        /*0036*/ 	.short	(.L_1081 - .L_1080)


	//   ....[0]....
.L_1080:
        /* <DEDUP_REMOVED lines=801> */


	//----- nvinfo : EIATTR_MERCURY_ISA_VERSION
	.align		4
.L_1081:
        /*3238*/ 	.byte	0x03, 0x5f
        /*323a*/ 	.short	0x0000


	//----- nvinfo : EIATTR_INT_WARP_WIDE_INSTR_OFFSETS
	.align		4
        /*323c*/ 	.byte	0x04, 0x31
        /*323e*/ 	.short	(.L_1083 - .L_1082)


	//   ....[0]....
.L_1082:
        /*3240*/ 	.word	0x00019160


	//   ....[1]....
        /*3244*/ 	.word	0x0001aac0


	//----- nvinfo : EIATTR_COOP_GROUP_MASK_REGIDS
	.align		4
.L_1083:
        /*3248*/ 	.byte	0x04, 0x29
        /*324a*/ 	.short	(.L_1085 - .L_1084)


	//   ....[0]....
.L_1084:
        /*324c*/ 	.word	0xffffffff


	//   ....[1]....
        /*3250*/ 	.word	0xffffffff


	//   ....[2]....
        /*3254*/ 	.word	0xffffffff


	//   ....[3]....
        /*3258*/ 	.word	0xffffffff


	//   ....[4]....
        /*325c*/ 	.word	0xffffffff


	//   ....[5]....
        /*3260*/ 	.word	0xffffffff


	//   ....[6]....
        /*3264*/ 	.word	0xffffffff


	//   ....[7]....
        /*3268*/ 	.word	0xffffffff


	//   ....[8]....
        /*326c*/ 	.word	0xffffffff


	//   ....[9]....
        /*3270*/ 	.word	0xffffffff


	//----- nvinfo : EIATTR_COOP_GROUP_INSTR_OFFSETS
	.align		4
.L_1085:
        /*3274*/ 	.byte	0x04, 0x28
        /*3276*/ 	.short	(.L_1087 - .L_1086)


	//   ....[0]....
.L_1086:
        /*3278*/ 	.word	0x000178c0


	//   ....[1]....
        /*327c*/ 	.word	0x00017c70


	//   ....[2]....
        /*3280*/ 	.word	0x00017d00


	//   ....[3]....
        /*3284*/ 	.word	0x00017dc0


	//   ....[4]....
        /*3288*/ 	.word	0x00018030


	//   ....[5]....
        /*328c*/ 	.word	0x000183e0


	//   ....[6]....
        /*3290*/ 	.word	0x00018560


	//   ....[7]....
        /*3294*/ 	.word	0x00018620


	//   ....[8]....
        /*3298*/ 	.word	0x00018670


	//   ....[9]....
        /*329c*/ 	.word	0x000188b0


	//----- nvinfo : EIATTR_EXIT_INSTR_OFFSETS
	.align		4
.L_1087:
        /*32a0*/ 	.byte	0x04, 0x1c
        /*32a2*/ 	.short	(.L_1089 - .L_1088)


	//   ....[0]....
.L_1088:
        /*32a4*/ 	.word	0x0001ab90


	//   ....[1]....
        /*32a8*/ 	.word	0x0001ace0


	//   ....[2]....
        /*32ac*/ 	.word	0x0001af90


	//----- nvinfo : EIATTR_MAX_THREADS
	.align		4
.L_1089:
        /*32b0*/ 	.byte	0x04, 0x05
        /*32b2*/ 	.short	(.L_1091 - .L_1090)
.L_1090:
        /*32b4*/ 	.word	0x00000280
        /*32b8*/ 	.word	0x00000001
        /*32bc*/ 	.word	0x00000001


	//----- nvinfo : EIATTR_CRS_STACK_SIZE
	.align		4
.L_1091:
        /*32c0*/ 	.byte	0x04, 0x1e
        /*32c2*/ 	.short	(.L_1093 - .L_1092)
.L_1092:
        /*32c4*/ 	.word	0x00000000
.L_1093:


//--------------------- .nv.info._Z35group_norm_nhwc_bwd_one_pass_kernelI11Fp32IOFp16WLi64ELi160ELi640EEv26Group_norm_nhwc_bwd_params --------------------------
	.section	.nv.info._Z35group_norm_nhwc_bwd_one_pass_kernelI11Fp32IOFp16WLi64ELi160ELi640EEv26Group_norm_nhwc_bwd_params,"",@"SHT_CUDA_INFO"
	.sectionflags	@""
	.align	4


	//----- nvinfo : EIATTR_CUDA_API_VERSION
	.align		4
        /*0000*/ 	.byte	0x04, 0x37
        /*0002*/ 	.short	(.L_1095 - .L_1094)
.L_1094:
        /*0004*/ 	.word	0x00000082


	//----- nvinfo : EIATTR_SW2861232_WAR
	.align		4
.L_1095:
        /*0008*/ 	.byte	0x01, 0x35
	.zero		2


	//----- nvinfo : EIATTR_PARAM_CBANK
	.align		4
        /*000c*/ 	.byte	0x04, 0x0a
        /*000e*/ 	.short	(.L_1097 - .L_1096)
	.align		4
.L_1096:
        /*0010*/ 	.word	index@(.nv.constant0._Z35group_norm_nhwc_bwd_one_pass_kernelI11Fp32IOFp16WLi64ELi160ELi640EEv26Group_norm_nhwc_bwd_params)
        /*0014*/ 	.short	0x0160
        /*0016*/ 	.short	0x00b8


	//----- nvinfo : EIATTR_CBANK_PARAM_SIZE
	.align		4
.L_1097:
        /*0018*/ 	.byte	0x03, 0x19
        /*001a*/ 	.short	0x00b8


	//----- nvinfo : EIATTR_KPARAM_INFO
	.align		4
        /*001c*/ 	.byte	0x04, 0x17
        /*001e*/ 	.short	(.L_1099 - .L_1098)
.L_1098:
        /*0020*/ 	.word	0x00000000
        /*0024*/ 	.short	0x0000
        /*0026*/ 	.short	0x0000
        /*0028*/ 	.byte	0x00, 0xf0, 0xe1, 0x02


	//----- nvinfo : EIATTR_MAXREG_COUNT
	.align		4
.L_1099:
        /*002c*/ 	.byte	0x03, 0x1b
        /*002e*/ 	.short	0x0060


	//----- nvinfo : EIATTR_NUM_BARRIERS
	.align		4
        /*0030*/ 	.byte	0x02, 0x4c
        /*0032*/ 	.byte	0x01
	.zero		1


	//----- nvinfo : EIATTR_MERCURY_ISA_VERSION
	.align		4
        /*0034*/ 	.byte	0x03, 0x5f
        /*0036*/ 	.short	0x0000


	//----- nvinfo : EIATTR_INT_WARP_WIDE_INSTR_OFFSETS
	.align		4
        /*0038*/ 	.byte	0x04, 0x31
        /*003a*/ 	.short	(.L_1101 - .L_1100)


	//   ....[0]....
.L_1100:
        /*003c*/ 	.word	0x00002c50


	//   ....[1]....
        /*0040*/ 	.word	0x000052a0


	//----- nvinfo : EIATTR_COOP_GROUP_MASK_REGIDS
	.align		4
.L_1101:
        /*0044*/ 	.byte	0x04, 0x29
        /*0046*/ 	.short	(.L_1103 - .L_1102)


	//   ....[0]....
.L_1102:
        /*0048*/ 	.word	0xffffffff


	//   ....[1]....
        /*004c*/ 	.word	0xffffffff


	//   ....[2]....
        /*0050*/ 	.word	0xffffffff


	//   ....[3]....
        /*0054*/ 	.word	0xffffffff


	//   ....[4]....
        /*0058*/ 	.word	0xffffffff


	//   ....[5]....
        /*005c*/ 	.word	0xffffffff


	//   ....[6]....
        /*0060*/ 	.word	0xffffffff


	//   ....[7]....
        /*0064*/ 	.word	0xffffffff


	//   ....[8]....
        /*0068*/ 	.word	0xffffffff


	//   ....[9]....
        /*006c*/ 	.word	0xffffffff


	//----- nvinfo : EIATTR_COOP_GROUP_INSTR_OFFSETS
	.align		4
.L_1103:
        /*0070*/ 	.byte	0x04, 0x28
        /*0072*/ 	.short	(.L_1105 - .L_1104)


	//   ....[0]....
.L_1104:
        /*0074*/ 	.word	0x000020f0


	//   ....[1]....
        /*0078*/ 	.word	0x00002120


	//   ....[2]....
        /*007c*/ 	.word	0x00002210


	//   ....[3]....
        /*0080*/ 	.word	0x00002240


	//   ....[4]....
        /*0084*/ 	.word	0x000022f0


	//   ....[5]....
        /*0088*/ 	.word	0x00002310


	//   ....[6]....
        /*008c*/ 	.word	0x00002340


	//   ....[7]....
        /*0090*/ 	.word	0x00002360


	//   ....[8]....
        /*0094*/ 	.word	0x00002390


	//   ....[9]....
        /*0098*/ 	.word	0x000023c0


	//----- nvinfo : EIATTR_EXIT_INSTR_OFFSETS
	.align		4
.L_1105:
        /*009c*/ 	.byte	0x04, 0x1c
        /*009e*/ 	.short	(.L_1107 - .L_1106)


	//   ....[0]....
.L_1106:
        /*00a0*/ 	.word	0x00005370


	//   ....[1]....
        /*00a4*/ 	.word	0x000054b0


	//   ....[2]....
        /*00a8*/ 	.word	0x00005730


	//----- nvinfo : EIATTR_MAX_THREADS
	.align		4
.L_1107:
        /*00ac*/ 	.byte	0x04, 0x05
        /*00ae*/ 	.short	(.L_1109 - .L_1108)
.L_1108:
        /*00b0*/ 	.word	0x00000280
        /*00b4*/ 	.word	0x00000001
        /*00b8*/ 	.word	0x00000001


	//----- nvinfo : EIATTR_CRS_STACK_SIZE
	.align		4
.L_1109:
        /*00bc*/ 	.byte	0x04, 0x1e
        /*00be*/ 	.short	(.L_1111 - .L_1110)
.L_1110:
        /*00c0*/ 	.word	0x00000000
.L_1111:


//--------------------- .nv.info._Z35group_norm_nhwc_bwd_one_pass_kernelI11Fp32IOFp16WLi128ELi160ELi640EEv26Group_norm_nhwc_bwd_params --------------------------
	.section	.nv.info._Z35group_norm_nhwc_bwd_one_pass_kernelI11Fp32IOFp16WLi128ELi160ELi640EEv26Group_norm_nhwc_bwd_params,"",@"SHT_CUDA_INFO"
	.sectionflags	@""
	.align	4


	//----- nvinfo : EIATTR_CUDA_API_VERSION
	.align		4
        /*0000*/ 	.byte	0x04, 0x37
        /*0002*/ 	.short	(.L_1113 - .L_1112)
.L_1112:
        /*0004*/ 	.word	0x00000082


	//----- nvinfo : EIATTR_SW2861232_WAR
	.align		4
.L_1113:
        /*0008*/ 	.byte	0x01, 0x35
	.zero		2


	//----- nvinfo : EIATTR_PARAM_CBANK
	.align		4
        /*000c*/ 	.byte	0x04, 0x0a
        /*000e*/ 	.short	(.L_1115 - .L_1114)
	.align		4
.L_1114:
        /*0010*/ 	.word	index@(.nv.constant0._Z35group_norm_nhwc_bwd_one_pass_kernelI11Fp32IOFp16WLi128ELi160ELi640EEv26Group_norm_nhwc_bwd_params)
        /*0014*/ 	.short	0x0160
        /*0016*/ 	.short	0x00b8


	//----- nvinfo : EIATTR_CBANK_PARAM_SIZE
	.align		4
.L_1115:
        /*0018*/ 	.byte	0x03, 0x19
        /*001a*/ 	.short	0x00b8


	//----- nvinfo : EIATTR_KPARAM_INFO
	.align		4
        /*001c*/ 	.byte	0x04, 0x17
        /*001e*/ 	.short	(.L_1117 - .L_1116)
.L_1116:
        /*0020*/ 	.word	0x00000000
        /*0024*/ 	.short	0x0000
        /*0026*/ 	.short	0x0000
        /*0028*/ 	.byte	0x00, 0xf0, 0xe1, 0x02


	//----- nvinfo : EIATTR_MAXREG_COUNT
	.align		4
.L_1117:
        /*002c*/ 	.byte	0x03, 0x1b
        /*002e*/ 	.short	0x0060


	//----- nvinfo : EIATTR_NUM_BARRIERS
	.align		4
        /*0030*/ 	.byte	0x02, 0x4c
        /*0032*/ 	.byte	0x01
	.zero		1


	//----- nvinfo : EIATTR_ANNOTATIONS
	.align		4
        /*0034*/ 	.byte	0x04, 0x55
        /*0036*/ 	.short	(.L_1119 - .L_1118)


	//   ....[0]....
.L_1118:
        /*0038*/ 	.word	0x00000001
        /*003c*/ 	.byte	0xd0, 0x01, 0x00, 0x00, 0x01, 0x00, 0x00, 0x00, 0x30, 0x3f, 0x00, 0x00, 0x01, 0x00, 0x00, 0x00
        /*004c*/ 	.byte	0xe0, 0x40, 0x00, 0x00, 0x01, 0x00, 0x00, 0x00, 0xf0, 0x40, 0x00, 0x00


	//----- nvinfo : EIATTR_MERCURY_ISA_VERSION
	.align		4
.L_1119:
        /*0058*/ 	.byte	0x03, 0x5f
        /*005a*/ 	.short	0x0000


	//----- nvinfo : EIATTR_INT_WARP_WIDE_INSTR_OFFSETS
	.align		4
        /*005c*/ 	.byte	0x04, 0x31
        /*005e*/ 	.short	(.L_1121 - .L_1120)


	//   ....[0]....
.L_1120:
        /*0060*/ 	.word	0x00004b80


	//   ....[1]....
        /*0064*/ 	.word	0x00006280


	//   ....[2]....
        /*0068*/ 	.word	0x00009100


	//----- nvinfo : EIATTR_COOP_GROUP_MASK_REGIDS
	.align		4
.L_1121:
        /*006c*/ 	.byte	0x04, 0x29
        /*006e*/ 	.short	(.L_1123 - .L_1122)


	//   ....[0]....
.L_1122:
        /*0070*/ 	.word	0xffffffff


	//   ....[1]....
        /*0074*/ 	.word	0xffffffff


	//   ....[2]....
        /*0078*/ 	.word	0xffffffff


	//   ....[3]....
        /*007c*/ 	.word	0xffffffff


	//   ....[4]....
        /*0080*/ 	.word	0xffffffff


	//   ....[5]....
        /*0084*/ 	.word	0xffffffff


	//   ....[6]....
        /*0088*/ 	.word	0xffffffff


	//   ....[7]....
        /*008c*/ 	.word	0xffffffff


	//   ....[8]....
        /*0090*/ 	.word	0xffffffff


	//   ....[9]....
        /*0094*/ 	.word	0xffffffff


	//----- nvinfo : EIATTR_COOP_GROUP_INSTR_OFFSETS
	.align		4
.L_1123:
        /*0098*/ 	.byte	0x04, 0x28
        /*009a*/ 	.short	(.L_1125 - .L_1124)


	//   ....[0]....
.L_1124:
        /*009c*/ 	.word	0x00003fb0


	//   ....[1]....
        /*00a0*/ 	.word	0x00003fc0


	//   ....[2]....
        /*00a4*/ 	.word	0x00004010


	//   ....[3]....
        /*00a8*/ 	.word	0x00004020


	//   ....[4]....
        /*00ac*/ 	.word	0x00004050


	//   ....[5]....
        /*00b0*/ 	.word	0x00004070


	//   ....[6]....
        /*00b4*/ 	.word	0x000040d0


	//   ....[7]....
        /*00b8*/ 	.word	0x00004100


	//   ....[8]....
        /*00bc*/ 	.word	0x00004150


	//   ....[9]....
        /*00c0*/ 	.word	0x00004170


	//----- nvinfo : EIATTR_EXIT_INSTR_OFFSETS
	.align		4
.L_1125:
        /*00c4*/ 	.byte	0x04, 0x1c
        /*00c6*/ 	.short	(.L_1127 - .L_1126)


	//   ....[0]....
.L_1126:
        /*00c8*/ 	.word	0x000091d0


	//   ....[1]....
        /*00cc*/ 	.word	0x00009310


	//   ....[2]....
        /*00d0*/ 	.word	0x00009590


	//----- nvinfo : EIATTR_MAX_THREADS
	.align		4
.L_1127:
        /*00d4*/ 	.byte	0x04, 0x05
        /*00d6*/ 	.short	(.L_1129 - .L_1128)
.L_1128:
        /*00d8*/ 	.word	0x00000280
        /*00dc*/ 	.word	0x00000001
        /*00e0*/ 	.word	0x00000001


	//----- nvinfo : EIATTR_CRS_STACK_SIZE
	.align		4
.L_1129:
        /*00e4*/ 	.byte	0x04, 0x1e
        /*00e6*/ 	.short	(.L_1131 - .L_1130)
.L_1130:
        /*00e8*/ 	.word	0x00000000
.L_1131:


//--------------------- .nv.info._Z35group_norm_nhwc_bwd_one_pass_kernelI11Fp32IOFp16WLi256ELi160ELi640EEv26Group_norm_nhwc_bwd_params --------------------------
	.section	.nv.info._Z35group_norm_nhwc_bwd_one_pass_kernelI11Fp32IOFp16WLi256ELi160ELi640EEv26Group_norm_nhwc_bwd_params,"",@"SHT_CUDA_INFO"
	.sectionflags	@""
	.align	4


	//----- nvinfo : EIATTR_CUDA_API_VERSION
	.align		4
        /*0000*/ 	.byte	0x04, 0x37
        /*0002*/ 	.short	(.L_1133 - .L_1132)
.L_1132:
        /*0004*/ 	.word	0x00000082


	//----- nvinfo : EIATTR_SW2861232_WAR
	.align		4
.L_1133:
        /*0008*/ 	.byte	0x01, 0x35
	.zero		2


	//----- nvinfo : EIATTR_PARAM_CBANK
	.align		4
        /*000c*/ 	.byte	0x04, 0x0a
        /*000e*/ 	.short	(.L_1135 - .L_1134)
	.align		4
.L_1134:
        /*0010*/ 	.word	index@(.nv.constant0._Z35group_norm_nhwc_bwd_one_pass_kernelI11Fp32IOFp16WLi256ELi160ELi640EEv26Group_norm_nhwc_bwd_params)
        /*0014*/ 	.short	0x0160
        /*0016*/ 	.short	0x00b8


	//----- nvinfo : EIATTR_CBANK_PARAM_SIZE
	.align		4
.L_1135:
        /*0018*/ 	.byte	0x03, 0x19
        /*001a*/ 	.short	0x00b8


	//----- nvinfo : EIATTR_KPARAM_INFO
	.align		4
        /*001c*/ 	.byte	0x04, 0x17
        /*001e*/ 	.short	(.L_1137 - .L_1136)
.L_1136:
        /*0020*/ 	.word	0x00000000
        /*0024*/ 	.short	0x0000
        /*0026*/ 	.short	0x0000
        /*0028*/ 	.byte	0x00, 0xf0, 0xe1, 0x02


	//----- nvinfo : EIATTR_MAXREG_COUNT
	.align		4
.L_1137:
        /*002c*/ 	.byte	0x03, 0x1b
        /*002e*/ 	.short	0x0060


	//----- nvinfo : EIATTR_NUM_BARRIERS
	.align		4
        /*0030*/ 	.byte	0x02, 0x4c
        /*0032*/ 	.byte	0x01
	.zero		1


	//----- nvinfo : EIATTR_ANNOTATIONS
	.align		4
        /*0034*/ 	.byte	0x04, 0x55
        /*0036*/ 	.short	(.L_1139 - .L_1138)


	//   ....[0]....
.L_1138:
        /* <DEDUP_REMOVED lines=290> */


	//----- nvinfo : EIATTR_MERCURY_ISA_VERSION
	.align		4
.L_1139:
        /*1240*/ 	.byte	0x03, 0x5f
        /*1242*/ 	.short	0x0000


	//----- nvinfo : EIATTR_INT_WARP_WIDE_INSTR_OFFSETS
	.align		4
        /*1244*/ 	.byte	0x04, 0x31
        /*1246*/ 	.short	(.L_1141 - .L_1140)


	//   ....[0]....
.L_1140:
        /*1248*/ 	.word	0x00009b90


	//   ....[1]....
        /*124c*/ 	.word	0x0000b220


	//   ....[2]....
        /*1250*/ 	.word	0x00011b20


	//----- nvinfo : EIATTR_COOP_GROUP_MASK_REGIDS
	.align		4
.L_1141:
        /*1254*/ 	.byte	0x04, 0x29
        /*1256*/ 	.short	(.L_1143 - .L_1142)


	//   ....[0]....
.L_1142:
        /*1258*/ 	.word	0xffffffff


	//   ....[1]....
        /*125c*/ 	.word	0xffffffff


	//   ....[2]....
        /*1260*/ 	.word	0xffffffff


	//   ....[3]....
        /*1264*/ 	.word	0xffffffff


	//   ....[4]....
        /*1268*/ 	.word	0xffffffff


	//   ....[5]....
        /*126c*/ 	.word	0xffffffff


	//   ....[6]....
        /*1270*/ 	.word	0xffffffff


	//   ....[7]....
        /*1274*/ 	.word	0xffffffff


	//   ....[8]....
        /*1278*/ 	.word	0xffffffff


	//   ....[9]....
        /*127c*/ 	.word	0xffffffff


	//----- nvinfo : EIATTR_COOP_GROUP_INSTR_OFFSETS
	.align		4
.L_1143:
        /*1280*/ 	.byte	0x04, 0x28
        /*1282*/ 	.short	(.L_1145 - .L_1144)


	//   ....[0]....
.L_1144:
        /*1284*/ 	.word	0x00008f10


	//   ....[1]....
        /*1288*/ 	.word	0x00008f20


	//   ....[2]....
        /*128c*/ 	.word	0x00008f50


	//   ....[3]....
        /*1290*/ 	.word	0x00008f70


	//   ....[4]....
        /*1294*/ 	.word	0x00008fa0


	//   ....[5]....
        /*1298*/ 	.word	0x00008fc0


	//   ....[6]....
        /*129c*/ 	.word	0x00008ff0


	//   ....[7]....
        /*12a0*/ 	.word	0x00009010


	//   ....[8]....
        /*12a4*/ 	.word	0x00009070


	//   ....[9]....
        /*12a8*/ 	.word	0x00009080


	//----- nvinfo : EIATTR_EXIT_INSTR_OFFSETS
	.align		4
.L_1145:
        /*12ac*/ 	.byte	0x04, 0x1c
        /*12ae*/ 	.short	(.L_1147 - .L_1146)


	//   ....[0]....
.L_1146:
        /*12b0*/ 	.word	0x00011bf0


	//   ....[1]....
        /*12b4*/ 	.word	0x00011d30


	//   ....[2]....
        /*12b8*/ 	.word	0x00011fb0


	//----- nvinfo : EIATTR_MAX_THREADS
	.align		4
.L_1147:
        /*12bc*/ 	.byte	0x04, 0x05
        /*12be*/ 	.short	(.L_1149 - .L_1148)
.L_1148:
        /*12c0*/ 	.word	0x00000280
        /*12c4*/ 	.word	0x00000001
        /*12c8*/ 	.word	0x00000001


	//----- nvinfo : EIATTR_CRS_STACK_SIZE
	.align		4
.L_1149:
        /*12cc*/ 	.byte	0x04, 0x1e
        /*12ce*/ 	.short	(.L_1151 - .L_1150)
.L_1150:
        /*12d0*/ 	.word	0x00000000
.L_1151:


//--------------------- .nv.info._Z35group_norm_nhwc_bwd_one_pass_kernelI11Fp32IOFp16WLi512ELi160ELi640EEv26Group_norm_nhwc_bwd_params --------------------------
	.section	.nv.info._Z35group_norm_nhwc_bwd_one_pass_kernelI11Fp32IOFp16WLi512ELi160ELi640EEv26Group_norm_nhwc_bwd_params,"",@"SHT_CUDA_INFO"
	.sectionflags	@""
	.align	4


	//----- nvinfo : EIATTR_CUDA_API_VERSION
	.align		4
        /*0000*/ 	.byte	0x04, 0x37
        /*0002*/ 	.short	(.L_1153 - .L_1152)
.L_1152:
        /*0004*/ 	.word	0x00000082


	//----- nvinfo : EIATTR_SW2861232_WAR
	.align		4
.L_1153:
        /*0008*/ 	.byte	0x01, 0x35
	.zero		2


	//----- nvinfo : EIATTR_PARAM_CBANK
	.align		4
        /*000c*/ 	.byte	0x04, 0x0a
        /*000e*/ 	.short	(.L_1155 - .L_1154)
	.align		4
.L_1154:
        /*0010*/ 	.word	index@(.nv.constant0._Z35group_norm_nhwc_bwd_one_pass_kernelI11Fp32IOFp16WLi512ELi160ELi640EEv26Group_norm_nhwc_bwd_params)
        /*0014*/ 	.short	0x0160
        /*0016*/ 	.short	0x00b8


	//----- nvinfo : EIATTR_CBANK_PARAM_SIZE
	.align		4
.L_1155:
        /*0018*/ 	.byte	0x03, 0x19
        /*001a*/ 	.short	0x00b8


	//----- nvinfo : EIATTR_KPARAM_INFO
	.align		4
        /*001c*/ 	.byte	0x04, 0x17
        /*001e*/ 	.short	(.L_1157 - .L_1156)
.L_1156:
        /*0020*/ 	.word	0x00000000
        /*0024*/ 	.short	0x0000
        /*0026*/ 	.short	0x0000
        /*0028*/ 	.byte	0x00, 0xf0, 0xe1, 0x02


	//----- nvinfo : EIATTR_MAXREG_COUNT
	.align		4
.L_1157:
        /*002c*/ 	.byte	0x03, 0x1b
        /*002e*/ 	.short	0x0060


	//----- nvinfo : EIATTR_NUM_BARRIERS
	.align		4
        /*0030*/ 	.byte	0x02, 0x4c
        /*0032*/ 	.byte	0x01
	.zero		1


	//----- nvinfo : EIATTR_ANNOTATIONS
	.align		4
        /*0034*/ 	.byte	0x04, 0x55
        /*0036*/ 	.short	(.L_1159 - .L_1158)


	//   ....[0]....
.L_1158:
        /* <DEDUP_REMOVED lines=801> */


	//----- nvinfo : EIATTR_MERCURY_ISA_VERSION
	.align		4
.L_1159:
        /*3238*/ 	.byte	0x03, 0x5f
        /*323a*/ 	.short	0x0000


	//----- nvinfo : EIATTR_INT_WARP_WIDE_INSTR_OFFSETS
	.align		4
        /*323c*/ 	.byte	0x04, 0x31
        /*323e*/ 	.short	(.L_1161 - .L_1160)


	//   ....[0]....
.L_1160:
        /*3240*/ 	.word	0x00019160


	//   ....[1]....
        /*3244*/ 	.word	0x0001aac0


	//----- nvinfo : EIATTR_COOP_GROUP_MASK_REGIDS
	.align		4
.L_1161:
        /*3248*/ 	.byte	0x04, 0x29
        /*324a*/ 	.short	(.L_1163 - .L_1162)


	//   ....[0]....
.L_1162:
        /*324c*/ 	.word	0xffffffff


	//   ....[1]....
        /*3250*/ 	.word	0xffffffff


	//   ....[2]....
        /*3254*/ 	.word	0xffffffff


	//   ....[3]....
        /*3258*/ 	.word	0xffffffff


	//   ....[4]....
        /*325c*/ 	.word	0xffffffff


	//   ....[5]....
        /*3260*/ 	.word	0xffffffff


	//   ....[6]....
        /*3264*/ 	.word	0xffffffff


	//   ....[7]....
        /*3268*/ 	.word	0xffffffff


	//   ....[8]....
        /*326c*/ 	.word	0xffffffff


	//   ....[9]....
        /*3270*/ 	.word	0xffffffff


	//----- nvinfo : EIATTR_COOP_GROUP_INSTR_OFFSETS
	.align		4
.L_1163:
        /*3274*/ 	.byte	0x04, 0x28
        /*3276*/ 	.short	(.L_1165 - .L_1164)


	//   ....[0]....
.L_1164:
        /*3278*/ 	.word	0x000178c0


	//   ....[1]....
        /*327c*/ 	.word	0x00017c70


	//   ....[2]....
        /*3280*/ 	.word	0x00017d00


	//   ....[3]....
        /*3284*/ 	.word	0x00017dc0


	//   ....[4]....
        /*3288*/ 	.word	0x00018030


	//   ....[5]....
        /*328c*/ 	.word	0x000183e0


	//   ....[6]....
        /*3290*/ 	.word	0x00018560


	//   ....[7]....
        /*3294*/ 	.word	0x00018620


	//   ....[8]....
        /*3298*/ 	.word	0x00018670


	//   ....[9]....
        /*329c*/ 	.word	0x000188b0


	//----- nvinfo : EIATTR_EXIT_INSTR_OFFSETS
	.align		4
.L_1165:
        /*32a0*/ 	.byte	0x04, 0x1c
        /*32a2*/ 	.short	(.L_1167 - .L_1166)


	//   ....[0]....
.L_1166:
        /*32a4*/ 	.word	0x0001ab90


	//   ....[1]....
        /*32a8*/ 	.word	0x0001ace0


	//   ....[2]....
        /*32ac*/ 	.word	0x0001af90


	//----- nvinfo : EIATTR_MAX_THREADS
	.align		4
.L_1167:
        /*32b0*/ 	.byte	0x04, 0x05
        /*32b2*/ 	.short	(.L_1169 - .L_1168)
.L_1168:
        /*32b4*/ 	.word	0x00000280
        /*32b8*/ 	.word	0x00000001
        /*32bc*/ 	.word	0x00000001


	//----- nvinfo : EIATTR_CRS_STACK_SIZE
	.align		4
.L_1169:
        /*32c0*/ 	.byte	0x04, 0x1e
        /*32c2*/ 	.short	(.L_1171 - .L_1170)
.L_1170:
        /*32c4*/ 	.word	0x00000000
.L_1171:


//--------------------- .nv.info._Z35group_norm_nhwc_fwd_one_pass_kernelI11Bf16IOFp32WLi64ELi160ELi640EEv26Group_norm_nhwc_fwd_params --------------------------
	.section	.nv.info._Z35group_norm_nhwc_fwd_one_pass_kernelI11Bf16IOFp32WLi64ELi160ELi640EEv26Group_norm_nhwc_fwd_params,"",@"SHT_CUDA_INFO"
	.sectionflags	@""
	.align	4


	//----- nvinfo : EIATTR_CUDA_API_VERSION
	.align		4
        /*0000*/ 	.byte	0x04, 0x37
        /*0002*/ 	.short	(.L_1173 - .L_1172)
.L_1172:
        /*0004*/ 	.word	0x00000082


	//----- nvinfo : EIATTR_SW2861232_WAR
	.align		4
.L_1173:
        /*0008*/ 	.byte	0x01, 0x35
	.zero		2


	//----- nvinfo : EIATTR_PARAM_CBANK
	.align		4
        /*000c*/ 	.byte	0x04, 0x0a
        /*000e*/ 	.short	(.L_1175 - .L_1174)
	.align		4
.L_1174:
        /*0010*/ 	.word	index@(.nv.constant0._Z35group_norm_nhwc_fwd_one_pass_kernelI11Bf16IOFp32WLi64ELi160ELi640EEv26Group_norm_nhwc_fwd_params)
        /*0014*/ 	.short	0x0160
        /*0016*/ 	.short	0x00a0


	//----- nvinfo : EIATTR_CBANK_PARAM_SIZE
	.align		4
.L_1175:
        /*0018*/ 	.byte	0x03, 0x19
        /*001a*/ 	.short	0x00a0


	//----- nvinfo : EIATTR_KPARAM_INFO
	.align		4
        /*001c*/ 	.byte	0x04, 0x17
        /*001e*/ 	.short	(.L_1177 - .L_1176)
.L_1176:
        /*0020*/ 	.word	0x00000000
        /*0024*/ 	.short	0x0000
        /*0026*/ 	.short	0x0000
        /*0028*/ 	.byte	0x00, 0xf0, 0x81, 0x02


	//----- nvinfo : EIATTR_MAXREG_COUNT
	.align		4
.L_1177:
        /*002c*/ 	.byte	0x03, 0x1b
        /*002e*/ 	.short	0x0060


	//----- nvinfo : EIATTR_NUM_BARRIERS
	.align		4
        /*0030*/ 	.byte	0x02, 0x4c
        /*0032*/ 	.byte	0x01
	.zero		1


	//----- nvinfo : EIATTR_MERCURY_ISA_VERSION
	.align		4
        /*0034*/ 	.byte	0x03, 0x5f
        /*0036*/ 	.short	0x0000


	//----- nvinfo : EIATTR_COOP_GROUP_MASK_REGIDS
	.align		4
        /*0038*/ 	.byte	0x04, 0x29
        /*003a*/ 	.short	(.L_1179 - .L_1178)


	//   ....[0]....
.L_1178:
        /*003c*/ 	.word	0xffffffff


	//   ....[1]....
        /*0040*/ 	.word	0xffffffff


	//   ....[2]....
        /*0044*/ 	.word	0xffffffff


	//   ....[3]....
        /*0048*/ 	.word	0xffffffff


	//   ....[4]....
        /*004c*/ 	.word	0xffffffff


	//   ....[5]....
        /*0050*/ 	.word	0xffffffff


	//   ....[6]....
        /*0054*/ 	.word	0xffffffff


	//   ....[7]....
        /*0058*/ 	.word	0xffffffff


	//   ....[8]....
        /*005c*/ 	.word	0xffffffff


	//   ....[9]....
        /*0060*/ 	.word	0xffffffff


	//----- nvinfo : EIATTR_COOP_GROUP_INSTR_OFFSETS
	.align		4
.L_1179:
        /*0064*/ 	.byte	0x04, 0x28
        /*0066*/ 	.short	(.L_1181 - .L_1180)


	//   ....[0]....
.L_1180:
        /*0068*/ 	.word	0x00000e70


	//   ....[1]....
        /*006c*/ 	.word	0x00000e80


	//   ....[2]....
        /*0070*/ 	.word	0x00000eb0


	//   ....[3]....
        /*0074*/ 	.word	0x00000ec0


	//   ....[4]....
        /*0078*/ 	.word	0x00000f00


	//   ....[5]....
        /*007c*/ 	.word	0x00000f10


	//   ....[6]....
        /*0080*/ 	.word	0x00000f50


	//   ....[7]....
        /*0084*/ 	.word	0x00000f60


	//   ....[8]....
        /*0088*/ 	.word	0x00000fa0


	//   ....[9]....
        /*008c*/ 	.word	0x00000fb0


	//----- nvinfo : EIATTR_EXIT_INSTR_OFFSETS
	.align		4
.L_1181:
        /*0090*/ 	.byte	0x04, 0x1c
        /*0092*/ 	.short	(.L_1183 - .L_1182)


	//   ....[0]....
.L_1182:
        /*0094*/ 	.word	0x00000060


	//   ....[1]....
        /*0098*/ 	.word	0x00002fe0


	//----- nvinfo : EIATTR_MAX_THREADS
	.align		4
.L_1183:
        /*009c*/ 	.byte	0x04, 0x05
        /*009e*/ 	.short	(.L_1185 - .L_1184)
.L_1184:
        /*00a0*/ 	.word	0x00000280
        /*00a4*/ 	.word	0x00000001
        /*00a8*/ 	.word	0x00000001


	//----- nvinfo : EIATTR_CRS_STACK_SIZE
	.align		4
.L_1185:
        /*00ac*/ 	.byte	0x04, 0x1e
        /*00ae*/ 	.short	(.L_1187 - .L_1186)
.L_1186:
        /*00b0*/ 	.word	0x00000000
.L_1187:


//--------------------- .nv.info._Z35group_norm_nhwc_fwd_one_pass_kernelI11Bf16IOFp32WLi128ELi160ELi640EEv26Group_norm_nhwc_fwd_params --------------------------
	.section	.nv.info._Z35group_norm_nhwc_fwd_one_pass_kernelI11Bf16IOFp32WLi128ELi160ELi640EEv26Group_norm_nhwc_fwd_params,"",@"SHT_CUDA_INFO"
	.sectionflags	@""
	.align	4


	//----- nvinfo : EIATTR_CUDA_API_VERSION
	.align		4
        /*0000*/ 	.byte	0x04, 0x37
        /*0002*/ 	.short	(.L_1189 - .L_1188)
.L_1188:
        /*0004*/ 	.word	0x00000082


	//----- nvinfo : EIATTR_SW2861232_WAR
	.align		4
.L_1189:
        /*0008*/ 	.byte	0x01, 0x35
	.zero		2


	//----- nvinfo : EIATTR_PARAM_CBANK
	.align		4
        /*000c*/ 	.byte	0x04, 0x0a
        /*000e*/ 	.short	(.L_1191 - .L_1190)
	.align		4
.L_1190:
        /*0010*/ 	.word	index@(.nv.constant0._Z35group_norm_nhwc_fwd_one_pass_kernelI11Bf16IOFp32WLi128ELi160ELi640EEv26Group_norm_nhwc_fwd_params)
        /*0014*/ 	.short	0x0160
        /*0016*/ 	.short	0x00a0


	//----- nvinfo : EIATTR_CBANK_PARAM_SIZE
	.align		4
.L_1191:
        /*0018*/ 	.byte	0x03, 0x19
        /*001a*/ 	.short	0x00a0


	//----- nvinfo : EIATTR_KPARAM_INFO
	.align		4
        /*001c*/ 	.byte	0x04, 0x17
        /*001e*/ 	.short	(.L_1193 - .L_1192)
.L_1192:
        /*0020*/ 	.word	0x00000000
        /*0024*/ 	.short	0x0000
        /*0026*/ 	.short	0x0000
        /*0028*/ 	.byte	0x00, 0xf0, 0x81, 0x02


	//----- nvinfo : EIATTR_MAXREG_COUNT
	.align		4
.L_1193:
        /*002c*/ 	.byte	0x03, 0x1b
        /*002e*/ 	.short	0x0060


	//----- nvinfo : EIATTR_NUM_BARRIERS
	.align		4
        /*0030*/ 	.byte	0x02, 0x4c
        /*0032*/ 	.byte	0x01
	.zero		1


	//----- nvinfo : EIATTR_MERCURY_ISA_VERSION
	.align		4
        /*0034*/ 	.byte	0x03, 0x5f
        /*0036*/ 	.short	0x0000


	//----- nvinfo : EIATTR_COOP_GROUP_MASK_REGIDS
	.align		4
        /*0038*/ 	.byte	0x04, 0x29
        /*003a*/ 	.short	(.L_1195 - .L_1194)


	//   ....[0]....
.L_1194:
        /*003c*/ 	.word	0xffffffff


	//   ....[1]....
        /*0040*/ 	.word	0xffffffff


	//   ....[2]....
        /*0044*/ 	.word	0xffffffff


	//   ....[3]....
        /*0048*/ 	.word	0xffffffff


	//   ....[4]....
        /*004c*/ 	.word	0xffffffff


	//   ....[5]....
        /*0050*/ 	.word	0xffffffff


	//   ....[6]....
        /*0054*/ 	.word	0xffffffff


	//   ....[7]....
        /*0058*/ 	.word	0xffffffff


	//   ....[8]....
        /*005c*/ 	.word	0xffffffff


	//   ....[9]....
        /*0060*/ 	.word	0xffffffff


	//----- nvinfo : EIATTR_COOP_GROUP_INSTR_OFFSETS
	.align		4
.L_1195:
        /*0064*/ 	.byte	0x04, 0x28
        /*0066*/ 	.short	(.L_1197 - .L_1196)


	//   ....[0]....
.L_1196:
        /*0068*/ 	.word	0x00001960


	//   ....[1]....
        /*006c*/ 	.word	0x00001970


	//   ....[2]....
        /*0070*/ 	.word	0x000019a0


	//   ....[3]....
        /*0074*/ 	.word	0x000019b0


	//   ....[4]....
        /*0078*/ 	.word	0x000019f0


	//   ....[5]....
        /*007c*/ 	.word	0x00001a00


	//   ....[6]....
        /*0080*/ 	.word	0x00001a40


	//   ....[7]....
        /*0084*/ 	.word	0x00001a50


	//   ....[8]....
        /*0088*/ 	.word	0x00001a90


	//   ....[9]....
        /*008c*/ 	.word	0x00001aa0


	//----- nvinfo : EIATTR_EXIT_INSTR_OFFSETS
	.align		4
.L_1197:
        /*0090*/ 	.byte	0x04, 0x1c
        /*0092*/ 	.short	(.L_1199 - .L_1198)


	//   ....[0]....
.L_1198:
        /*0094*/ 	.word	0x00000060


	//   ....[1]....
        /*0098*/ 	.word	0x00004c20


	//----- nvinfo : EIATTR_MAX_THREADS
	.align		4
.L_1199:
        /*009c*/ 	.byte	0x04, 0x05
        /*009e*/ 	.short	(.L_1201 - .L_1200)
.L_1200:
        /*00a0*/ 	.word	0x00000280
        /*00a4*/ 	.word	0x00000001
        /*00a8*/ 	.word	0x00000001


	//----- nvinfo : EIATTR_CRS_STACK_SIZE
	.align		4
.L_1201:
        /*00ac*/ 	.byte	0x04, 0x1e
        /*00ae*/ 	.short	(.L_1203 - .L_1202)
.L_1202:
        /*00b0*/ 	.word	0x00000000
.L_1203:


//--------------------- .nv.info._Z35group_norm_nhwc_fwd_one_pass_kernelI11Bf16IOFp32WLi256ELi160ELi640EEv26Group_norm_nhwc_fwd_params --------------------------
	.section	.nv.info._Z35group_norm_nhwc_fwd_one_pass_kernelI11Bf16IOFp32WLi256ELi160ELi640EEv26Group_norm_nhwc_fwd_params,"",@"SHT_CUDA_INFO"
	.sectionflags	@""
	.align	4


	//----- nvinfo : EIATTR_CUDA_API_VERSION
	.align		4
        /*0000*/ 	.byte	0x04, 0x37
        /*0002*/ 	.short	(.L_1205 - .L_1204)
.L_1204:
        /*0004*/ 	.word	0x00000082


	//----- nvinfo : EIATTR_SW2861232_WAR
	.align		4
.L_1205:
        /*0008*/ 	.byte	0x01, 0x35
	.zero		2


	//----- nvinfo : EIATTR_PARAM_CBANK
	.align		4
        /*000c*/ 	.byte	0x04, 0x0a
        /*000e*/ 	.short	(.L_1207 - .L_1206)
	.align		4
.L_1206:
        /*0010*/ 	.word	index@(.nv.constant0._Z35group_norm_nhwc_fwd_one_pass_kernelI11Bf16IOFp32WLi256ELi160ELi640EEv26Group_norm_nhwc_fwd_params)
        /*0014*/ 	.short	0x0160
        /*0016*/ 	.short	0x00a0


	//----- nvinfo : EIATTR_CBANK_PARAM_SIZE
	.align		4
.L_1207:
        /*0018*/ 	.byte	0x03, 0x19
        /*001a*/ 	.short	0x00a0


	//----- nvinfo : EIATTR_KPARAM_INFO
	.align		4
        /*001c*/ 	.byte	0x04, 0x17
        /*001e*/ 	.short	(.L_1209 - .L_1208)
.L_1208:
        /*0020*/ 	.word	0x00000000
        /*0024*/ 	.short	0x0000
        /*0026*/ 	.short	0x0000
        /*0028*/ 	.byte	0x00, 0xf0, 0x81, 0x02


	//----- nvinfo : EIATTR_MAXREG_COUNT
	.align		4
.L_1209:
        /*002c*/ 	.byte	0x03, 0x1b
        /*002e*/ 	.short	0x0060


	//----- nvinfo : EIATTR_NUM_BARRIERS
	.align		4
        /*0030*/ 	.byte	0x02, 0x4c
        /*0032*/ 	.byte	0x01
	.zero		1


	//----- nvinfo : EIATTR_MERCURY_ISA_VERSION
	.align		4
        /*0034*/ 	.byte	0x03, 0x5f
        /*0036*/ 	.short	0x0000


	//----- nvinfo : EIATTR_COOP_GROUP_MASK_REGIDS
	.align		4
        /*0038*/ 	.byte	0x04, 0x29
        /*003a*/ 	.short	(.L_1211 - .L_1210)


	//   ....[0]....
.L_1210:
        /*003c*/ 	.word	0xffffffff


	//   ....[1]....
        /*0040*/ 	.word	0xffffffff


	//   ....[2]....
        /*0044*/ 	.word	0xffffffff


	//   ....[3]....
        /*0048*/ 	.word	0xffffffff


	//   ....[4]....
        /*004c*/ 	.word	0xffffffff


	//   ....[5]....
        /*0050*/ 	.word	0xffffffff


	//   ....[6]....
        /*0054*/ 	.word	0xffffffff


	//   ....[7]....
        /*0058*/ 	.word	0xffffffff


	//   ....[8]....
        /*005c*/ 	.word	0xffffffff


	//   ....[9]....
        /*0060*/ 	.word	0xffffffff


	//----- nvinfo : EIATTR_COOP_GROUP_INSTR_OFFSETS
	.align		4
.L_1211:
        /*0064*/ 	.byte	0x04, 0x28
        /*0066*/ 	.short	(.L_1213 - .L_1212)


	//   ....[0]....
.L_1212:
        /*0068*/ 	.word	0x00002f50


	//   ....[1]....
        /*006c*/ 	.word	0x00002f60


	//   ....[2]....
        /*0070*/ 	.word	0x00002fa0


	//   ....[3]....
        /*0074*/ 	.word	0x00002fb0


	//   ....[4]....
        /*0078*/ 	.word	0x00002ff0


	//   ....[5]....
        /*007c*/ 	.word	0x00003000


	//   ....[6]....
        /*0080*/ 	.word	0x00003040


	//   ....[7]....
        /*0084*/ 	.word	0x00003050


	//   ....[8]....
        /*0088*/ 	.word	0x00003090


	//   ....[9]....
        /*008c*/ 	.word	0x000030a0


	//----- nvinfo : EIATTR_EXIT_INSTR_OFFSETS
	.align		4
.L_1213:
        /*0090*/ 	.byte	0x04, 0x1c
        /*0092*/ 	.short	(.L_1215 - .L_1214)


	//   ....[0]....
.L_1214:
        /*0094*/ 	.word	0x00000070


	//   ....[1]....
        /*0098*/ 	.word	0x00008940


	//----- nvinfo : EIATTR_MAX_THREADS
	.align		4
.L_1215:
        /*009c*/ 	.byte	0x04, 0x05
        /*009e*/ 	.short	(.L_1217 - .L_1216)
.L_1216:
        /*00a0*/ 	.word	0x00000280
        /*00a4*/ 	.word	0x00000001
        /*00a8*/ 	.word	0x00000001


	//----- nvinfo : EIATTR_CRS_STACK_SIZE
	.align		4
.L_1217:
        /*00ac*/ 	.byte	0x04, 0x1e
        /*00ae*/ 	.short	(.L_1219 - .L_1218)
.L_1218:
        /*00b0*/ 	.word	0x00000000
.L_1219:


//--------------------- .nv.info._Z35group_norm_nhwc_fwd_one_pass_kernelI11Bf16IOFp32WLi512ELi160ELi640EEv26Group_norm_nhwc_fwd_params --------------------------
	.section	.nv.info._Z35group_norm_nhwc_fwd_one_pass_kernelI11Bf16IOFp32WLi512ELi160ELi640EEv26Group_norm_nhwc_fwd_params,"",@"SHT_CUDA_INFO"
	.sectionflags	@""
	.align	4


	//----- nvinfo : EIATTR_CUDA_API_VERSION
	.align		4
        /*0000*/ 	.byte	0x04, 0x37
        /*0002*/ 	.short	(.L_1221 - .L_1220)
.L_1220:
        /*0004*/ 	.word	0x00000082


	//----- nvinfo : EIATTR_SW2861232_WAR
	.align		4
.L_1221:
        /*0008*/ 	.byte	0x01, 0x35
	.zero		2


	//----- nvinfo : EIATTR_PARAM_CBANK
	.align		4
        /*000c*/ 	.byte	0x04, 0x0a
        /*000e*/ 	.short	(.L_1223 - .L_1222)
	.align		4
.L_1222:
        /*0010*/ 	.word	index@(.nv.constant0._Z35group_norm_nhwc_fwd_one_pass_kernelI11Bf16IOFp32WLi512ELi160ELi640EEv26Group_norm_nhwc_fwd_params)
        /*0014*/ 	.short	0x0160
        /*0016*/ 	.short	0x00a0


	//----- nvinfo : EIATTR_CBANK_PARAM_SIZE
	.align		4
.L_1223:
        /*0018*/ 	.byte	0x03, 0x19
        /*001a*/ 	.short	0x00a0


	//----- nvinfo : EIATTR_KPARAM_INFO
	.align		4
        /*001c*/ 	.byte	0x04, 0x17
        /*001e*/ 	.short	(.L_1225 - .L_1224)
.L_1224:
        /*0020*/ 	.word	0x00000000
        /*0024*/ 	.short	0x0000
        /*0026*/ 	.short	0x0000
        /*0028*/ 	.byte	0x00, 0xf0, 0x81, 0x02


	//----- nvinfo : EIATTR_MAXREG_COUNT
	.align		4
.L_1225:
        /*002c*/ 	.byte	0x03, 0x1b
        /*002e*/ 	.short	0x0060


	//----- nvinfo : EIATTR_NUM_BARRIERS
	.align		4
        /*0030*/ 	.byte	0x02, 0x4c
        /*0032*/ 	.byte	0x01
	.zero		1


	//----- nvinfo : EIATTR_ANNOTATIONS
	.align		4
        /*0034*/ 	.byte	0x04, 0x55
        /*0036*/ 	.short	(.L_1227 - .L_1226)


	//   ....[0]....
.L_1226:
        /* <DEDUP_REMOVED lines=61> */


	//----- nvinfo : EIATTR_MERCURY_ISA_VERSION
	.align		4
.L_1227:
        /*03f0*/ 	.byte	0x03, 0x5f
        /*03f2*/ 	.short	0x0000


	//----- nvinfo : EIATTR_COOP_GROUP_MASK_REGIDS
	.align		4
        /*03f4*/ 	.byte	0x04, 0x29
        /*03f6*/ 	.short	(.L_1229 - .L_1228)


	//   ....[0]....
.L_1228:
        /*03f8*/ 	.word	0xffffffff


	//   ....[1]....
        /*03fc*/ 	.word	0xffffffff


	//   ....[2]....
        /*0400*/ 	.word	0xffffffff


	//   ....[3]....
        /*0404*/ 	.word	0xffffffff


	//   ....[4]....
        /*0408*/ 	.word	0xffffffff


	//   ....[5]....
        /*040c*/ 	.word	0xffffffff


	//   ....[6]....
        /*0410*/ 	.word	0xffffffff


	//   ....[7]....
        /*0414*/ 	.word	0xffffffff


	//   ....[8]....
        /*0418*/ 	.word	0xffffffff


	//   ....[9]....
        /*041c*/ 	.word	0xffffffff


	//----- nvinfo : EIATTR_COOP_GROUP_INSTR_OFFSETS
	.align		4
.L_1229:
        /*0420*/ 	.byte	0x04, 0x28
        /*0422*/ 	.short	(.L_1231 - .L_1230)


	//   ....[0]....
.L_1230:
        /*0424*/ 	.word	0x00008510


	//   ....[1]....
        /*0428*/ 	.word	0x00008520


	//   ....[2]....
        /*042c*/ 	.word	0x00008560


	//   ....[3]....
        /*0430*/ 	.word	0x00008570


	//   ....[4]....
        /*0434*/ 	.word	0x000085b0


	//   ....[5]....
        /*0438*/ 	.word	0x000085c0


	//   ....[6]....
        /*043c*/ 	.word	0x00008600


	//   ....[7]....
        /*0440*/ 	.word	0x00008610


	//   ....[8]....
        /*0444*/ 	.word	0x00008660


	//   ....[9]....
        /*0448*/ 	.word	0x00008670


	//----- nvinfo : EIATTR_EXIT_INSTR_OFFSETS
	.align		4
.L_1231:
        /*044c*/ 	.byte	0x04, 0x1c
        /*044e*/ 	.short	(.L_1233 - .L_1232)


	//   ....[0]....
.L_1232:
        /*0450*/ 	.word	0x00000070


	//   ....[1]....
        /*0454*/ 	.word	0x0000a8b0


	//----- nvinfo : EIATTR_MAX_THREADS
	.align		4
.L_1233:
        /*0458*/ 	.byte	0x04, 0x05
        /*045a*/ 	.short	(.L_1235 - .L_1234)
.L_1234:
        /*045c*/ 	.word	0x00000280
        /*0460*/ 	.word	0x00000001
        /*0464*/ 	.word	0x00000001


	//----- nvinfo : EIATTR_CRS_STACK_SIZE
	.align		4
.L_1235:
        /*0468*/ 	.byte	0x04, 0x1e
        /*046a*/ 	.short	(.L_1237 - .L_1236)
.L_1236:
        /*046c*/ 	.word	0x00000000
.L_1237:


//--------------------- .nv.info._Z35group_norm_nhwc_fwd_one_pass_kernelI11Bf16IOBf16WLi64ELi160ELi640EEv26Group_norm_nhwc_fwd_params --------------------------
	.section	.nv.info._Z35group_norm_nhwc_fwd_one_pass_kernelI11Bf16IOBf16WLi64ELi160ELi640EEv26Group_norm_nhwc_fwd_params,"",@"SHT_CUDA_INFO"
	.sectionflags	@""
	.align	4


	//----- nvinfo : EIATTR_CUDA_API_VERSION
	.align		4
        /*0000*/ 	.byte	0x04, 0x37
        /*0002*/ 	.short	(.L_1239 - .L_1238)
.L_1238:
        /*0004*/ 	.word	0x00000082


	//----- nvinfo : EIATTR_SW2861232_WAR
	.align		4
.L_1239:
        /*0008*/ 	.byte	0x01, 0x35
	.zero		2


	//----- nvinfo : EIATTR_PARAM_CBANK
	.align		4
        /*000c*/ 	.byte	0x04, 0x0a
        /*000e*/ 	.short	(.L_1241 - .L_1240)
	.align		4
.L_1240:
        /*0010*/ 	.word	index@(.nv.constant0._Z35group_norm_nhwc_fwd_one_pass_kernelI11Bf16IOBf16WLi64ELi160ELi640EEv26Group_norm_nhwc_fwd_params)
        /*0014*/ 	.short	0x0160
        /*0016*/ 	.short	0x00a0


	//----- nvinfo : EIATTR_CBANK_PARAM_SIZE
	.align		4
.L_1241:
        /*0018*/ 	.byte	0x03, 0x19
        /*001a*/ 	.short	0x00a0


	//----- nvinfo : EIATTR_KPARAM_INFO
	.align		4
        /*001c*/ 	.byte	0x04, 0x17
        /*001e*/ 	.short	(.L_1243 - .L_1242)
.L_1242:
        /*0020*/ 	.word	0x00000000
        /*0024*/ 	.short	0x0000
        /*0026*/ 	.short	0x0000
        /*0028*/ 	.byte	0x00, 0xf0, 0x81, 0x02


	//----- nvinfo : EIATTR_MAXREG_COUNT
	.align		4
.L_1243:
        /*002c*/ 	.byte	0x03, 0x1b
        /*002e*/ 	.short	0x0060


	//----- nvinfo : EIATTR_NUM_BARRIERS
	.align		4
        /*0030*/ 	.byte	0x02, 0x4c
        /*0032*/ 	.byte	0x01
	.zero		1


	//----- nvinfo : EIATTR_MERCURY_ISA_VERSION
	.align		4
        /*0034*/ 	.byte	0x03, 0x5f
        /*0036*/ 	.short	0x0000


	//----- nvinfo : EIATTR_COOP_GROUP_MASK_REGIDS
	.align		4
        /*0038*/ 	.byte	0x04, 0x29
        /*003a*/ 	.short	(.L_1245 - .L_1244)


	//   ....[0]....
.L_1244:
        /*003c*/ 	.word	0xffffffff


	//   ....[1]....
        /*0040*/ 	.word	0xffffffff


	//   ....[2]....
        /*0044*/ 	.word	0xffffffff


	//   ....[3]....
        /*0048*/ 	.word	0xffffffff


	//   ....[4]....
        /*004c*/ 	.word	0xffffffff


	//   ....[5]....
        /*0050*/ 	.word	0xffffffff


	//   ....[6]....
        /*0054*/ 	.word	0xffffffff


	//   ....[7]....
        /*0058*/ 	.word	0xffffffff


	//   ....[8]....
        /*005c*/ 	.word	0xffffffff


	//   ....[9]....
        /*0060*/ 	.word	0xffffffff


	//----- nvinfo : EIATTR_COOP_GROUP_INSTR_OFFSETS
	.align		4
.L_1245:
        /*0064*/ 	.byte	0x04, 0x28
        /*0066*/ 	.short	(.L_1247 - .L_1246)


	//   ....[0]....
.L_1246:
        /*0068*/ 	.word	0x00000e70


	//   ....[1]....
        /*006c*/ 	.word	0x00000e80


	//   ....[2]....
        /*0070*/ 	.word	0x00000eb0


	//   ....[3]....
        /*0074*/ 	.word	0x00000ec0


	//   ....[4]....
        /*0078*/ 	.word	0x00000f00


	//   ....[5]....
        /*007c*/ 	.word	0x00000f10


	//   ....[6]....
        /*0080*/ 	.word	0x00000f50


	//   ....[7]....
        /*0084*/ 	.word	0x00000f60


	//   ....[8]....
        /*0088*/ 	.word	0x00000fa0


	//   ....[9]....
        /*008c*/ 	.word	0x00000fb0


	//----- nvinfo : EIATTR_EXIT_INSTR_OFFSETS
	.align		4
.L_1247:
        /*0090*/ 	.byte	0x04, 0x1c
        /*0092*/ 	.short	(.L_1249 - .L_1248)


	//   ....[0]....
.L_1248:
        /*0094*/ 	.word	0x00000060


	//   ....[1]....
        /*0098*/ 	.word	0x00003020


	//----- nvinfo : EIATTR_MAX_THREADS
	.align		4
.L_1249:
        /*009c*/ 	.byte	0x04, 0x05
        /*009e*/ 	.short	(.L_1251 - .L_1250)
.L_1250:
        /*00a0*/ 	.word	0x00000280
        /*00a4*/ 	.word	0x00000001
        /*00a8*/ 	.word	0x00000001


	//----- nvinfo : EIATTR_CRS_STACK_SIZE
	.align		4
.L_1251:
        /*00ac*/ 	.byte	0x04, 0x1e
        /*00ae*/ 	.short	(.L_1253 - .L_1252)
.L_1252:
        /*00b0*/ 	.word	0x00000000
.L_1253:


//--------------------- .nv.info._Z35group_norm_nhwc_fwd_one_pass_kernelI11Bf16IOBf16WLi128ELi160ELi640EEv26Group_norm_nhwc_fwd_params --------------------------
	.section	.nv.info._Z35group_norm_nhwc_fwd_one_pass_kernelI11Bf16IOBf16WLi128ELi160ELi640EEv26Group_norm_nhwc_fwd_params,"",@"SHT_CUDA_INFO"
	.sectionflags	@""
	.align	4


	//----- nvinfo : EIATTR_CUDA_API_VERSION
	.align		4
        /*0000*/ 	.byte	0x04, 0x37
        /*0002*/ 	.short	(.L_1255 - .L_1254)
.L_1254:
        /*0004*/ 	.word	0x00000082


	//----- nvinfo : EIATTR_SW2861232_WAR
	.align		4
.L_1255:
        /*0008*/ 	.byte	0x01, 0x35
	.zero		2


	//----- nvinfo : EIATTR_PARAM_CBANK
	.align		4
        /*000c*/ 	.byte	0x04, 0x0a
        /*000e*/ 	.short	(.L_1257 - .L_1256)
	.align		4
.L_1256:
        /*0010*/ 	.word	index@(.nv.constant0._Z35group_norm_nhwc_fwd_one_pass_kernelI11Bf16IOBf16WLi128ELi160ELi640EEv26Group_norm_nhwc_fwd_params)
        /*0014*/ 	.short	0x0160
        /*0016*/ 	.short	0x00a0


	//----- nvinfo : EIATTR_CBANK_PARAM_SIZE
	.align		4
.L_1257:
        /*0018*/ 	.byte	0x03, 0x19
        /*001a*/ 	.short	0x00a0


	//----- nvinfo : EIATTR_KPARAM_INFO
	.align		4
        /*001c*/ 	.byte	0x04, 0x17
        /*001e*/ 	.short	(.L_1259 - .L_1258)
.L_1258:
        /*0020*/ 	.word	0x00000000
        /*0024*/ 	.short	0x0000
        /*0026*/ 	.short	0x0000
        /*0028*/ 	.byte	0x00, 0xf0, 0x81, 0x02


	//----- nvinfo : EIATTR_MAXREG_COUNT
	.align		4
.L_1259:
        /*002c*/ 	.byte	0x03, 0x1b
        /*002e*/ 	.short	0x0060


	//----- nvinfo : EIATTR_NUM_BARRIERS
	.align		4
        /*0030*/ 	.byte	0x02, 0x4c
        /*0032*/ 	.byte	0x01
	.zero		1


	//----- nvinfo : EIATTR_MERCURY_ISA_VERSION
	.align		4
        /*0034*/ 	.byte	0x03, 0x5f
        /*0036*/ 	.short	0x0000


	//----- nvinfo : EIATTR_COOP_GROUP_MASK_REGIDS
	.align		4
        /*0038*/ 	.byte	0x04, 0x29
        /*003a*/ 	.short	(.L_1261 - .L_1260)


	//   ....[0]....
.L_1260:
        /*003c*/ 	.word	0xffffffff


	//   ....[1]....
        /*0040*/ 	.word	0xffffffff


	//   ....[2]....
        /*0044*/ 	.word	0xffffffff


	//   ....[3]....
        /*0048*/ 	.word	0xffffffff


	//   ....[4]....
        /*004c*/ 	.word	0xffffffff


	//   ....[5]....
        /*0050*/ 	.word	0xffffffff


	//   ....[6]....
        /*0054*/ 	.word	0xffffffff


	//   ....[7]....
        /*0058*/ 	.word	0xffffffff


	//   ....[8]....
        /*005c*/ 	.word	0xffffffff


	//   ....[9]....
        /*0060*/ 	.word	0xffffffff


	//----- nvinfo : EIATTR_COOP_GROUP_INSTR_OFFSETS
	.align		4
.L_1261:
        /*0064*/ 	.byte	0x04, 0x28
        /*0066*/ 	.short	(.L_1263 - .L_1262)


	//   ....[0]....
.L_1262:
        /*0068*/ 	.word	0x00001960


	//   ....[1]....
        /*006c*/ 	.word	0x00001970


	//   ....[2]....
        /*0070*/ 	.word	0x000019a0


	//   ....[3]....
        /*0074*/ 	.word	0x000019b0


	//   ....[4]....
        /*0078*/ 	.word	0x000019f0


	//   ....[5]....
        /*007c*/ 	.word	0x00001a00


	//   ....[6]....
        /*0080*/ 	.word	0x00001a40


	//   ....[7]....
        /*0084*/ 	.word	0x00001a50


	//   ....[8]....
        /*0088*/ 	.word	0x00001a90


	//   ....[9]....
        /*008c*/ 	.word	0x00001aa0


	//----- nvinfo : EIATTR_EXIT_INSTR_OFFSETS
	.align		4
.L_1263:
        /*0090*/ 	.byte	0x04, 0x1c
        /*0092*/ 	.short	(.L_1265 - .L_1264)


	//   ....[0]....
.L_1264:
        /*0094*/ 	.word	0x00000060


	//   ....[1]....
        /*0098*/ 	.word	0x00004c80


	//----- nvinfo : EIATTR_MAX_THREADS
	.align		4
.L_1265:
        /*009c*/ 	.byte	0x04, 0x05
        /*009e*/ 	.short	(.L_1267 - .L_1266)
.L_1266:
        /*00a0*/ 	.word	0x00000280
        /*00a4*/ 	.word	0x00000001
        /*00a8*/ 	.word	0x00000001


	//----- nvinfo : EIATTR_CRS_STACK_SIZE
	.align		4
.L_1267:
        /*00ac*/ 	.byte	0x04, 0x1e
        /*00ae*/ 	.short	(.L_1269 - .L_1268)
.L_1268:
        /*00b0*/ 	.word	0x00000000
.L_1269:


//--------------------- .nv.info._Z35group_norm_nhwc_fwd_one_pass_kernelI11Bf16IOBf16WLi256ELi160ELi640EEv26Group_norm_nhwc_fwd_params --------------------------
	.section	.nv.info._Z35group_norm_nhwc_fwd_one_pass_kernelI11Bf16IOBf16WLi256ELi160ELi640EEv26Group_norm_nhwc_fwd_params,"",@"SHT_CUDA_INFO"
	.sectionflags	@""
	.align	4


	//----- nvinfo : EIATTR_CUDA_API_VERSION
	.align		4
        /*0000*/ 	.byte	0x04, 0x37
        /*0002*/ 	.short	(.L_1271 - .L_1270)
.L_1270:
        /*0004*/ 	.word	0x00000082


	//----- nvinfo : EIATTR_SW2861232_WAR
	.align		4
.L_1271:
        /*0008*/ 	.byte	0x01, 0x35
	.zero		2


	//----- nvinfo : EIATTR_PARAM_CBANK
	.align		4
        /*000c*/ 	.byte	0x04, 0x0a
        /*000e*/ 	.short	(.L_1273 - .L_1272)
	.align		4
.L_1272:
        /*0010*/ 	.word	index@(.nv.constant0._Z35group_norm_nhwc_fwd_one_pass_kernelI11Bf16IOBf16WLi256ELi160ELi640EEv26Group_norm_nhwc_fwd_params)
        /*0014*/ 	.short	0x0160
        /*0016*/ 	.short	0x00a0


	//----- nvinfo : EIATTR_CBANK_PARAM_SIZE
	.align		4
.L_1273:
        /*0018*/ 	.byte	0x03, 0x19
        /*001a*/ 	.short	0x00a0


	//----- nvinfo : EIATTR_KPARAM_INFO
	.align		4
        /*001c*/ 	.byte	0x04, 0x17
        /*001e*/ 	.short	(.L_1275 - .L_1274)
.L_1274:
        /*0020*/ 	.word	0x00000000
        /*0024*/ 	.short	0x0000
        /*0026*/ 	.short	0x0000
        /*0028*/ 	.byte	0x00, 0xf0, 0x81, 0x02


	//----- nvinfo : EIATTR_MAXREG_COUNT
	.align		4
.L_1275:
        /*002c*/ 	.byte	0x03, 0x1b
        /*002e*/ 	.short	0x0060


	//----- nvinfo : EIATTR_NUM_BARRIERS
	.align		4
        /*0030*/ 	.byte	0x02, 0x4c
        /*0032*/ 	.byte	0x01
	.zero		1


	//----- nvinfo : EIATTR_MERCURY_ISA_VERSION
	.align		4
        /*0034*/ 	.byte	0x03, 0x5f
        /*0036*/ 	.short	0x0000


	//----- nvinfo : EIATTR_COOP_GROUP_MASK_REGIDS
	.align		4
        /*0038*/ 	.byte	0x04, 0x29
        /*003a*/ 	.short	(.L_1277 - .L_1276)


	//   ....[0]....
.L_1276:
        /*003c*/ 	.word	0xffffffff


	//   ....[1]....
        /*0040*/ 	.word	0xffffffff


	//   ....[2]....
        /*0044*/ 	.word	0xffffffff


	//   ....[3]....
        /*0048*/ 	.word	0xffffffff


	//   ....[4]....
        /*004c*/ 	.word	0xffffffff


	//   ....[5]....
        /*0050*/ 	.word	0xffffffff


	//   ....[6]....
        /*0054*/ 	.word	0xffffffff


	//   ....[7]....
        /*0058*/ 	.word	0xffffffff


	//   ....[8]....
        /*005c*/ 	.word	0xffffffff


	//   ....[9]....
        /*0060*/ 	.word	0xffffffff


	//----- nvinfo : EIATTR_COOP_GROUP_INSTR_OFFSETS
	.align		4
.L_1277:
        /*0064*/ 	.byte	0x04, 0x28
        /*0066*/ 	.short	(.L_1279 - .L_1278)


	//   ....[0]....
.L_1278:
        /*0068*/ 	.word	0x00002f50


	//   ....[1]....
        /*006c*/ 	.word	0x00002f60


	//   ....[2]....
        /*0070*/ 	.word	0x00002fa0


	//   ....[3]....
        /*0074*/ 	.word	0x00002fb0


	//   ....[4]....
        /*0078*/ 	.word	0x00002ff0


	//   ....[5]....
        /*007c*/ 	.word	0x00003000


	//   ....[6]....
        /*0080*/ 	.word	0x00003040


	//   ....[7]....
        /*0084*/ 	.word	0x00003050


	//   ....[8]....
        /*0088*/ 	.word	0x00003090


	//   ....[9]....
        /*008c*/ 	.word	0x000030a0


	//----- nvinfo : EIATTR_EXIT_INSTR_OFFSETS
	.align		4
.L_1279:
        /*0090*/ 	.byte	0x04, 0x1c
        /*0092*/ 	.short	(.L_1281 - .L_1280)


	//   ....[0]....
.L_1280:
        /*0094*/ 	.word	0x00000070


	//   ....[1]....
        /*0098*/ 	.word	0x000089a0


	//----- nvinfo : EIATTR_MAX_THREADS
	.align		4
.L_1281:
        /*009c*/ 	.byte	0x04, 0x05
        /*009e*/ 	.short	(.L_1283 - .L_1282)
.L_1282:
        /*00a0*/ 	.word	0x00000280
        /*00a4*/ 	.word	0x00000001
        /*00a8*/ 	.word	0x00000001


	//----- nvinfo : EIATTR_CRS_STACK_SIZE
	.align		4
.L_1283:
        /*00ac*/ 	.byte	0x04, 0x1e
        /*00ae*/ 	.short	(.L_1285 - .L_1284)
.L_1284:
        /*00b0*/ 	.word	0x00000000
.L_1285:


//--------------------- .nv.info._Z35group_norm_nhwc_fwd_one_pass_kernelI11Bf16IOBf16WLi512ELi160ELi640EEv26Group_norm_nhwc_fwd_params --------------------------
	.section	.nv.info._Z35group_norm_nhwc_fwd_one_pass_kernelI11Bf16IOBf16WLi512ELi160ELi640EEv26Group_norm_nhwc_fwd_params,"",@"SHT_CUDA_INFO"
	.sectionflags	@""
	.align	4


	//----- nvinfo : EIATTR_CUDA_API_VERSION
	.align		4
        /*0000*/ 	.byte	0x04, 0x37
        /*0002*/ 	.short	(.L_1287 - .L_1286)
.L_1286:
        /*0004*/ 	.word	0x00000082


	//----- nvinfo : EIATTR_SW2861232_WAR
	.align		4
.L_1287:
        /*0008*/ 	.byte	0x01, 0x35
	.zero		2


	//----- nvinfo : EIATTR_PARAM_CBANK
	.align		4
        /*000c*/ 	.byte	0x04, 0x0a
        /*000e*/ 	.short	(.L_1289 - .L_1288)
	.align		4
.L_1288:
        /*0010*/ 	.word	index@(.nv.constant0._Z35group_norm_nhwc_fwd_one_pass_kernelI11Bf16IOBf16WLi512ELi160ELi640EEv26Group_norm_nhwc_fwd_params)
        /*0014*/ 	.short	0x0160
        /*0016*/ 	.short	0x00a0


	//----- nvinfo : EIATTR_CBANK_PARAM_SIZE
	.align		4
.L_1289:
        /*0018*/ 	.byte	0x03, 0x19
        /*001a*/ 	.short	0x00a0


	//----- nvinfo : EIATTR_KPARAM_INFO
	.align		4
        /*001c*/ 	.byte	0x04, 0x17
        /*001e*/ 	.short	(.L_1291 - .L_1290)
.L_1290:
        /*0020*/ 	.word	0x00000000
        /*0024*/ 	.short	0x0000
        /*0026*/ 	.short	0x0000
        /*0028*/ 	.byte	0x00, 0xf0, 0x81, 0x02


	//----- nvinfo : EIATTR_MAXREG_COUNT
	.align		4
.L_1291:
        /*002c*/ 	.byte	0x03, 0x1b
        /*002e*/ 	.short	0x0060


	//----- nvinfo : EIATTR_NUM_BARRIERS
	.align		4
        /*0030*/ 	.byte	0x02, 0x4c
        /*0032*/ 	.byte	0x01
	.zero		1


	//----- nvinfo : EIATTR_ANNOTATIONS
	.align		4
        /*0034*/ 	.byte	0x04, 0x55
        /*0036*/ 	.short	(.L_1293 - .L_1292)


	//   ....[0]....
.L_1292:
        /* <DEDUP_REMOVED lines=61> */


	//----- nvinfo : EIATTR_MERCURY_ISA_VERSION
	.align		4
.L_1293:
        /*03f0*/ 	.byte	0x03, 0x5f
        /*03f2*/ 	.short	0x0000


	//----- nvinfo : EIATTR_COOP_GROUP_MASK_REGIDS
	.align		4
        /*03f4*/ 	.byte	0x04, 0x29
        /*03f6*/ 	.short	(.L_1295 - .L_1294)


	//   ....[0]....
.L_1294:
        /*03f8*/ 	.word	0xffffffff


	//   ....[1]....
        /*03fc*/ 	.word	0xffffffff


	//   ....[2]....
        /*0400*/ 	.word	0xffffffff


	//   ....[3]....
        /*0404*/ 	.word	0xffffffff


	//   ....[4]....
        /*0408*/ 	.word	0xffffffff


	//   ....[5]....
        /*040c*/ 	.word	0xffffffff


	//   ....[6]....
        /*0410*/ 	.word	0xffffffff


	//   ....[7]....
        /*0414*/ 	.word	0xffffffff


	//   ....[8]....
        /*0418*/ 	.word	0xffffffff


	//   ....[9]....
        /*041c*/ 	.word	0xffffffff


	//----- nvinfo : EIATTR_COOP_GROUP_INSTR_OFFSETS
	.align		4
.L_1295:
        /*0420*/ 	.byte	0x04, 0x28
        /*0422*/ 	.short	(.L_1297 - .L_1296)


	//   ....[0]....
.L_1296:
        /*0424*/ 	.word	0x00008510


	//   ....[1]....
        /*0428*/ 	.word	0x00008520


	//   ....[2]....
        /*042c*/ 	.word	0x00008560


	//   ....[3]....
        /*0430*/ 	.word	0x00008570


	//   ....[4]....
        /*0434*/ 	.word	0x000085b0


	//   ....[5]....
        /*0438*/ 	.word	0x000085c0


	//   ....[6]....
        /*043c*/ 	.word	0x00008600


	//   ....[7]....
        /*0440*/ 	.word	0x00008610


	//   ....[8]....
        /*0444*/ 	.word	0x00008660


	//   ....[9]....
        /*0448*/ 	.word	0x00008670


	//----- nvinfo : EIATTR_EXIT_INSTR_OFFSETS
	.align		4
.L_1297:
        /*044c*/ 	.byte	0x04, 0x1c
        /*044e*/ 	.short	(.L_1299 - .L_1298)


	//   ....[0]....
.L_1298:
        /*0450*/ 	.word	0x00000070


	//   ....[1]....
        /*0454*/ 	.word	0x0000a910


	//----- nvinfo : EIATTR_MAX_THREADS
	.align		4
.L_1299:
        /*0458*/ 	.byte	0x04, 0x05
        /*045a*/ 	.short	(.L_1301 - .L_1300)
.L_1300:
        /*045c*/ 	.word	0x00000280
        /*0460*/ 	.word	0x00000001
        /*0464*/ 	.word	0x00000001


	//----- nvinfo : EIATTR_CRS_STACK_SIZE
	.align		4
.L_1301:
        /*0468*/ 	.byte	0x04, 0x1e
        /*046a*/ 	.short	(.L_1303 - .L_1302)
.L_1302:
        /*046c*/ 	.word	0x00000000
.L_1303:


//--------------------- .nv.info._Z35group_norm_nhwc_fwd_one_pass_kernelI11Bf16IOFp16WLi64ELi160ELi640EEv26Group_norm_nhwc_fwd_params --------------------------
	.section	.nv.info._Z35group_norm_nhwc_fwd_one_pass_kernelI11Bf16IOFp16WLi64ELi160ELi640EEv26Group_norm_nhwc_fwd_params,"",@"SHT_CUDA_INFO"
	.sectionflags	@""
	.align	4


	//----- nvinfo : EIATTR_CUDA_API_VERSION
	.align		4
        /*0000*/ 	.byte	0x04, 0x37
        /*0002*/ 	.short	(.L_1305 - .L_1304)
.L_1304:
        /*0004*/ 	.word	0x00000082


	//----- nvinfo : EIATTR_SW2861232_WAR
	.align		4
.L_1305:
        /*0008*/ 	.byte	0x01, 0x35
	.zero		2


	//----- nvinfo : EIATTR_PARAM_CBANK
	.align		4
        /*000c*/ 	.byte	0x04, 0x0a
        /*000e*/ 	.short	(.L_1307 - .L_1306)
	.align		4
.L_1306:
        /*0010*/ 	.word	index@(.nv.constant0._Z35group_norm_nhwc_fwd_one_pass_kernelI11Bf16IOFp16WLi64ELi160ELi640EEv26Group_norm_nhwc_fwd_params)
        /*0014*/ 	.short	0x0160
        /*0016*/ 	.short	0x00a0


	//----- nvinfo : EIATTR_CBANK_PARAM_SIZE
	.align		4
.L_1307:
        /*0018*/ 	.byte	0x03, 0x19
        /*001a*/ 	.short	0x00a0


	//----- nvinfo : EIATTR_KPARAM_INFO
	.align		4
        /*001c*/ 	.byte	0x04, 0x17
        /*001e*/ 	.short	(.L_1309 - .L_1308)
.L_1308:
        /*0020*/ 	.word	0x00000000
        /*0024*/ 	.short	0x0000
        /*0026*/ 	.short	0x0000
        /*0028*/ 	.byte	0x00, 0xf0, 0x81, 0x02


	//----- nvinfo : EIATTR_MAXREG_COUNT
	.align		4
.L_1309:
        /*002c*/ 	.byte	0x03, 0x1b
        /*002e*/ 	.short	0x0060


	//----- nvinfo : EIATTR_NUM_BARRIERS
	.align		4
        /*0030*/ 	.byte	0x02, 0x4c
        /*0032*/ 	.byte	0x01
	.zero		1


	//----- nvinfo : EIATTR_MERCURY_ISA_VERSION
	.align		4
        /*0034*/ 	.byte	0x03, 0x5f
        /*0036*/ 	.short	0x0000


	//----- nvinfo : EIATTR_COOP_GROUP_MASK_REGIDS
	.align		4
        /*0038*/ 	.byte	0x04, 0x29
        /*003a*/ 	.short	(.L_1311 - .L_1310)


	//   ....[0]....
.L_1310:
        /*003c*/ 	.word	0xffffffff


	//   ....[1]....
        /*0040*/ 	.word	0xffffffff


	//   ....[2]....
        /*0044*/ 	.word	0xffffffff


	//   ....[3]....
        /*0048*/ 	.word	0xffffffff


	//   ....[4]....
        /*004c*/ 	.word	0xffffffff


	//   ....[5]....
        /*0050*/ 	.word	0xffffffff


	//   ....[6]....
        /*0054*/ 	.word	0xffffffff


	//   ....[7]....
        /*0058*/ 	.word	0xffffffff


	//   ....[8]....
        /*005c*/ 	.word	0xffffffff


	//   ....[9]....
        /*0060*/ 	.word	0xffffffff


	//----- nvinfo : EIATTR_COOP_GROUP_INSTR_OFFSETS
	.align		4
.L_1311:
        /*0064*/ 	.byte	0x04, 0x28
        /*0066*/ 	.short	(.L_1313 - .L_1312)


	//   ....[0]....
.L_1312:
        /*0068*/ 	.word	0x00000e70


	//   ....[1]....
        /*006c*/ 	.word	0x00000e80


	//   ....[2]....
        /*0070*/ 	.word	0x00000eb0


	//   ....[3]....
        /*0074*/ 	.word	0x00000ec0


	//   ....[4]....
        /*0078*/ 	.word	0x00000f00


	//   ....[5]....
        /*007c*/ 	.word	0x00000f10


	//   ....[6]....
        /*0080*/ 	.word	0x00000f50


	//   ....[7]....
        /*0084*/ 	.word	0x00000f60


	//   ....[8]....
        /*0088*/ 	.word	0x00000fa0


	//   ....[9]....
        /*008c*/ 	.word	0x00000fb0


	//----- nvinfo : EIATTR_EXIT_INSTR_OFFSETS
	.align		4
.L_1313:
        /*0090*/ 	.byte	0x04, 0x1c
        /*0092*/ 	.short	(.L_1315 - .L_1314)


	//   ....[0]....
.L_1314:
        /*0094*/ 	.word	0x00000060


	//   ....[1]....
        /*0098*/ 	.word	0x00003020


	//----- nvinfo : EIATTR_MAX_THREADS
	.align		4
.L_1315:
        /*009c*/ 	.byte	0x04, 0x05
        /*009e*/ 	.short	(.L_1317 - .L_1316)
.L_1316:
        /*00a0*/ 	.word	0x00000280
        /*00a4*/ 	.word	0x00000001
        /*00a8*/ 	.word	0x00000001


	//----- nvinfo : EIATTR_CRS_STACK_SIZE
	.align		4
.L_1317:
        /*00ac*/ 	.byte	0x04, 0x1e
        /*00ae*/ 	.short	(.L_1319 - .L_1318)
.L_1318:
        /*00b0*/ 	.word	0x00000000
.L_1319:


//--------------------- .nv.info._Z35group_norm_nhwc_fwd_one_pass_kernelI11Bf16IOFp16WLi128ELi160ELi640EEv26Group_norm_nhwc_fwd_params --------------------------
	.section	.nv.info._Z35group_norm_nhwc_fwd_one_pass_kernelI11Bf16IOFp16WLi128ELi160ELi640EEv26Group_norm_nhwc_fwd_params,"",@"SHT_CUDA_INFO"
	.sectionflags	@""
	.align	4


	//----- nvinfo : EIATTR_CUDA_API_VERSION
	.align		4
        /*0000*/ 	.byte	0x04, 0x37
        /*0002*/ 	.short	(.L_1321 - .L_1320)
.L_1320:
        /*0004*/ 	.word	0x00000082


	//----- nvinfo : EIATTR_SW2861232_WAR
	.align		4
.L_1321:
        /*0008*/ 	.byte	0x01, 0x35
	.zero		2


	//----- nvinfo : EIATTR_PARAM_CBANK
	.align		4
        /*000c*/ 	.byte	0x04, 0x0a
        /*000e*/ 	.short	(.L_1323 - .L_1322)
	.align		4
.L_1322:
        /*0010*/ 	.word	index@(.nv.constant0._Z35group_norm_nhwc_fwd_one_pass_kernelI11Bf16IOFp16WLi128ELi160ELi640EEv26Group_norm_nhwc_fwd_params)
        /*0014*/ 	.short	0x0160
        /*0016*/ 	.short	0x00a0


	//----- nvinfo : EIATTR_CBANK_PARAM_SIZE
	.align		4
.L_1323:
        /*0018*/ 	.byte	0x03, 0x19
        /*001a*/ 	.short	0x00a0


	//----- nvinfo : EIATTR_KPARAM_INFO
	.align		4
        /*001c*/ 	.byte	0x04, 0x17
        /*001e*/ 	.short	(.L_1325 - .L_1324)
.L_1324:
        /*0020*/ 	.word	0x00000000
        /*0024*/ 	.short	0x0000
        /*0026*/ 	.short	0x0000
        /*0028*/ 	.byte	0x00, 0xf0, 0x81, 0x02


	//----- nvinfo : EIATTR_MAXREG_COUNT
	.align		4
.L_1325:
        /*002c*/ 	.byte	0x03, 0x1b
        /*002e*/ 	.short	0x0060


	//----- nvinfo : EIATTR_NUM_BARRIERS
	.align		4
        /*0030*/ 	.byte	0x02, 0x4c
        /*0032*/ 	.byte	0x01
	.zero		1


	//----- nvinfo : EIATTR_MERCURY_ISA_VERSION
	.align		4
        /*0034*/ 	.byte	0x03, 0x5f
        /*0036*/ 	.short	0x0000


	//----- nvinfo : EIATTR_COOP_GROUP_MASK_REGIDS
	.align		4
        /*0038*/ 	.byte	0x04, 0x29
        /*003a*/ 	.short	(.L_1327 - .L_1326)


	//   ....[0]....
.L_1326:
        /*003c*/ 	.word	0xffffffff


	//   ....[1]....
        /*0040*/ 	.word	0xffffffff


	//   ....[2]....
        /*0044*/ 	.word	0xffffffff


	//   ....[3]....
        /*0048*/ 	.word	0xffffffff


	//   ....[4]....
        /*004c*/ 	.word	0xffffffff


	//   ....[5]....
        /*0050*/ 	.word	0xffffffff


	//   ....[6]....
        /*0054*/ 	.word	0xffffffff


	//   ....[7]....
        /*0058*/ 	.word	0xffffffff


	//   ....[8]....
        /*005c*/ 	.word	0xffffffff


	//   ....[9]....
        /*0060*/ 	.word	0xffffffff


	//----- nvinfo : EIATTR_COOP_GROUP_INSTR_OFFSETS
	.align		4
.L_1327:
        /*0064*/ 	.byte	0x04, 0x28
        /*0066*/ 	.short	(.L_1329 - .L_1328)


	//   ....[0]....
.L_1328:
        /*0068*/ 	.word	0x00001960


	//   ....[1]....
        /*006c*/ 	.word	0x00001970


	//   ....[2]....
        /*0070*/ 	.word	0x000019a0


	//   ....[3]....
        /*0074*/ 	.word	0x000019b0


	//   ....[4]....
        /*0078*/ 	.word	0x000019f0


	//   ....[5]....
        /*007c*/ 	.word	0x00001a00


	//   ....[6]....
        /*0080*/ 	.word	0x00001a40


	//   ....[7]....
        /*0084*/ 	.word	0x00001a50


	//   ....[8]....
        /*0088*/ 	.word	0x00001a90


	//   ....[9]....
        /*008c*/ 	.word	0x00001aa0


	//----- nvinfo : EIATTR_EXIT_INSTR_OFFSETS
	.align		4
.L_1329:
        /*0090*/ 	.byte	0x04, 0x1c
        /*0092*/ 	.short	(.L_1331 - .L_1330)


	//   ....[0]....
.L_1330:
        /*0094*/ 	.word	0x00000060


	//   ....[1]....
        /*0098*/ 	.word	0x00004c80


	//----- nvinfo : EIATTR_MAX_THREADS
	.align		4
.L_1331:
        /*009c*/ 	.byte	0x04, 0x05
        /*009e*/ 	.short	(.L_1333 - .L_1332)
.L_1332:
        /*00a0*/ 	.word	0x00000280
        /*00a4*/ 	.word	0x00000001
        /*00a8*/ 	.word	0x00000001


	//----- nvinfo : EIATTR_CRS_STACK_SIZE
	.align		4
.L_1333:
        /*00ac*/ 	.byte	0x04, 0x1e
        /*00ae*/ 	.short	(.L_1335 - .L_1334)
.L_1334:
        /*00b0*/ 	.word	0x00000000
.L_1335:


//--------------------- .nv.info._Z35group_norm_nhwc_fwd_one_pass_kernelI11Bf16IOFp16WLi256ELi160ELi640EEv26Group_norm_nhwc_fwd_params --------------------------
	.section	.nv.info._Z35group_norm_nhwc_fwd_one_pass_kernelI11Bf16IOFp16WLi256ELi160ELi640EEv26Group_norm_nhwc_fwd_params,"",@"SHT_CUDA_INFO"
	.sectionflags	@""
	.align	4


	//----- nvinfo : EIATTR_CUDA_API_VERSION
	.align		4
        /*0000*/ 	.byte	0x04, 0x37
        /*0002*/ 	.short	(.L_1337 - .L_1336)
.L_1336:
        /*0004*/ 	.word	0x00000082


	//----- nvinfo : EIATTR_SW2861232_WAR
	.align		4
.L_1337:
        /*0008*/ 	.byte	0x01, 0x35
	.zero		2


	//----- nvinfo : EIATTR_PARAM_CBANK
	.align		4
        /*000c*/ 	.byte	0x04, 0x0a
        /*000e*/ 	.short	(.L_1339 - .L_1338)
	.align		4
.L_1338:
        /*0010*/ 	.word	index@(.nv.constant0._Z35group_norm_nhwc_fwd_one_pass_kernelI11Bf16IOFp16WLi256ELi160ELi640EEv26Group_norm_nhwc_fwd_params)
        /*0014*/ 	.short	0x0160
        /*0016*/ 	.short	0x00a0


	//----- nvinfo : EIATTR_CBANK_PARAM_SIZE
	.align		4
.L_1339:
        /*0018*/ 	.byte	0x03, 0x19
        /*001a*/ 	.short	0x00a0


	//----- nvinfo : EIATTR_KPARAM_INFO
	.align		4
        /*001c*/ 	.byte	0x04, 0x17
        /*001e*/ 	.short	(.L_1341 - .L_1340)
.L_1340:
        /*0020*/ 	.word	0x00000000
        /*0024*/ 	.short	0x0000
        /*0026*/ 	.short	0x0000
        /*0028*/ 	.byte	0x00, 0xf0, 0x81, 0x02


	//----- nvinfo : EIATTR_MAXREG_COUNT
	.align		4
.L_1341:
        /*002c*/ 	.byte	0x03, 0x1b
        /*002e*/ 	.short	0x0060


	//----- nvinfo : EIATTR_NUM_BARRIERS
	.align		4
        /*0030*/ 	.byte	0x02, 0x4c
        /*0032*/ 	.byte	0x01
	.zero		1


	//----- nvinfo : EIATTR_MERCURY_ISA_VERSION
	.align		4
        /*0034*/ 	.byte	0x03, 0x5f
        /*0036*/ 	.short	0x0000


	//----- nvinfo : EIATTR_COOP_GROUP_MASK_REGIDS
	.align		4
        /*0038*/ 	.byte	0x04, 0x29
        /*003a*/ 	.short	(.L_1343 - .L_1342)


	//   ....[0]....
.L_1342:
        /*003c*/ 	.word	0xffffffff


	//   ....[1]....
        /*0040*/ 	.word	0xffffffff


	//   ....[2]....
        /*0044*/ 	.word	0xffffffff


	//   ....[3]....
        /*0048*/ 	.word	0xffffffff


	//   ....[4]....
        /*004c*/ 	.word	0xffffffff


	//   ....[5]....
        /*0050*/ 	.word	0xffffffff


	//   ....[6]....
        /*0054*/ 	.word	0xffffffff


	//   ....[7]....
        /*0058*/ 	.word	0xffffffff


	//   ....[8]....
        /*005c*/ 	.word	0xffffffff


	//   ....[9]....
        /*0060*/ 	.word	0xffffffff


	//----- nvinfo : EIATTR_COOP_GROUP_INSTR_OFFSETS
	.align		4
.L_1343:
        /*0064*/ 	.byte	0x04, 0x28
        /*0066*/ 	.short	(.L_1345 - .L_1344)


	//   ....[0]....
.L_1344:
        /*0068*/ 	.word	0x00002f50


	//   ....[1]....
        /*006c*/ 	.word	0x00002f60


	//   ....[2]....
        /*0070*/ 	.word	0x00002fa0


	//   ....[3]....
        /*0074*/ 	.word	0x00002fb0


	//   ....[4]....
        /*0078*/ 	.word	0x00002ff0


	//   ....[5]....
        /*007c*/ 	.word	0x00003000


	//   ....[6]....
        /*0080*/ 	.word	0x00003040


	//   ....[7]....
        /*0084*/ 	.word	0x00003050


	//   ....[8]....
        /*0088*/ 	.word	0x00003090


	//   ....[9]....
        /*008c*/ 	.word	0x000030a0


	//----- nvinfo : EIATTR_EXIT_INSTR_OFFSETS
	.align		4
.L_1345:
        /*0090*/ 	.byte	0x04, 0x1c
        /*0092*/ 	.short	(.L_1347 - .L_1346)


	//   ....[0]....
.L_1346:
        /*0094*/ 	.word	0x00000070


	//   ....[1]....
        /*0098*/ 	.word	0x000089a0


	//----- nvinfo : EIATTR_MAX_THREADS
	.align		4
.L_1347:
        /*009c*/ 	.byte	0x04, 0x05
        /*009e*/ 	.short	(.L_1349 - .L_1348)
.L_1348:
        /*00a0*/ 	.word	0x00000280
        /*00a4*/ 	.word	0x00000001
        /*00a8*/ 	.word	0x00000001


	//----- nvinfo : EIATTR_CRS_STACK_SIZE
	.align		4
.L_1349:
        /*00ac*/ 	.byte	0x04, 0x1e
        /*00ae*/ 	.short	(.L_1351 - .L_1350)
.L_1350:
        /*00b0*/ 	.word	0x00000000
.L_1351:


//--------------------- .nv.info._Z35group_norm_nhwc_fwd_one_pass_kernelI11Bf16IOFp16WLi512ELi160ELi640EEv26Group_norm_nhwc_fwd_params --------------------------
	.section	.nv.info._Z35group_norm_nhwc_fwd_one_pass_kernelI11Bf16IOFp16WLi512ELi160ELi640EEv26Group_norm_nhwc_fwd_params,"",@"SHT_CUDA_INFO"
	.sectionflags	@""
	.align	4


	//----- nvinfo : EIATTR_CUDA_API_VERSION
	.align		4
        /*0000*/ 	.byte	0x04, 0x37
        /*0002*/ 	.short	(.L_1353 - .L_1352)
.L_1352:
        /*0004*/ 	.word	0x00000082


	//----- nvinfo : EIATTR_SW2861232_WAR
	.align		4
.L_1353:
        /*0008*/ 	.byte	0x01, 0x35
	.zero		2


	//----- nvinfo : EIATTR_PARAM_CBANK
	.align		4
        /*000c*/ 	.byte	0x04, 0x0a
        /*000e*/ 	.short	(.L_1355 - .L_1354)
	.align		4
.L_1354:
        /*0010*/ 	.word	index@(.nv.constant0._Z35group_norm_nhwc_fwd_one_pass_kernelI11Bf16IOFp16WLi512ELi160ELi640EEv26Group_norm_nhwc_fwd_params)
        /*0014*/ 	.short	0x0160
        /*0016*/ 	.short	0x00a0


	//----- nvinfo : EIATTR_CBANK_PARAM_SIZE
	.align		4
.L_1355:
        /*0018*/ 	.byte	0x03, 0x19
        /*001a*/ 	.short	0x00a0


	//----- nvinfo : EIATTR_KPARAM_INFO
	.align		4
        /*001c*/ 	.byte	0x04, 0x17
        /*001e*/ 	.short	(.L_1357 - .L_1356)
.L_1356:
        /*0020*/ 	.word	0x00000000
        /*0024*/ 	.short	0x0000
        /*0026*/ 	.short	0x0000
        /*0028*/ 	.byte	0x00, 0xf0, 0x81, 0x02


	//----- nvinfo : EIATTR_MAXREG_COUNT
	.align		4
.L_1357:
        /*002c*/ 	.byte	0x03, 0x1b
        /*002e*/ 	.short	0x0060


	//----- nvinfo : EIATTR_NUM_BARRIERS
	.align		4
        /*0030*/ 	.byte	0x02, 0x4c
        /*0032*/ 	.byte	0x01
	.zero		1


	//----- nvinfo : EIATTR_ANNOTATIONS
	.align		4
        /*0034*/ 	.byte	0x04, 0x55
        /*0036*/ 	.short	(.L_1359 - .L_1358)


	//   ....[0]....
.L_1358:
        /* <DEDUP_REMOVED lines=61> */


	//----- nvinfo : EIATTR_MERCURY_ISA_VERSION
	.align		4
.L_1359:
        /*03f0*/ 	.byte	0x03, 0x5f
        /*03f2*/ 	.short	0x0000


	//----- nvinfo : EIATTR_COOP_GROUP_MASK_REGIDS
	.align		4
        /*03f4*/ 	.byte	0x04, 0x29
        /*03f6*/ 	.short	(.L_1361 - .L_1360)


	//   ....[0]....
.L_1360:
        /*03f8*/ 	.word	0xffffffff


	//   ....[1]....
        /*03fc*/ 	.word	0xffffffff


	//   ....[2]....
        /*0400*/ 	.word	0xffffffff


	//   ....[3]....
        /*0404*/ 	.word	0xffffffff


	//   ....[4]....
        /*0408*/ 	.word	0xffffffff


	//   ....[5]....
        /*040c*/ 	.word	0xffffffff


	//   ....[6]....
        /*0410*/ 	.word	0xffffffff


	//   ....[7]....
        /*0414*/ 	.word	0xffffffff


	//   ....[8]....
        /*0418*/ 	.word	0xffffffff


	//   ....[9]....
        /*041c*/ 	.word	0xffffffff


	//----- nvinfo : EIATTR_COOP_GROUP_INSTR_OFFSETS
	.align		4
.L_1361:
        /*0420*/ 	.byte	0x04, 0x28
        /*0422*/ 	.short	(.L_1363 - .L_1362)


	//   ....[0]....
.L_1362:
        /*0424*/ 	.word	0x00008510


	//   ....[1]....
        /*0428*/ 	.word	0x00008520


	//   ....[2]....
        /*042c*/ 	.word	0x00008560


	//   ....[3]....
        /*0430*/ 	.word	0x00008570


	//   ....[4]....
        /*0434*/ 	.word	0x000085b0


	//   ....[5]....
        /*0438*/ 	.word	0x000085c0


	//   ....[6]....
        /*043c*/ 	.word	0x00008600


	//   ....[7]....
        /*0440*/ 	.word	0x00008610


	//   ....[8]....
        /*0444*/ 	.word	0x00008660


	//   ....[9]....
        /*0448*/ 	.word	0x00008670


	//----- nvinfo : EIATTR_EXIT_INSTR_OFFSETS
	.align		4
.L_1363:
        /*044c*/ 	.byte	0x04, 0x1c
        /*044e*/ 	.short	(.L_1365 - .L_1364)


	//   ....[0]....
.L_1364:
        /*0450*/ 	.word	0x00000070


	//   ....[1]....
        /*0454*/ 	.word	0x0000a910


	//----- nvinfo : EIATTR_MAX_THREADS
	.align		4
.L_1365:
        /*0458*/ 	.byte	0x04, 0x05
        /*045a*/ 	.short	(.L_1367 - .L_1366)
.L_1366:
        /*045c*/ 	.word	0x00000280
        /*0460*/ 	.word	0x00000001
        /*0464*/ 	.word	0x00000001


	//----- nvinfo : EIATTR_CRS_STACK_SIZE
	.align		4
.L_1367:
        /*0468*/ 	.byte	0x04, 0x1e
        /*046a*/ 	.short	(.L_1369 - .L_1368)
.L_1368:
        /*046c*/ 	.word	0x00000000
.L_1369:


//--------------------- .nv.info._Z35group_norm_nhwc_fwd_one_pass_kernelI11Fp16IOFp32WLi64ELi160ELi640EEv26Group_norm_nhwc_fwd_params --------------------------
	.section	.nv.info._Z35group_norm_nhwc_fwd_one_pass_kernelI11Fp16IOFp32WLi64ELi160ELi640EEv26Group_norm_nhwc_fwd_params,"",@"SHT_CUDA_INFO"
	.sectionflags	@""
	.align	4


	//----- nvinfo : EIATTR_CUDA_API_VERSION
	.align		4
        /*0000*/ 	.byte	0x04, 0x37
        /*0002*/ 	.short	(.L_1371 - .L_1370)
.L_1370:
        /*0004*/ 	.word	0x00000082


	//----- nvinfo : EIATTR_SW2861232_WAR
	.align		4
.L_1371:
        /*0008*/ 	.byte	0x01, 0x35
	.zero		2


	//----- nvinfo : EIATTR_PARAM_CBANK
	.align		4
        /*000c*/ 	.byte	0x04, 0x0a
        /*000e*/ 	.short	(.L_1373 - .L_1372)
	.align		4
.L_1372:
        /*0010*/ 	.word	index@(.nv.constant0._Z35group_norm_nhwc_fwd_one_pass_kernelI11Fp16IOFp32WLi64ELi160ELi640EEv26Group_norm_nhwc_fwd_params)
        /*0014*/ 	.short	0x0160
        /*0016*/ 	.short	0x00a0


	//----- nvinfo : EIATTR_CBANK_PARAM_SIZE
	.align		4
.L_1373:
        /*0018*/ 	.byte	0x03, 0x19
        /*001a*/ 	.short	0x00a0


	//----- nvinfo : EIATTR_KPARAM_INFO
	.align		4
        /*001c*/ 	.byte	0x04, 0x17
        /*001e*/ 	.short	(.L_1375 - .L_1374)
.L_1374:
        /*0020*/ 	.word	0x00000000
        /*0024*/ 	.short	0x0000
        /*0026*/ 	.short	0x0000
        /*0028*/ 	.byte	0x00, 0xf0, 0x81, 0x02


	//----- nvinfo : EIATTR_MAXREG_COUNT
	.align		4
.L_1375:
        /*002c*/ 	.byte	0x03, 0x1b
        /*002e*/ 	.short	0x0060


	//----- nvinfo : EIATTR_NUM_BARRIERS
	.align		4
        /*0030*/ 	.byte	0x02, 0x4c
        /*0032*/ 	.byte	0x01
	.zero		1


	//----- nvinfo : EIATTR_MERCURY_ISA_VERSION
	.align		4
        /*0034*/ 	.byte	0x03, 0x5f
        /*0036*/ 	.short	0x0000


	//----- nvinfo : EIATTR_COOP_GROUP_MASK_REGIDS
	.align		4
        /*0038*/ 	.byte	0x04, 0x29
        /*003a*/ 	.short	(.L_1377 - .L_1376)


	//   ....[0]....
.L_1376:
        /*003c*/ 	.word	0xffffffff


	//   ....[1]....
        /*0040*/ 	.word	0xffffffff


	//   ....[2]....
        /*0044*/ 	.word	0xffffffff


	//   ....[3]....
        /*0048*/ 	.word	0xffffffff


	//   ....[4]....
        /*004c*/ 	.word	0xffffffff


	//   ....[5]....
        /*0050*/ 	.word	0xffffffff


	//   ....[6]....
        /*0054*/ 	.word	0xffffffff


	//   ....[7]....
        /*0058*/ 	.word	0xffffffff


	//   ....[8]....
        /*005c*/ 	.word	0xffffffff


	//   ....[9]....
        /*0060*/ 	.word	0xffffffff


	//----- nvinfo : EIATTR_COOP_GROUP_INSTR_OFFSETS
	.align		4
.L_1377:
        /*0064*/ 	.byte	0x04, 0x28
        /*0066*/ 	.short	(.L_1379 - .L_1378)


	//   ....[0]....
.L_1378:
        /*0068*/ 	.word	0x00000e80


	//   ....[1]....
        /*006c*/ 	.word	0x00000e90


	//   ....[2]....
        /*0070*/ 	.word	0x00000ec0


	//   ....[3]....
        /*0074*/ 	.word	0x00000ed0


	//   ....[4]....
        /*0078*/ 	.word	0x00000f10


	//   ....[5]....
        /*007c*/ 	.word	0x00000f20


	//   ....[6]....
        /*0080*/ 	.word	0x00000f60


	//   ....[7]....
        /*0084*/ 	.word	0x00000f70


	//   ....[8]....
        /*0088*/ 	.word	0x00000fb0


	//   ....[9]....
        /*008c*/ 	.word	0x00000fc0


	//----- nvinfo : EIATTR_EXIT_INSTR_OFFSETS
	.align		4
.L_1379:
        /*0090*/ 	.byte	0x04, 0x1c
        /*0092*/ 	.short	(.L_1381 - .L_1380)


	//   ....[0]....
.L_1380:
        /*0094*/ 	.word	0x00000060


	//   ....[1]....
        /*0098*/ 	.word	0x00002ff0


	//----- nvinfo : EIATTR_MAX_THREADS
	.align		4
.L_1381:
        /*009c*/ 	.byte	0x04, 0x05
        /*009e*/ 	.short	(.L_1383 - .L_1382)
.L_1382:
        /*00a0*/ 	.word	0x00000280
        /*00a4*/ 	.word	0x00000001
        /*00a8*/ 	.word	0x00000001


	//----- nvinfo : EIATTR_CRS_STACK_SIZE
	.align		4
.L_1383:
        /*00ac*/ 	.byte	0x04, 0x1e
        /*00ae*/ 	.short	(.L_1385 - .L_1384)
.L_1384:
        /*00b0*/ 	.word	0x00000000
.L_1385:


//--------------------- .nv.info._Z35group_norm_nhwc_fwd_one_pass_kernelI11Fp16IOFp32WLi128ELi160ELi640EEv26Group_norm_nhwc_fwd_params --------------------------
	.section	.nv.info._Z35group_norm_nhwc_fwd_one_pass_kernelI11Fp16IOFp32WLi128ELi160ELi640EEv26Group_norm_nhwc_fwd_params,"",@"SHT_CUDA_INFO"
	.sectionflags	@""
	.align	4


	//----- nvinfo : EIATTR_CUDA_API_VERSION
	.align		4
        /*0000*/ 	.byte	0x04, 0x37
        /*0002*/ 	.short	(.L_1387 - .L_1386)
.L_1386:
        /*0004*/ 	.word	0x00000082


	//----- nvinfo : EIATTR_SW2861232_WAR
	.align		4
.L_1387:
        /*0008*/ 	.byte	0x01, 0x35
	.zero		2


	//----- nvinfo : EIATTR_PARAM_CBANK
	.align		4
        /*000c*/ 	.byte	0x04, 0x0a
        /*000e*/ 	.short	(.L_1389 - .L_1388)
	.align		4
.L_1388:
        /*0010*/ 	.word	index@(.nv.constant0._Z35group_norm_nhwc_fwd_one_pass_kernelI11Fp16IOFp32WLi128ELi160ELi640EEv26Group_norm_nhwc_fwd_params)
        /*0014*/ 	.short	0x0160
        /*0016*/ 	.short	0x00a0


	//----- nvinfo : EIATTR_CBANK_PARAM_SIZE
	.align		4
.L_1389:
        /*0018*/ 	.byte	0x03, 0x19
        /*001a*/ 	.short	0x00a0


	//----- nvinfo : EIATTR_KPARAM_INFO
	.align		4
        /*001c*/ 	.byte	0x04, 0x17
        /*001e*/ 	.short	(.L_1391 - .L_1390)
.L_1390:
        /*0020*/ 	.word	0x00000000
        /*0024*/ 	.short	0x0000
        /*0026*/ 	.short	0x0000
        /*0028*/ 	.byte	0x00, 0xf0, 0x81, 0x02


	//----- nvinfo : EIATTR_MAXREG_COUNT
	.align		4
.L_1391:
        /*002c*/ 	.byte	0x03, 0x1b
        /*002e*/ 	.short	0x0060


	//----- nvinfo : EIATTR_NUM_BARRIERS
	.align		4
        /*0030*/ 	.byte	0x02, 0x4c
        /*0032*/ 	.byte	0x01
	.zero		1


	//----- nvinfo : EIATTR_MERCURY_ISA_VERSION
	.align		4
        /*0034*/ 	.byte	0x03, 0x5f
        /*0036*/ 	.short	0x0000


	//----- nvinfo : EIATTR_COOP_GROUP_MASK_REGIDS
	.align		4
        /*0038*/ 	.byte	0x04, 0x29
        /*003a*/ 	.short	(.L_1393 - .L_1392)


	//   ....[0]....
.L_1392:
        /*003c*/ 	.word	0xffffffff


	//   ....[1]....
        /*0040*/ 	.word	0xffffffff


	//   ....[2]....
        /*0044*/ 	.word	0xffffffff


	//   ....[3]....
        /*0048*/ 	.word	0xffffffff


	//   ....[4]....
        /*004c*/ 	.word	0xffffffff


	//   ....[5]....
        /*0050*/ 	.word	0xffffffff


	//   ....[6]....
        /*0054*/ 	.word	0xffffffff


	//   ....[7]....
        /*0058*/ 	.word	0xffffffff


	//   ....[8]....
        /*005c*/ 	.word	0xffffffff


	//   ....[9]....
        /*0060*/ 	.word	0xffffffff


	//----- nvinfo : EIATTR_COOP_GROUP_INSTR_OFFSETS
	.align		4
.L_1393:
        /*0064*/ 	.byte	0x04, 0x28
        /*0066*/ 	.short	(.L_1395 - .L_1394)


	//   ....[0]....
.L_1394:
        /*0068*/ 	.word	0x00001980


	//   ....[1]....
        /*006c*/ 	.word	0x00001990


	//   ....[2]....
        /*0070*/ 	.word	0x000019c0


	//   ....[3]....
        /*0074*/ 	.word	0x000019d0


	//   ....[4]....
        /*0078*/ 	.word	0x00001a10


	//   ....[5]....
        /*007c*/ 	.word	0x00001a20


	//   ....[6]....
        /*0080*/ 	.word	0x00001a60


	//   ....[7]....
        /*0084*/ 	.word	0x00001a70


	//   ....[8]....
        /*0088*/ 	.word	0x00001ab0


	//   ....[9]....
        /*008c*/ 	.word	0x00001ac0


	//----- nvinfo : EIATTR_EXIT_INSTR_OFFSETS
	.align		4
.L_1395:
        /*0090*/ 	.byte	0x04, 0x1c
        /*0092*/ 	.short	(.L_1397 - .L_1396)


	//   ....[0]....
.L_1396:
        /*0094*/ 	.word	0x00000060


	//   ....[1]....
        /*0098*/ 	.word	0x00004c40


	//----- nvinfo : EIATTR_MAX_THREADS
	.align		4
.L_1397:
        /*009c*/ 	.byte	0x04, 0x05
        /*009e*/ 	.short	(.L_1399 - .L_1398)
.L_1398:
        /*00a0*/ 	.word	0x00000280
        /*00a4*/ 	.word	0x00000001
        /*00a8*/ 	.word	0x00000001


	//----- nvinfo : EIATTR_CRS_STACK_SIZE
	.align		4
.L_1399:
        /*00ac*/ 	.byte	0x04, 0x1e
        /*00ae*/ 	.short	(.L_1401 - .L_1400)
.L_1400:
        /*00b0*/ 	.word	0x00000000
.L_1401:


//--------------------- .nv.info._Z35group_norm_nhwc_fwd_one_pass_kernelI11Fp16IOFp32WLi256ELi160ELi640EEv26Group_norm_nhwc_fwd_params --------------------------
	.section	.nv.info._Z35group_norm_nhwc_fwd_one_pass_kernelI11Fp16IOFp32WLi256ELi160ELi640EEv26Group_norm_nhwc_fwd_params,"",@"SHT_CUDA_INFO"
	.sectionflags	@""
	.align	4


	//----- nvinfo : EIATTR_CUDA_API_VERSION
	.align		4
        /*0000*/ 	.byte	0x04, 0x37
        /*0002*/ 	.short	(.L_1403 - .L_1402)
.L_1402:
        /*0004*/ 	.word	0x00000082


	//----- nvinfo : EIATTR_SW2861232_WAR
	.align		4
.L_1403:
        /*0008*/ 	.byte	0x01, 0x35
	.zero		2


	//----- nvinfo : EIATTR_PARAM_CBANK
	.align		4
        /*000c*/ 	.byte	0x04, 0x0a
        /*000e*/ 	.short	(.L_1405 - .L_1404)
	.align		4
.L_1404:
        /*0010*/ 	.word	index@(.nv.constant0._Z35group_norm_nhwc_fwd_one_pass_kernelI11Fp16IOFp32WLi256ELi160ELi640EEv26Group_norm_nhwc_fwd_params)
        /*0014*/ 	.short	0x0160
        /*0016*/ 	.short	0x00a0


	//----- nvinfo : EIATTR_CBANK_PARAM_SIZE
	.align		4
.L_1405:
        /*0018*/ 	.byte	0x03, 0x19
        /*001a*/ 	.short	0x00a0


	//----- nvinfo : EIATTR_KPARAM_INFO
	.align		4
        /*001c*/ 	.byte	0x04, 0x17
        /*001e*/ 	.short	(.L_1407 - .L_1406)
.L_1406:
        /*0020*/ 	.word	0x00000000
        /*0024*/ 	.short	0x0000
        /*0026*/ 	.short	0x0000
        /*0028*/ 	.byte	0x00, 0xf0, 0x81, 0x02


	//----- nvinfo : EIATTR_MAXREG_COUNT
	.align		4
.L_1407:
        /*002c*/ 	.byte	0x03, 0x1b
        /*002e*/ 	.short	0x0060


	//----- nvinfo : EIATTR_NUM_BARRIERS
	.align		4
        /*0030*/ 	.byte	0x02, 0x4c
        /*0032*/ 	.byte	0x01
	.zero		1


	//----- nvinfo : EIATTR_MERCURY_ISA_VERSION
	.align		4
        /*0034*/ 	.byte	0x03, 0x5f
        /*0036*/ 	.short	0x0000


	//----- nvinfo : EIATTR_COOP_GROUP_MASK_REGIDS
	.align		4
        /*0038*/ 	.byte	0x04, 0x29
        /*003a*/ 	.short	(.L_1409 - .L_1408)


	//   ....[0]....
.L_1408:
        /*003c*/ 	.word	0xffffffff


	//   ....[1]....
        /*0040*/ 	.word	0xffffffff


	//   ....[2]....
        /*0044*/ 	.word	0xffffffff


	//   ....[3]....
        /*0048*/ 	.word	0xffffffff


	//   ....[4]....
        /*004c*/ 	.word	0xffffffff


	//   ....[5]....
        /*0050*/ 	.word	0xffffffff


	//   ....[6]....
        /*0054*/ 	.word	0xffffffff


	//   ....[7]....
        /*0058*/ 	.word	0xffffffff


	//   ....[8]....
        /*005c*/ 	.word	0xffffffff


	//   ....[9]....
        /*0060*/ 	.word	0xffffffff


	//----- nvinfo : EIATTR_COOP_GROUP_INSTR_OFFSETS
	.align		4
.L_1409:
        /*0064*/ 	.byte	0x04, 0x28
        /*0066*/ 	.short	(.L_1411 - .L_1410)


	//   ....[0]....
.L_1410:
        /*0068*/ 	.word	0x00002f60


	//   ....[1]....
        /*006c*/ 	.word	0x00002f70


	//   ....[2]....
        /*0070*/ 	.word	0x00002fb0


	//   ....[3]....
        /*0074*/ 	.word	0x00002fc0


	//   ....[4]....
        /*0078*/ 	.word	0x00003000


	//   ....[5]....
        /*007c*/ 	.word	0x00003010


	//   ....[6]....
        /*0080*/ 	.word	0x00003050


	//   ....[7]....
        /*0084*/ 	.word	0x00003060


	//   ....[8]....
        /*0088*/ 	.word	0x000030a0


	//   ....[9]....
        /*008c*/ 	.word	0x000030b0


	//----- nvinfo : EIATTR_EXIT_INSTR_OFFSETS
	.align		4
.L_1411:
        /*0090*/ 	.byte	0x04, 0x1c
        /*0092*/ 	.short	(.L_1413 - .L_1412)


	//   ....[0]....
.L_1412:
        /*0094*/ 	.word	0x00000070


	//   ....[1]....
        /*0098*/ 	.word	0x00008950


	//----- nvinfo : EIATTR_MAX_THREADS
	.align		4
.L_1413:
        /*009c*/ 	.byte	0x04, 0x05
        /*009e*/ 	.short	(.L_1415 - .L_1414)
.L_1414:
        /*00a0*/ 	.word	0x00000280
        /*00a4*/ 	.word	0x00000001
        /*00a8*/ 	.word	0x00000001


	//----- nvinfo : EIATTR_CRS_STACK_SIZE
	.align		4
.L_1415:
        /*00ac*/ 	.byte	0x04, 0x1e
        /*00ae*/ 	.short	(.L_1417 - .L_1416)
.L_1416:
        /*00b0*/ 	.word	0x00000000
.L_1417:


//--------------------- .nv.info._Z35group_norm_nhwc_fwd_one_pass_kernelI11Fp16IOFp32WLi512ELi160ELi640EEv26Group_norm_nhwc_fwd_params --------------------------
	.section	.nv.info._Z35group_norm_nhwc_fwd_one_pass_kernelI11Fp16IOFp32WLi512ELi160ELi640EEv26Group_norm_nhwc_fwd_params,"",@"SHT_CUDA_INFO"
	.sectionflags	@""
	.align	4


	//----- nvinfo : EIATTR_CUDA_API_VERSION
	.align		4
        /*0000*/ 	.byte	0x04, 0x37
        /*0002*/ 	.short	(.L_1419 - .L_1418)
.L_1418:
        /*0004*/ 	.word	0x00000082


	//----- nvinfo : EIATTR_SW2861232_WAR
	.align		4
.L_1419:
        /*0008*/ 	.byte	0x01, 0x35
	.zero		2


	//----- nvinfo : EIATTR_PARAM_CBANK
	.align		4
        /*000c*/ 	.byte	0x04, 0x0a
        /*000e*/ 	.short	(.L_1421 - .L_1420)
	.align		4
.L_1420:
        /*0010*/ 	.word	index@(.nv.constant0._Z35group_norm_nhwc_fwd_one_pass_kernelI11Fp16IOFp32WLi512ELi160ELi640EEv26Group_norm_nhwc_fwd_params)
        /*0014*/ 	.short	0x0160
        /*0016*/ 	.short	0x00a0


	//----- nvinfo : EIATTR_CBANK_PARAM_SIZE
	.align		4
.L_1421:
        /*0018*/ 	.byte	0x03, 0x19
        /*001a*/ 	.short	0x00a0


	//----- nvinfo : EIATTR_KPARAM_INFO
	.align		4
        /*001c*/ 	.byte	0x04, 0x17
        /*001e*/ 	.short	(.L_1423 - .L_1422)
.L_1422:
        /*0020*/ 	.word	0x00000000
        /*0024*/ 	.short	0x0000
        /*0026*/ 	.short	0x0000
        /*0028*/ 	.byte	0x00, 0xf0, 0x81, 0x02


	//----- nvinfo : EIATTR_MAXREG_COUNT
	.align		4
.L_1423:
        /*002c*/ 	.byte	0x03, 0x1b
        /*002e*/ 	.short	0x0060


	//----- nvinfo : EIATTR_NUM_BARRIERS
	.align		4
        /*0030*/ 	.byte	0x02, 0x4c
        /*0032*/ 	.byte	0x01
	.zero		1


	//----- nvinfo : EIATTR_ANNOTATIONS
	.align		4
        /*0034*/ 	.byte	0x04, 0x55
        /*0036*/ 	.short	(.L_1425 - .L_1424)


	//   ....[0]....
.L_1424:
        /* <DEDUP_REMOVED lines=57> */


	//----- nvinfo : EIATTR_MERCURY_ISA_VERSION
	.align		4
.L_1425:
        /*03b0*/ 	.byte	0x03, 0x5f
        /*03b2*/ 	.short	0x0000


	//----- nvinfo : EIATTR_COOP_GROUP_MASK_REGIDS
	.align		4
        /*03b4*/ 	.byte	0x04, 0x29
        /*03b6*/ 	.short	(.L_1427 - .L_1426)


	//   ....[0]....
.L_1426:
        /*03b8*/ 	.word	0xffffffff


	//   ....[1]....
        /*03bc*/ 	.word	0xffffffff


	//   ....[2]....
        /*03c0*/ 	.word	0xffffffff


	//   ....[3]....
        /*03c4*/ 	.word	0xffffffff


	//   ....[4]....
        /*03c8*/ 	.word	0xffffffff


	//   ....[5]....
        /*03cc*/ 	.word	0xffffffff


	//   ....[6]....
        /*03d0*/ 	.word	0xffffffff


	//   ....[7]....
        /*03d4*/ 	.word	0xffffffff


	//   ....[8]....
        /*03d8*/ 	.word	0xffffffff


	//   ....[9]....
        /*03dc*/ 	.word	0xffffffff


	//----- nvinfo : EIATTR_COOP_GROUP_INSTR_OFFSETS
	.align		4
.L_1427:
        /*03e0*/ 	.byte	0x04, 0x28
        /*03e2*/ 	.short	(.L_1429 - .L_1428)


	//   ....[0]....
.L_1428:
        /*03e4*/ 	.word	0x00008460


	//   ....[1]....
        /*03e8*/ 	.word	0x00008470


	//   ....[2]....
        /*03ec*/ 	.word	0x000084b0


	//   ....[3]....
        /*03f0*/ 	.word	0x000084c0


	//   ....[4]....
        /*03f4*/ 	.word	0x00008500


	//   ....[5]....
        /*03f8*/ 	.word	0x00008510


	//   ....[6]....
        /*03fc*/ 	.word	0x00008550


	//   ....[7]....
        /*0400*/ 	.word	0x00008560


	//   ....[8]....
        /*0404*/ 	.word	0x000085b0


	//   ....[9]....
        /*0408*/ 	.word	0x000085c0


	//----- nvinfo : EIATTR_EXIT_INSTR_OFFSETS
	.align		4
.L_1429:
        /*040c*/ 	.byte	0x04, 0x1c
        /*040e*/ 	.short	(.L_1431 - .L_1430)


	//   ....[0]....
.L_1430:
        /*0410*/ 	.word	0x00000070


	//   ....[1]....
        /*0414*/ 	.word	0x0000a810


	//----- nvinfo : EIATTR_MAX_THREADS
	.align		4
.L_1431:
        /*0418*/ 	.byte	0x04, 0x05
        /*041a*/ 	.short	(.L_1433 - .L_1432)
.L_1432:
        /*041c*/ 	.word	0x00000280
        /*0420*/ 	.word	0x00000001
        /*0424*/ 	.word	0x00000001


	//----- nvinfo : EIATTR_CRS_STACK_SIZE
	.align		4
.L_1433:
        /*0428*/ 	.byte	0x04, 0x1e
        /*042a*/ 	.short	(.L_1435 - .L_1434)
.L_1434:
        /*042c*/ 	.word	0x00000000
.L_1435:


//--------------------- .nv.info._Z35group_norm_nhwc_fwd_one_pass_kernelI11Fp16IOBf16WLi64ELi160ELi640EEv26Group_norm_nhwc_fwd_params --------------------------
	.section	.nv.info._Z35group_norm_nhwc_fwd_one_pass_kernelI11Fp16IOBf16WLi64ELi160ELi640EEv26Group_norm_nhwc_fwd_params,"",@"SHT_CUDA_INFO"
	.sectionflags	@""
	.align	4


	//----- nvinfo : EIATTR_CUDA_API_VERSION
	.align		4
        /*0000*/ 	.byte	0x04, 0x37
        /*0002*/ 	.short	(.L_1437 - .L_1436)
.L_1436:
        /*0004*/ 	.word	0x00000082


	//----- nvinfo : EIATTR_SW2861232_WAR
	.align		4
.L_1437:
        /*0008*/ 	.byte	0x01, 0x35
	.zero		2


	//----- nvinfo : EIATTR_PARAM_CBANK
	.align		4
        /*000c*/ 	.byte	0x04, 0x0a
        /*000e*/ 	.short	(.L_1439 - .L_1438)
	.align		4
.L_1438:
        /*0010*/ 	.word	index@(.nv.constant0._Z35group_norm_nhwc_fwd_one_pass_kernelI11Fp16IOBf16WLi64ELi160ELi640EEv26Group_norm_nhwc_fwd_params)
        /*0014*/ 	.short	0x0160
        /*0016*/ 	.short	0x00a0


	//----- nvinfo : EIATTR_CBANK_PARAM_SIZE
	.align		4
.L_1439:
        /*0018*/ 	.byte	0x03, 0x19
        /*001a*/ 	.short	0x00a0


	//----- nvinfo : EIATTR_KPARAM_INFO
	.align		4
        /*001c*/ 	.byte	0x04, 0x17
        /*001e*/ 	.short	(.L_1441 - .L_1440)
.L_1440:
        /*0020*/ 	.word	0x00000000
        /*0024*/ 	.short	0x0000
        /*0026*/ 	.short	0x0000
        /*0028*/ 	.byte	0x00, 0xf0, 0x81, 0x02


	//----- nvinfo : EIATTR_MAXREG_COUNT
	.align		4
.L_1441:
        /*002c*/ 	.byte	0x03, 0x1b
        /*002e*/ 	.short	0x0060


	//----- nvinfo : EIATTR_NUM_BARRIERS
	.align		4
        /*0030*/ 	.byte	0x02, 0x4c
        /*0032*/ 	.byte	0x01
	.zero		1


	//----- nvinfo : EIATTR_MERCURY_ISA_VERSION
	.align		4
        /*0034*/ 	.byte	0x03, 0x5f
        /*0036*/ 	.short	0x0000


	//----- nvinfo : EIATTR_COOP_GROUP_MASK_REGIDS
	.align		4
        /*0038*/ 	.byte	0x04, 0x29
        /*003a*/ 	.short	(.L_1443 - .L_1442)


	//   ....[0]....
.L_1442:
        /*003c*/ 	.word	0xffffffff


	//   ....[1]....
        /*0040*/ 	.word	0xffffffff


	//   ....[2]....
        /*0044*/ 	.word	0xffffffff


	//   ....[3]....
        /*0048*/ 	.word	0xffffffff


	//   ....[4]....
        /*004c*/ 	.word	0xffffffff


	//   ....[5]....
        /*0050*/ 	.word	0xffffffff


	//   ....[6]....
        /*0054*/ 	.word	0xffffffff


	//   ....[7]....
        /*0058*/ 	.word	0xffffffff


	//   ....[8]....
        /*005c*/ 	.word	0xffffffff


	//   ....[9]....
        /*0060*/ 	.word	0xffffffff


	//----- nvinfo : EIATTR_COOP_GROUP_INSTR_OFFSETS
	.align		4
.L_1443:
        /*0064*/ 	.byte	0x04, 0x28
        /*0066*/ 	.short	(.L_1445 - .L_1444)


	//   ....[0]....
.L_1444:
        /*0068*/ 	.word	0x00000e70


	//   ....[1]....
        /*006c*/ 	.word	0x00000e80


	//   ....[2]....
        /*0070*/ 	.word	0x00000eb0


	//   ....[3]....
        /*0074*/ 	.word	0x00000ec0


	//   ....[4]....
        /*0078*/ 	.word	0x00000f00


	//   ....[5]....
        /*007c*/ 	.word	0x00000f10


	//   ....[6]....
        /*0080*/ 	.word	0x00000f50


	//   ....[7]....
        /*0084*/ 	.word	0x00000f60


	//   ....[8]....
        /*0088*/ 	.word	0x00000fa0


	//   ....[9]....
        /*008c*/ 	.word	0x00000fb0


	//----- nvinfo : EIATTR_EXIT_INSTR_OFFSETS
	.align		4
.L_1445:
        /*0090*/ 	.byte	0x04, 0x1c
        /*0092*/ 	.short	(.L_1447 - .L_1446)


	//   ....[0]....
.L_1446:
        /*0094*/ 	.word	0x00000060


	//   ....[1]....
        /*0098*/ 	.word	0x00003020


	//----- nvinfo : EIATTR_MAX_THREADS
	.align		4
.L_1447:
        /*009c*/ 	.byte	0x04, 0x05
        /*009e*/ 	.short	(.L_1449 - .L_1448)
.L_1448:
        /*00a0*/ 	.word	0x00000280
        /*00a4*/ 	.word	0x00000001
        /*00a8*/ 	.word	0x00000001


	//----- nvinfo : EIATTR_CRS_STACK_SIZE
	.align		4
.L_1449:
        /*00ac*/ 	.byte	0x04, 0x1e
        /*00ae*/ 	.short	(.L_1451 - .L_1450)
.L_1450:
        /*00b0*/ 	.word	0x00000000
.L_1451:


//--------------------- .nv.info._Z35group_norm_nhwc_fwd_one_pass_kernelI11Fp16IOBf16WLi128ELi160ELi640EEv26Group_norm_nhwc_fwd_params --------------------------
	.section	.nv.info._Z35group_norm_nhwc_fwd_one_pass_kernelI11Fp16IOBf16WLi128ELi160ELi640EEv26Group_norm_nhwc_fwd_params,"",@"SHT_CUDA_INFO"
	.sectionflags	@""
	.align	4


	//----- nvinfo : EIATTR_CUDA_API_VERSION
	.align		4
        /*0000*/ 	.byte	0x04, 0x37
        /*0002*/ 	.short	(.L_1453 - .L_1452)
.L_1452:
        /*0004*/ 	.word	0x00000082


	//----- nvinfo : EIATTR_SW2861232_WAR
	.align		4
.L_1453:
        /*0008*/ 	.byte	0x01, 0x35
	.zero		2


	//----- nvinfo : EIATTR_PARAM_CBANK
	.align		4
        /*000c*/ 	.byte	0x04, 0x0a
        /*000e*/ 	.short	(.L_1455 - .L_1454)
	.align		4
.L_1454:
        /*0010*/ 	.word	index@(.nv.constant0._Z35group_norm_nhwc_fwd_one_pass_kernelI11Fp16IOBf16WLi128ELi160ELi640EEv26Group_norm_nhwc_fwd_params)
        /*0014*/ 	.short	0x0160
        /*0016*/ 	.short	0x00a0


	//----- nvinfo : EIATTR_CBANK_PARAM_SIZE
	.align		4
.L_1455:
        /*0018*/ 	.byte	0x03, 0x19
        /*001a*/ 	.short	0x00a0


	//----- nvinfo : EIATTR_KPARAM_INFO
	.align		4
        /*001c*/ 	.byte	0x04, 0x17
        /*001e*/ 	.short	(.L_1457 - .L_1456)
.L_1456:
        /*0020*/ 	.word	0x00000000
        /*0024*/ 	.short	0x0000
        /*0026*/ 	.short	0x0000
        /*0028*/ 	.byte	0x00, 0xf0, 0x81, 0x02


	//----- nvinfo : EIATTR_MAXREG_COUNT
	.align		4
.L_1457:
        /*002c*/ 	.byte	0x03, 0x1b
        /*002e*/ 	.short	0x0060


	//----- nvinfo : EIATTR_NUM_BARRIERS
	.align		4
        /*0030*/ 	.byte	0x02, 0x4c
        /*0032*/ 	.byte	0x01
	.zero		1


	//----- nvinfo : EIATTR_MERCURY_ISA_VERSION
	.align		4
        /*0034*/ 	.byte	0x03, 0x5f
        /*0036*/ 	.short	0x0000


	//----- nvinfo : EIATTR_COOP_GROUP_MASK_REGIDS
	.align		4
        /*0038*/ 	.byte	0x04, 0x29
        /*003a*/ 	.short	(.L_1459 - .L_1458)


	//   ....[0]....
.L_1458:
        /*003c*/ 	.word	0xffffffff


	//   ....[1]....
        /*0040*/ 	.word	0xffffffff


	//   ....[2]....
        /*0044*/ 	.word	0xffffffff


	//   ....[3]....
        /*0048*/ 	.word	0xffffffff


	//   ....[4]....
        /*004c*/ 	.word	0xffffffff


	//   ....[5]....
        /*0050*/ 	.word	0xffffffff


	//   ....[6]....
        /*0054*/ 	.word	0xffffffff


	//   ....[7]....
        /*0058*/ 	.word	0xffffffff


	//   ....[8]....
        /*005c*/ 	.word	0xffffffff


	//   ....[9]....
        /*0060*/ 	.word	0xffffffff


	//----- nvinfo : EIATTR_COOP_GROUP_INSTR_OFFSETS
	.align		4
.L_1459:
        /*0064*/ 	.byte	0x04, 0x28
        /*0066*/ 	.short	(.L_1461 - .L_1460)


	//   ....[0]....
.L_1460:
        /*0068*/ 	.word	0x00001980


	//   ....[1]....
        /*006c*/ 	.word	0x00001990


	//   ....[2]....
        /*0070*/ 	.word	0x000019c0


	//   ....[3]....
        /*0074*/ 	.word	0x000019d0


	//   ....[4]....
        /*0078*/ 	.word	0x00001a10


	//   ....[5]....
        /*007c*/ 	.word	0x00001a20


	//   ....[6]....
        /*0080*/ 	.word	0x00001a60


	//   ....[7]....
        /*0084*/ 	.word	0x00001a70


	//   ....[8]....
        /*0088*/ 	.word	0x00001ab0


	//   ....[9]....
        /*008c*/ 	.word	0x00001ac0


	//----- nvinfo : EIATTR_EXIT_INSTR_OFFSETS
	.align		4
.L_1461:
        /*0090*/ 	.byte	0x04, 0x1c
        /*0092*/ 	.short	(.L_1463 - .L_1462)


	//   ....[0]....
.L_1462:
        /*0094*/ 	.word	0x00000060


	//   ....[1]....
        /*0098*/ 	.word	0x00004ca0


	//----- nvinfo : EIATTR_MAX_THREADS
	.align		4
.L_1463:
        /*009c*/ 	.byte	0x04, 0x05
        /*009e*/ 	.short	(.L_1465 - .L_1464)
.L_1464:
        /*00a0*/ 	.word	0x00000280
        /*00a4*/ 	.word	0x00000001
        /*00a8*/ 	.word	0x00000001


	//----- nvinfo : EIATTR_CRS_STACK_SIZE
	.align		4
.L_1465:
        /*00ac*/ 	.byte	0x04, 0x1e
        /*00ae*/ 	.short	(.L_1467 - .L_1466)
.L_1466:
        /*00b0*/ 	.word	0x00000000
.L_1467:


//--------------------- .nv.info._Z35group_norm_nhwc_fwd_one_pass_kernelI11Fp16IOBf16WLi256ELi160ELi640EEv26Group_norm_nhwc_fwd_params --------------------------
	.section	.nv.info._Z35group_norm_nhwc_fwd_one_pass_kernelI11Fp16IOBf16WLi256ELi160ELi640EEv26Group_norm_nhwc_fwd_params,"",@"SHT_CUDA_INFO"
	.sectionflags	@""
	.align	4


	//----- nvinfo : EIATTR_CUDA_API_VERSION
	.align		4
        /*0000*/ 	.byte	0x04, 0x37
        /*0002*/ 	.short	(.L_1469 - .L_1468)
.L_1468:
        /*0004*/ 	.word	0x00000082


	//----- nvinfo : EIATTR_SW2861232_WAR
	.align		4
.L_1469:
        /*0008*/ 	.byte	0x01, 0x35
	.zero		2


	//----- nvinfo : EIATTR_PARAM_CBANK
	.align		4
        /*000c*/ 	.byte	0x04, 0x0a
        /*000e*/ 	.short	(.L_1471 - .L_1470)
	.align		4
.L_1470:
        /*0010*/ 	.word	index@(.nv.constant0._Z35group_norm_nhwc_fwd_one_pass_kernelI11Fp16IOBf16WLi256ELi160ELi640EEv26Group_norm_nhwc_fwd_params)
        /*0014*/ 	.short	0x0160
        /*0016*/ 	.short	0x00a0


	//----- nvinfo : EIATTR_CBANK_PARAM_SIZE
	.align		4
.L_1471:
        /*0018*/ 	.byte	0x03, 0x19
        /*001a*/ 	.short	0x00a0


	//----- nvinfo : EIATTR_KPARAM_INFO
	.align		4
        /*001c*/ 	.byte	0x04, 0x17
        /*001e*/ 	.short	(.L_1473 - .L_1472)
.L_1472:
        /*0020*/ 	.word	0x00000000
        /*0024*/ 	.short	0x0000
        /*0026*/ 	.short	0x0000
        /*0028*/ 	.byte	0x00, 0xf0, 0x81, 0x02


	//----- nvinfo : EIATTR_MAXREG_COUNT
	.align		4
.L_1473:
        /*002c*/ 	.byte	0x03, 0x1b
        /*002e*/ 	.short	0x0060


	//----- nvinfo : EIATTR_NUM_BARRIERS
	.align		4
        /*0030*/ 	.byte	0x02, 0x4c
        /*0032*/ 	.byte	0x01
	.zero		1


	//----- nvinfo : EIATTR_MERCURY_ISA_VERSION
	.align		4
        /*0034*/ 	.byte	0x03, 0x5f
        /*0036*/ 	.short	0x0000


	//----- nvinfo : EIATTR_COOP_GROUP_MASK_REGIDS
	.align		4
        /*0038*/ 	.byte	0x04, 0x29
        /*003a*/ 	.short	(.L_1475 - .L_1474)


	//   ....[0]....
.L_1474:
        /*003c*/ 	.word	0xffffffff


	//   ....[1]....
        /*0040*/ 	.word	0xffffffff


	//   ....[2]....
        /*0044*/ 	.word	0xffffffff


	//   ....[3]....
        /*0048*/ 	.word	0xffffffff


	//   ....[4]....
        /*004c*/ 	.word	0xffffffff


	//   ....[5]....
        /*0050*/ 	.word	0xffffffff


	//   ....[6]....
        /*0054*/ 	.word	0xffffffff


	//   ....[7]....
        /*0058*/ 	.word	0xffffffff


	//   ....[8]....
        /*005c*/ 	.word	0xffffffff


	//   ....[9]....
        /*0060*/ 	.word	0xffffffff


	//----- nvinfo : EIATTR_COOP_GROUP_INSTR_OFFSETS
	.align		4
.L_1475:
        /*0064*/ 	.byte	0x04, 0x28
        /*0066*/ 	.short	(.L_1477 - .L_1476)


	//   ....[0]....
.L_1476:
        /*0068*/ 	.word	0x00002f60


	//   ....[1]....
        /*006c*/ 	.word	0x00002f70


	//   ....[2]....
        /*0070*/ 	.word	0x00002fb0


	//   ....[3]....
        /*0074*/ 	.word	0x00002fc0


	//   ....[4]....
        /*0078*/ 	.word	0x00003000


	//   ....[5]....
        /*007c*/ 	.word	0x00003010


	//   ....[6]....
        /*0080*/ 	.word	0x00003050


	//   ....[7]....
        /*0084*/ 	.word	0x00003060


	//   ....[8]....
        /*0088*/ 	.word	0x000030a0


	//   ....[9]....
        /*008c*/ 	.word	0x000030b0


	//----- nvinfo : EIATTR_EXIT_INSTR_OFFSETS
	.align		4
.L_1477:
        /*0090*/ 	.byte	0x04, 0x1c
        /*0092*/ 	.short	(.L_1479 - .L_1478)


	//   ....[0]....
.L_1478:
        /*0094*/ 	.word	0x00000070


	//   ....[1]....
        /*0098*/ 	.word	0x000089b0


	//----- nvinfo : EIATTR_MAX_THREADS
	.align		4
.L_1479:
        /*009c*/ 	.byte	0x04, 0x05
        /*009e*/ 	.short	(.L_1481 - .L_1480)
.L_1480:
        /*00a0*/ 	.word	0x00000280
        /*00a4*/ 	.word	0x00000001
        /*00a8*/ 	.word	0x00000001


	//----- nvinfo : EIATTR_CRS_STACK_SIZE
	.align		4
.L_1481:
        /*00ac*/ 	.byte	0x04, 0x1e
        /*00ae*/ 	.short	(.L_1483 - .L_1482)
.L_1482:
        /*00b0*/ 	.word	0x00000000
.L_1483:


//--------------------- .nv.info._Z35group_norm_nhwc_fwd_one_pass_kernelI11Fp16IOBf16WLi512ELi160ELi640EEv26Group_norm_nhwc_fwd_params --------------------------
	.section	.nv.info._Z35group_norm_nhwc_fwd_one_pass_kernelI11Fp16IOBf16WLi512ELi160ELi640EEv26Group_norm_nhwc_fwd_params,"",@"SHT_CUDA_INFO"
	.sectionflags	@""
	.align	4


	//----- nvinfo : EIATTR_CUDA_API_VERSION
	.align		4
        /*0000*/ 	.byte	0x04, 0x37
        /*0002*/ 	.short	(.L_1485 - .L_1484)
.L_1484:
        /*0004*/ 	.word	0x00000082


	//----- nvinfo : EIATTR_SW2861232_WAR
	.align		4
.L_1485:
        /*0008*/ 	.byte	0x01, 0x35
	.zero		2


	//----- nvinfo : EIATTR_PARAM_CBANK
	.align		4
        /*000c*/ 	.byte	0x04, 0x0a
        /*000e*/ 	.short	(.L_1487 - .L_1486)
	.align		4
.L_1486:
        /*0010*/ 	.word	index@(.nv.constant0._Z35group_norm_nhwc_fwd_one_pass_kernelI11Fp16IOBf16WLi512ELi160ELi640EEv26Group_norm_nhwc_fwd_params)
        /*0014*/ 	.short	0x0160
        /*0016*/ 	.short	0x00a0


	//----- nvinfo : EIATTR_CBANK_PARAM_SIZE
	.align		4
.L_1487:
        /*0018*/ 	.byte	0x03, 0x19
        /*001a*/ 	.short	0x00a0


	//----- nvinfo : EIATTR_KPARAM_INFO
	.align		4
        /*001c*/ 	.byte	0x04, 0x17
        /*001e*/ 	.short	(.L_1489 - .L_1488)
.L_1488:
        /*0020*/ 	.word	0x00000000
        /*0024*/ 	.short	0x0000
        /*0026*/ 	.short	0x0000
        /*0028*/ 	.byte	0x00, 0xf0, 0x81, 0x02


	//----- nvinfo : EIATTR_MAXREG_COUNT
	.align		4
.L_1489:
        /*002c*/ 	.byte	0x03, 0x1b
        /*002e*/ 	.short	0x0060


	//----- nvinfo : EIATTR_NUM_BARRIERS
	.align		4
        /*0030*/ 	.byte	0x02, 0x4c
        /*0032*/ 	.byte	0x01
	.zero		1


	//----- nvinfo : EIATTR_ANNOTATIONS
	.align		4
        /*0034*/ 	.byte	0x04, 0x55
        /*0036*/ 	.short	(.L_1491 - .L_1490)


	//   ....[0]....
.L_1490:
        /* <DEDUP_REMOVED lines=57> */


	//----- nvinfo : EIATTR_MERCURY_ISA_VERSION
	.align		4
.L_1491:
        /*03b0*/ 	.byte	0x03, 0x5f
        /*03b2*/ 	.short	0x0000


	//----- nvinfo : EIATTR_COOP_GROUP_MASK_REGIDS
	.align		4
        /*03b4*/ 	.byte	0x04, 0x29
        /*03b6*/ 	.short	(.L_1493 - .L_1492)


	//   ....[0]....
.L_1492:
        /*03b8*/ 	.word	0xffffffff


	//   ....[1]....
        /*03bc*/ 	.word	0xffffffff


	//   ....[2]....
        /*03c0*/ 	.word	0xffffffff


	//   ....[3]....
        /*03c4*/ 	.word	0xffffffff


	//   ....[4]....
        /*03c8*/ 	.word	0xffffffff


	//   ....[5]....
        /*03cc*/ 	.word	0xffffffff


	//   ....[6]....
        /*03d0*/ 	.word	0xffffffff


	//   ....[7]....
        /*03d4*/ 	.word	0xffffffff


	//   ....[8]....
        /*03d8*/ 	.word	0xffffffff


	//   ....[9]....
        /*03dc*/ 	.word	0xffffffff


	//----- nvinfo : EIATTR_COOP_GROUP_INSTR_OFFSETS
	.align		4
.L_1493:
        /*03e0*/ 	.byte	0x04, 0x28
        /*03e2*/ 	.short	(.L_1495 - .L_1494)


	//   ....[0]....
.L_1494:
        /*03e4*/ 	.word	0x00008460


	//   ....[1]....
        /*03e8*/ 	.word	0x00008470


	//   ....[2]....
        /*03ec*/ 	.word	0x000084b0


	//   ....[3]....
        /*03f0*/ 	.word	0x000084c0


	//   ....[4]....
        /*03f4*/ 	.word	0x00008500


	//   ....[5]....
        /*03f8*/ 	.word	0x00008510


	//   ....[6]....
        /*03fc*/ 	.word	0x00008550


	//   ....[7]....
        /*0400*/ 	.word	0x00008560


	//   ....[8]....
        /*0404*/ 	.word	0x000085b0


	//   ....[9]....
        /*0408*/ 	.word	0x000085c0


	//----- nvinfo : EIATTR_EXIT_INSTR_OFFSETS
	.align		4
.L_1495:
        /*040c*/ 	.byte	0x04, 0x1c
        /*040e*/ 	.short	(.L_1497 - .L_1496)


	//   ....[0]....
.L_1496:
        /*0410*/ 	.word	0x00000070


	//   ....[1]....
        /*0414*/ 	.word	0x0000a870


	//----- nvinfo : EIATTR_MAX_THREADS
	.align		4
.L_1497:
        /*0418*/ 	.byte	0x04, 0x05
        /*041a*/ 	.short	(.L_1499 - .L_1498)
.L_1498:
        /*041c*/ 	.word	0x00000280
        /*0420*/ 	.word	0x00000001
        /*0424*/ 	.word	0x00000001


	//----- nvinfo : EIATTR_CRS_STACK_SIZE
	.align		4
.L_1499:
        /*0428*/ 	.byte	0x04, 0x1e
        /*042a*/ 	.short	(.L_1501 - .L_1500)
.L_1500:
        /*042c*/ 	.word	0x00000000
.L_1501:


//--------------------- .nv.info._Z35group_norm_nhwc_fwd_one_pass_kernelI11Fp16IOFp16WLi64ELi160ELi640EEv26Group_norm_nhwc_fwd_params --------------------------
	.section	.nv.info._Z35group_norm_nhwc_fwd_one_pass_kernelI11Fp16IOFp16WLi64ELi160ELi640EEv26Group_norm_nhwc_fwd_params,"",@"SHT_CUDA_INFO"
	.sectionflags	@""
	.align	4


	//----- nvinfo : EIATTR_CUDA_API_VERSION
	.align		4
        /*0000*/ 	.byte	0x04, 0x37
        /*0002*/ 	.short	(.L_1503 - .L_1502)
.L_1502:
        /*0004*/ 	.word	0x00000082


	//----- nvinfo : EIATTR_SW2861232_WAR
	.align		4
.L_1503:
        /*0008*/ 	.byte	0x01, 0x35
	.zero		2


	//----- nvinfo : EIATTR_PARAM_CBANK
	.align		4
        /*000c*/ 	.byte	0x04, 0x0a
        /*000e*/ 	.short	(.L_1505 - .L_1504)
	.align		4
.L_1504:
        /*0010*/ 	.word	index@(.nv.constant0._Z35group_norm_nhwc_fwd_one_pass_kernelI11Fp16IOFp16WLi64ELi160ELi640EEv26Group_norm_nhwc_fwd_params)
        /*0014*/ 	.short	0x0160
        /*0016*/ 	.short	0x00a0


	//----- nvinfo : EIATTR_CBANK_PARAM_SIZE
	.align		4
.L_1505:
        /*0018*/ 	.byte	0x03, 0x19
        /*001a*/ 	.short	0x00a0


	//----- nvinfo : EIATTR_KPARAM_INFO
	.align		4
        /*001c*/ 	.byte	0x04, 0x17
        /*001e*/ 	.short	(.L_1507 - .L_1506)
.L_1506:
        /*0020*/ 	.word	0x00000000
        /*0024*/ 	.short	0x0000
        /*0026*/ 	.short	0x0000
        /*0028*/ 	.byte	0x00, 0xf0, 0x81, 0x02


	//----- nvinfo : EIATTR_MAXREG_COUNT
	.align		4
.L_1507:
        /*002c*/ 	.byte	0x03, 0x1b
        /*002e*/ 	.short	0x0060


	//----- nvinfo : EIATTR_NUM_BARRIERS
	.align		4
        /*0030*/ 	.byte	0x02, 0x4c
        /*0032*/ 	.byte	0x01
	.zero		1


	//----- nvinfo : EIATTR_MERCURY_ISA_VERSION
	.align		4
        /*0034*/ 	.byte	0x03, 0x5f
        /*0036*/ 	.short	0x0000


	//----- nvinfo : EIATTR_COOP_GROUP_MASK_REGIDS
	.align		4
        /*0038*/ 	.byte	0x04, 0x29
        /*003a*/ 	.short	(.L_1509 - .L_1508)


	//   ....[0]....
.L_1508:
        /*003c*/ 	.word	0xffffffff


	//   ....[1]....
        /*0040*/ 	.word	0xffffffff


	//   ....[2]....
        /*0044*/ 	.word	0xffffffff


	//   ....[3]....
        /*0048*/ 	.word	0xffffffff


	//   ....[4]....
        /*004c*/ 	.word	0xffffffff


	//   ....[5]....
        /*0050*/ 	.word	0xffffffff


	//   ....[6]....
        /*0054*/ 	.word	0xffffffff


	//   ....[7]....
        /*0058*/ 	.word	0xffffffff


	//   ....[8]....
        /*005c*/ 	.word	0xffffffff


	//   ....[9]....
        /*0060*/ 	.word	0xffffffff


	//----- nvinfo : EIATTR_COOP_GROUP_INSTR_OFFSETS
	.align		4
.L_1509:
        /*0064*/ 	.byte	0x04, 0x28
        /*0066*/ 	.short	(.L_1511 - .L_1510)


	//   ....[0]....
.L_1510:
        /*0068*/ 	.word	0x00000e70


	//   ....[1]....
        /*006c*/ 	.word	0x00000e80


	//   ....[2]....
        /*0070*/ 	.word	0x00000eb0


	//   ....[3]....
        /*0074*/ 	.word	0x00000ec0


	//   ....[4]....
        /*0078*/ 	.word	0x00000f00


	//   ....[5]....
        /*007c*/ 	.word	0x00000f10


	//   ....[6]....
        /*0080*/ 	.word	0x00000f50


	//   ....[7]....
        /*0084*/ 	.word	0x00000f60


	//   ....[8]....
        /*0088*/ 	.word	0x00000fa0


	//   ....[9]....
        /*008c*/ 	.word	0x00000fb0


	//----- nvinfo : EIATTR_EXIT_INSTR_OFFSETS
	.align		4
.L_1511:
        /*0090*/ 	.byte	0x04, 0x1c
        /*0092*/ 	.short	(.L_1513 - .L_1512)


	//   ....[0]....
.L_1512:
        /*0094*/ 	.word	0x00000060


	//   ....[1]....
        /*0098*/ 	.word	0x00003020


	//----- nvinfo : EIATTR_MAX_THREADS
	.align		4
.L_1513:
        /*009c*/ 	.byte	0x04, 0x05
        /*009e*/ 	.short	(.L_1515 - .L_1514)
.L_1514:
        /*00a0*/ 	.word	0x00000280
        /*00a4*/ 	.word	0x00000001
        /*00a8*/ 	.word	0x00000001


	//----- nvinfo : EIATTR_CRS_STACK_SIZE
	.align		4
.L_1515:
        /*00ac*/ 	.byte	0x04, 0x1e
        /*00ae*/ 	.short	(.L_1517 - .L_1516)
.L_1516:
        /*00b0*/ 	.word	0x00000000
.L_1517:


//--------------------- .nv.info._Z35group_norm_nhwc_fwd_one_pass_kernelI11Fp16IOFp16WLi128ELi160ELi640EEv26Group_norm_nhwc_fwd_params --------------------------
	.section	.nv.info._Z35group_norm_nhwc_fwd_one_pass_kernelI11Fp16IOFp16WLi128ELi160ELi640EEv26Group_norm_nhwc_fwd_params,"",@"SHT_CUDA_INFO"
	.sectionflags	@""
	.align	4


	//----- nvinfo : EIATTR_CUDA_API_VERSION
	.align		4
        /*0000*/ 	.byte	0x04, 0x37
        /*0002*/ 	.short	(.L_1519 - .L_1518)
.L_1518:
        /*0004*/ 	.word	0x00000082


	//----- nvinfo : EIATTR_SW2861232_WAR
	.align		4
.L_1519:
        /*0008*/ 	.byte	0x01, 0x35
	.zero		2


	//----- nvinfo : EIATTR_PARAM_CBANK
	.align		4
        /*000c*/ 	.byte	0x04, 0x0a
        /*000e*/ 	.short	(.L_1521 - .L_1520)
	.align		4
.L_1520:
        /*0010*/ 	.word	index@(.nv.constant0._Z35group_norm_nhwc_fwd_one_pass_kernelI11Fp16IOFp16WLi128ELi160ELi640EEv26Group_norm_nhwc_fwd_params)
        /*0014*/ 	.short	0x0160
        /*0016*/ 	.short	0x00a0


	//----- nvinfo : EIATTR_CBANK_PARAM_SIZE
	.align		4
.L_1521:
        /*0018*/ 	.byte	0x03, 0x19
        /*001a*/ 	.short	0x00a0


	//----- nvinfo : EIATTR_KPARAM_INFO
	.align		4
        /*001c*/ 	.byte	0x04, 0x17
        /*001e*/ 	.short	(.L_1523 - .L_1522)
.L_1522:
        /*0020*/ 	.word	0x00000000
        /*0024*/ 	.short	0x0000
        /*0026*/ 	.short	0x0000
        /*0028*/ 	.byte	0x00, 0xf0, 0x81, 0x02


	//----- nvinfo : EIATTR_MAXREG_COUNT
	.align		4
.L_1523:
        /*002c*/ 	.byte	0x03, 0x1b
        /*002e*/ 	.short	0x0060


	//----- nvinfo : EIATTR_NUM_BARRIERS
	.align		4
        /*0030*/ 	.byte	0x02, 0x4c
        /*0032*/ 	.byte	0x01
	.zero		1


	//----- nvinfo : EIATTR_MERCURY_ISA_VERSION
	.align		4
        /*0034*/ 	.byte	0x03, 0x5f
        /*0036*/ 	.short	0x0000


	//----- nvinfo : EIATTR_COOP_GROUP_MASK_REGIDS
	.align		4
        /*0038*/ 	.byte	0x04, 0x29
        /*003a*/ 	.short	(.L_1525 - .L_1524)


	//   ....[0]....
.L_1524:
        /*003c*/ 	.word	0xffffffff


	//   ....[1]....
        /*0040*/ 	.word	0xffffffff


	//   ....[2]....
        /*0044*/ 	.word	0xffffffff


	//   ....[3]....
        /*0048*/ 	.word	0xffffffff


	//   ....[4]....
        /*004c*/ 	.word	0xffffffff


	//   ....[5]....
        /*0050*/ 	.word	0xffffffff


	//   ....[6]....
        /*0054*/ 	.word	0xffffffff


	//   ....[7]....
        /*0058*/ 	.word	0xffffffff


	//   ....[8]....
        /*005c*/ 	.word	0xffffffff


	//   ....[9]....
        /*0060*/ 	.word	0xffffffff


	//----- nvinfo : EIATTR_COOP_GROUP_INSTR_OFFSETS
	.align		4
.L_1525:
        /*0064*/ 	.byte	0x04, 0x28
        /*0066*/ 	.short	(.L_1527 - .L_1526)


	//   ....[0]....
.L_1526:
        /*0068*/ 	.word	0x00001980


	//   ....[1]....
        /*006c*/ 	.word	0x00001990


	//   ....[2]....
        /*0070*/ 	.word	0x000019c0


	//   ....[3]....
        /*0074*/ 	.word	0x000019d0


	//   ....[4]....
        /*0078*/ 	.word	0x00001a10


	//   ....[5]....
        /*007c*/ 	.word	0x00001a20


	//   ....[6]....
        /*0080*/ 	.word	0x00001a60


	//   ....[7]....
        /*0084*/ 	.word	0x00001a70


	//   ....[8]....
        /*0088*/ 	.word	0x00001ab0


	//   ....[9]....
        /*008c*/ 	.word	0x00001ac0


	//----- nvinfo : EIATTR_EXIT_INSTR_OFFSETS
	.align		4
.L_1527:
        /*0090*/ 	.byte	0x04, 0x1c
        /*0092*/ 	.short	(.L_1529 - .L_1528)


	//   ....[0]....
.L_1528:
        /*0094*/ 	.word	0x00000060


	//   ....[1]....
        /*0098*/ 	.word	0x00004ca0


	//----- nvinfo : EIATTR_MAX_THREADS
	.align		4
.L_1529:
        /*009c*/ 	.byte	0x04, 0x05
        /*009e*/ 	.short	(.L_1531 - .L_1530)
.L_1530:
        /*00a0*/ 	.word	0x00000280
        /*00a4*/ 	.word	0x00000001
        /*00a8*/ 	.word	0x00000001


	//----- nvinfo : EIATTR_CRS_STACK_SIZE
	.align		4
.L_1531:
        /*00ac*/ 	.byte	0x04, 0x1e
        /*00ae*/ 	.short	(.L_1533 - .L_1532)
.L_1532:
        /*00b0*/ 	.word	0x00000000
.L_1533:


//--------------------- .nv.info._Z35group_norm_nhwc_fwd_one_pass_kernelI11Fp16IOFp16WLi256ELi160ELi640EEv26Group_norm_nhwc_fwd_params --------------------------
	.section	.nv.info._Z35group_norm_nhwc_fwd_one_pass_kernelI11Fp16IOFp16WLi256ELi160ELi640EEv26Group_norm_nhwc_fwd_params,"",@"SHT_CUDA_INFO"
	.sectionflags	@""
	.align	4


	//----- nvinfo : EIATTR_CUDA_API_VERSION
	.align		4
        /*0000*/ 	.byte	0x04, 0x37
        /*0002*/ 	.short	(.L_1535 - .L_1534)
.L_1534:
        /*0004*/ 	.word	0x00000082


	//----- nvinfo : EIATTR_SW2861232_WAR
	.align		4
.L_1535:
        /*0008*/ 	.byte	0x01, 0x35
	.zero		2


	//----- nvinfo : EIATTR_PARAM_CBANK
	.align		4
        /*000c*/ 	.byte	0x04, 0x0a
        /*000e*/ 	.short	(.L_1537 - .L_1536)
	.align		4
.L_1536:
        /*0010*/ 	.word	index@(.nv.constant0._Z35group_norm_nhwc_fwd_one_pass_kernelI11Fp16IOFp16WLi256ELi160ELi640EEv26Group_norm_nhwc_fwd_params)
        /*0014*/ 	.short	0x0160
        /*0016*/ 	.short	0x00a0


	//----- nvinfo : EIATTR_CBANK_PARAM_SIZE
	.align		4
.L_1537:
        /*0018*/ 	.byte	0x03, 0x19
        /*001a*/ 	.short	0x00a0


	//----- nvinfo : EIATTR_KPARAM_INFO
	.align		4
        /*001c*/ 	.byte	0x04, 0x17
        /*001e*/ 	.short	(.L_1539 - .L_1538)
.L_1538:
        /*0020*/ 	.word	0x00000000
        /*0024*/ 	.short	0x0000
        /*0026*/ 	.short	0x0000
        /*0028*/ 	.byte	0x00, 0xf0, 0x81, 0x02


	//----- nvinfo : EIATTR_MAXREG_COUNT
	.align		4
.L_1539:
        /*002c*/ 	.byte	0x03, 0x1b
        /*002e*/ 	.short	0x0060


	//----- nvinfo : EIATTR_NUM_BARRIERS
	.align		4
        /*0030*/ 	.byte	0x02, 0x4c
        /*0032*/ 	.byte	0x01
	.zero		1


	//----- nvinfo : EIATTR_MERCURY_ISA_VERSION
	.align		4
        /*0034*/ 	.byte	0x03, 0x5f
        /*0036*/ 	.short	0x0000


	//----- nvinfo : EIATTR_COOP_GROUP_MASK_REGIDS
	.align		4
        /*0038*/ 	.byte	0x04, 0x29
        /*003a*/ 	.short	(.L_1541 - .L_1540)


	//   ....[0]....
.L_1540:
        /*003c*/ 	.word	0xffffffff


	//   ....[1]....
        /*0040*/ 	.word	0xffffffff


	//   ....[2]....
        /*0044*/ 	.word	0xffffffff


	//   ....[3]....
        /*0048*/ 	.word	0xffffffff


	//   ....[4]....
        /*004c*/ 	.word	0xffffffff


	//   ....[5]....
        /*0050*/ 	.word	0xffffffff


	//   ....[6]....
        /*0054*/ 	.word	0xffffffff


	//   ....[7]....
        /*0058*/ 	.word	0xffffffff


	//   ....[8]....
        /*005c*/ 	.word	0xffffffff


	//   ....[9]....
        /*0060*/ 	.word	0xffffffff


	//----- nvinfo : EIATTR_COOP_GROUP_INSTR_OFFSETS
	.align		4
.L_1541:
        /*0064*/ 	.byte	0x04, 0x28
        /*0066*/ 	.short	(.L_1543 - .L_1542)


	//   ....[0]....
.L_1542:
        /*0068*/ 	.word	0x00002f60


	//   ....[1]....
        /*006c*/ 	.word	0x00002f70


	//   ....[2]....
        /*0070*/ 	.word	0x00002fb0


	//   ....[3]....
        /*0074*/ 	.word	0x00002fc0


	//   ....[4]....
        /*0078*/ 	.word	0x00003000


	//   ....[5]....
        /*007c*/ 	.word	0x00003010


	//   ....[6]....
        /*0080*/ 	.word	0x00003050


	//   ....[7]....
        /*0084*/ 	.word	0x00003060


	//   ....[8]....
        /*0088*/ 	.word	0x000030a0


	//   ....[9]....
        /*008c*/ 	.word	0x000030b0


	//----- nvinfo : EIATTR_EXIT_INSTR_OFFSETS
	.align		4
.L_1543:
        /*0090*/ 	.byte	0x04, 0x1c
        /*0092*/ 	.short	(.L_1545 - .L_1544)


	//   ....[0]....
.L_1544:
        /*0094*/ 	.word	0x00000070


	//   ....[1]....
        /*0098*/ 	.word	0x000089b0


	//----- nvinfo : EIATTR_MAX_THREADS
	.align		4
.L_1545:
        /*009c*/ 	.byte	0x04, 0x05
        /*009e*/ 	.short	(.L_1547 - .L_1546)
.L_1546:
        /*00a0*/ 	.word	0x00000280
        /*00a4*/ 	.word	0x00000001
        /*00a8*/ 	.word	0x00000001


	//----- nvinfo : EIATTR_CRS_STACK_SIZE
	.align		4
.L_1547:
        /*00ac*/ 	.byte	0x04, 0x1e
        /*00ae*/ 	.short	(.L_1549 - .L_1548)
.L_1548:
        /*00b0*/ 	.word	0x00000000
.L_1549:


//--------------------- .nv.info._Z35group_norm_nhwc_fwd_one_pass_kernelI11Fp16IOFp16WLi512ELi160ELi640EEv26Group_norm_nhwc_fwd_params --------------------------
	.section	.nv.info._Z35group_norm_nhwc_fwd_one_pass_kernelI11Fp16IOFp16WLi512ELi160ELi640EEv26Group_norm_nhwc_fwd_params,"",@"SHT_CUDA_INFO"
	.sectionflags	@""
	.align	4


	//----- nvinfo : EIATTR_CUDA_API_VERSION
	.align		4
        /*0000*/ 	.byte	0x04, 0x37
        /*0002*/ 	.short	(.L_1551 - .L_1550)
.L_1550:
        /*0004*/ 	.word	0x00000082


	//----- nvinfo : EIATTR_SW2861232_WAR
	.align		4
.L_1551:
        /*0008*/ 	.byte	0x01, 0x35
	.zero		2


	//----- nvinfo : EIATTR_PARAM_CBANK
	.align		4
        /*000c*/ 	.byte	0x04, 0x0a
        /*000e*/ 	.short	(.L_1553 - .L_1552)
	.align		4
.L_1552:
        /*0010*/ 	.word	index@(.nv.constant0._Z35group_norm_nhwc_fwd_one_pass_kernelI11Fp16IOFp16WLi512ELi160ELi640EEv26Group_norm_nhwc_fwd_params)
        /*0014*/ 	.short	0x0160
        /*0016*/ 	.short	0x00a0


	//----- nvinfo : EIATTR_CBANK_PARAM_SIZE
	.align		4
.L_1553:
        /*0018*/ 	.byte	0x03, 0x19
        /*001a*/ 	.short	0x00a0


	//----- nvinfo : EIATTR_KPARAM_INFO
	.align		4
        /*001c*/ 	.byte	0x04, 0x17
        /*001e*/ 	.short	(.L_1555 - .L_1554)
.L_1554:
        /*0020*/ 	.word	0x00000000
        /*0024*/ 	.short	0x0000
        /*0026*/ 	.short	0x0000
        /*0028*/ 	.byte	0x00, 0xf0, 0x81, 0x02


	//----- nvinfo : EIATTR_MAXREG_COUNT
	.align		4
.L_1555:
        /*002c*/ 	.byte	0x03, 0x1b
        /*002e*/ 	.short	0x0060


	//----- nvinfo : EIATTR_NUM_BARRIERS
	.align		4
        /*0030*/ 	.byte	0x02, 0x4c
        /*0032*/ 	.byte	0x01
	.zero		1


	//----- nvinfo : EIATTR_ANNOTATIONS
	.align		4
        /*0034*/ 	.byte	0x04, 0x55
        /*0036*/ 	.short	(.L_1557 - .L_1556)


	//   ....[0]....
.L_1556:
        /* <DEDUP_REMOVED lines=57> */


	//----- nvinfo : EIATTR_MERCURY_ISA_VERSION
	.align		4
.L_1557:
        /*03b0*/ 	.byte	0x03, 0x5f
        /*03b2*/ 	.short	0x0000


	//----- nvinfo : EIATTR_COOP_GROUP_MASK_REGIDS
	.align		4
        /*03b4*/ 	.byte	0x04, 0x29
        /*03b6*/ 	.short	(.L_1559 - .L_1558)


	//   ....[0]....
.L_1558:
        /*03b8*/ 	.word	0xffffffff


	//   ....[1]....
        /*03bc*/ 	.word	0xffffffff


	//   ....[2]....
        /*03c0*/ 	.word	0xffffffff


	//   ....[3]....
        /*03c4*/ 	.word	0xffffffff


	//   ....[4]....
        /*03c8*/ 	.word	0xffffffff


	//   ....[5]....
        /*03cc*/ 	.word	0xffffffff


	//   ....[6]....
        /*03d0*/ 	.word	0xffffffff


	//   ....[7]....
        /*03d4*/ 	.word	0xffffffff


	//   ....[8]....
        /*03d8*/ 	.word	0xffffffff


	//   ....[9]....
        /*03dc*/ 	.word	0xffffffff


	//----- nvinfo : EIATTR_COOP_GROUP_INSTR_OFFSETS
	.align		4
.L_1559:
        /*03e0*/ 	.byte	0x04, 0x28
        /*03e2*/ 	.short	(.L_1561 - .L_1560)


	//   ....[0]....
.L_1560:
        /*03e4*/ 	.word	0x00008460


	//   ....[1]....
        /*03e8*/ 	.word	0x00008470


	//   ....[2]....
        /*03ec*/ 	.word	0x000084b0


	//   ....[3]....
        /*03f0*/ 	.word	0x000084c0


	//   ....[4]....
        /*03f4*/ 	.word	0x00008500


	//   ....[5]....
        /*03f8*/ 	.word	0x00008510


	//   ....[6]....
        /*03fc*/ 	.word	0x00008550


	//   ....[7]....
        /*0400*/ 	.word	0x00008560


	//   ....[8]....
        /*0404*/ 	.word	0x000085b0


	//   ....[9]....
        /*0408*/ 	.word	0x000085c0


	//----- nvinfo : EIATTR_EXIT_INSTR_OFFSETS
	.align		4
.L_1561:
        /*040c*/ 	.byte	0x04, 0x1c
        /*040e*/ 	.short	(.L_1563 - .L_1562)


	//   ....[0]....
.L_1562:
        /*0410*/ 	.word	0x00000070


	//   ....[1]....
        /*0414*/ 	.word	0x0000a870


	//----- nvinfo : EIATTR_MAX_THREADS
	.align		4
.L_1563:
        /*0418*/ 	.byte	0x04, 0x05
        /*041a*/ 	.short	(.L_1565 - .L_1564)
.L_1564:
        /*041c*/ 	.word	0x00000280
        /*0420*/ 	.word	0x00000001
        /*0424*/ 	.word	0x00000001


	//----- nvinfo : EIATTR_CRS_STACK_SIZE
	.align		4
.L_1565:
        /*0428*/ 	.byte	0x04, 0x1e
        /*042a*/ 	.short	(.L_1567 - .L_1566)
.L_1566:
        /*042c*/ 	.word	0x00000000
.L_1567:


//--------------------- .nv.info._Z35group_norm_nhwc_fwd_one_pass_kernelI11Fp32IOFp32WLi64ELi160ELi640EEv26Group_norm_nhwc_fwd_params --------------------------
	.section	.nv.info._Z35group_norm_nhwc_fwd_one_pass_kernelI11Fp32IOFp32WLi64ELi160ELi640EEv26Group_norm_nhwc_fwd_params,"",@"SHT_CUDA_INFO"
	.sectionflags	@""
	.align	4


	//----- nvinfo : EIATTR_CUDA_API_VERSION
	.align		4
        /*0000*/ 	.byte	0x04, 0x37
        /*0002*/ 	.short	(.L_1569 - .L_1568)
.L_1568:
        /*0004*/ 	.word	0x00000082


	//----- nvinfo : EIATTR_SW2861232_WAR
	.align		4
.L_1569:
        /*0008*/ 	.byte	0x01, 0x35
	.zero		2


	//----- nvinfo : EIATTR_PARAM_CBANK
	.align		4
        /*000c*/ 	.byte	0x04, 0x0a
        /*000e*/ 	.short	(.L_1571 - .L_1570)
	.align		4
.L_1570:
        /*0010*/ 	.word	index@(.nv.constant0._Z35group_norm_nhwc_fwd_one_pass_kernelI11Fp32IOFp32WLi64ELi160ELi640EEv26Group_norm_nhwc_fwd_params)
        /*0014*/ 	.short	0x0160
        /*0016*/ 	.short	0x00a0


	//----- nvinfo : EIATTR_CBANK_PARAM_SIZE
	.align		4
.L_1571:
        /*0018*/ 	.byte	0x03, 0x19
        /*001a*/ 	.short	0x00a0


	//----- nvinfo : EIATTR_KPARAM_INFO
	.align		4
        /*001c*/ 	.byte	0x04, 0x17
        /*001e*/ 	.short	(.L_1573 - .L_1572)
.L_1572:
        /*0020*/ 	.word	0x00000000
        /*0024*/ 	.short	0x0000
        /*0026*/ 	.short	0x0000
        /*0028*/ 	.byte	0x00, 0xf0, 0x81, 0x02


	//----- nvinfo : EIATTR_MAXREG_COUNT
	.align		4
.L_1573:
        /*002c*/ 	.byte	0x03, 0x1b
        /*002e*/ 	.short	0x0060


	//----- nvinfo : EIATTR_NUM_BARRIERS
	.align		4
        /*0030*/ 	.byte	0x02, 0x4c
        /*0032*/ 	.byte	0x01
	.zero		1


	//----- nvinfo : EIATTR_MERCURY_ISA_VERSION
	.align		4
        /*0034*/ 	.byte	0x03, 0x5f
        /*0036*/ 	.short	0x0000


	//----- nvinfo : EIATTR_COOP_GROUP_MASK_REGIDS
	.align		4
        /*0038*/ 	.byte	0x04, 0x29
        /*003a*/ 	.short	(.L_1575 - .L_1574)


	//   ....[0]....
.L_1574:
        /*003c*/ 	.word	0xffffffff


	//   ....[1]....
        /*0040*/ 	.word	0xffffffff


	//   ....[2]....
        /*0044*/ 	.word	0xffffffff


	//   ....[3]....
        /*0048*/ 	.word	0xffffffff


	//   ....[4]....
        /*004c*/ 	.word	0xffffffff


	//   ....[5]....
        /*0050*/ 	.word	0xffffffff


	//   ....[6]....
        /*0054*/ 	.word	0xffffffff


	//   ....[7]....
        /*0058*/ 	.word	0xffffffff


	//   ....[8]....
        /*005c*/ 	.word	0xffffffff


	//   ....[9]....
        /*0060*/ 	.word	0xffffffff


	//----- nvinfo : EIATTR_COOP_GROUP_INSTR_OFFSETS
	.align		4
.L_1575:
        /*0064*/ 	.byte	0x04, 0x28
        /*0066*/ 	.short	(.L_1577 - .L_1576)


	//   ....[0]....
.L_1576:
        /*0068*/ 	.word	0x00000d90


	//   ....[1]....
        /*006c*/ 	.word	0x00000da0


	//   ....[2]....
        /*0070*/ 	.word	0x00000dd0


	//   ....[3]....
        /*0074*/ 	.word	0x00000de0


	//   ....[4]....
        /*0078*/ 	.word	0x00000e20


	//   ....[5]....
        /*007c*/ 	.word	0x00000e30


	//   ....[6]....
        /*0080*/ 	.word	0x00000e70


	//   ....[7]....
        /*0084*/ 	.word	0x00000e80


	//   ....[8]....
        /*0088*/ 	.word	0x00000ec0


	//   ....[9]....
        /*008c*/ 	.word	0x00000ed0


	//----- nvinfo : EIATTR_EXIT_INSTR_OFFSETS
	.align		4
.L_1577:
        /*0090*/ 	.byte	0x04, 0x1c
        /*0092*/ 	.short	(.L_1579 - .L_1578)


	//   ....[0]....
.L_1578:
        /*0094*/ 	.word	0x00000060


	//   ....[1]....
        /*0098*/ 	.word	0x00002da0


	//----- nvinfo : EIATTR_MAX_THREADS
	.align		4
.L_1579:
        /*009c*/ 	.byte	0x04, 0x05
        /*009e*/ 	.short	(.L_1581 - .L_1580)
.L_1580:
        /*00a0*/ 	.word	0x00000280
        /*00a4*/ 	.word	0x00000001
        /*00a8*/ 	.word	0x00000001


	//----- nvinfo : EIATTR_CRS_STACK_SIZE
	.align		4
.L_1581:
        /*00ac*/ 	.byte	0x04, 0x1e
        /*00ae*/ 	.short	(.L_1583 - .L_1582)
.L_1582:
        /*00b0*/ 	.word	0x00000000
.L_1583:


//--------------------- .nv.info._Z35group_norm_nhwc_fwd_one_pass_kernelI11Fp32IOFp32WLi128ELi160ELi640EEv26Group_norm_nhwc_fwd_params --------------------------
	.section	.nv.info._Z35group_norm_nhwc_fwd_one_pass_kernelI11Fp32IOFp32WLi128ELi160ELi640EEv26Group_norm_nhwc_fwd_params,"",@"SHT_CUDA_INFO"
	.sectionflags	@""
	.align	4


	//----- nvinfo : EIATTR_CUDA_API_VERSION
	.align		4
        /*0000*/ 	.byte	0x04, 0x37
        /*0002*/ 	.short	(.L_1585 - .L_1584)
.L_1584:
        /*0004*/ 	.word	0x00000082


	//----- nvinfo : EIATTR_SW2861232_WAR
	.align		4
.L_1585:
        /*0008*/ 	.byte	0x01, 0x35
	.zero		2


	//----- nvinfo : EIATTR_PARAM_CBANK
	.align		4
        /*000c*/ 	.byte	0x04, 0x0a
        /*000e*/ 	.short	(.L_1587 - .L_1586)
	.align		4
.L_1586:
        /*0010*/ 	.word	index@(.nv.constant0._Z35group_norm_nhwc_fwd_one_pass_kernelI11Fp32IOFp32WLi128ELi160ELi640EEv26Group_norm_nhwc_fwd_params)
        /*0014*/ 	.short	0x0160
        /*0016*/ 	.short	0x00a0


	//----- nvinfo : EIATTR_CBANK_PARAM_SIZE
	.align		4
.L_1587:
        /*0018*/ 	.byte	0x03, 0x19
        /*001a*/ 	.short	0x00a0


	//----- nvinfo : EIATTR_KPARAM_INFO
	.align		4
        /*001c*/ 	.byte	0x04, 0x17
        /*001e*/ 	.short	(.L_1589 - .L_1588)
.L_1588:
        /*0020*/ 	.word	0x00000000
        /*0024*/ 	.short	0x0000
        /*0026*/ 	.short	0x0000
        /*0028*/ 	.byte	0x00, 0xf0, 0x81, 0x02


	//----- nvinfo : EIATTR_MAXREG_COUNT
	.align		4
.L_1589:
        /*002c*/ 	.byte	0x03, 0x1b
        /*002e*/ 	.short	0x0060


	//----- nvinfo : EIATTR_NUM_BARRIERS
	.align		4
        /*0030*/ 	.byte	0x02, 0x4c
        /*0032*/ 	.byte	0x01
	.zero		1


	//----- nvinfo : EIATTR_MERCURY_ISA_VERSION
	.align		4
        /*0034*/ 	.byte	0x03, 0x5f
        /*0036*/ 	.short	0x0000


	//----- nvinfo : EIATTR_COOP_GROUP_MASK_REGIDS
	.align		4
        /*0038*/ 	.byte	0x04, 0x29
        /*003a*/ 	.short	(.L_1591 - .L_1590)


	//   ....[0]....
.L_1590:
        /*003c*/ 	.word	0xffffffff


	//   ....[1]....
        /*0040*/ 	.word	0xffffffff


	//   ....[2]....
        /*0044*/ 	.word	0xffffffff


	//   ....[3]....
        /*0048*/ 	.word	0xffffffff


	//   ....[4]....
        /*004c*/ 	.word	0xffffffff


	//   ....[5]....
        /*0050*/ 	.word	0xffffffff


	//   ....[6]....
        /*0054*/ 	.word	0xffffffff


	//   ....[7]....
        /*0058*/ 	.word	0xffffffff


	//   ....[8]....
        /*005c*/ 	.word	0xffffffff


	//   ....[9]....
        /*0060*/ 	.word	0xffffffff


	//----- nvinfo : EIATTR_COOP_GROUP_INSTR_OFFSETS
	.align		4
.L_1591:
        /*0064*/ 	.byte	0x04, 0x28
        /*0066*/ 	.short	(.L_1593 - .L_1592)


	//   ....[0]....
.L_1592:
        /*0068*/ 	.word	0x00001770


	//   ....[1]....
        /*006c*/ 	.word	0x00001780


	//   ....[2]....
        /*0070*/ 	.word	0x000017b0


	//   ....[3]....
        /*0074*/ 	.word	0x000017c0


	//   ....[4]....
        /*0078*/ 	.word	0x00001800


	//   ....[5]....
        /*007c*/ 	.word	0x00001810


	//   ....[6]....
        /*0080*/ 	.word	0x00001850


	//   ....[7]....
        /*0084*/ 	.word	0x00001860


	//   ....[8]....
        /*0088*/ 	.word	0x000018a0


	//   ....[9]....
        /*008c*/ 	.word	0x000018b0


	//----- nvinfo : EIATTR_EXIT_INSTR_OFFSETS
	.align		4
.L_1593:
        /*0090*/ 	.byte	0x04, 0x1c
        /*0092*/ 	.short	(.L_1595 - .L_1594)


	//   ....[0]....
.L_1594:
        /*0094*/ 	.word	0x00000060


	//   ....[1]....
        /*0098*/ 	.word	0x00004770


	//----- nvinfo : EIATTR_MAX_THREADS
	.align		4
.L_1595:
        /*009c*/ 	.byte	0x04, 0x05
        /*009e*/ 	.short	(.L_1597 - .L_1596)
.L_1596:
        /*00a0*/ 	.word	0x00000280
        /*00a4*/ 	.word	0x00000001
        /*00a8*/ 	.word	0x00000001


	//----- nvinfo : EIATTR_CRS_STACK_SIZE
	.align		4
.L_1597:
        /*00ac*/ 	.byte	0x04, 0x1e
        /*00ae*/ 	.short	(.L_1599 - .L_1598)
.L_1598:
        /*00b0*/ 	.word	0x00000000
.L_1599:


//--------------------- .nv.info._Z35group_norm_nhwc_fwd_one_pass_kernelI11Fp32IOFp32WLi256ELi160ELi640EEv26Group_norm_nhwc_fwd_params --------------------------
	.section	.nv.info._Z35group_norm_nhwc_fwd_one_pass_kernelI11Fp32IOFp32WLi256ELi160ELi640EEv26Group_norm_nhwc_fwd_params,"",@"SHT_CUDA_INFO"
	.sectionflags	@""
	.align	4


	//----- nvinfo : EIATTR_CUDA_API_VERSION
	.align		4
        /*0000*/ 	.byte	0x04, 0x37
        /*0002*/ 	.short	(.L_1601 - .L_1600)
.L_1600:
        /*0004*/ 	.word	0x00000082


	//----- nvinfo : EIATTR_SW2861232_WAR
	.align		4
.L_1601:
        /*0008*/ 	.byte	0x01, 0x35
	.zero		2


	//----- nvinfo : EIATTR_PARAM_CBANK
	.align		4
        /*000c*/ 	.byte	0x04, 0x0a
        /*000e*/ 	.short	(.L_1603 - .L_1602)
	.align		4
.L_1602:
        /*0010*/ 	.word	index@(.nv.constant0._Z35group_norm_nhwc_fwd_one_pass_kernelI11Fp32IOFp32WLi256ELi160ELi640EEv26Group_norm_nhwc_fwd_params)
        /*0014*/ 	.short	0x0160
        /*0016*/ 	.short	0x00a0


	//----- nvinfo : EIATTR_CBANK_PARAM_SIZE
	.align		4
.L_1603:
        /*0018*/ 	.byte	0x03, 0x19
        /*001a*/ 	.short	0x00a0


	//----- nvinfo : EIATTR_KPARAM_INFO
	.align		4
        /*001c*/ 	.byte	0x04, 0x17
        /*001e*/ 	.short	(.L_1605 - .L_1604)
.L_1604:
        /*0020*/ 	.word	0x00000000
        /*0024*/ 	.short	0x0000
        /*0026*/ 	.short	0x0000
        /*0028*/ 	.byte	0x00, 0xf0, 0x81, 0x02


	//----- nvinfo : EIATTR_MAXREG_COUNT
	.align		4
.L_1605:
        /*002c*/ 	.byte	0x03, 0x1b
        /*002e*/ 	.short	0x0060


	//----- nvinfo : EIATTR_NUM_BARRIERS
	.align		4
        /*0030*/ 	.byte	0x02, 0x4c
        /*0032*/ 	.byte	0x01
	.zero		1


	//----- nvinfo : EIATTR_MERCURY_ISA_VERSION
	.align		4
        /*0034*/ 	.byte	0x03, 0x5f
        /*0036*/ 	.short	0x0000


	//----- nvinfo : EIATTR_COOP_GROUP_MASK_REGIDS
	.align		4
        /*0038*/ 	.byte	0x04, 0x29
        /*003a*/ 	.short	(.L_1607 - .L_1606)


	//   ....[0]....
.L_1606:
        /*003c*/ 	.word	0xffffffff


	//   ....[1]....
        /*0040*/ 	.word	0xffffffff


	//   ....[2]....
        /*0044*/ 	.word	0xffffffff


	//   ....[3]....
        /*0048*/ 	.word	0xffffffff


	//   ....[4]....
        /*004c*/ 	.word	0xffffffff


	//   ....[5]....
        /*0050*/ 	.word	0xffffffff


	//   ....[6]....
        /*0054*/ 	.word	0xffffffff


	//   ....[7]....
        /*0058*/ 	.word	0xffffffff


	//   ....[8]....
        /*005c*/ 	.word	0xffffffff


	//   ....[9]....
        /*0060*/ 	.word	0xffffffff


	//----- nvinfo : EIATTR_COOP_GROUP_INSTR_OFFSETS
	.align		4
.L_1607:
        /*0064*/ 	.byte	0x04, 0x28
        /*0066*/ 	.short	(.L_1609 - .L_1608)


	//   ....[0]....
.L_1608:
        /*0068*/ 	.word	0x00002d00


	//   ....[1]....
        /*006c*/ 	.word	0x00002d10


	//   ....[2]....
        /*0070*/ 	.word	0x00002d50


	//   ....[3]....
        /*0074*/ 	.word	0x00002d60


	//   ....[4]....
        /*0078*/ 	.word	0x00002da0


	//   ....[5]....
        /*007c*/ 	.word	0x00002db0


	//   ....[6]....
        /*0080*/ 	.word	0x00002df0


	//   ....[7]....
        /*0084*/ 	.word	0x00002e00


	//   ....[8]....
        /*0088*/ 	.word	0x00002e40


	//   ....[9]....
        /*008c*/ 	.word	0x00002e50


	//----- nvinfo : EIATTR_EXIT_INSTR_OFFSETS
	.align		4
.L_1609:
        /*0090*/ 	.byte	0x04, 0x1c
        /*0092*/ 	.short	(.L_1611 - .L_1610)


	//   ....[0]....
.L_1610:
        /*0094*/ 	.word	0x00000070


	//   ....[1]....
        /*0098*/ 	.word	0x00008400


	//----- nvinfo : EIATTR_MAX_THREADS
	.align		4
.L_1611:
        /*009c*/ 	.byte	0x04, 0x05
        /*009e*/ 	.short	(.L_1613 - .L_1612)
.L_1612:
        /*00a0*/ 	.word	0x00000280
        /*00a4*/ 	.word	0x00000001
        /*00a8*/ 	.word	0x00000001


	//----- nvinfo : EIATTR_CRS_STACK_SIZE
	.align		4
.L_1613:
        /*00ac*/ 	.byte	0x04, 0x1e
        /*00ae*/ 	.short	(.L_1615 - .L_1614)
.L_1614:
        /*00b0*/ 	.word	0x00000000
.L_1615:


//--------------------- .nv.info._Z35group_norm_nhwc_fwd_one_pass_kernelI11Fp32IOFp32WLi512ELi160ELi640EEv26Group_norm_nhwc_fwd_params --------------------------
	.section	.nv.info._Z35group_norm_nhwc_fwd_one_pass_kernelI11Fp32IOFp32WLi512ELi160ELi640EEv26Group_norm_nhwc_fwd_params,"",@"SHT_CUDA_INFO"
	.sectionflags	@""
	.align	4


	//----- nvinfo : EIATTR_CUDA_API_VERSION
	.align		4
        /*0000*/ 	.byte	0x04, 0x37
        /*0002*/ 	.short	(.L_1617 - .L_1616)
.L_1616:
        /*0004*/ 	.word	0x00000082


	//----- nvinfo : EIATTR_SW2861232_WAR
	.align		4
.L_1617:
        /*0008*/ 	.byte	0x01, 0x35
	.zero		2


	//----- nvinfo : EIATTR_PARAM_CBANK
	.align		4
        /*000c*/ 	.byte	0x04, 0x0a
        /*000e*/ 	.short	(.L_1619 - .L_1618)
	.align		4
.L_1618:
        /*0010*/ 	.word	index@(.nv.constant0._Z35group_norm_nhwc_fwd_one_pass_kernelI11Fp32IOFp32WLi512ELi160ELi640EEv26Group_norm_nhwc_fwd_params)
        /*0014*/ 	.short	0x0160
        /*0016*/ 	.short	0x00a0


	//----- nvinfo : EIATTR_CBANK_PARAM_SIZE
	.align		4
.L_1619:
        /*0018*/ 	.byte	0x03, 0x19
        /*001a*/ 	.short	0x00a0


	//----- nvinfo : EIATTR_KPARAM_INFO
	.align		4
        /*001c*/ 	.byte	0x04, 0x17
        /*001e*/ 	.short	(.L_1621 - .L_1620)
.L_1620:
        /*0020*/ 	.word	0x00000000
        /*0024*/ 	.short	0x0000
        /*0026*/ 	.short	0x0000
        /*0028*/ 	.byte	0x00, 0xf0, 0x81, 0x02


	//----- nvinfo : EIATTR_MAXREG_COUNT
	.align		4
.L_1621:
        /*002c*/ 	.byte	0x03, 0x1b
        /*002e*/ 	.short	0x0060


	//----- nvinfo : EIATTR_NUM_BARRIERS
	.align		4
        /*0030*/ 	.byte	0x02, 0x4c
        /*0032*/ 	.byte	0x01
	.zero		1


	//----- nvinfo : EIATTR_ANNOTATIONS
	.align		4
        /*0034*/ 	.byte	0x04, 0x55
        /*0036*/ 	.short	(.L_1623 - .L_1622)


	//   ....[0]....
.L_1622:
        /* <DEDUP_REMOVED lines=180> */


	//----- nvinfo : EIATTR_MERCURY_ISA_VERSION
	.align		4
.L_1623:
        /*0b68*/ 	.byte	0x03, 0x5f
        /*0b6a*/ 	.short	0x0000


	//----- nvinfo : EIATTR_COOP_GROUP_MASK_REGIDS
	.align		4
        /*0b6c*/ 	.byte	0x04, 0x29
        /*0b6e*/ 	.short	(.L_1625 - .L_1624)


	//   ....[0]....
.L_1624:
        /*0b70*/ 	.word	0xffffffff


	//   ....[1]....
        /*0b74*/ 	.word	0xffffffff


	//   ....[2]....
        /*0b78*/ 	.word	0xffffffff


	//   ....[3]....
        /*0b7c*/ 	.word	0xffffffff


	//   ....[4]....
        /*0b80*/ 	.word	0xffffffff


	//   ....[5]....
        /*0b84*/ 	.word	0xffffffff


	//   ....[6]....
        /*0b88*/ 	.word	0xffffffff


	//   ....[7]....
        /*0b8c*/ 	.word	0xffffffff


	//   ....[8]....
        /*0b90*/ 	.word	0xffffffff


	//   ....[9]....
        /*0b94*/ 	.word	0xffffffff


	//----- nvinfo : EIATTR_COOP_GROUP_INSTR_OFFSETS
	.align		4
.L_1625:
        /*0b98*/ 	.byte	0x04, 0x28
        /*0b9a*/ 	.short	(.L_1627 - .L_1626)


	//   ....[0]....
.L_1626:
        /*0b9c*/ 	.word	0x000087e0


	//   ....[1]....
        /*0ba0*/ 	.word	0x000087f0


	//   ....[2]....
        /*0ba4*/ 	.word	0x00008830


	//   ....[3]....
        /*0ba8*/ 	.word	0x00008840


	//   ....[4]....
        /*0bac*/ 	.word	0x00008880


	//   ....[5]....
        /*0bb0*/ 	.word	0x00008890


	//   ....[6]....
        /*0bb4*/ 	.word	0x000088d0


	//   ....[7]....
        /*0bb8*/ 	.word	0x000088e0


	//   ....[8]....
        /*0bbc*/ 	.word	0x00008950


	//   ....[9]....
        /*0bc0*/ 	.word	0x00008960


	//----- nvinfo : EIATTR_EXIT_INSTR_OFFSETS
	.align		4
.L_1627:
        /*0bc4*/ 	.byte	0x04, 0x1c
        /*0bc6*/ 	.short	(.L_1629 - .L_1628)


	//   ....[0]....
.L_1628:
        /*0bc8*/ 	.word	0x00000070


	//   ....[1]....
        /*0bcc*/ 	.word	0x0000aad0


	//----- nvinfo : EIATTR_MAX_THREADS
	.align		4
.L_1629:
        /*0bd0*/ 	.byte	0x04, 0x05
        /*0bd2*/ 	.short	(.L_1631 - .L_1630)
.L_1630:
        /*0bd4*/ 	.word	0x00000280
        /*0bd8*/ 	.word	0x00000001
        /*0bdc*/ 	.word	0x00000001


	//----- nvinfo : EIATTR_CRS_STACK_SIZE
	.align		4
.L_1631:
        /*0be0*/ 	.byte	0x04, 0x1e
        /*0be2*/ 	.short	(.L_1633 - .L_1632)
.L_1632:
        /*0be4*/ 	.word	0x00000000
.L_1633:


//--------------------- .nv.info._Z35group_norm_nhwc_fwd_one_pass_kernelI11Fp32IOBf16WLi64ELi160ELi640EEv26Group_norm_nhwc_fwd_params --------------------------
	.section	.nv.info._Z35group_norm_nhwc_fwd_one_pass_kernelI11Fp32IOBf16WLi64ELi160ELi640EEv26Group_norm_nhwc_fwd_params,"",@"SHT_CUDA_INFO"
	.sectionflags	@""
	.align	4


	//----- nvinfo : EIATTR_CUDA_API_VERSION
	.align		4
        /*0000*/ 	.byte	0x04, 0x37
        /*0002*/ 	.short	(.L_1635 - .L_1634)
.L_1634:
        /*0004*/ 	.word	0x00000082


	//----- nvinfo : EIATTR_SW2861232_WAR
	.align		4
.L_1635:
        /*0008*/ 	.byte	0x01, 0x35
	.zero		2


	//----- nvinfo : EIATTR_PARAM_CBANK
	.align		4
        /*000c*/ 	.byte	0x04, 0x0a
        /*000e*/ 	.short	(.L_1637 - .L_1636)
	.align		4
.L_1636:
        /*0010*/ 	.word	index@(.nv.constant0._Z35group_norm_nhwc_fwd_one_pass_kernelI11Fp32IOBf16WLi64ELi160ELi640EEv26Group_norm_nhwc_fwd_params)
        /*0014*/ 	.short	0x0160
        /*0016*/ 	.short	0x00a0


	//----- nvinfo : EIATTR_CBANK_PARAM_SIZE
	.align		4
.L_1637:
        /*0018*/ 	.byte	0x03, 0x19
        /*001a*/ 	.short	0x00a0


	//----- nvinfo : EIATTR_KPARAM_INFO
	.align		4
        /*001c*/ 	.byte	0x04, 0x17
        /*001e*/ 	.short	(.L_1639 - .L_1638)
.L_1638:
        /*0020*/ 	.word	0x00000000
        /*0024*/ 	.short	0x0000
        /*0026*/ 	.short	0x0000
        /*0028*/ 	.byte	0x00, 0xf0, 0x81, 0x02


	//----- nvinfo : EIATTR_MAXREG_COUNT
	.align		4
.L_1639:
        /*002c*/ 	.byte	0x03, 0x1b
        /*002e*/ 	.short	0x0060


	//----- nvinfo : EIATTR_NUM_BARRIERS
	.align		4
        /*0030*/ 	.byte	0x02, 0x4c
        /*0032*/ 	.byte	0x01
	.zero		1


	//----- nvinfo : EIATTR_MERCURY_ISA_VERSION
	.align		4
        /*0034*/ 	.byte	0x03, 0x5f
        /*0036*/ 	.short	0x0000


	//----- nvinfo : EIATTR_COOP_GROUP_MASK_REGIDS
	.align		4
        /*0038*/ 	.byte	0x04, 0x29
        /*003a*/ 	.short	(.L_1641 - .L_1640)


	//   ....[0]....
.L_1640:
        /*003c*/ 	.word	0xffffffff


	//   ....[1]....
        /*0040*/ 	.word	0xffffffff


	//   ....[2]....
        /*0044*/ 	.word	0xffffffff


	//   ....[3]....
        /*0048*/ 	.word	0xffffffff


	//   ....[4]....
        /*004c*/ 	.word	0xffffffff


	//   ....[5]....
        /*0050*/ 	.word	0xffffffff


	//   ....[6]....
        /*0054*/ 	.word	0xffffffff


	//   ....[7]....
        /*0058*/ 	.word	0xffffffff


	//   ....[8]....
        /*005c*/ 	.word	0xffffffff


	//   ....[9]....
        /*0060*/ 	.word	0xffffffff


	//----- nvinfo : EIATTR_COOP_GROUP_INSTR_OFFSETS
	.align		4
.L_1641:
        /*0064*/ 	.byte	0x04, 0x28
        /*0066*/ 	.short	(.L_1643 - .L_1642)


	//   ....[0]....
.L_1642:
        /*0068*/ 	.word	0x00000d90


	//   ....[1]....
        /*006c*/ 	.word	0x00000da0


	//   ....[2]....
        /*0070*/ 	.word	0x00000dd0


	//   ....[3]....
        /*0074*/ 	.word	0x00000de0


	//   ....[4]....
        /*0078*/ 	.word	0x00000e20


	//   ....[5]....
        /*007c*/ 	.word	0x00000e30


	//   ....[6]....
        /*0080*/ 	.word	0x00000e70


	//   ....[7]....
        /*0084*/ 	.word	0x00000e80


	//   ....[8]....
        /*0088*/ 	.word	0x00000ec0


	//   ....[9]....
        /*008c*/ 	.word	0x00000ed0


	//----- nvinfo : EIATTR_EXIT_INSTR_OFFSETS
	.align		4
.L_1643:
        /*0090*/ 	.byte	0x04, 0x1c
        /*0092*/ 	.short	(.L_1645 - .L_1644)


	//   ....[0]....
.L_1644:
        /*0094*/ 	.word	0x00000060


	//   ....[1]....
        /*0098*/ 	.word	0x00002dc0


	//----- nvinfo : EIATTR_MAX_THREADS
	.align		4
.L_1645:
        /*009c*/ 	.byte	0x04, 0x05
        /*009e*/ 	.short	(.L_1647 - .L_1646)
.L_1646:
        /*00a0*/ 	.word	0x00000280
        /*00a4*/ 	.word	0x00000001
        /*00a8*/ 	.word	0x00000001


	//----- nvinfo : EIATTR_CRS_STACK_SIZE
	.align		4
.L_1647:
        /*00ac*/ 	.byte	0x04, 0x1e
        /*00ae*/ 	.short	(.L_1649 - .L_1648)
.L_1648:
        /*00b0*/ 	.word	0x00000000
.L_1649:


//--------------------- .nv.info._Z35group_norm_nhwc_fwd_one_pass_kernelI11Fp32IOBf16WLi128ELi160ELi640EEv26Group_norm_nhwc_fwd_params --------------------------
	.section	.nv.info._Z35group_norm_nhwc_fwd_one_pass_kernelI11Fp32IOBf16WLi128ELi160ELi640EEv26Group_norm_nhwc_fwd_params,"",@"SHT_CUDA_INFO"
	.sectionflags	@""
	.align	4


	//----- nvinfo : EIATTR_CUDA_API_VERSION
	.align		4
        /*0000*/ 	.byte	0x04, 0x37
        /*0002*/ 	.short	(.L_1651 - .L_1650)
.L_1650:
        /*0004*/ 	.word	0x00000082


	//----- nvinfo : EIATTR_SW2861232_WAR
	.align		4
.L_1651:
        /*0008*/ 	.byte	0x01, 0x35
	.zero		2


	//----- nvinfo : EIATTR_PARAM_CBANK
	.align		4
        /*000c*/ 	.byte	0x04, 0x0a
        /*000e*/ 	.short	(.L_1653 - .L_1652)
	.align		4
.L_1652:
        /*0010*/ 	.word	index@(.nv.constant0._Z35group_norm_nhwc_fwd_one_pass_kernelI11Fp32IOBf16WLi128ELi160ELi640EEv26Group_norm_nhwc_fwd_params)
        /*0014*/ 	.short	0x0160
        /*0016*/ 	.short	0x00a0


	//----- nvinfo : EIATTR_CBANK_PARAM_SIZE
	.align		4
.L_1653:
        /*0018*/ 	.byte	0x03, 0x19
        /*001a*/ 	.short	0x00a0


	//----- nvinfo : EIATTR_KPARAM_INFO
	.align		4
        /*001c*/ 	.byte	0x04, 0x17
        /*001e*/ 	.short	(.L_1655 - .L_1654)
.L_1654:
        /*0020*/ 	.word	0x00000000
        /*0024*/ 	.short	0x0000
        /*0026*/ 	.short	0x0000
        /*0028*/ 	.byte	0x00, 0xf0, 0x81, 0x02


	//----- nvinfo : EIATTR_MAXREG_COUNT
	.align		4
.L_1655:
        /*002c*/ 	.byte	0x03, 0x1b
        /*002e*/ 	.short	0x0060


	//----- nvinfo : EIATTR_NUM_BARRIERS
	.align		4
        /*0030*/ 	.byte	0x02, 0x4c
        /*0032*/ 	.byte	0x01
	.zero		1


	//----- nvinfo : EIATTR_MERCURY_ISA_VERSION
	.align		4
        /*0034*/ 	.byte	0x03, 0x5f
        /*0036*/ 	.short	0x0000


	//----- nvinfo : EIATTR_COOP_GROUP_MASK_REGIDS
	.align		4
        /*0038*/ 	.byte	0x04, 0x29
        /*003a*/ 	.short	(.L_1657 - .L_1656)


	//   ....[0]....
.L_1656:
        /*003c*/ 	.word	0xffffffff


	//   ....[1]....
        /*0040*/ 	.word	0xffffffff


	//   ....[2]....
        /*0044*/ 	.word	0xffffffff


	//   ....[3]....
        /*0048*/ 	.word	0xffffffff


	//   ....[4]....
        /*004c*/ 	.word	0xffffffff


	//   ....[5]....
        /*0050*/ 	.word	0xffffffff


	//   ....[6]....
        /*0054*/ 	.word	0xffffffff


	//   ....[7]....
        /*0058*/ 	.word	0xffffffff


	//   ....[8]....
        /*005c*/ 	.word	0xffffffff


	//   ....[9]....
        /*0060*/ 	.word	0xffffffff


	//----- nvinfo : EIATTR_COOP_GROUP_INSTR_OFFSETS
	.align		4
.L_1657:
        /*0064*/ 	.byte	0x04, 0x28
        /*0066*/ 	.short	(.L_1659 - .L_1658)


	//   ....[0]....
.L_1658:
        /*0068*/ 	.word	0x00001760


	//   ....[1]....
        /*006c*/ 	.word	0x00001770


	//   ....[2]....
        /*0070*/ 	.word	0x000017a0


	//   ....[3]....
        /*0074*/ 	.word	0x000017b0


	//   ....[4]....
        /*0078*/ 	.word	0x000017f0


	//   ....[5]....
        /*007c*/ 	.word	0x00001800


	//   ....[6]....
        /*0080*/ 	.word	0x00001840


	//   ....[7]....
        /*0084*/ 	.word	0x00001850


	//   ....[8]....
        /*0088*/ 	.word	0x00001890


	//   ....[9]....
        /*008c*/ 	.word	0x000018a0


	//----- nvinfo : EIATTR_EXIT_INSTR_OFFSETS
	.align		4
.L_1659:
        /*0090*/ 	.byte	0x04, 0x1c
        /*0092*/ 	.short	(.L_1661 - .L_1660)


	//   ....[0]....
.L_1660:
        /*0094*/ 	.word	0x00000060


	//   ....[1]....
        /*0098*/ 	.word	0x000047c0


	//----- nvinfo : EIATTR_MAX_THREADS
	.align		4
.L_1661:
        /*009c*/ 	.byte	0x04, 0x05
        /*009e*/ 	.short	(.L_1663 - .L_1662)
.L_1662:
        /*00a0*/ 	.word	0x00000280
        /*00a4*/ 	.word	0x00000001
        /*00a8*/ 	.word	0x00000001


	//----- nvinfo : EIATTR_CRS_STACK_SIZE
	.align		4
.L_1663:
        /*00ac*/ 	.byte	0x04, 0x1e
        /*00ae*/ 	.short	(.L_1665 - .L_1664)
.L_1664:
        /*00b0*/ 	.word	0x00000000
.L_1665:


//--------------------- .nv.info._Z35group_norm_nhwc_fwd_one_pass_kernelI11Fp32IOBf16WLi256ELi160ELi640EEv26Group_norm_nhwc_fwd_params --------------------------
	.section	.nv.info._Z35group_norm_nhwc_fwd_one_pass_kernelI11Fp32IOBf16WLi256ELi160ELi640EEv26Group_norm_nhwc_fwd_params,"",@"SHT_CUDA_INFO"
	.sectionflags	@""
	.align	4


	//----- nvinfo : EIATTR_CUDA_API_VERSION
	.align		4
        /*0000*/ 	.byte	0x04, 0x37
        /*0002*/ 	.short	(.L_1667 - .L_1666)
.L_1666:
        /*0004*/ 	.word	0x00000082


	//----- nvinfo : EIATTR_SW2861232_WAR
	.align		4
.L_1667:
        /*0008*/ 	.byte	0x01, 0x35
	.zero		2


	//----- nvinfo : EIATTR_PARAM_CBANK
	.align		4
        /*000c*/ 	.byte	0x04, 0x0a
        /*000e*/ 	.short	(.L_1669 - .L_1668)
	.align		4
.L_1668:
        /*0010*/ 	.word	index@(.nv.constant0._Z35group_norm_nhwc_fwd_one_pass_kernelI11Fp32IOBf16WLi256ELi160ELi640EEv26Group_norm_nhwc_fwd_params)
        /*0014*/ 	.short	0x0160
        /*0016*/ 	.short	0x00a0


	//----- nvinfo : EIATTR_CBANK_PARAM_SIZE
	.align		4
.L_1669:
        /*0018*/ 	.byte	0x03, 0x19
        /*001a*/ 	.short	0x00a0


	//----- nvinfo : EIATTR_KPARAM_INFO
	.align		4
        /*001c*/ 	.byte	0x04, 0x17
        /*001e*/ 	.short	(.L_1671 - .L_1670)
.L_1670:
        /*0020*/ 	.word	0x00000000
        /*0024*/ 	.short	0x0000
        /*0026*/ 	.short	0x0000
        /*0028*/ 	.byte	0x00, 0xf0, 0x81, 0x02


	//----- nvinfo : EIATTR_MAXREG_COUNT
	.align		4
.L_1671:
        /*002c*/ 	.byte	0x03, 0x1b
        /*002e*/ 	.short	0x0060


	//----- nvinfo : EIATTR_NUM_BARRIERS
	.align		4
        /*0030*/ 	.byte	0x02, 0x4c
        /*0032*/ 	.byte	0x01
	.zero		1


	//----- nvinfo : EIATTR_MERCURY_ISA_VERSION
	.align		4
        /*0034*/ 	.byte	0x03, 0x5f
        /*0036*/ 	.short	0x0000


	//----- nvinfo : EIATTR_COOP_GROUP_MASK_REGIDS
	.align		4
        /*0038*/ 	.byte	0x04, 0x29
        /*003a*/ 	.short	(.L_1673 - .L_1672)


	//   ....[0]....
.L_1672:
        /*003c*/ 	.word	0xffffffff


	//   ....[1]....
        /*0040*/ 	.word	0xffffffff


	//   ....[2]....
        /*0044*/ 	.word	0xffffffff


	//   ....[3]....
        /*0048*/ 	.word	0xffffffff


	//   ....[4]....
        /*004c*/ 	.word	0xffffffff


	//   ....[5]....
        /*0050*/ 	.word	0xffffffff


	//   ....[6]....
        /*0054*/ 	.word	0xffffffff


	//   ....[7]....
        /*0058*/ 	.word	0xffffffff


	//   ....[8]....
        /*005c*/ 	.word	0xffffffff


	//   ....[9]....
        /*0060*/ 	.word	0xffffffff


	//----- nvinfo : EIATTR_COOP_GROUP_INSTR_OFFSETS
	.align		4
.L_1673:
        /*0064*/ 	.byte	0x04, 0x28
        /*0066*/ 	.short	(.L_1675 - .L_1674)


	//   ....[0]....
.L_1674:
        /*0068*/ 	.word	0x00002d10


	//   ....[1]....
        /*006c*/ 	.word	0x00002d20


	//   ....[2]....
        /*0070*/ 	.word	0x00002d60


	//   ....[3]....
        /*0074*/ 	.word	0x00002d70


	//   ....[4]....
        /*0078*/ 	.word	0x00002db0


	//   ....[5]....
        /*007c*/ 	.word	0x00002dc0


	//   ....[6]....
        /*0080*/ 	.word	0x00002e00


	//   ....[7]....
        /*0084*/ 	.word	0x00002e10


	//   ....[8]....
        /*0088*/ 	.word	0x00002e50


	//   ....[9]....
        /*008c*/ 	.word	0x00002e60


	//----- nvinfo : EIATTR_EXIT_INSTR_OFFSETS
	.align		4
.L_1675:
        /*0090*/ 	.byte	0x04, 0x1c
        /*0092*/ 	.short	(.L_1677 - .L_1676)


	//   ....[0]....
.L_1676:
        /*0094*/ 	.word	0x00000070


	//   ....[1]....
        /*0098*/ 	.word	0x000084b0


	//----- nvinfo : EIATTR_MAX_THREADS
	.align		4
.L_1677:
        /*009c*/ 	.byte	0x04, 0x05
        /*009e*/ 	.short	(.L_1679 - .L_1678)
.L_1678:
        /*00a0*/ 	.word	0x00000280
        /*00a4*/ 	.word	0x00000001
        /*00a8*/ 	.word	0x00000001


	//----- nvinfo : EIATTR_CRS_STACK_SIZE
	.align		4
.L_1679:
        /*00ac*/ 	.byte	0x04, 0x1e
        /*00ae*/ 	.short	(.L_1681 - .L_1680)
.L_1680:
        /*00b0*/ 	.word	0x00000000
.L_1681:


//--------------------- .nv.info._Z35group_norm_nhwc_fwd_one_pass_kernelI11Fp32IOBf16WLi512ELi160ELi640EEv26Group_norm_nhwc_fwd_params --------------------------
	.section	.nv.info._Z35group_norm_nhwc_fwd_one_pass_kernelI11Fp32IOBf16WLi512ELi160ELi640EEv26Group_norm_nhwc_fwd_params,"",@"SHT_CUDA_INFO"
	.sectionflags	@""
	.align	4


	//----- nvinfo : EIATTR_CUDA_API_VERSION
	.align		4
        /*0000*/ 	.byte	0x04, 0x37
        /*0002*/ 	.short	(.L_1683 - .L_1682)
.L_1682:
        /*0004*/ 	.word	0x00000082


	//----- nvinfo : EIATTR_SW2861232_WAR
	.align		4
.L_1683:
        /*0008*/ 	.byte	0x01, 0x35
	.zero		2


	//----- nvinfo : EIATTR_PARAM_CBANK
	.align		4
        /*000c*/ 	.byte	0x04, 0x0a
        /*000e*/ 	.short	(.L_1685 - .L_1684)
	.align		4
.L_1684:
        /*0010*/ 	.word	index@(.nv.constant0._Z35group_norm_nhwc_fwd_one_pass_kernelI11Fp32IOBf16WLi512ELi160ELi640EEv26Group_norm_nhwc_fwd_params)
        /*0014*/ 	.short	0x0160
        /*0016*/ 	.short	0x00a0


	//----- nvinfo : EIATTR_CBANK_PARAM_SIZE
	.align		4
.L_1685:
        /*0018*/ 	.byte	0x03, 0x19
        /*001a*/ 	.short	0x00a0


	//----- nvinfo : EIATTR_KPARAM_INFO
	.align		4
        /*001c*/ 	.byte	0x04, 0x17
        /*001e*/ 	.short	(.L_1687 - .L_1686)
.L_1686:
        /*0020*/ 	.word	0x00000000
        /*0024*/ 	.short	0x0000
        /*0026*/ 	.short	0x0000
        /*0028*/ 	.byte	0x00, 0xf0, 0x81, 0x02


	//----- nvinfo : EIATTR_MAXREG_COUNT
	.align		4
.L_1687:
        /*002c*/ 	.byte	0x03, 0x1b
        /*002e*/ 	.short	0x0060


	//----- nvinfo : EIATTR_NUM_BARRIERS
	.align		4
        /*0030*/ 	.byte	0x02, 0x4c
        /*0032*/ 	.byte	0x01
	.zero		1


	//----- nvinfo : EIATTR_ANNOTATIONS
	.align		4
        /*0034*/ 	.byte	0x04, 0x55
        /*0036*/ 	.short	(.L_1689 - .L_1688)


	//   ....[0]....
.L_1688:
        /* <DEDUP_REMOVED lines=180> */


	//----- nvinfo : EIATTR_MERCURY_ISA_VERSION
	.align		4
.L_1689:
        /*0b68*/ 	.byte	0x03, 0x5f
        /*0b6a*/ 	.short	0x0000


	//----- nvinfo : EIATTR_COOP_GROUP_MASK_REGIDS
	.align		4
        /*0b6c*/ 	.byte	0x04, 0x29
        /*0b6e*/ 	.short	(.L_1691 - .L_1690)


	//   ....[0]....
.L_1690:
        /*0b70*/ 	.word	0xffffffff


	//   ....[1]....
        /*0b74*/ 	.word	0xffffffff


	//   ....[2]....
        /*0b78*/ 	.word	0xffffffff


	//   ....[3]....
        /*0b7c*/ 	.word	0xffffffff


	//   ....[4]....
        /*0b80*/ 	.word	0xffffffff


	//   ....[5]....
        /*0b84*/ 	.word	0xffffffff


	//   ....[6]....
        /*0b88*/ 	.word	0xffffffff


	//   ....[7]....
        /*0b8c*/ 	.word	0xffffffff


	//   ....[8]....
        /*0b90*/ 	.word	0xffffffff


	//   ....[9]....
        /*0b94*/ 	.word	0xffffffff


	//----- nvinfo : EIATTR_COOP_GROUP_INSTR_OFFSETS
	.align		4
.L_1691:
        /*0b98*/ 	.byte	0x04, 0x28
        /*0b9a*/ 	.short	(.L_1693 - .L_1692)


	//   ....[0]....
.L_1692:
        /*0b9c*/ 	.word	0x000087e0


	//   ....[1]....
        /*0ba0*/ 	.word	0x000087f0


	//   ....[2]....
        /*0ba4*/ 	.word	0x00008830


	//   ....[3]....
        /*0ba8*/ 	.word	0x00008840


	//   ....[4]....
        /*0bac*/ 	.word	0x00008880


	//   ....[5]....
        /*0bb0*/ 	.word	0x00008890


	//   ....[6]....
        /*0bb4*/ 	.word	0x000088d0


	//   ....[7]....
        /*0bb8*/ 	.word	0x000088e0


	//   ....[8]....
        /*0bbc*/ 	.word	0x00008950


	//   ....[9]....
        /*0bc0*/ 	.word	0x00008960


	//----- nvinfo : EIATTR_EXIT_INSTR_OFFSETS
	.align		4
.L_1693:
        /*0bc4*/ 	.byte	0x04, 0x1c
        /*0bc6*/ 	.short	(.L_1695 - .L_1694)


	//   ....[0]....
.L_1694:
        /*0bc8*/ 	.word	0x00000070


	//   ....[1]....
        /*0bcc*/ 	.word	0x0000ab20


	//----- nvinfo : EIATTR_MAX_THREADS
	.align		4
.L_1695:
        /*0bd0*/ 	.byte	0x04, 0x05
        /*0bd2*/ 	.short	(.L_1697 - .L_1696)
.L_1696:
        /*0bd4*/ 	.word	0x00000280
        /*0bd8*/ 	.word	0x00000001
        /*0bdc*/ 	.word	0x00000001


	//----- nvinfo : EIATTR_CRS_STACK_SIZE
	.align		4
.L_1697:
        /*0be0*/ 	.byte	0x04, 0x1e
        /*0be2*/ 	.short	(.L_1699 - .L_1698)
.L_1698:
        /*0be4*/ 	.word	0x00000000
.L_1699:


//--------------------- .nv.info._Z35group_norm_nhwc_fwd_one_pass_kernelI11Fp32IOFp16WLi64ELi160ELi640EEv26Group_norm_nhwc_fwd_params --------------------------
	.section	.nv.info._Z35group_norm_nhwc_fwd_one_pass_kernelI11Fp32IOFp16WLi64ELi160ELi640EEv26Group_norm_nhwc_fwd_params,"",@"SHT_CUDA_INFO"
	.sectionflags	@""
	.align	4


	//----- nvinfo : EIATTR_CUDA_API_VERSION
	.align		4
        /*0000*/ 	.byte	0x04, 0x37
        /*0002*/ 	.short	(.L_1701 - .L_1700)
.L_1700:
        /*0004*/ 	.word	0x00000082


	//----- nvinfo : EIATTR_SW2861232_WAR
	.align		4
.L_1701:
        /*0008*/ 	.byte	0x01, 0x35
	.zero		2


	//----- nvinfo : EIATTR_PARAM_CBANK
	.align		4
        /*000c*/ 	.byte	0x04, 0x0a
        /*000e*/ 	.short	(.L_1703 - .L_1702)
	.align		4
.L_1702:
        /*0010*/ 	.word	index@(.nv.constant0._Z35group_norm_nhwc_fwd_one_pass_kernelI11Fp32IOFp16WLi64ELi160ELi640EEv26Group_norm_nhwc_fwd_params)
        /*0014*/ 	.short	0x0160
        /*0016*/ 	.short	0x00a0


	//----- nvinfo : EIATTR_CBANK_PARAM_SIZE
	.align		4
.L_1703:
        /*0018*/ 	.byte	0x03, 0x19
        /*001a*/ 	.short	0x00a0


	//----- nvinfo : EIATTR_KPARAM_INFO
	.align		4
        /*001c*/ 	.byte	0x04, 0x17
        /*001e*/ 	.short	(.L_1705 - .L_1704)
.L_1704:
        /*0020*/ 	.word	0x00000000
        /*0024*/ 	.short	0x0000
        /*0026*/ 	.short	0x0000
        /*0028*/ 	.byte	0x00, 0xf0, 0x81, 0x02


	//----- nvinfo : EIATTR_MAXREG_COUNT
	.align		4
.L_1705:
        /*002c*/ 	.byte	0x03, 0x1b
        /*002e*/ 	.short	0x0060


	//----- nvinfo : EIATTR_NUM_BARRIERS
	.align		4
        /*0030*/ 	.byte	0x02, 0x4c
        /*0032*/ 	.byte	0x01
	.zero		1


	//----- nvinfo : EIATTR_MERCURY_ISA_VERSION
	.align		4
        /*0034*/ 	.byte	0x03, 0x5f
        /*0036*/ 	.short	0x0000


	//----- nvinfo : EIATTR_COOP_GROUP_MASK_REGIDS
	.align		4
        /*0038*/ 	.byte	0x04, 0x29
        /*003a*/ 	.short	(.L_1707 - .L_1706)


	//   ....[0]....
.L_1706:
        /*003c*/ 	.word	0xffffffff


	//   ....[1]....
        /*0040*/ 	.word	0xffffffff


	//   ....[2]....
        /*0044*/ 	.word	0xffffffff


	//   ....[3]....
        /*0048*/ 	.word	0xffffffff


	//   ....[4]....
        /*004c*/ 	.word	0xffffffff


	//   ....[5]....
        /*0050*/ 	.word	0xffffffff


	//   ....[6]....
        /*0054*/ 	.word	0xffffffff


	//   ....[7]....
        /*0058*/ 	.word	0xffffffff


	//   ....[8]....
        /*005c*/ 	.word	0xffffffff


	//   ....[9]....
        /*0060*/ 	.word	0xffffffff


	//----- nvinfo : EIATTR_COOP_GROUP_INSTR_OFFSETS
	.align		4
.L_1707:
        /*0064*/ 	.byte	0x04, 0x28
        /*0066*/ 	.short	(.L_1709 - .L_1708)


	//   ....[0]....
.L_1708:
        /*0068*/ 	.word	0x00000d90


	//   ....[1]....
        /*006c*/ 	.word	0x00000da0


	//   ....[2]....
        /*0070*/ 	.word	0x00000dd0


	//   ....[3]....
        /*0074*/ 	.word	0x00000de0


	//   ....[4]....
        /*0078*/ 	.word	0x00000e20


	//   ....[5]....
        /*007c*/ 	.word	0x00000e30


	//   ....[6]....
        /*0080*/ 	.word	0x00000e70


	//   ....[7]....
        /*0084*/ 	.word	0x00000e80


	//   ....[8]....
        /*0088*/ 	.word	0x00000ec0


	//   ....[9]....
        /*008c*/ 	.word	0x00000ed0


	//----- nvinfo : EIATTR_EXIT_INSTR_OFFSETS
	.align		4
.L_1709:
        /*0090*/ 	.byte	0x04, 0x1c
        /*0092*/ 	.short	(.L_1711 - .L_1710)


	//   ....[0]....
.L_1710:
        /*0094*/ 	.word	0x00000060


	//   ....[1]....
        /*0098*/ 	.word	0x00002dc0


	//----- nvinfo : EIATTR_MAX_THREADS
	.align		4
.L_1711:
        /*009c*/ 	.byte	0x04, 0x05
        /*009e*/ 	.short	(.L_1713 - .L_1712)
.L_1712:
        /*00a0*/ 	.word	0x00000280
        /*00a4*/ 	.word	0x00000001
        /*00a8*/ 	.word	0x00000001


	//----- nvinfo : EIATTR_CRS_STACK_SIZE
	.align		4
.L_1713:
        /*00ac*/ 	.byte	0x04, 0x1e
        /*00ae*/ 	.short	(.L_1715 - .L_1714)
.L_1714:
        /*00b0*/ 	.word	0x00000000
.L_1715:


//--------------------- .nv.info._Z35group_norm_nhwc_fwd_one_pass_kernelI11Fp32IOFp16WLi128ELi160ELi640EEv26Group_norm_nhwc_fwd_params --------------------------
	.section	.nv.info._Z35group_norm_nhwc_fwd_one_pass_kernelI11Fp32IOFp16WLi128ELi160ELi640EEv26Group_norm_nhwc_fwd_params,"",@"SHT_CUDA_INFO"
	.sectionflags	@""
	.align	4


	//----- nvinfo : EIATTR_CUDA_API_VERSION
	.align		4
        /*0000*/ 	.byte	0x04, 0x37
        /*0002*/ 	.short	(.L_1717 - .L_1716)
.L_1716:
        /*0004*/ 	.word	0x00000082


	//----- nvinfo : EIATTR_SW2861232_WAR
	.align		4
.L_1717:
        /*0008*/ 	.byte	0x01, 0x35
	.zero		2


	//----- nvinfo : EIATTR_PARAM_CBANK
	.align		4
        /*000c*/ 	.byte	0x04, 0x0a
        /*000e*/ 	.short	(.L_1719 - .L_1718)
	.align		4
.L_1718:
        /*0010*/ 	.word	index@(.nv.constant0._Z35group_norm_nhwc_fwd_one_pass_kernelI11Fp32IOFp16WLi128ELi160ELi640EEv26Group_norm_nhwc_fwd_params)
        /*0014*/ 	.short	0x0160
        /*0016*/ 	.short	0x00a0


	//----- nvinfo : EIATTR_CBANK_PARAM_SIZE
	.align		4
.L_1719:
        /*0018*/ 	.byte	0x03, 0x19
        /*001a*/ 	.short	0x00a0


	//----- nvinfo : EIATTR_KPARAM_INFO
	.align		4
        /*001c*/ 	.byte	0x04, 0x17
        /*001e*/ 	.short	(.L_1721 - .L_1720)
.L_1720:
        /*0020*/ 	.word	0x00000000
        /*0024*/ 	.short	0x0000
        /*0026*/ 	.short	0x0000
        /*0028*/ 	.byte	0x00, 0xf0, 0x81, 0x02


	//----- nvinfo : EIATTR_MAXREG_COUNT
	.align		4
.L_1721:
        /*002c*/ 	.byte	0x03, 0x1b
        /*002e*/ 	.short	0x0060


	//----- nvinfo : EIATTR_NUM_BARRIERS
	.align		4
        /*0030*/ 	.byte	0x02, 0x4c
        /*0032*/ 	.byte	0x01
	.zero		1


	//----- nvinfo : EIATTR_MERCURY_ISA_VERSION
	.align		4
        /*0034*/ 	.byte	0x03, 0x5f
        /*0036*/ 	.short	0x0000


	//----- nvinfo : EIATTR_COOP_GROUP_MASK_REGIDS
	.align		4
        /*0038*/ 	.byte	0x04, 0x29
        /*003a*/ 	.short	(.L_1723 - .L_1722)


	//   ....[0]....
.L_1722:
        /*003c*/ 	.word	0xffffffff


	//   ....[1]....
        /*0040*/ 	.word	0xffffffff


	//   ....[2]....
        /*0044*/ 	.word	0xffffffff


	//   ....[3]....
        /*0048*/ 	.word	0xffffffff


	//   ....[4]....
        /*004c*/ 	.word	0xffffffff


	//   ....[5]....
        /*0050*/ 	.word	0xffffffff


	//   ....[6]....
        /*0054*/ 	.word	0xffffffff


	//   ....[7]....
        /*0058*/ 	.word	0xffffffff


	//   ....[8]....
        /*005c*/ 	.word	0xffffffff


	//   ....[9]....
        /*0060*/ 	.word	0xffffffff


	//----- nvinfo : EIATTR_COOP_GROUP_INSTR_OFFSETS
	.align		4
.L_1723:
        /*0064*/ 	.byte	0x04, 0x28
        /*0066*/ 	.short	(.L_1725 - .L_1724)


	//   ....[0]....
.L_1724:
        /*0068*/ 	.word	0x00001760


	//   ....[1]....
        /*006c*/ 	.word	0x00001770


	//   ....[2]....
        /*0070*/ 	.word	0x000017a0


	//   ....[3]....
        /*0074*/ 	.word	0x000017b0


	//   ....[4]....
        /*0078*/ 	.word	0x000017f0


	//   ....[5]....
        /*007c*/ 	.word	0x00001800


	//   ....[6]....
        /*0080*/ 	.word	0x00001840


	//   ....[7]....
        /*0084*/ 	.word	0x00001850


	//   ....[8]....
        /*0088*/ 	.word	0x00001890


	//   ....[9]....
        /*008c*/ 	.word	0x000018a0


	//----- nvinfo : EIATTR_EXIT_INSTR_OFFSETS
	.align		4
.L_1725:
        /*0090*/ 	.byte	0x04, 0x1c
        /*0092*/ 	.short	(.L_1727 - .L_1726)


	//   ....[0]....
.L_1726:
        /*0094*/ 	.word	0x00000060


	//   ....[1]....
        /*0098*/ 	.word	0x000047c0


	//----- nvinfo : EIATTR_MAX_THREADS
	.align		4
.L_1727:
        /*009c*/ 	.byte	0x04, 0x05
        /*009e*/ 	.short	(.L_1729 - .L_1728)
.L_1728:
        /*00a0*/ 	.word	0x00000280
        /*00a4*/ 	.word	0x00000001
        /*00a8*/ 	.word	0x00000001


	//----- nvinfo : EIATTR_CRS_STACK_SIZE
	.align		4
.L_1729:
        /*00ac*/ 	.byte	0x04, 0x1e
        /*00ae*/ 	.short	(.L_1731 - .L_1730)
.L_1730:
        /*00b0*/ 	.word	0x00000000
.L_1731:


//--------------------- .nv.info._Z35group_norm_nhwc_fwd_one_pass_kernelI11Fp32IOFp16WLi256ELi160ELi640EEv26Group_norm_nhwc_fwd_params --------------------------
	.section	.nv.info._Z35group_norm_nhwc_fwd_one_pass_kernelI11Fp32IOFp16WLi256ELi160ELi640EEv26Group_norm_nhwc_fwd_params,"",@"SHT_CUDA_INFO"
	.sectionflags	@""
	.align	4


	//----- nvinfo : EIATTR_CUDA_API_VERSION
	.align		4
        /*0000*/ 	.byte	0x04, 0x37
        /*0002*/ 	.short	(.L_1733 - .L_1732)
.L_1732:
        /*0004*/ 	.word	0x00000082


	//----- nvinfo : EIATTR_SW2861232_WAR
	.align		4
.L_1733:
        /*0008*/ 	.byte	0x01, 0x35
	.zero		2


	//----- nvinfo : EIATTR_PARAM_CBANK
	.align		4
        /*000c*/ 	.byte	0x04, 0x0a
        /*000e*/ 	.short	(.L_1735 - .L_1734)
	.align		4
.L_1734:
        /*0010*/ 	.word	index@(.nv.constant0._Z35group_norm_nhwc_fwd_one_pass_kernelI11Fp32IOFp16WLi256ELi160ELi640EEv26Group_norm_nhwc_fwd_params)
        /*0014*/ 	.short	0x0160
        /*0016*/ 	.short	0x00a0


	//----- nvinfo : EIATTR_CBANK_PARAM_SIZE
	.align		4
.L_1735:
        /*0018*/ 	.byte	0x03, 0x19
        /*001a*/ 	.short	0x00a0


	//----- nvinfo : EIATTR_KPARAM_INFO
	.align		4
        /*001c*/ 	.byte	0x04, 0x17
        /*001e*/ 	.short	(.L_1737 - .L_1736)
.L_1736:
        /*0020*/ 	.word	0x00000000
        /*0024*/ 	.short	0x0000
        /*0026*/ 	.short	0x0000
        /*0028*/ 	.byte	0x00, 0xf0, 0x81, 0x02


	//----- nvinfo : EIATTR_MAXREG_COUNT
	.align		4
.L_1737:
        /*002c*/ 	.byte	0x03, 0x1b
        /*002e*/ 	.short	0x0060


	//----- nvinfo : EIATTR_NUM_BARRIERS
	.align		4
        /*0030*/ 	.byte	0x02, 0x4c
        /*0032*/ 	.byte	0x01
	.zero		1


	//----- nvinfo : EIATTR_MERCURY_ISA_VERSION
	.align		4
        /*0034*/ 	.byte	0x03, 0x5f
        /*0036*/ 	.short	0x0000


	//----- nvinfo : EIATTR_COOP_GROUP_MASK_REGIDS
	.align		4
        /*0038*/ 	.byte	0x04, 0x29
        /*003a*/ 	.short	(.L_1739 - .L_1738)


	//   ....[0]....
.L_1738:
        /*003c*/ 	.word	0xffffffff


	//   ....[1]....
        /*0040*/ 	.word	0xffffffff


	//   ....[2]....
        /*0044*/ 	.word	0xffffffff


	//   ....[3]....
        /*0048*/ 	.word	0xffffffff


	//   ....[4]....
        /*004c*/ 	.word	0xffffffff


	//   ....[5]....
        /*0050*/ 	.word	0xffffffff


	//   ....[6]....
        /*0054*/ 	.word	0xffffffff


	//   ....[7]....
        /*0058*/ 	.word	0xffffffff


	//   ....[8]....
        /*005c*/ 	.word	0xffffffff


	//   ....[9]....
        /*0060*/ 	.word	0xffffffff


	//----- nvinfo : EIATTR_COOP_GROUP_INSTR_OFFSETS
	.align		4
.L_1739:
        /*0064*/ 	.byte	0x04, 0x28
        /*0066*/ 	.short	(.L_1741 - .L_1740)


	//   ....[0]....
.L_1740:
        /*0068*/ 	.word	0x00002d10


	//   ....[1]....
        /*006c*/ 	.word	0x00002d20


	//   ....[2]....
        /*0070*/ 	.word	0x00002d60


	//   ....[3]....
        /*0074*/ 	.word	0x00002d70


	//   ....[4]....
        /*0078*/ 	.word	0x00002db0


	//   ....[5]....
        /*007c*/ 	.word	0x00002dc0


	//   ....[6]....
        /*0080*/ 	.word	0x00002e00


	//   ....[7]....
        /*0084*/ 	.word	0x00002e10


	//   ....[8]....
        /*0088*/ 	.word	0x00002e50


	//   ....[9]....
        /*008c*/ 	.word	0x00002e60


	//----- nvinfo : EIATTR_EXIT_INSTR_OFFSETS
	.align		4
.L_1741:
        /*0090*/ 	.byte	0x04, 0x1c
        /*0092*/ 	.short	(.L_1743 - .L_1742)


	//   ....[0]....
.L_1742:
        /*0094*/ 	.word	0x00000070


	//   ....[1]....
        /*0098*/ 	.word	0x000084b0


	//----- nvinfo : EIATTR_MAX_THREADS
	.align		4
.L_1743:
        /*009c*/ 	.byte	0x04, 0x05
        /*009e*/ 	.short	(.L_1745 - .L_1744)
.L_1744:
        /*00a0*/ 	.word	0x00000280
        /*00a4*/ 	.word	0x00000001
        /*00a8*/ 	.word	0x00000001


	//----- nvinfo : EIATTR_CRS_STACK_SIZE
	.align		4
.L_1745:
        /*00ac*/ 	.byte	0x04, 0x1e
        /*00ae*/ 	.short	(.L_1747 - .L_1746)
.L_1746:
        /*00b0*/ 	.word	0x00000000
.L_1747:


//--------------------- .nv.info._Z35group_norm_nhwc_fwd_one_pass_kernelI11Fp32IOFp16WLi512ELi160ELi640EEv26Group_norm_nhwc_fwd_params --------------------------
	.section	.nv.info._Z35group_norm_nhwc_fwd_one_pass_kernelI11Fp32IOFp16WLi512ELi160ELi640EEv26Group_norm_nhwc_fwd_params,"",@"SHT_CUDA_INFO"
	.sectionflags	@""
	.align	4


	//----- nvinfo : EIATTR_CUDA_API_VERSION
	.align		4
        /*0000*/ 	.byte	0x04, 0x37
        /*0002*/ 	.short	(.L_1749 - .L_1748)
.L_1748:
        /*0004*/ 	.word	0x00000082


	//----- nvinfo : EIATTR_SW2861232_WAR
	.align		4
.L_1749:
        /*0008*/ 	.byte	0x01, 0x35
	.zero		2


	//----- nvinfo : EIATTR_PARAM_CBANK
	.align		4
        /*000c*/ 	.byte	0x04, 0x0a
        /*000e*/ 	.short	(.L_1751 - .L_1750)
	.align		4
.L_1750:
        /*0010*/ 	.word	index@(.nv.constant0._Z35group_norm_nhwc_fwd_one_pass_kernelI11Fp32IOFp16WLi512ELi160ELi640EEv26Group_norm_nhwc_fwd_params)
        /*0014*/ 	.short	0x0160
        /*0016*/ 	.short	0x00a0


	//----- nvinfo : EIATTR_CBANK_PARAM_SIZE
	.align		4
.L_1751:
        /*0018*/ 	.byte	0x03, 0x19
        /*001a*/ 	.short	0x00a0


	//----- nvinfo : EIATTR_KPARAM_INFO
	.align		4
        /*001c*/ 	.byte	0x04, 0x17
        /*001e*/ 	.short	(.L_1753 - .L_1752)
.L_1752:
        /*0020*/ 	.word	0x00000000
        /*0024*/ 	.short	0x0000
        /*0026*/ 	.short	0x0000
        /*0028*/ 	.byte	0x00, 0xf0, 0x81, 0x02


	//----- nvinfo : EIATTR_MAXREG_COUNT
	.align		4
.L_1753:
        /*002c*/ 	.byte	0x03, 0x1b
        /*002e*/ 	.short	0x0060


	//----- nvinfo : EIATTR_NUM_BARRIERS
	.align		4
        /*0030*/ 	.byte	0x02, 0x4c
        /*0032*/ 	.byte	0x01
	.zero		1


	//----- nvinfo : EIATTR_ANNOTATIONS
	.align		4
        /*0034*/ 	.byte	0x04, 0x55
        /*0036*/ 	.short	(.L_1755 - .L_1754)


	//   ....[0]....
.L_1754:
        /* <DEDUP_REMOVED lines=180> */


	//----- nvinfo : EIATTR_MERCURY_ISA_VERSION
	.align		4
.L_1755:
        /*0b68*/ 	.byte	0x03, 0x5f
        /*0b6a*/ 	.short	0x0000


	//----- nvinfo : EIATTR_COOP_GROUP_MASK_REGIDS
	.align		4
        /*0b6c*/ 	.byte	0x04, 0x29
        /*0b6e*/ 	.short	(.L_1757 - .L_1756)


	//   ....[0]....
.L_1756:
        /*0b70*/ 	.word	0xffffffff


	//   ....[1]....
        /*0b74*/ 	.word	0xffffffff


	//   ....[2]....
        /*0b78*/ 	.word	0xffffffff


	//   ....[3]....
        /*0b7c*/ 	.word	0xffffffff


	//   ....[4]....
        /*0b80*/ 	.word	0xffffffff


	//   ....[5]....
        /*0b84*/ 	.word	0xffffffff


	//   ....[6]....
        /*0b88*/ 	.word	0xffffffff


	//   ....[7]....
        /*0b8c*/ 	.word	0xffffffff


	//   ....[8]....
        /*0b90*/ 	.word	0xffffffff


	//   ....[9]....
        /*0b94*/ 	.word	0xffffffff


	//----- nvinfo : EIATTR_COOP_GROUP_INSTR_OFFSETS
	.align		4
.L_1757:
        /*0b98*/ 	.byte	0x04, 0x28
        /*0b9a*/ 	.short	(.L_1759 - .L_1758)


	//   ....[0]....
.L_1758:
        /*0b9c*/ 	.word	0x000087e0


	//   ....[1]....
        /*0ba0*/ 	.word	0x000087f0


	//   ....[2]....
        /*0ba4*/ 	.word	0x00008830


	//   ....[3]....
        /*0ba8*/ 	.word	0x00008840


	//   ....[4]....
        /*0bac*/ 	.word	0x00008880


	//   ....[5]....
        /*0bb0*/ 	.word	0x00008890


	//   ....[6]....
        /*0bb4*/ 	.word	0x000088d0


	//   ....[7]....
        /*0bb8*/ 	.word	0x000088e0


	//   ....[8]....
        /*0bbc*/ 	.word	0x00008950


	//   ....[9]....
        /*0bc0*/ 	.word	0x00008960


	//----- nvinfo : EIATTR_EXIT_INSTR_OFFSETS
	.align		4
.L_1759:
        /*0bc4*/ 	.byte	0x04, 0x1c
        /*0bc6*/ 	.short	(.L_1761 - .L_1760)


	//   ....[0]....
.L_1760:
        /*0bc8*/ 	.word	0x00000070


	//   ....[1]....
        /*0bcc*/ 	.word	0x0000ab20


	//----- nvinfo : EIATTR_MAX_THREADS
	.align		4
.L_1761:
        /*0bd0*/ 	.byte	0x04, 0x05
        /*0bd2*/ 	.short	(.L_1763 - .L_1762)
.L_1762:
        /*0bd4*/ 	.word	0x00000280
        /*0bd8*/ 	.word	0x00000001
        /*0bdc*/ 	.word	0x00000001


	//----- nvinfo : EIATTR_CRS_STACK_SIZE
	.align		4
.L_1763:
        /*0be0*/ 	.byte	0x04, 0x1e
        /*0be2*/ 	.short	(.L_1765 - .L_1764)
.L_1764:
        /*0be4*/ 	.word	0x00000000
.L_1765:


//--------------------- .nv.callgraph             --------------------------
	.section	.nv.callgraph,"",@"SHT_CUDA_CALLGRAPH"
	.align	4
	.sectionentsize	8
	.align		4
        /*0000*/ 	.word	0x00000000
	.align		4
        /*0004*/ 	.word	0xffffffff
	.align		4
        /*0008*/ 	.word	0x00000000
	.align		4
        /*000c*/ 	.word	0xfffffffe
	.align		4
        /*0010*/ 	.word	0x00000000
	.align		4
        /*0014*/ 	.word	0xfffffffd
	.align		4
        /*0018*/ 	.word	0x00000000
	.align		4
        /*001c*/ 	.word	0xfffffffc


//--------------------- .nv.rel.action            --------------------------
	.section	.nv.rel.action,"",@"SHT_CUDA_RELOCINFO"
	.align	8
	.sectionentsize	8
        /*0000*/ 	.byte	0x73, 0x00, 0x00, 0x00, 0x00, 0x00, 0x00, 0x00, 0x00, 0x00, 0x00, 0x11, 0x25, 0x00, 0x05, 0x36


//--------------------- .nv.constant4             --------------------------
	.section	.nv.constant4,"a",@progbits
	.align	8
	.align		8
.nv.constant4:
        /*0000*/ 	.dword	_ZN62_INTERNAL_fe989378_31_group_norm_nhwc_one_pass_160_cu_f4b18ab14cuda3std3__45__cpo5beginE
	.align		8
        /*0008*/ 	.dword	_ZN62_INTERNAL_fe989378_31_group_norm_nhwc_one_pass_160_cu_f4b18ab14cuda3std3__45__cpo3endE
	.align		8
        /*0010*/ 	.dword	_ZN62_INTERNAL_fe989378_31_group_norm_nhwc_one_pass_160_cu_f4b18ab14cuda3std3__45__cpo6cbeginE
	.align		8
        /*0018*/ 	.dword	_ZN62_INTERNAL_fe989378_31_group_norm_nhwc_one_pass_160_cu_f4b18ab14cuda3std3__45__cpo4cendE
	.align		8
        /*0020*/ 	.dword	_ZN62_INTERNAL_fe989378_31_group_norm_nhwc_one_pass_160_cu_f4b18ab14cuda3std3__45__cpo6rbeginE
	.align		8
        /*0028*/ 	.dword	_ZN62_INTERNAL_fe989378_31_group_norm_nhwc_one_pass_160_cu_f4b18ab14cuda3std3__45__cpo4rendE
	.align		8
        /*0030*/ 	.dword	_ZN62_INTERNAL_fe989378_31_group_norm_nhwc_one_pass_160_cu_f4b18ab14cuda3std3__45__cpo7crbeginE
	.align		8
        /*0038*/ 	.dword	_ZN62_INTERNAL_fe989378_31_group_norm_nhwc_one_pass_160_cu_f4b18ab14cuda3std3__45__cpo5crendE
	.align		8
        /*0040*/ 	.dword	_ZN62_INTERNAL_fe989378_31_group_norm_nhwc_one_pass_160_cu_f4b18ab14cuda3std3__464_GLOBAL__N__fe989378_31_group_norm_nhwc_one_pass_160_cu_f4b18ab16ignoreE
	.align		8
        /*0048*/ 	.dword	_ZN62_INTERNAL_fe989378_31_group_norm_nhwc_one_pass_160_cu_f4b18ab14cuda3std3__419piecewise_constructE
	.align		8
        /*0050*/ 	.dword	_ZN62_INTERNAL_fe989378_31_group_norm_nhwc_one_pass_160_cu_f4b18ab14cuda3std3__48in_placeE
	.align		8
        /*0058*/ 	.dword	_ZN62_INTERNAL_fe989378_31_group_norm_nhwc_one_pass_160_cu_f4b18ab14cuda3std3__420unreachable_sentinelE
	.align		8
        /*0060*/ 	.dword	_ZN62_INTERNAL_fe989378_31_group_norm_nhwc_one_pass_160_cu_f4b18ab14cuda3std3__47nulloptE
	.align		8
        /*0068*/ 	.dword	_ZN62_INTERNAL_fe989378_31_group_norm_nhwc_one_pass_160_cu_f4b18ab14cuda3std3__48unexpectE
	.align		8
        /*0070*/ 	.dword	_ZN62_INTERNAL_fe989378_31_group_norm_nhwc_one_pass_160_cu_f4b18ab14cuda3std6ranges3__45__cpo4swapE
	.align		8
        /*0078*/ 	.dword	_ZN62_INTERNAL_fe989378_31_group_norm_nhwc_one_pass_160_cu_f4b18ab14cuda3std6ranges3__45__cpo9iter_moveE
	.align		8
        /*0080*/ 	.dword	_ZN62_INTERNAL_fe989378_31_group_norm_nhwc_one_pass_160_cu_f4b18ab14cuda3std6ranges3__45__cpo5beginE
	.align		8
        /*0088*/ 	.dword	_ZN62_INTERNAL_fe989378_31_group_norm_nhwc_one_pass_160_cu_f4b18ab14cuda3std6ranges3__45__cpo3endE
	.align		8
        /*0090*/ 	.dword	_ZN62_INTERNAL_fe989378_31_group_norm_nhwc_one_pass_160_cu_f4b18ab14cuda3std6ranges3__45__cpo6cbeginE
	.align		8
        /*0098*/ 	.dword	_ZN62_INTERNAL_fe989378_31_group_norm_nhwc_one_pass_160_cu_f4b18ab14cuda3std6ranges3__45__cpo4cendE
	.align		8
        /*00a0*/ 	.dword	_ZN62_INTERNAL_fe989378_31_group_norm_nhwc_one_pass_160_cu_f4b18ab14cuda3std6ranges3__45__cpo7advanceE
	.align		8
        /*00a8*/ 	.dword	_ZN62_INTERNAL_fe989378_31_group_norm_nhwc_one_pass_160_cu_f4b18ab14cuda3std6ranges3__45__cpo9iter_swapE
	.align		8
        /*00b0*/ 	.dword	_ZN62_INTERNAL_fe989378_31_group_norm_nhwc_one_pass_160_cu_f4b18ab14cuda3std6ranges3__45__cpo4nextE
	.align		8
        /*00b8*/ 	.dword	_ZN62_INTERNAL_fe989378_31_group_norm_nhwc_one_pass_160_cu_f4b18ab14cuda3std6ranges3__45__cpo4prevE
	.align		8
        /*00c0*/ 	.dword	_ZN62_INTERNAL_fe989378_31_group_norm_nhwc_one_pass_160_cu_f4b18ab14cuda3std6ranges3__45__cpo4dataE
	.align		8
        /*00c8*/ 	.dword	_ZN62_INTERNAL_fe989378_31_group_norm_nhwc_one_pass_160_cu_f4b18ab14cuda3std6ranges3__45__cpo5cdataE
	.align		8
        /*00d0*/ 	.dword	_ZN62_INTERNAL_fe989378_31_group_norm_nhwc_one_pass_160_cu_f4b18ab14cuda3std6ranges3__45__cpo4sizeE
	.align		8
        /*00d8*/ 	.dword	_ZN62_INTERNAL_fe989378_31_group_norm_nhwc_one_pass_160_cu_f4b18ab14cuda3std6ranges3__45__cpo5ssizeE
	.align		8
        /*00e0*/ 	.dword	_ZN62_INTERNAL_fe989378_31_group_norm_nhwc_one_pass_160_cu_f4b18ab14cuda3std6ranges3__45__cpo8distanceE
	.align		8
        /*00e8*/ 	.dword	_ZN62_INTERNAL_fe989378_31_group_norm_nhwc_one_pass_160_cu_f4b18ab16thrust23THRUST_300001_SM_800_NS6system6detail10sequential3seqE
	.align		8
        /*00f0*/ 	.dword	_ZN62_INTERNAL_fe989378_31_group_norm_nhwc_one_pass_160_cu_f4b18ab16thrust23THRUST_300001_SM_800_NS12placeholders2_1E
	.align		8
        /*00f8*/ 	.dword	_ZN62_INTERNAL_fe989378_31_group_norm_nhwc_one_pass_160_cu_f4b18ab16thrust23THRUST_300001_SM_800_NS12placeholders2_2E
	.align		8
        /*0100*/ 	.dword	_ZN62_INTERNAL_fe989378_31_group_norm_nhwc_one_pass_160_cu_f4b18ab16thrust23THRUST_300001_SM_800_NS12placeholders2_3E
	.align		8
        /*0108*/ 	.dword	_ZN62_INTERNAL_fe989378_31_group_norm_nhwc_one_pass_160_cu_f4b18ab16thrust23THRUST_300001_SM_800_NS12placeholders2_4E
	.align		8
        /*0110*/ 	.dword	_ZN62_INTERNAL_fe989378_31_group_norm_nhwc_one_pass_160_cu_f4b18ab16thrust23THRUST_300001_SM_800_NS12placeholders2_5E
	.align		8
        /*0118*/ 	.dword	_ZN62_INTERNAL_fe989378_31_group_norm_nhwc_one_pass_160_cu_f4b18ab16thrust23THRUST_300001_SM_800_NS12placeholders2_6E
	.align		8
        /*0120*/ 	.dword	_ZN62_INTERNAL_fe989378_31_group_norm_nhwc_one_pass_160_cu_f4b18ab16thrust23THRUST_300001_SM_800_NS12placeholders2_7E
	.align		8
        /*0128*/ 	.dword	_ZN62_INTERNAL_fe989378_31_group_norm_nhwc_one_pass_160_cu_f4b18ab16thrust23THRUST_300001_SM_800_NS12placeholders2_8E
	.align		8
        /*0130*/ 	.dword	_ZN62_INTERNAL_fe989378_31_group_norm_nhwc_one_pass_160_cu_f4b18ab16thrust23THRUST_300001_SM_800_NS12placeholders2_9E
	.align		8
        /*0138*/ 	.dword	_ZN62_INTERNAL_fe989378_31_group_norm_nhwc_one_pass_160_cu_f4b18ab16thrust23THRUST_300001_SM_800_NS12placeholders3_10E


//--------------------- .nv.constant0._ZN3cub17CUB_300001_SM_8006detail11EmptyKernelIvEEvv --------------------------
	.section	.nv.constant0._ZN3cub17CUB_300001_SM_8006detail11EmptyKernelIvEEvv,"a",@progbits
	.sectionflags	@""
	.align	4
.nv.constant0._ZN3cub17CUB_300001_SM_8006detail11EmptyKernelIvEEvv:
	.zero		352


//--------------------- .nv.constant0._Z35group_norm_nhwc_bwd_one_pass_kernelI11Bf16IOFp32WLi64ELi160ELi640EEv26Group_norm_nhwc_bwd_params --------------------------
	.section	.nv.constant0._Z35group_norm_nhwc_bwd_one_pass_kernelI11Bf16IOFp32WLi64ELi160ELi640EEv26Group_norm_nhwc_bwd_params,"a",@progbits
	.sectionflags	@""
	.align	4
.nv.constant0._Z35group_norm_nhwc_bwd_one_pass_kernelI11Bf16IOFp32WLi64ELi160ELi640EEv26Group_norm_nhwc_bwd_params:
	.zero		536


//--------------------- .nv.constant0._Z35group_norm_nhwc_bwd_one_pass_kernelI11Bf16IOFp32WLi128ELi160ELi640EEv26Group_norm_nhwc_bwd_params --------------------------
	.section	.nv.constant0._Z35group_norm_nhwc_bwd_one_pass_kernelI11Bf16IOFp32WLi128ELi160ELi640EEv26Group_norm_nhwc_bwd_params,"a",@progbits
	.sectionflags	@""
	.align	4
.nv.constant0._Z35group_norm_nhwc_bwd_one_pass_kernelI11Bf16IOFp32WLi128ELi160ELi640EEv26Group_norm_nhwc_bwd_params:
	.zero		536


//--------------------- .nv.constant0._Z35group_norm_nhwc_bwd_one_pass_kernelI11Bf16IOFp32WLi256ELi160ELi640EEv26Group_norm_nhwc_bwd_params --------------------------
	.section	.nv.constant0._Z35group_norm_nhwc_bwd_one_pass_kernelI11Bf16IOFp32WLi256ELi160ELi640EEv26Group_norm_nhwc_bwd_params,"a",@progbits
	.sectionflags	@""
	.align	4
.nv.constant0._Z35group_norm_nhwc_bwd_one_pass_kernelI11Bf16IOFp32WLi256ELi160ELi640EEv26Group_norm_nhwc_bwd_params:
	.zero		536


//--------------------- .nv.constant0._Z35group_norm_nhwc_bwd_one_pass_kernelI11Bf16IOFp32WLi512ELi160ELi640EEv26Group_norm_nhwc_bwd_params --------------------------
	.section	.nv.constant0._Z35group_norm_nhwc_bwd_one_pass_kernelI11Bf16IOFp32WLi512ELi160ELi640EEv26Group_norm_nhwc_bwd_params,"a",@progbits
	.sectionflags	@""
	.align	4
.nv.constant0._Z35group_norm_nhwc_bwd_one_pass_kernelI11Bf16IOFp32WLi512ELi160ELi640EEv26Group_norm_nhwc_bwd_params:
	.zero		536


//--------------------- .nv.constant0._Z35group_norm_nhwc_bwd_one_pass_kernelI11Bf16IOBf16WLi64ELi160ELi640EEv26Group_norm_nhwc_bwd_params --------------------------
	.section	.nv.constant0._Z35group_norm_nhwc_bwd_one_pass_kernelI11Bf16IOBf16WLi64ELi160ELi640EEv26Group_norm_nhwc_bwd_params,"a",@progbits
	.sectionflags	@""
	.align	4
.nv.constant0._Z35group_norm_nhwc_bwd_one_pass_kernelI11Bf16IOBf16WLi64ELi160ELi640EEv26Group_norm_nhwc_bwd_params:
	.zero		536


//--------------------- .nv.constant0._Z35group_norm_nhwc_bwd_one_pass_kernelI11Bf16IOBf16WLi128ELi160ELi640EEv26Group_norm_nhwc_bwd_params --------------------------
	.section	.nv.constant0._Z35group_norm_nhwc_bwd_one_pass_kernelI11Bf16IOBf16WLi128ELi160ELi640EEv26Group_norm_nhwc_bwd_params,"a",@progbits
	.sectionflags	@""
	.align	4
.nv.constant0._Z35group_norm_nhwc_bwd_one_pass_kernelI11Bf16IOBf16WLi128ELi160ELi640EEv26Group_norm_nhwc_bwd_params:
	.zero		536


//--------------------- .nv.constant0._Z35group_norm_nhwc_bwd_one_pass_kernelI11Bf16IOBf16WLi256ELi160ELi640EEv26Group_norm_nhwc_bwd_params --------------------------
	.section	.nv.constant0._Z35group_norm_nhwc_bwd_one_pass_kernelI11Bf16IOBf16WLi256ELi160ELi640EEv26Group_norm_nhwc_bwd_params,"a",@progbits
	.sectionflags	@""
	.align	4
.nv.constant0._Z35group_norm_nhwc_bwd_one_pass_kernelI11Bf16IOBf16WLi256ELi160ELi640EEv26Group_norm_nhwc_bwd_params:
	.zero		536


//--------------------- .nv.constant0._Z35group_norm_nhwc_bwd_one_pass_kernelI11Bf16IOBf16WLi512ELi160ELi640EEv26Group_norm_nhwc_bwd_params --------------------------
	.section	.nv.constant0._Z35group_norm_nhwc_bwd_one_pass_kernelI11Bf16IOBf16WLi512ELi160ELi640EEv26Group_norm_nhwc_bwd_params,"a",@progbits
	.sectionflags	@""
	.align	4
.nv.constant0._Z35group_norm_nhwc_bwd_one_pass_kernelI11Bf16IOBf16WLi512ELi160ELi640EEv26Group_norm_nhwc_bwd_params:
	.zero		536


//--------------------- .nv.constant0._Z35group_norm_nhwc_bwd_one_pass_kernelI11Bf16IOFp16WLi64ELi160ELi640EEv26Group_norm_nhwc_bwd_params --------------------------
	.section	.nv.constant0._Z35group_norm_nhwc_bwd_one_pass_kernelI11Bf16IOFp16WLi64ELi160ELi640EEv26Group_norm_nhwc_bwd_params,"a",@progbits
	.sectionflags	@""
	.align	4
.nv.constant0._Z35group_norm_nhwc_bwd_one_pass_kernelI11Bf16IOFp16WLi64ELi160ELi640EEv26Group_norm_nhwc_bwd_params:
	.zero		536


//--------------------- .nv.constant0._Z35group_norm_nhwc_bwd_one_pass_kernelI11Bf16IOFp16WLi128ELi160ELi640EEv26Group_norm_nhwc_bwd_params --------------------------
	.section	.nv.constant0._Z35group_norm_nhwc_bwd_one_pass_kernelI11Bf16IOFp16WLi128ELi160ELi640EEv26Group_norm_nhwc_bwd_params,"a",@progbits
	.sectionflags	@""
	.align	4
.nv.constant0._Z35group_norm_nhwc_bwd_one_pass_kernelI11Bf16IOFp16WLi128ELi160ELi640EEv26Group_norm_nhwc_bwd_params:
	.zero		536


//--------------------- .nv.constant0._Z35group_norm_nhwc_bwd_one_pass_kernelI11Bf16IOFp16WLi256ELi160ELi640EEv26Group_norm_nhwc_bwd_params --------------------------
	.section	.nv.constant0._Z35group_norm_nhwc_bwd_one_pass_kernelI11Bf16IOFp16WLi256ELi160ELi640EEv26Group_norm_nhwc_bwd_params,"a",@progbits
	.sectionflags	@""
	.align	4
.nv.constant0._Z35group_norm_nhwc_bwd_one_pass_kernelI11Bf16IOFp16WLi256ELi160ELi640EEv26Group_norm_nhwc_bwd_params:
	.zero		536


//--------------------- .nv.constant0._Z35group_norm_nhwc_bwd_one_pass_kernelI11Bf16IOFp16WLi512ELi160ELi640EEv26Group_norm_nhwc_bwd_params --------------------------
	.section	.nv.constant0._Z35group_norm_nhwc_bwd_one_pass_kernelI11Bf16IOFp16WLi512ELi160ELi640EEv26Group_norm_nhwc_bwd_params,"a",@progbits
	.sectionflags	@""
	.align	4
.nv.constant0._Z35group_norm_nhwc_bwd_one_pass_kernelI11Bf16IOFp16WLi512ELi160ELi640EEv26Group_norm_nhwc_bwd_params:
	.zero		536


//--------------------- .nv.constant0._Z35group_norm_nhwc_bwd_one_pass_kernelI11Fp16IOFp32WLi64ELi160ELi640EEv26Group_norm_nhwc_bwd_params --------------------------
	.section	.nv.constant0._Z35group_norm_nhwc_bwd_one_pass_kernelI11Fp16IOFp32WLi64ELi160ELi640EEv26Group_norm_nhwc_bwd_params,"a",@progbits
	.sectionflags	@""
	.align	4
.nv.constant0._Z35group_norm_nhwc_bwd_one_pass_kernelI11Fp16IOFp32WLi64ELi160ELi640EEv26Group_norm_nhwc_bwd_params:
	.zero		536


//--------------------- .nv.constant0._Z35group_norm_nhwc_bwd_one_pass_kernelI11Fp16IOFp32WLi128ELi160ELi640EEv26Group_norm_nhwc_bwd_params --------------------------
	.section	.nv.constant0._Z35group_norm_nhwc_bwd_one_pass_kernelI11Fp16IOFp32WLi128ELi160ELi640EEv26Group_norm_nhwc_bwd_params,"a",@progbits
	.sectionflags	@""
	.align	4
.nv.constant0._Z35group_norm_nhwc_bwd_one_pass_kernelI11Fp16IOFp32WLi128ELi160ELi640EEv26Group_norm_nhwc_bwd_params:
	.zero		536


//--------------------- .nv.constant0._Z35group_norm_nhwc_bwd_one_pass_kernelI11Fp16IOFp32WLi256ELi160ELi640EEv26Group_norm_nhwc_bwd_params --------------------------
	.section	.nv.constant0._Z35group_norm_nhwc_bwd_one_pass_kernelI11Fp16IOFp32WLi256ELi160ELi640EEv26Group_norm_nhwc_bwd_params,"a",@progbits
	.sectionflags	@""
	.align	4
.nv.constant0._Z35group_norm_nhwc_bwd_one_pass_kernelI11Fp16IOFp32WLi256ELi160ELi640EEv26Group_norm_nhwc_bwd_params:
	.zero		536


//--------------------- .nv.constant0._Z35group_norm_nhwc_bwd_one_pass_kernelI11Fp16IOFp32WLi512ELi160ELi640EEv26Group_norm_nhwc_bwd_params --------------------------
	.section	.nv.constant0._Z35group_norm_nhwc_bwd_one_pass_kernelI11Fp16IOFp32WLi512ELi160ELi640EEv26Group_norm_nhwc_bwd_params,"a",@progbits
	.sectionflags	@""
	.align	4
.nv.constant0._Z35group_norm_nhwc_bwd_one_pass_kernelI11Fp16IOFp32WLi512ELi160ELi640EEv26Group_norm_nhwc_bwd_params:
	.zero		536


//--------------------- .nv.constant0._Z35group_norm_nhwc_bwd_one_pass_kernelI11Fp16IOBf16WLi64ELi160ELi640EEv26Group_norm_nhwc_bwd_params --------------------------
	.section	.nv.constant0._Z35group_norm_nhwc_bwd_one_pass_kernelI11Fp16IOBf16WLi64ELi160ELi640EEv26Group_norm_nhwc_bwd_params,"a",@progbits
	.sectionflags	@""
	.align	4
.nv.constant0._Z35group_norm_nhwc_bwd_one_pass_kernelI11Fp16IOBf16WLi64ELi160ELi640EEv26Group_norm_nhwc_bwd_params:
	.zero		536


//--------------------- .nv.constant0._Z35group_norm_nhwc_bwd_one_pass_kernelI11Fp16IOBf16WLi128ELi160ELi640EEv26Group_norm_nhwc_bwd_params --------------------------
	.section	.nv.constant0._Z35group_norm_nhwc_bwd_one_pass_kernelI11Fp16IOBf16WLi128ELi160ELi640EEv26Group_norm_nhwc_bwd_params,"a",@progbits
	.sectionflags	@""
	.align	4
.nv.constant0._Z35group_norm_nhwc_bwd_one_pass_kernelI11Fp16IOBf16WLi128ELi160ELi640EEv26Group_norm_nhwc_bwd_params:
	.zero		536


//--------------------- .nv.constant0._Z35group_norm_nhwc_bwd_one_pass_kernelI11Fp16IOBf16WLi256ELi160ELi640EEv26Group_norm_nhwc_bwd_params --------------------------
	.section	.nv.constant0._Z35group_norm_nhwc_bwd_one_pass_kernelI11Fp16IOBf16WLi256ELi160ELi640EEv26Group_norm_nhwc_bwd_params,"a",@progbits
	.sectionflags	@""
	.align	4
.nv.constant0._Z35group_norm_nhwc_bwd_one_pass_kernelI11Fp16IOBf16WLi256ELi160ELi640EEv26Group_norm_nhwc_bwd_params:
	.zero		536


//--------------------- .nv.constant0._Z35group_norm_nhwc_bwd_one_pass_kernelI11Fp16IOBf16WLi512ELi160ELi640EEv26Group_norm_nhwc_bwd_params --------------------------
	.section	.nv.constant0._Z35group_norm_nhwc_bwd_one_pass_kernelI11Fp16IOBf16WLi512ELi160ELi640EEv26Group_norm_nhwc_bwd_params,"a",@progbits
	.sectionflags	@""
	.align	4
.nv.constant0._Z35group_norm_nhwc_bwd_one_pass_kernelI11Fp16IOBf16WLi512ELi160ELi640EEv26Group_norm_nhwc_bwd_params:
	.zero		536


//--------------------- .nv.constant0._Z35group_norm_nhwc_bwd_one_pass_kernelI11Fp16IOFp16WLi64ELi160ELi640EEv26Group_norm_nhwc_bwd_params --------------------------
	.section	.nv.constant0._Z35group_norm_nhwc_bwd_one_pass_kernelI11Fp16IOFp16WLi64ELi160ELi640EEv26Group_norm_nhwc_bwd_params,"a",@progbits
	.sectionflags	@""
	.align	4
.nv.constant0._Z35group_norm_nhwc_bwd_one_pass_kernelI11Fp16IOFp16WLi64ELi160ELi640EEv26Group_norm_nhwc_bwd_params:
	.zero		536


//--------------------- .nv.constant0._Z35group_norm_nhwc_bwd_one_pass_kernelI11Fp16IOFp16WLi128ELi160ELi640EEv26Group_norm_nhwc_bwd_params --------------------------
	.section	.nv.constant0._Z35group_norm_nhwc_bwd_one_pass_kernelI11Fp16IOFp16WLi128ELi160ELi640EEv26Group_norm_nhwc_bwd_params,"a",@progbits
	.sectionflags	@""
	.align	4
.nv.constant0._Z35group_norm_nhwc_bwd_one_pass_kernelI11Fp16IOFp16WLi128ELi160ELi640EEv26Group_norm_nhwc_bwd_params:
	.zero		536


//--------------------- .nv.constant0._Z35group_norm_nhwc_bwd_one_pass_kernelI11Fp16IOFp16WLi256ELi160ELi640EEv26Group_norm_nhwc_bwd_params --------------------------
	.section	.nv.constant0._Z35group_norm_nhwc_bwd_one_pass_kernelI11Fp16IOFp16WLi256ELi160ELi640EEv26Group_norm_nhwc_bwd_params,"a",@progbits
	.sectionflags	@""
	.align	4
.nv.constant0._Z35group_norm_nhwc_bwd_one_pass_kernelI11Fp16IOFp16WLi256ELi160ELi640EEv26Group_norm_nhwc_bwd_params:
	.zero		536


//--------------------- .nv.constant0._Z35group_norm_nhwc_bwd_one_pass_kernelI11Fp16IOFp16WLi512ELi160ELi640EEv26Group_norm_nhwc_bwd_params --------------------------
	.section	.nv.constant0._Z35group_norm_nhwc_bwd_one_pass_kernelI11Fp16IOFp16WLi512ELi160ELi640EEv26Group_norm_nhwc_bwd_params,"a",@progbits
	.sectionflags	@""
	.align	4
.nv.constant0._Z35group_norm_nhwc_bwd_one_pass_kernelI11Fp16IOFp16WLi512ELi160ELi640EEv26Group_norm_nhwc_bwd_params:
	.zero		536


//--------------------- .nv.constant0._Z35group_norm_nhwc_bwd_one_pass_kernelI11Fp32IOFp32WLi64ELi160ELi640EEv26Group_norm_nhwc_bwd_params --------------------------
	.section	.nv.constant0._Z35group_norm_nhwc_bwd_one_pass_kernelI11Fp32IOFp32WLi64ELi160ELi640EEv26Group_norm_nhwc_bwd_params,"a",@progbits
	.sectionflags	@""
	.align	4
.nv.constant0._Z35group_norm_nhwc_bwd_one_pass_kernelI11Fp32IOFp32WLi64ELi160ELi640EEv26Group_norm_nhwc_bwd_params:
	.zero		536


//--------------------- .nv.constant0._Z35group_norm_nhwc_bwd_one_pass_kernelI11Fp32IOFp32WLi128ELi160ELi640EEv26Group_norm_nhwc_bwd_params --------------------------
	.section	.nv.constant0._Z35group_norm_nhwc_bwd_one_pass_kernelI11Fp32IOFp32WLi128ELi160ELi640EEv26Group_norm_nhwc_bwd_params,"a",@progbits
	.sectionflags	@""
	.align	4
.nv.constant0._Z35group_norm_nhwc_bwd_one_pass_kernelI11Fp32IOFp32WLi128ELi160ELi640EEv26Group_norm_nhwc_bwd_params:
	.zero		536


//--------------------- .nv.constant0._Z35group_norm_nhwc_bwd_one_pass_kernelI11Fp32IOFp32WLi256ELi160ELi640EEv26Group_norm_nhwc_bwd_params --------------------------
	.section	.nv.constant0._Z35group_norm_nhwc_bwd_one_pass_kernelI11Fp32IOFp32WLi256ELi160ELi640EEv26Group_norm_nhwc_bwd_params,"a",@progbits
	.sectionflags	@""
	.align	4
.nv.constant0._Z35group_norm_nhwc_bwd_one_pass_kernelI11Fp32IOFp32WLi256ELi160ELi640EEv26Group_norm_nhwc_bwd_params:
	.zero		536


//--------------------- .nv.constant0._Z35group_norm_nhwc_bwd_one_pass_kernelI11Fp32IOFp32WLi512ELi160ELi640EEv26Group_norm_nhwc_bwd_params --------------------------
	.section	.nv.constant0._Z35group_norm_nhwc_bwd_one_pass_kernelI11Fp32IOFp32WLi512ELi160ELi640EEv26Group_norm_nhwc_bwd_params,"a",@progbits
	.sectionflags	@""
	.align	4
.nv.constant0._Z35group_norm_nhwc_bwd_one_pass_kernelI11Fp32IOFp32WLi512ELi160ELi640EEv26Group_norm_nhwc_bwd_params:
	.zero		536


//--------------------- .nv.constant0._Z35group_norm_nhwc_bwd_one_pass_kernelI11Fp32IOBf16WLi64ELi160ELi640EEv26Group_norm_nhwc_bwd_params --------------------------
	.section	.nv.constant0._Z35group_norm_nhwc_bwd_one_pass_kernelI11Fp32IOBf16WLi64ELi160ELi640EEv26Group_norm_nhwc_bwd_params,"a",@progbits
	.sectionflags	@""
	.align	4
.nv.constant0._Z35group_norm_nhwc_bwd_one_pass_kernelI11Fp32IOBf16WLi64ELi160ELi640EEv26Group_norm_nhwc_bwd_params:
	.zero		536


//--------------------- .nv.constant0._Z35group_norm_nhwc_bwd_one_pass_kernelI11Fp32IOBf16WLi128ELi160ELi640EEv26Group_norm_nhwc_bwd_params --------------------------
	.section	.nv.constant0._Z35group_norm_nhwc_bwd_one_pass_kernelI11Fp32IOBf16WLi128ELi160ELi640EEv26Group_norm_nhwc_bwd_params,"a",@progbits
	.sectionflags	@""
	.align	4
.nv.constant0._Z35group_norm_nhwc_bwd_one_pass_kernelI11Fp32IOBf16WLi128ELi160ELi640EEv26Group_norm_nhwc_bwd_params:
	.zero		536


//--------------------- .nv.constant0._Z35group_norm_nhwc_bwd_one_pass_kernelI11Fp32IOBf16WLi256ELi160ELi640EEv26Group_norm_nhwc_bwd_params --------------------------
	.section	.nv.constant0._Z35group_norm_nhwc_bwd_one_pass_kernelI11Fp32IOBf16WLi256ELi160ELi640EEv26Group_norm_nhwc_bwd_params,"a",@progbits
	.sectionflags	@""
	.align	4
.nv.constant0._Z35group_norm_nhwc_bwd_one_pass_kernelI11Fp32IOBf16WLi256ELi160ELi640EEv26Group_norm_nhwc_bwd_params:
	.zero		536


//--------------------- .nv.constant0._Z35group_norm_nhwc_bwd_one_pass_kernelI11Fp32IOBf16WLi512ELi160ELi640EEv26Group_norm_nhwc_bwd_params --------------------------
	.section	.nv.constant0._Z35group_norm_nhwc_bwd_one_pass_kernelI11Fp32IOBf16WLi512ELi160ELi640EEv26Group_norm_nhwc_bwd_params,"a",@progbits
	.sectionflags	@""
	.align	4
.nv.constant0._Z35group_norm_nhwc_bwd_one_pass_kernelI11Fp32IOBf16WLi512ELi160ELi640EEv26Group_norm_nhwc_bwd_params:
	.zero		536


//--------------------- .nv.constant0._Z35group_norm_nhwc_bwd_one_pass_kernelI11Fp32IOFp16WLi64ELi160ELi640EEv26Group_norm_nhwc_bwd_params --------------------------
	.section	.nv.constant0._Z35group_norm_nhwc_bwd_one_pass_kernelI11Fp32IOFp16WLi64ELi160ELi640EEv26Group_norm_nhwc_bwd_params,"a",@progbits
	.sectionflags	@""
	.align	4
.nv.constant0._Z35group_norm_nhwc_bwd_one_pass_kernelI11Fp32IOFp16WLi64ELi160ELi640EEv26Group_norm_nhwc_bwd_params:
	.zero		536


//--------------------- .nv.constant0._Z35group_norm_nhwc_bwd_one_pass_kernelI11Fp32IOFp16WLi128ELi160ELi640EEv26Group_norm_nhwc_bwd_params --------------------------
	.section	.nv.constant0._Z35group_norm_nhwc_bwd_one_pass_kernelI11Fp32IOFp16WLi128ELi160ELi640EEv26Group_norm_nhwc_bwd_params,"a",@progbits
	.sectionflags	@""
	.align	4
.nv.constant0._Z35group_norm_nhwc_bwd_one_pass_kernelI11Fp32IOFp16WLi128ELi160ELi640EEv26Group_norm_nhwc_bwd_params:
	.zero		536


//--------------------- .nv.constant0._Z35group_norm_nhwc_bwd_one_pass_kernelI11Fp32IOFp16WLi256ELi160ELi640EEv26Group_norm_nhwc_bwd_params --------------------------
	.section	.nv.constant0._Z35group_norm_nhwc_bwd_one_pass_kernelI11Fp32IOFp16WLi256ELi160ELi640EEv26Group_norm_nhwc_bwd_params,"a",@progbits
	.sectionflags	@""
	.align	4
.nv.constant0._Z35group_norm_nhwc_bwd_one_pass_kernelI11Fp32IOFp16WLi256ELi160ELi640EEv26Group_norm_nhwc_bwd_params:
	.zero		536


//--------------------- .nv.constant0._Z35group_norm_nhwc_bwd_one_pass_kernelI11Fp32IOFp16WLi512ELi160ELi640EEv26Group_norm_nhwc_bwd_params --------------------------
	.section	.nv.constant0._Z35group_norm_nhwc_bwd_one_pass_kernelI11Fp32IOFp16WLi512ELi160ELi640EEv26Group_norm_nhwc_bwd_params,"a",@progbits
	.sectionflags	@""
	.align	4
.nv.constant0._Z35group_norm_nhwc_bwd_one_pass_kernelI11Fp32IOFp16WLi512ELi160ELi640EEv26Group_norm_nhwc_bwd_params:
	.zero		536


//--------------------- .nv.constant0._Z35group_norm_nhwc_fwd_one_pass_kernelI11Bf16IOFp32WLi64ELi160ELi640EEv26Group_norm_nhwc_fwd_params --------------------------
	.section	.nv.constant0._Z35group_norm_nhwc_fwd_one_pass_kernelI11Bf16IOFp32WLi64ELi160ELi640EEv26Group_norm_nhwc_fwd_params,"a",@progbits
	.sectionflags	@""
	.align	4
.nv.constant0._Z35group_norm_nhwc_fwd_one_pass_kernelI11Bf16IOFp32WLi64ELi160ELi640EEv26Group_norm_nhwc_fwd_params:
	.zero		512


//--------------------- .nv.constant0._Z35group_norm_nhwc_fwd_one_pass_kernelI11Bf16IOFp32WLi128ELi160ELi640EEv26Group_norm_nhwc_fwd_params --------------------------
	.section	.nv.constant0._Z35group_norm_nhwc_fwd_one_pass_kernelI11Bf16IOFp32WLi128ELi160ELi640EEv26Group_norm_nhwc_fwd_params,"a",@progbits
	.sectionflags	@""
	.align	4
.nv.constant0._Z35group_norm_nhwc_fwd_one_pass_kernelI11Bf16IOFp32WLi128ELi160ELi640EEv26Group_norm_nhwc_fwd_params:
	.zero		512


//--------------------- .nv.constant0._Z35group_norm_nhwc_fwd_one_pass_kernelI11Bf16IOFp32WLi256ELi160ELi640EEv26Group_norm_nhwc_fwd_params --------------------------
	.section	.nv.constant0._Z35group_norm_nhwc_fwd_one_pass_kernelI11Bf16IOFp32WLi256ELi160ELi640EEv26Group_norm_nhwc_fwd_params,"a",@progbits
	.sectionflags	@""
	.align	4
.nv.constant0._Z35group_norm_nhwc_fwd_one_pass_kernelI11Bf16IOFp32WLi256ELi160ELi640EEv26Group_norm_nhwc_fwd_params:
	.zero		512


//--------------------- .nv.constant0._Z35group_norm_nhwc_fwd_one_pass_kernelI11Bf16IOFp32WLi512ELi160ELi640EEv26Group_norm_nhwc_fwd_params --------------------------
	.section	.nv.constant0._Z35group_norm_nhwc_fwd_one_pass_kernelI11Bf16IOFp32WLi512ELi160ELi640EEv26Group_norm_nhwc_fwd_params,"a",@progbits
	.sectionflags	@""
	.align	4
.nv.constant0._Z35group_norm_nhwc_fwd_one_pass_kernelI11Bf16IOFp32WLi512ELi160ELi640EEv26Group_norm_nhwc_fwd_params:
	.zero		512


//--------------------- .nv.constant0._Z35group_norm_nhwc_fwd_one_pass_kernelI11Bf16IOBf16WLi64ELi160ELi640EEv26Group_norm_nhwc_fwd_params --------------------------
	.section	.nv.constant0._Z35group_norm_nhwc_fwd_one_pass_kernelI11Bf16IOBf16WLi64ELi160ELi640EEv26Group_norm_nhwc_fwd_params,"a",@progbits
	.sectionflags	@""
	.align	4
.nv.constant0._Z35group_norm_nhwc_fwd_one_pass_kernelI11Bf16IOBf16WLi64ELi160ELi640EEv26Group_norm_nhwc_fwd_params:
	.zero		512


//--------------------- .nv.constant0._Z35group_norm_nhwc_fwd_one_pass_kernelI11Bf16IOBf16WLi128ELi160ELi640EEv26Group_norm_nhwc_fwd_params --------------------------
	.section	.nv.constant0._Z35group_norm_nhwc_fwd_one_pass_kernelI11Bf16IOBf16WLi128ELi160ELi640EEv26Group_norm_nhwc_fwd_params,"a",@progbits
	.sectionflags	@""
	.align	4
.nv.constant0._Z35group_norm_nhwc_fwd_one_pass_kernelI11Bf16IOBf16WLi128ELi160ELi640EEv26Group_norm_nhwc_fwd_params:
	.zero		512


//--------------------- .nv.constant0._Z35group_norm_nhwc_fwd_one_pass_kernelI11Bf16IOBf16WLi256ELi160ELi640EEv26Group_norm_nhwc_fwd_params --------------------------
	.section	.nv.constant0._Z35group_norm_nhwc_fwd_one_pass_kernelI11Bf16IOBf16WLi256ELi160ELi640EEv26Group_norm_nhwc_fwd_params,"a",@progbits
	.sectionflags	@""
	.align	4
.nv.constant0._Z35group_norm_nhwc_fwd_one_pass_kernelI11Bf16IOBf16WLi256ELi160ELi640EEv26Group_norm_nhwc_fwd_params:
	.zero		512


//--------------------- .nv.constant0._Z35group_norm_nhwc_fwd_one_pass_kernelI11Bf16IOBf16WLi512ELi160ELi640EEv26Group_norm_nhwc_fwd_params --------------------------
	.section	.nv.constant0._Z35group_norm_nhwc_fwd_one_pass_kernelI11Bf16IOBf16WLi512ELi160ELi640EEv26Group_norm_nhwc_fwd_params,"a",@progbits
	.sectionflags	@""
	.align	4
.nv.constant0._Z35group_norm_nhwc_fwd_one_pass_kernelI11Bf16IOBf16WLi512ELi160ELi640EEv26Group_norm_nhwc_fwd_params:
	.zero		512


//--------------------- .nv.constant0._Z35group_norm_nhwc_fwd_one_pass_kernelI11Bf16IOFp16WLi64ELi160ELi640EEv26Group_norm_nhwc_fwd_params --------------------------
	.section	.nv.constant0._Z35group_norm_nhwc_fwd_one_pass_kernelI11Bf16IOFp16WLi64ELi160ELi640EEv26Group_norm_nhwc_fwd_params,"a",@progbits
	.sectionflags	@""
	.align	4
.nv.constant0._Z35group_norm_nhwc_fwd_one_pass_kernelI11Bf16IOFp16WLi64ELi160ELi640EEv26Group_norm_nhwc_fwd_params:
	.zero		512


//--------------------- .nv.constant0._Z35group_norm_nhwc_fwd_one_pass_kernelI11Bf16IOFp16WLi128ELi160ELi640EEv26Group_norm_nhwc_fwd_params --------------------------
	.section	.nv.constant0._Z35group_norm_nhwc_fwd_one_pass_kernelI11Bf16IOFp16WLi128ELi160ELi640EEv26Group_norm_nhwc_fwd_params,"a",@progbits
	.sectionflags	@""
	.align	4
.nv.constant0._Z35group_norm_nhwc_fwd_one_pass_kernelI11Bf16IOFp16WLi128ELi160ELi640EEv26Group_norm_nhwc_fwd_params:
	.zero		512


//--------------------- .nv.constant0._Z35group_norm_nhwc_fwd_one_pass_kernelI11Bf16IOFp16WLi256ELi160ELi640EEv26Group_norm_nhwc_fwd_params --------------------------
	.section	.nv.constant0._Z35group_norm_nhwc_fwd_one_pass_kernelI11Bf16IOFp16WLi256ELi160ELi640EEv26Group_norm_nhwc_fwd_params,"a",@progbits
	.sectionflags	@""
	.align	4
.nv.constant0._Z35group_norm_nhwc_fwd_one_pass_kernelI11Bf16IOFp16WLi256ELi160ELi640EEv26Group_norm_nhwc_fwd_params:
	.zero		512


//--------------------- .nv.constant0._Z35group_norm_nhwc_fwd_one_pass_kernelI11Bf16IOFp16WLi512ELi160ELi640EEv26Group_norm_nhwc_fwd_params --------------------------
	.section	.nv.constant0._Z35group_norm_nhwc_fwd_one_pass_kernelI11Bf16IOFp16WLi512ELi160ELi640EEv26Group_norm_nhwc_fwd_params,"a",@progbits
	.sectionflags	@""
	.align	4
.nv.constant0._Z35group_norm_nhwc_fwd_one_pass_kernelI11Bf16IOFp16WLi512ELi160ELi640EEv26Group_norm_nhwc_fwd_params:
	.zero		512


//--------------------- .nv.constant0._Z35group_norm_nhwc_fwd_one_pass_kernelI11Fp16IOFp32WLi64ELi160ELi640EEv26Group_norm_nhwc_fwd_params --------------------------
	.section	.nv.constant0._Z35group_norm_nhwc_fwd_one_pass_kernelI11Fp16IOFp32WLi64ELi160ELi640EEv26Group_norm_nhwc_fwd_params,"a",@progbits
	.sectionflags	@""
	.align	4
.nv.constant0._Z35group_norm_nhwc_fwd_one_pass_kernelI11Fp16IOFp32WLi64ELi160ELi640EEv26Group_norm_nhwc_fwd_params:
	.zero		512


//--------------------- .nv.constant0._Z35group_norm_nhwc_fwd_one_pass_kernelI11Fp16IOFp32WLi128ELi160ELi640EEv26Group_norm_nhwc_fwd_params --------------------------
	.section	.nv.constant0._Z35group_norm_nhwc_fwd_one_pass_kernelI11Fp16IOFp32WLi128ELi160ELi640EEv26Group_norm_nhwc_fwd_params,"a",@progbits
	.sectionflags	@""
	.align	4
.nv.constant0._Z35group_norm_nhwc_fwd_one_pass_kernelI11Fp16IOFp32WLi128ELi160ELi640EEv26Group_norm_nhwc_fwd_params:
	.zero		512


//--------------------- .nv.constant0._Z35group_norm_nhwc_fwd_one_pass_kernelI11Fp16IOFp32WLi256ELi160ELi640EEv26Group_norm_nhwc_fwd_params --------------------------
	.section	.nv.constant0._Z35group_norm_nhwc_fwd_one_pass_kernelI11Fp16IOFp32WLi256ELi160ELi640EEv26Group_norm_nhwc_fwd_params,"a",@progbits
	.sectionflags	@""
	.align	4
.nv.constant0._Z35group_norm_nhwc_fwd_one_pass_kernelI11Fp16IOFp32WLi256ELi160ELi640EEv26Group_norm_nhwc_fwd_params:
	.zero		512


//--------------------- .nv.constant0._Z35group_norm_nhwc_fwd_one_pass_kernelI11Fp16IOFp32WLi512ELi160ELi640EEv26Group_norm_nhwc_fwd_params --------------------------
	.section	.nv.constant0._Z35group_norm_nhwc_fwd_one_pass_kernelI11Fp16IOFp32WLi512ELi160ELi640EEv26Group_norm_nhwc_fwd_params,"a",@progbits
	.sectionflags	@""
	.align	4
.nv.constant0._Z35group_norm_nhwc_fwd_one_pass_kernelI11Fp16IOFp32WLi512ELi160ELi640EEv26Group_norm_nhwc_fwd_params:
	.zero		512


//--------------------- .nv.constant0._Z35group_norm_nhwc_fwd_one_pass_kernelI11Fp16IOBf16WLi64ELi160ELi640EEv26Group_norm_nhwc_fwd_params --------------------------
	.section	.nv.constant0._Z35group_norm_nhwc_fwd_one_pass_kernelI11Fp16IOBf16WLi64ELi160ELi640EEv26Group_norm_nhwc_fwd_params,"a",@progbits
	.sectionflags	@""
	.align	4
.nv.constant0._Z35group_norm_nhwc_fwd_one_pass_kernelI11Fp16IOBf16WLi64ELi160ELi640EEv26Group_norm_nhwc_fwd_params:
	.zero		512


//--------------------- .nv.constant0._Z35group_norm_nhwc_fwd_one_pass_kernelI11Fp16IOBf16WLi128ELi160ELi640EEv26Group_norm_nhwc_fwd_params --------------------------
	.section	.nv.constant0._Z35group_norm_nhwc_fwd_one_pass_kernelI11Fp16IOBf16WLi128ELi160ELi640EEv26Group_norm_nhwc_fwd_params,"a",@progbits
	.sectionflags	@""
	.align	4
.nv.constant0._Z35group_norm_nhwc_fwd_one_pass_kernelI11Fp16IOBf16WLi128ELi160ELi640EEv26Group_norm_nhwc_fwd_params:
	.zero		512


//--------------------- .nv.constant0._Z35group_norm_nhwc_fwd_one_pass_kernelI11Fp16IOBf16WLi256ELi160ELi640EEv26Group_norm_nhwc_fwd_params --------------------------
	.section	.nv.constant0._Z35group_norm_nhwc_fwd_one_pass_kernelI11Fp16IOBf16WLi256ELi160ELi640EEv26Group_norm_nhwc_fwd_params,"a",@progbits
	.sectionflags	@""
	.align	4
.nv.constant0._Z35group_norm_nhwc_fwd_one_pass_kernelI11Fp16IOBf16WLi256ELi160ELi640EEv26Group_norm_nhwc_fwd_params:
	.zero		512


//--------------------- .nv.constant0._Z35group_norm_nhwc_fwd_one_pass_kernelI11Fp16IOBf16WLi512ELi160ELi640EEv26Group_norm_nhwc_fwd_params --------------------------
	.section	.nv.constant0._Z35group_norm_nhwc_fwd_one_pass_kernelI11Fp16IOBf16WLi512ELi160ELi640EEv26Group_norm_nhwc_fwd_params,"a",@progbits
	.sectionflags	@""
	.align	4
.nv.constant0._Z35group_norm_nhwc_fwd_one_pass_kernelI11Fp16IOBf16WLi512ELi160ELi640EEv26Group_norm_nhwc_fwd_params:
	.zero		512


//--------------------- .nv.constant0._Z35group_norm_nhwc_fwd_one_pass_kernelI11Fp16IOFp16WLi64ELi160ELi640EEv26Group_norm_nhwc_fwd_params --------------------------
	.section	.nv.constant0._Z35group_norm_nhwc_fwd_one_pass_kernelI11Fp16IOFp16WLi64ELi160ELi640EEv26Group_norm_nhwc_fwd_params,"a",@progbits
	.sectionflags	@""
	.align	4
.nv.constant0._Z35group_norm_nhwc_fwd_one_pass_kernelI11Fp16IOFp16WLi64ELi160ELi640EEv26Group_norm_nhwc_fwd_params:
	.zero		512


//--------------------- .nv.constant0._Z35group_norm_nhwc_fwd_one_pass_kernelI11Fp16IOFp16WLi128ELi160ELi640EEv26Group_norm_nhwc_fwd_params --------------------------
	.section	.nv.constant0._Z35group_norm_nhwc_fwd_one_pass_kernelI11Fp16IOFp16WLi128ELi160ELi640EEv26Group_norm_nhwc_fwd_params,"a",@progbits
	.sectionflags	@""
	.align	4
.nv.constant0._Z35group_norm_nhwc_fwd_one_pass_kernelI11Fp16IOFp16WLi128ELi160ELi640EEv26Group_norm_nhwc_fwd_params:
	.zero		512


//--------------------- .nv.constant0._Z35group_norm_nhwc_fwd_one_pass_kernelI11Fp16IOFp16WLi256ELi160ELi640EEv26Group_norm_nhwc_fwd_params --------------------------
	.section	.nv.constant0._Z35group_norm_nhwc_fwd_one_pass_kernelI11Fp16IOFp16WLi256ELi160ELi640EEv26Group_norm_nhwc_fwd_params,"a",@progbits
	.sectionflags	@""
	.align	4
.nv.constant0._Z35group_norm_nhwc_fwd_one_pass_kernelI11Fp16IOFp16WLi256ELi160ELi640EEv26Group_norm_nhwc_fwd_params:
	.zero		512


//--------------------- .nv.constant0._Z35group_norm_nhwc_fwd_one_pass_kernelI11Fp16IOFp16WLi512ELi160ELi640EEv26Group_norm_nhwc_fwd_params --------------------------
	.section	.nv.constant0._Z35group_norm_nhwc_fwd_one_pass_kernelI11Fp16IOFp16WLi512ELi160ELi640EEv26Group_norm_nhwc_fwd_params,"a",@progbits
	.sectionflags	@""
	.align	4
.nv.constant0._Z35group_norm_nhwc_fwd_one_pass_kernelI11Fp16IOFp16WLi512ELi160ELi640EEv26Group_norm_nhwc_fwd_params:
	.zero		512


//--------------------- .nv.constant0._Z35group_norm_nhwc_fwd_one_pass_kernelI11Fp32IOFp32WLi64ELi160ELi640EEv26Group_norm_nhwc_fwd_params --------------------------
	.section	.nv.constant0._Z35group_norm_nhwc_fwd_one_pass_kernelI11Fp32IOFp32WLi64ELi160ELi640EEv26Group_norm_nhwc_fwd_params,"a",@progbits
	.sectionflags	@""
	.align	4
.nv.constant0._Z35group_norm_nhwc_fwd_one_pass_kernelI11Fp32IOFp32WLi64ELi160ELi640EEv26Group_norm_nhwc_fwd_params:
	.zero		512


//--------------------- .nv.constant0._Z35group_norm_nhwc_fwd_one_pass_kernelI11Fp32IOFp32WLi128ELi160ELi640EEv26Group_norm_nhwc_fwd_params --------------------------
	.section	.nv.constant0._Z35group_norm_nhwc_fwd_one_pass_kernelI11Fp32IOFp32WLi128ELi160ELi640EEv26Group_norm_nhwc_fwd_params,"a",@progbits
	.sectionflags	@""
	.align	4
.nv.constant0._Z35group_norm_nhwc_fwd_one_pass_kernelI11Fp32IOFp32WLi128ELi160ELi640EEv26Group_norm_nhwc_fwd_params:
	.zero		512


//--------------------- .nv.constant0._Z35group_norm_nhwc_fwd_one_pass_kernelI11Fp32IOFp32WLi256ELi160ELi640EEv26Group_norm_nhwc_fwd_params --------------------------
	.section	.nv.constant0._Z35group_norm_nhwc_fwd_one_pass_kernelI11Fp32IOFp32WLi256ELi160ELi640EEv26Group_norm_nhwc_fwd_params,"a",@progbits
	.sectionflags	@""
	.align	4
.nv.constant0._Z35group_norm_nhwc_fwd_one_pass_kernelI11Fp32IOFp32WLi256ELi160ELi640EEv26Group_norm_nhwc_fwd_params:
	.zero		512


//--------------------- .nv.constant0._Z35group_norm_nhwc_fwd_one_pass_kernelI11Fp32IOFp32WLi512ELi160ELi640EEv26Group_norm_nhwc_fwd_params --------------------------
	.section	.nv.constant0._Z35group_norm_nhwc_fwd_one_pass_kernelI11Fp32IOFp32WLi512ELi160ELi640EEv26Group_norm_nhwc_fwd_params,"a",@progbits
	.sectionflags	@""
	.align	4
.nv.constant0._Z35group_norm_nhwc_fwd_one_pass_kernelI11Fp32IOFp32WLi512ELi160ELi640EEv26Group_norm_nhwc_fwd_params:
	.zero		512


//--------------------- .nv.constant0._Z35group_norm_nhwc_fwd_one_pass_kernelI11Fp32IOBf16WLi64ELi160ELi640EEv26Group_norm_nhwc_fwd_params --------------------------
	.section	.nv.constant0._Z35group_norm_nhwc_fwd_one_pass_kernelI11Fp32IOBf16WLi64ELi160ELi640EEv26Group_norm_nhwc_fwd_params,"a",@progbits
	.sectionflags	@""
	.align	4
.nv.constant0._Z35group_norm_nhwc_fwd_one_pass_kernelI11Fp32IOBf16WLi64ELi160ELi640EEv26Group_norm_nhwc_fwd_params:
	.zero		512


//--------------------- .nv.constant0._Z35group_norm_nhwc_fwd_one_pass_kernelI11Fp32IOBf16WLi128ELi160ELi640EEv26Group_norm_nhwc_fwd_params --------------------------
	.section	.nv.constant0._Z35group_norm_nhwc_fwd_one_pass_kernelI11Fp32IOBf16WLi128ELi160ELi640EEv26Group_norm_nhwc_fwd_params,"a",@progbits
	.sectionflags	@""
	.align	4
.nv.constant0._Z35group_norm_nhwc_fwd_one_pass_kernelI11Fp32IOBf16WLi128ELi160ELi640EEv26Group_norm_nhwc_fwd_params:
	.zero		512


//--------------------- .nv.constant0._Z35group_norm_nhwc_fwd_one_pass_kernelI11Fp32IOBf16WLi256ELi160ELi640EEv26Group_norm_nhwc_fwd_params --------------------------
	.section	.nv.constant0._Z35group_norm_nhwc_fwd_one_pass_kernelI11Fp32IOBf16WLi256ELi160ELi640EEv26Group_norm_nhwc_fwd_params,"a",@progbits
	.sectionflags	@""
	.align	4
.nv.constant0._Z35group_norm_nhwc_fwd_one_pass_kernelI11Fp32IOBf16WLi256ELi160ELi640EEv26Group_norm_nhwc_fwd_params:
	.zero		512


//--------------------- .nv.constant0._Z35group_norm_nhwc_fwd_one_pass_kernelI11Fp32IOBf16WLi512ELi160ELi640EEv26Group_norm_nhwc_fwd_params --------------------------
	.section	.nv.constant0._Z35group_norm_nhwc_fwd_one_pass_kernelI11Fp32IOBf16WLi512ELi160ELi640EEv26Group_norm_nhwc_fwd_params,"a",@progbits
	.sectionflags	@""
	.align	4
.nv.constant0._Z35group_norm_nhwc_fwd_one_pass_kernelI11Fp32IOBf16WLi512ELi160ELi640EEv26Group_norm_nhwc_fwd_params:
	.zero		512


//--------------------- .nv.constant0._Z35group_norm_nhwc_fwd_one_pass_kernelI11Fp32IOFp16WLi64ELi160ELi640EEv26Group_norm_nhwc_fwd_params --------------------------
	.section	.nv.constant0._Z35group_norm_nhwc_fwd_one_pass_kernelI11Fp32IOFp16WLi64ELi160ELi640EEv26Group_norm_nhwc_fwd_params,"a",@progbits
	.sectionflags	@""
	.align	4
.nv.constant0._Z35group_norm_nhwc_fwd_one_pass_kernelI11Fp32IOFp16WLi64ELi160ELi640EEv26Group_norm_nhwc_fwd_params:
	.zero		512


//--------------------- .nv.constant0._Z35group_norm_nhwc_fwd_one_pass_kernelI11Fp32IOFp16WLi128ELi160ELi640EEv26Group_norm_nhwc_fwd_params --------------------------
	.section	.nv.constant0._Z35group_norm_nhwc_fwd_one_pass_kernelI11Fp32IOFp16WLi128ELi160ELi640EEv26Group_norm_nhwc_fwd_params,"a",@progbits
	.sectionflags	@""
	.align	4
.nv.constant0._Z35group_norm_nhwc_fwd_one_pass_kernelI11Fp32IOFp16WLi128ELi160ELi640EEv26Group_norm_nhwc_fwd_params:
	.zero		512


//--------------------- .nv.constant0._Z35group_norm_nhwc_fwd_one_pass_kernelI11Fp32IOFp16WLi256ELi160ELi640EEv26Group_norm_nhwc_fwd_params --------------------------
	.section	.nv.constant0._Z35group_norm_nhwc_fwd_one_pass_kernelI11Fp32IOFp16WLi256ELi160ELi640EEv26Group_norm_nhwc_fwd_params,"a",@progbits
	.sectionflags	@""
	.align	4
.nv.constant0._Z35group_norm_nhwc_fwd_one_pass_kernelI11Fp32IOFp16WLi256ELi160ELi640EEv26Group_norm_nhwc_fwd_params:
	.zero		512


//--------------------- .nv.constant0._Z35group_norm_nhwc_fwd_one_pass_kernelI11Fp32IOFp16WLi512ELi160ELi640EEv26Group_norm_nhwc_fwd_params --------------------------
	.section	.nv.constant0._Z35group_norm_nhwc_fwd_one_pass_kernelI11Fp32IOFp16WLi512ELi160ELi640EEv26Group_norm_nhwc_fwd_params,"a",@progbits
	.sectionflags	@""
	.align	4
.nv.constant0._Z35group_norm_nhwc_fwd_one_pass_kernelI11Fp32IOFp16WLi512ELi160ELi640EEv26Group_norm_nhwc_fwd_params:
	.zero		512


//--------------------- .text._ZN3cub17CUB_300001_SM_8006detail11EmptyKernelIvEEvv --------------------------
	.section	.text._ZN3cub17CUB_300001_SM_8006detail11EmptyKernelIvEEvv,"ax",@progbits
	.sectioninfo	@"SHI_REGISTERS=4"
	.align	128
        .global         _ZN3cub17CUB_300001_SM_8006detail11EmptyKernelIvEEvv
        .type           _ZN3cub17CUB_300001_SM_8006detail11EmptyKernelIvEEvv,@function
        .size           _ZN3cub17CUB_300001_SM_8006detail11EmptyKernelIvEEvv,(.L_x_5587 - _ZN3cub17CUB_300001_SM_8006detail11EmptyKernelIvEEvv)
        .other          _ZN3cub17CUB_300001_SM_8006detail11EmptyKernelIvEEvv,@"STO_CUDA_ENTRY STV_DEFAULT"
_ZN3cub17CUB_300001_SM_8006detail11EmptyKernelIvEEvv:
.text._ZN3cub17CUB_300001_SM_8006detail11EmptyKernelIvEEvv:
[----:B------:R-:W-:Y:S02]  /*0000*/  MOV R1, c[0x0][0x28] ;  /* 0x00000a0000017a02 */ /* 0x000fe40000000f00 */
[----:B------:R-:W-:Y:S05]  /*0010*/  EXIT ;  /* 0x000000000000794d */ /* 0x000fea0003800000 */
.L_x_0:
[----:B------:R-:W-:-:S00]  /*0020*/  BRA `(.L_x_0) ;  /* 0xfffffff000007947 */ /* 0x000fc0000383ffff */
[----:B------:R-:W-:-:S00]  /*0030*/  NOP ;  /* 0x0000000000007918 */ /* 0x000fc00000000000 */
        /* <DEDUP_REMOVED lines=12> */
.L_x_5587:


//--------------------- .text._Z35group_norm_nhwc_bwd_one_pass_kernelI11Bf16IOFp32WLi64ELi160ELi640EEv26Group_norm_nhwc_bwd_params --------------------------
	.section	.text._Z35group_norm_nhwc_bwd_one_pass_kernelI11Bf16IOFp32WLi64ELi160ELi640EEv26Group_norm_nhwc_bwd_params,"ax",@progbits
	.sectioninfo	@"SHI_REGISTERS=74"
	.align	128
        .global         _Z35group_norm_nhwc_bwd_one_pass_kernelI11Bf16IOFp32WLi64ELi160ELi640EEv26Group_norm_nhwc_bwd_params
        .type           _Z35group_norm_nhwc_bwd_one_pass_kernelI11Bf16IOFp32WLi64ELi160ELi640EEv26Group_norm_nhwc_bwd_params,@function
        .size           _Z35group_norm_nhwc_bwd_one_pass_kernelI11Bf16IOFp32WLi64ELi160ELi640EEv26Group_norm_nhwc_bwd_params,(.L_x_5588 - _Z35group_norm_nhwc_bwd_one_pass_kernelI11Bf16IOFp32WLi64ELi160ELi640EEv26Group_norm_nhwc_bwd_params)
        .other          _Z35group_norm_nhwc_bwd_one_pass_kernelI11Bf16IOFp32WLi64ELi160ELi640EEv26Group_norm_nhwc_bwd_params,@"STO_CUDA_ENTRY STV_DEFAULT"
_Z35group_norm_nhwc_bwd_one_pass_kernelI11Bf16IOFp32WLi64ELi160ELi640EEv26Group_norm_nhwc_bwd_params:
.text._Z35group_norm_nhwc_bwd_one_pass_kernelI11Bf16IOFp32WLi64ELi160ELi640EEv26Group_norm_nhwc_bwd_params:
[----:B------:R-:W-:Y:S02]  /*0000*/  MOV R1, c[0x0][0x28] ;  /* 0x00000a0000017a02 */ /* 0x000fe40000000f00 */
[----:B------:R-:W0:Y:S01]  /*0010*/  S2R R61, SR_CTAID.Y ;  /* 0x00000000003d7919 */ /* 0x000e220000002600 */
[----:B------:R-:W-:Y:S02]  /*0020*/  ULDC UR4, c[0x0][0x1f0] ;  /* 0x00007c0000047ab9 */ /* 0x000fe40000000800 */
[----:B------:R-:W-:Y:S01]  /*0030*/  ULDC UR5, c[0x0][0x1c0] ;  /* 0x0000700000057ab9 */ /* 0x000fe20000000800 */
[----:B------:R-:W1:Y:S01]  /*0040*/  S2R R62, SR_TID.X ;  /* 0x00000000003e7919 */ /* 0x000e620000002100 */
[----:B------:R-:W-:Y:S02]  /*0050*/  UIMAD UR4, UR4, UR5, URZ ;  /* 0x00000005040472a4 */ /* 0x000fe4000f8e023f */
[----:B------:R-:W-:-:S04]  /*0060*/  ULDC.64 UR6, c[0x0][0x118] ;  /* 0x0000460000067ab9 */ /* 0x000fc80000000a00 */
[----:B0-----:R-:W-:-:S13]  /*0070*/  ISETP.GE.AND P0, PT, R61, UR4, PT ;  /* 0x000000043d007c0c */ /* 0x001fda000bf06270 */
[----:B------:R-:W-:Y:S05]  /*0080*/  @P0 BRA `(.L_x_1) ;  /* 0x000055e000000947 */ /* 0x000fea0003800000 */
[----:B-1----:R-:W0:Y:S01]  /*0090*/  S2R R15, SR_CTAID.X ;  /* 0x00000000000f7919 */ /* 0x002e220000002500 */
[----:B------:R-:W-:Y:S01]  /*00a0*/  HFMA2.MMA R4, -RZ, RZ, 0, 1.78813934326171875e-07 ;  /* 0x00000003ff047435 */ /* 0x000fe200000001ff */
[----:B------:R-:W-:Y:S01]  /*00b0*/  IMAD.WIDE.U32 R2, R62, -0x33333333, RZ ;  /* 0xcccccccd3e027825 */ /* 0x000fe200078e00ff */
[----:B------:R-:W-:Y:S01]  /*00c0*/  MOV R12, c[0x0][0x1dc] ;  /* 0x00007700000c7a02 */ /* 0x000fe20000000f00 */
[----:B------:R-:W1:Y:S01]  /*00d0*/  S2R R14, SR_LANEID ;  /* 0x00000000000e7919 */ /* 0x000e620000000000 */
[----:B------:R-:W-:Y:S01]  /*00e0*/  HFMA2.MMA R52, -RZ, RZ, 0, 0 ;  /* 0x00000000ff347435 */ /* 0x000fe200000001ff */
[----:B------:R-:W-:Y:S01]  /*00f0*/  ULDC.U8 UR9, c[0x0][0x1f4] ;  /* 0x00007d0000097ab9 */ /* 0x000fe20000000000 */
[----:B------:R-:W-:Y:S02]  /*0100*/  SHF.R.U32.HI R2, RZ, 0x6, R3 ;  /* 0x00000006ff027819 */ /* 0x000fe40000011603 */
[----:B------:R-:W-:Y:S02]  /*0110*/  SHF.R.S32.HI R3, RZ, 0x1f, R62 ;  /* 0x0000001fff037819 */ /* 0x000fe4000001143e */
[----:B------:R-:W-:Y:S01]  /*0120*/  IMAD R7, R4, c[0x0][0x1dc], RZ ;  /* 0x0000770004077a24 */ /* 0x000fe200078e02ff */
[----:B------:R-:W-:Y:S01]  /*0130*/  LEA.HI R12, P0, R12, c[0x0][0x1d8], RZ, 0x1 ;  /* 0x000076000c0c7a11 */ /* 0x000fe200078108ff */
[----:B------:R-:W-:Y:S01]  /*0140*/  IMAD.WIDE.U32 R4, R4, c[0x0][0x1d8], RZ ;  /* 0x0000760004047a25 */ /* 0x000fe200078e00ff */
[----:B------:R-:W-:-:S02]  /*0150*/  LEA.HI R3, R3, R62, RZ, 0x5 ;  /* 0x0000003e03037211 */ /* 0x000fc400078f28ff */
[----:B------:R-:W-:Y:S01]  /*0160*/  IADD3.X R9, RZ, c[0x0][0x1dc], RZ, P0, !PT ;  /* 0x00007700ff097a10 */ /* 0x000fe200007fe4ff */
[----:B------:R-:W-:Y:S01]  /*0170*/  IMAD R63, R2, -0x50, R62 ;  /* 0xffffffb0023f7824 */ /* 0x000fe200078e023e */
[----:B------:R-:W-:Y:S02]  /*0180*/  IADD3 R5, R5, R7, RZ ;  /* 0x0000000705057210 */ /* 0x000fe40007ffe0ff */
[----:B------:R-:W-:Y:S02]  /*0190*/  SHF.R.S32.HI R13, RZ, 0x5, R3 ;  /* 0x00000005ff0d7819 */ /* 0x000fe40000011403 */
[----:B------:R-:W-:Y:S01]  /*01a0*/  LEA.HI R10, P2, R5, R4, RZ, 0x1 ;  /* 0x00000004050a7211 */ /* 0x000fe200078508ff */
[----:B0-----:R-:W-:Y:S01]  /*01b0*/  IMAD R60, R15, c[0x0][0x1fc], R2 ;  /* 0x00007f000f3c7a24 */ /* 0x001fe200078e0202 */
[----:B------:R-:W-:Y:S02]  /*01c0*/  SHF.R.S64 R12, R12, 0x1, R9 ;  /* 0x000000010c0c7819 */ /* 0x000fe40000001009 */
[----:B------:R-:W-:-:S02]  /*01d0*/  IADD3.X R3, RZ, R5, RZ, P2, !PT ;  /* 0x00000005ff037210 */ /* 0x000fc400017fe4ff */
[----:B------:R-:W-:Y:S02]  /*01e0*/  ISETP.GE.U32.AND P1, PT, R60, c[0x0][0x1e0], PT ;  /* 0x000078003c007a0c */ /* 0x000fe40003f26070 */
[----:B------:R-:W-:Y:S02]  /*01f0*/  SHF.R.S32.HI R11, RZ, 0x1f, R60 ;  /* 0x0000001fff0b7819 */ /* 0x000fe4000001143c */
[----:B------:R-:W-:Y:S02]  /*0200*/  SHF.R.S64 R10, R10, 0x1, R3 ;  /* 0x000000010a0a7819 */ /* 0x000fe40000001003 */
[----:B------:R-:W-:Y:S02]  /*0210*/  SHF.R.S32.HI R9, RZ, 0x1, R9 ;  /* 0x00000001ff097819 */ /* 0x000fe40000011409 */
[----:B------:R-:W-:Y:S02]  /*0220*/  ISETP.GE.AND.EX P1, PT, R11, c[0x0][0x1e4], PT, P1 ;  /* 0x000079000b007a0c */ /* 0x000fe40003f26310 */
[----:B------:R-:W-:-:S02]  /*0230*/  SHF.R.S32.HI R3, RZ, 0x1, R3 ;  /* 0x00000001ff037819 */ /* 0x000fc40000011403 */
[----:B------:R-:W-:Y:S02]  /*0240*/  SHF.L.U32 R63, R63, 0x1, RZ ;  /* 0x000000013f3f7819 */ /* 0x000fe400000006ff */
[C---:B------:R-:W-:Y:S02]  /*0250*/  IADD3 R59, R60.reuse, 0x8, RZ ;  /* 0x000000083c3b7810 */ /* 0x040fe40007ffe0ff */
[C---:B------:R-:W-:Y:S02]  /*0260*/  IADD3 R58, R60.reuse, 0x10, RZ ;  /* 0x000000103c3a7810 */ /* 0x040fe40007ffe0ff */
[C---:B------:R-:W-:Y:S02]  /*0270*/  IADD3 R57, R60.reuse, 0x18, RZ ;  /* 0x000000183c397810 */ /* 0x040fe40007ffe0ff */
[C---:B------:R-:W-:Y:S02]  /*0280*/  IADD3 R56, R60.reuse, 0x20, RZ ;  /* 0x000000203c387810 */ /* 0x040fe40007ffe0ff */
[----:B------:R-:W-:-:S02]  /*0290*/  IADD3 R55, R60, 0x28, RZ ;  /* 0x000000283c377810 */ /* 0x000fc40007ffe0ff */
[----:B------:R-:W-:Y:S02]  /*02a0*/  ISETP.LT.U32.AND P1, PT, R62, 0x280, !P1 ;  /* 0x000002803e00780c */ /* 0x000fe40004f21070 */
[C---:B------:R-:W-:Y:S02]  /*02b0*/  IADD3 R54, R60.reuse, 0x30, RZ ;  /* 0x000000303c367810 */ /* 0x040fe40007ffe0ff */
[----:B------:R-:W-:Y:S02]  /*02c0*/  IADD3 R53, R60, 0x38, RZ ;  /* 0x000000383c357810 */ /* 0x000fe40007ffe0ff */
[----:B------:R-:W-:Y:S02]  /*02d0*/  SHF.L.U64.HI R9, R12, 0x2, R9 ;  /* 0x000000020c097819 */ /* 0x000fe40000010209 */
[----:B-1----:R-:W-:Y:S02]  /*02e0*/  SHF.L.U64.HI R8, R10, 0x2, R3 ;  /* 0x000000020a087819 */ /* 0x002fe40000010203 */
.L_x_52:
[----:B0-----:R-:W-:Y:S01]  /*02f0*/  IABS R5, c[0x0][0x1f0] ;  /* 0x00007c0000057a13 */ /* 0x001fe20000000000 */
[----:B------:R-:W-:Y:S01]  /*0300*/  CS2R R50, SRZ ;  /* 0x0000000000327805 */ /* 0x000fe2000001ff00 */
[----:B------:R-:W-:Y:S01]  /*0310*/  ISETP.GE.AND P4, PT, R61, RZ, PT ;  /* 0x000000ff3d00720c */ /* 0x000fe20003f86270 */
[----:B------:R-:W-:Y:S01]  /*0320*/  CS2R R48, SRZ ;  /* 0x0000000000307805 */ /* 0x000fe2000001ff00 */
[----:B------:R-:W0:Y:S01]  /*0330*/  I2F.RP R0, R5 ;  /* 0x0000000500007306 */ /* 0x000e220000209400 */
[----:B------:R-:W-:-:S07]  /*0340*/  SHF.R.S32.HI R6, RZ, 0x1f, R58 ;  /* 0x0000001fff067819 */ /* 0x000fce000001143a */
[----:B0-----:R-:W0:Y:S02]  /*0350*/  MUFU.RCP R0, R0 ;  /* 0x0000000000007308 */ /* 0x001e240000001000 */
[----:B0-----:R-:W-:-:S06]  /*0360*/  IADD3 R2, R0, 0xffffffe, RZ ;  /* 0x0ffffffe00027810 */ /* 0x001fcc0007ffe0ff */
[----:B------:R0:W1:Y:S02]  /*0370*/  F2I.FTZ.U32.TRUNC.NTZ R3, R2 ;  /* 0x0000000200037305 */ /* 0x000064000021f000 */
[----:B0-----:R-:W-:Y:S02]  /*0380*/  MOV R2, RZ ;  /* 0x000000ff00027202 */ /* 0x001fe40000000f00 */
[----:B-1----:R-:W-:-:S05]  /*0390*/  IADD3 R4, RZ, -R3, RZ ;  /* 0x80000003ff047210 */ /* 0x002fca0007ffe0ff */
[----:B------:R-:W-:Y:S01]  /*03a0*/  IMAD R7, R4, R5, RZ ;  /* 0x0000000504077224 */ /* 0x000fe200078e02ff */
[----:B------:R-:W-:-:S03]  /*03b0*/  IABS R4, R61 ;  /* 0x0000003d00047213 */ /* 0x000fc60000000000 */
[----:B------:R-:W-:Y:S01]  /*03c0*/  IMAD.HI.U32 R3, R3, R7, R2 ;  /* 0x0000000703037227 */ /* 0x000fe200078e0002 */
[----:B------:R-:W-:Y:S02]  /*03d0*/  LOP3.LUT R2, R61, c[0x0][0x1f0], RZ, 0x3c, !PT ;  /* 0x00007c003d027a12 */ /* 0x000fe400078e3cff */
[----:B------:R-:W-:Y:S02]  /*03e0*/  SHF.R.S32.HI R7, RZ, 0x1f, R59 ;  /* 0x0000001fff077819 */ /* 0x000fe4000001143b */
[----:B------:R-:W-:Y:S01]  /*03f0*/  ISETP.GE.AND P5, PT, R2, RZ, PT ;  /* 0x000000ff0200720c */ /* 0x000fe20003fa6270 */
[----:B------:R-:W-:-:S05]  /*0400*/  IMAD.HI.U32 R3, R3, R4, RZ ;  /* 0x0000000403037227 */ /* 0x000fca00078e00ff */
[----:B------:R-:W-:-:S05]  /*0410*/  IADD3 R0, -R3, RZ, RZ ;  /* 0x000000ff03007210 */ /* 0x000fca0007ffe1ff */
[----:B------:R-:W-:-:S05]  /*0420*/  IMAD R0, R5, R0, R4 ;  /* 0x0000000005007224 */ /* 0x000fca00078e0204 */
[----:B------:R-:W-:-:S13]  /*0430*/  ISETP.GT.U32.AND P2, PT, R5, R0, PT ;  /* 0x000000000500720c */ /* 0x000fda0003f44070 */
[-C--:B------:R-:W-:Y:S02]  /*0440*/  @!P2 IADD3 R0, R0, -R5.reuse, RZ ;  /* 0x800000050000a210 */ /* 0x080fe40007ffe0ff */
[----:B------:R-:W-:Y:S02]  /*0450*/  @!P2 IADD3 R3, R3, 0x1, RZ ;  /* 0x000000010303a810 */ /* 0x000fe40007ffe0ff */
[CC--:B------:R-:W-:Y:S02]  /*0460*/  ISETP.GE.U32.AND P0, PT, R0.reuse, R5.reuse, PT ;  /* 0x000000050000720c */ /* 0x0c0fe40003f06070 */
[----:B------:R-:W-:Y:S02]  /*0470*/  ISETP.GT.U32.AND P3, PT, R5, R0, PT ;  /* 0x000000000500720c */ /* 0x000fe40003f64070 */
[----:B------:R-:W-:Y:S02]  /*0480*/  IADD3 R5, R0, -R5, RZ ;  /* 0x8000000500057210 */ /* 0x000fe40007ffe0ff */
[----:B------:R-:W-:-:S02]  /*0490*/  ISETP.NE.AND P2, PT, RZ, c[0x0][0x1f0], PT ;  /* 0x00007c00ff007a0c */ /* 0x000fc40003f45270 */
[----:B------:R-:W-:Y:S02]  /*04a0*/  SEL R0, R5, R0, !P3 ;  /* 0x0000000005007207 */ /* 0x000fe40005800000 */
[----:B------:R-:W-:Y:S02]  /*04b0*/  LOP3.LUT R5, RZ, c[0x0][0x1f0], RZ, 0x33, !PT ;  /* 0x00007c00ff057a12 */ /* 0x000fe400078e33ff */
[----:B------:R-:W-:Y:S02]  /*04c0*/  @!P4 IADD3 R0, -R0, RZ, RZ ;  /* 0x000000ff0000c210 */ /* 0x000fe40007ffe1ff */
[----:B------:R-:W-:Y:S02]  /*04d0*/  @P0 IADD3 R3, R3, 0x1, RZ ;  /* 0x0000000103030810 */ /* 0x000fe40007ffe0ff */
[----:B------:R-:W-:Y:S02]  /*04e0*/  SEL R65, R5, R0, !P2 ;  /* 0x0000000005417207 */ /* 0x000fe40005000000 */
[----:B------:R-:W-:-:S02]  /*04f0*/  @!P5 IADD3 R3, -R3, RZ, RZ ;  /* 0x000000ff0303d210 */ /* 0x000fc40007ffe1ff */
[----:B------:R-:W-:Y:S01]  /*0500*/  ISETP.GE.U32.AND P0, PT, R59, c[0x0][0x1e0], PT ;  /* 0x000078003b007a0c */ /* 0x000fe20003f06070 */
[----:B------:R-:W-:Y:S01]  /*0510*/  IMAD R32, R65, 0xa0, RZ ;  /* 0x000000a041207824 */ /* 0x000fe200078e02ff */
[----:B------:R-:W-:Y:S02]  /*0520*/  SEL R3, R5, R3, !P2 ;  /* 0x0000000305037207 */ /* 0x000fe40005000000 */
[----:B------:R-:W-:Y:S02]  /*0530*/  SHF.R.S32.HI R5, RZ, 0x1f, R63 ;  /* 0x0000001fff057819 */ /* 0x000fe4000001143f */
[----:B------:R-:W-:Y:S02]  /*0540*/  IADD3 R66, P2, R63, R32, RZ ;  /* 0x000000203f427210 */ /* 0x000fe40007f5e0ff */
[----:B------:R-:W-:Y:S02]  /*0550*/  SHF.R.S32.HI R0, RZ, 0x1f, R3 ;  /* 0x0000001fff007819 */ /* 0x000fe40000011403 */
[----:B------:R-:W-:-:S02]  /*0560*/  ISETP.GE.AND.EX P0, PT, R7, c[0x0][0x1e4], PT, P0 ;  /* 0x0000790007007a0c */ /* 0x000fc40003f06300 */
[----:B------:R-:W-:Y:S01]  /*0570*/  LEA.HI.X.SX32 R67, R32, R5, 0x1, P2 ;  /* 0x0000000520437211 */ /* 0x000fe200010f0eff */
[----:B------:R-:W-:Y:S01]  /*0580*/  IMAD R0, R0, c[0x0][0x1e8], RZ ;  /* 0x00007a0000007a24 */ /* 0x000fe200078e02ff */
[----:B------:R-:W-:Y:S02]  /*0590*/  ISETP.GT.U32.OR P2, PT, R62, 0x27f, P0 ;  /* 0x0000027f3e00780c */ /* 0x000fe40000744470 */
[----:B------:R-:W-:Y:S01]  /*05a0*/  ISETP.GE.U32.AND P3, PT, R58, c[0x0][0x1e0], PT ;  /* 0x000078003a007a0c */ /* 0x000fe20003f66070 */
[C---:B------:R-:W-:Y:S02]  /*05b0*/  IMAD R69, R3.reuse, c[0x0][0x1ec], R0 ;  /* 0x00007b0003457a24 */ /* 0x040fe400078e0200 */
[----:B------:R-:W-:Y:S01]  /*05c0*/  IMAD.WIDE.U32 R66, R3, c[0x0][0x1e8], R66 ;  /* 0x00007a0003427a25 */ /* 0x000fe200078e0042 */
[----:B------:R-:W-:-:S03]  /*05d0*/  ISETP.GE.AND.EX P3, PT, R6, c[0x0][0x1e4], PT, P3 ;  /* 0x0000790006007a0c */ /* 0x000fc60003f66330 */
[----:B------:R-:W-:Y:S01]  /*05e0*/  @P1 IMAD R3, R11, c[0x0][0x1d8], RZ ;  /* 0x000076000b031a24 */ /* 0x000fe200078e02ff */
[----:B------:R-:W-:Y:S02]  /*05f0*/  IADD3 R69, R67, R69, RZ ;  /* 0x0000004543457210 */ /* 0x000fe40007ffe0ff */
[----:B------:R-:W-:Y:S01]  /*0600*/  ISETP.GT.U32.OR P0, PT, R62, 0x27f, P3 ;  /* 0x0000027f3e00780c */ /* 0x000fe20001f04470 */
[----:B------:R-:W-:Y:S01]  /*0610*/  @!P2 IMAD R0, R7, c[0x0][0x1d8], RZ ;  /* 0x000076000700aa24 */ /* 0x000fe200078e02ff */
[-C--:B------:R-:W-:Y:S01]  /*0620*/  @P1 MOV R68, R66.reuse ;  /* 0x0000004200441202 */ /* 0x080fe20000000f00 */
[C---:B------:R-:W-:Y:S01]  /*0630*/  @P1 IMAD R23, R60.reuse, c[0x0][0x1dc], R3 ;  /* 0x000077003c171a24 */ /* 0x040fe200078e0203 */
[----:B------:R-:W-:Y:S01]  /*0640*/  @!P2 MOV R4, R66 ;  /* 0x000000420004a202 */ /* 0x000fe20000000f00 */
[----:B------:R-:W-:Y:S01]  /*0650*/  @!P2 IMAD R17, R59, c[0x0][0x1dc], R0 ;  /* 0x000077003b11aa24 */ /* 0x000fe200078e0200 */
[----:B------:R-:W-:Y:S01]  /*0660*/  @!P2 MOV R5, R69 ;  /* 0x000000450005a202 */ /* 0x000fe20000000f00 */
[----:B------:R-:W-:-:S04]  /*0670*/  @P1 IMAD.WIDE.U32 R2, R60, c[0x0][0x1d8], R68 ;  /* 0x000076003c021a25 */ /* 0x000fc800078e0044 */
[----:B------:R-:W-:Y:S01]  /*0680*/  @!P2 IMAD.WIDE.U32 R4, R59, c[0x0][0x1d8], R4 ;  /* 0x000076003b04aa25 */ /* 0x000fe200078e0004 */
[----:B------:R-:W-:Y:S02]  /*0690*/  @P1 IADD3 R23, R3, R23, RZ ;  /* 0x0000001703171210 */ /* 0x000fe40007ffe0ff */
[----:B------:R-:W-:Y:S01]  /*06a0*/  @!P0 MOV R16, R66 ;  /* 0x0000004200108202 */ /* 0x000fe20000000f00 */
[----:B------:R-:W-:Y:S01]  /*06b0*/  @!P0 IMAD R21, R6, c[0x0][0x1d8], RZ ;  /* 0x0000760006158a24 */ /* 0x000fe200078e02ff */
[----:B------:R-:W-:Y:S02]  /*06c0*/  @!P2 IADD3 R3, R5, R17, RZ ;  /* 0x000000110503a210 */ /* 0x000fe40007ffe0ff */
[----:B------:R-:W-:Y:S01]  /*06d0*/  @!P0 MOV R17, R69 ;  /* 0x0000004500118202 */ /* 0x000fe20000000f00 */
[----:B------:R-:W-:Y:S01]  /*06e0*/  @!P0 IMAD R21, R58, c[0x0][0x1dc], R21 ;  /* 0x000077003a158a24 */ /* 0x000fe200078e0215 */
[----:B------:R-:W-:Y:S02]  /*06f0*/  @!P2 SHF.L.U32 R20, R4, 0x1, RZ ;  /* 0x000000010414a819 */ /* 0x000fe400000006ff */
[----:B------:R-:W-:Y:S01]  /*0700*/  @P1 SHF.L.U32 R19, R2, 0x1, RZ ;  /* 0x0000000102131819 */ /* 0x000fe200000006ff */
[----:B------:R-:W-:Y:S01]  /*0710*/  @!P0 IMAD.WIDE.U32 R16, R58, c[0x0][0x1d8], R16 ;  /* 0x000076003a108a25 */ /* 0x000fe200078e0010 */
[----:B------:R-:W-:-:S02]  /*0720*/  @P1 SHF.L.U64.HI R23, R2, 0x1, R23 ;  /* 0x0000000102171819 */ /* 0x000fc40000010217 */
[----:B------:R-:W-:Y:S02]  /*0730*/  @!P2 IADD3 R2, P3, R20, c[0x0][0x180], RZ ;  /* 0x000060001402aa10 */ /* 0x000fe40007f7e0ff */
[----:B------:R-:W-:Y:S02]  /*0740*/  @!P2 SHF.L.U64.HI R4, R4, 0x1, R3 ;  /* 0x000000010404a819 */ /* 0x000fe40000010203 */
[----:B------:R-:W-:Y:S02]  /*0750*/  @!P2 IADD3 R20, P4, R20, c[0x0][0x178], RZ ;  /* 0x00005e001414aa10 */ /* 0x000fe40007f9e0ff */
[----:B------:R-:W-:Y:S02]  /*0760*/  @!P0 IADD3 R5, R17, R21, RZ ;  /* 0x0000001511058210 */ /* 0x000fe40007ffe0ff */
[C---:B------:R-:W-:Y:S02]  /*0770*/  @!P2 IADD3.X R3, R4.reuse, c[0x0][0x184], RZ, P3, !PT ;  /* 0x000061000403aa10 */ /* 0x040fe40001ffe4ff */
[----:B------:R-:W-:-:S02]  /*0780*/  @!P2 IADD3.X R21, R4, c[0x0][0x17c], RZ, P4, !PT ;  /* 0x00005f000415aa10 */ /* 0x000fc400027fe4ff */
[C---:B------:R-:W-:Y:S01]  /*0790*/  @!P0 SHF.L.U64.HI R4, R16.reuse, 0x1, R5 ;  /* 0x0000000110048819 */ /* 0x040fe20000010205 */
[----:B------:R0:W5:Y:S01]  /*07a0*/  @!P2 LDG.E R51, [R2.64] ;  /* 0x000000060233a981 */ /* 0x000162000c1e1900 */
[----:B------:R-:W-:Y:S02]  /*07b0*/  ISETP.GE.U32.AND P4, PT, R57, c[0x0][0x1e0], PT ;  /* 0x0000780039007a0c */ /* 0x000fe40003f86070 */
[----:B------:R-:W-:Y:S01]  /*07c0*/  SHF.R.S32.HI R5, RZ, 0x1f, R57 ;  /* 0x0000001fff057819 */ /* 0x000fe20000011439 */
[----:B------:R1:W5:Y:S01]  /*07d0*/  @!P2 LDG.E R48, [R20.64] ;  /* 0x000000061430a981 */ /* 0x000362000c1e1900 */
[----:B------:R-:W-:Y:S02]  /*07e0*/  @!P0 SHF.L.U32 R0, R16, 0x1, RZ ;  /* 0x0000000110008819 */ /* 0x000fe400000006ff */
[----:B------:R-:W-:Y:S02]  /*07f0*/  ISETP.GE.AND.EX P4, PT, R5, c[0x0][0x1e4], PT, P4 ;  /* 0x0000790005007a0c */ /* 0x000fe40003f86340 */
[----:B------:R-:W-:-:S02]  /*0800*/  @P1 IADD3 R18, P2, R19, c[0x0][0x180], RZ ;  /* 0x0000600013121a10 */ /* 0x000fc40007f5e0ff */
[----:B------:R-:W-:Y:S02]  /*0810*/  ISETP.GT.U32.OR P4, PT, R62, 0x27f, P4 ;  /* 0x0000027f3e00780c */ /* 0x000fe40002784470 */
[----:B------:R-:W-:Y:S02]  /*0820*/  @P1 IADD3 R16, P3, R19, c[0x0][0x178], RZ ;  /* 0x00005e0013101a10 */ /* 0x000fe40007f7e0ff */
[C---:B------:R-:W-:Y:S02]  /*0830*/  @P1 IADD3.X R19, R23.reuse, c[0x0][0x184], RZ, P2, !PT ;  /* 0x0000610017131a10 */ /* 0x040fe400017fe4ff */
[C---:B------:R-:W-:Y:S02]  /*0840*/  @!P0 IADD3 R22, P2, R0.reuse, c[0x0][0x180], RZ ;  /* 0x0000600000168a10 */ /* 0x040fe40007f5e0ff */
[----:B-1----:R-:W-:Y:S01]  /*0850*/  @!P0 IADD3 R20, P6, R0, c[0x0][0x178], RZ ;  /* 0x00005e0000148a10 */ /* 0x002fe20007fde0ff */
[----:B------:R-:W-:Y:S01]  /*0860*/  CS2R R46, SRZ ;  /* 0x00000000002e7805 */ /* 0x000fe2000001ff00 */
[----:B------:R-:W-:Y:S01]  /*0870*/  @P1 IADD3.X R17, R23, c[0x0][0x17c], RZ, P3, !PT ;  /* 0x00005f0017111a10 */ /* 0x000fe20001ffe4ff */
[----:B------:R-:W-:Y:S01]  /*0880*/  CS2R R42, SRZ ;  /* 0x00000000002a7805 */ /* 0x000fe2000001ff00 */
[C---:B------:R-:W-:Y:S01]  /*0890*/  @!P0 IADD3.X R23, R4.reuse, c[0x0][0x184], RZ, P2, !PT ;  /* 0x0000610004178a10 */ /* 0x040fe200017fe4ff */
[----:B------:R-:W-:Y:S01]  /*08a0*/  @!P4 IMAD R24, R5, c[0x0][0x1d8], RZ ;  /* 0x000076000518ca24 */ /* 0x000fe200078e02ff */
[----:B------:R-:W-:Y:S01]  /*08b0*/  @!P0 IADD3.X R21, R4, c[0x0][0x17c], RZ, P6, !PT ;  /* 0x00005f0004158a10 */ /* 0x000fe200037fe4ff */
[----:B------:R1:W5:Y:S01]  /*08c0*/  @P1 LDG.E R50, [R18.64] ;  /* 0x0000000612321981 */ /* 0x000362000c1e1900 */
[----:B------:R-:W-:-:S02]  /*08d0*/  ISETP.GE.U32.AND P5, PT, R56, c[0x0][0x1e0], PT ;  /* 0x0000780038007a0c */ /* 0x000fc40003fa6070 */
[----:B------:R-:W-:Y:S02]  /*08e0*/  ISETP.GE.U32.AND P3, PT, R55, c[0x0][0x1e0], PT ;  /* 0x0000780037007a0c */ /* 0x000fe40003f66070 */
[----:B0-----:R-:W-:Y:S01]  /*08f0*/  SHF.R.S32.HI R3, RZ, 0x1f, R55 ;  /* 0x0000001fff037819 */ /* 0x001fe20000011437 */
[----:B------:R-:W-:Y:S01]  /*0900*/  @!P4 IMAD R35, R57, c[0x0][0x1dc], R24 ;  /* 0x000077003923ca24 */ /* 0x000fe200078e0218 */
[----:B------:R-:W-:Y:S01]  /*0910*/  SHF.R.S32.HI R4, RZ, 0x1f, R56 ;  /* 0x0000001fff047819 */ /* 0x000fe20000011438 */
[----:B------:R0:W5:Y:S01]  /*0920*/  @!P0 LDG.E R46, [R22.64] ;  /* 0x00000006162e8981 */ /* 0x000162000c1e1900 */
[----:B------:R-:W-:Y:S02]  /*0930*/  ISETP.GE.AND.EX P3, PT, R3, c[0x0][0x1e4], PT, P3 ;  /* 0x0000790003007a0c */ /* 0x000fe40003f66330 */
[----:B------:R-:W-:Y:S01]  /*0940*/  ISETP.GE.AND.EX P5, PT, R4, c[0x0][0x1e4], PT, P5 ;  /* 0x0000790004007a0c */ /* 0x000fe20003fa6350 */
[----:B------:R2:W5:Y:S01]  /*0950*/  @!P0 LDG.E R43, [R20.64] ;  /* 0x00000006142b8981 */ /* 0x000562000c1e1900 */
[----:B------:R-:W-:-:S02]  /*0960*/  ISETP.GE.U32.AND P6, PT, R53, c[0x0][0x1e0], PT ;  /* 0x0000780035007a0c */ /* 0x000fc40003fc6070 */
[----:B------:R-:W-:Y:S01]  /*0970*/  SHF.R.S32.HI R0, RZ, 0x1f, R53 ;  /* 0x0000001fff007819 */ /* 0x000fe20000011435 */
[----:B------:R2:W5:Y:S01]  /*0980*/  @P1 LDG.E R49, [R16.64] ;  /* 0x0000000610311981 */ /* 0x000562000c1e1900 */
[----:B------:R-:W-:Y:S02]  /*0990*/  @!P4 MOV R24, R66 ;  /* 0x000000420018c202 */ /* 0x000fe40000000f00 */
[----:B------:R-:W-:Y:S02]  /*09a0*/  @!P4 MOV R25, R69 ;  /* 0x000000450019c202 */ /* 0x000fe40000000f00 */
[C---:B------:R-:W-:Y:S02]  /*09b0*/  ISETP.GT.U32.OR P5, PT, R62.reuse, 0x27f, P5 ;  /* 0x0000027f3e00780c */ /* 0x040fe40002fa4470 */
[----:B------:R-:W-:Y:S02]  /*09c0*/  ISETP.GT.U32.OR P3, PT, R62, 0x27f, P3 ;  /* 0x0000027f3e00780c */ /* 0x000fe40001f64470 */
[----:B------:R-:W-:Y:S01]  /*09d0*/  ISETP.GE.AND.EX P6, PT, R0, c[0x0][0x1e4], PT, P6 ;  /* 0x0000790000007a0c */ /* 0x000fe20003fc6360 */
[----:B------:R-:W-:-:S03]  /*09e0*/  @!P4 IMAD.WIDE.U32 R24, R57, c[0x0][0x1d8], R24 ;  /* 0x000076003918ca25 */ /* 0x000fc600078e0018 */
[----:B------:R-:W-:Y:S02]  /*09f0*/  ISETP.GT.U32.OR P6, PT, R62, 0x27f, P6 ;  /* 0x0000027f3e00780c */ /* 0x000fe400037c4470 */
[----:B------:R-:W-:Y:S02]  /*0a00*/  @!P4 IADD3 R35, R25, R35, RZ ;  /* 0x000000231923c210 */ /* 0x000fe40007ffe0ff */
[----:B------:R-:W-:Y:S01]  /*0a10*/  @!P4 SHF.L.U32 R34, R24, 0x1, RZ ;  /* 0x000000011822c819 */ /* 0x000fe200000006ff */
[----:B------:R-:W-:Y:S01]  /*0a20*/  @!P5 IMAD R25, R4, c[0x0][0x1d8], RZ ;  /* 0x000076000419da24 */ /* 0x000fe200078e02ff */
[----:B------:R-:W-:Y:S01]  /*0a30*/  @!P4 SHF.L.U64.HI R35, R24, 0x1, R35 ;  /* 0x000000011823c819 */ /* 0x000fe20000010223 */
[----:B------:R-:W-:Y:S01]  /*0a40*/  @!P3 IMAD R24, R3, c[0x0][0x1d8], RZ ;  /* 0x000076000318ba24 */ /* 0x000fe200078e02ff */
[----:B------:R-:W-:Y:S02]  /*0a50*/  @!P5 MOV R30, R66 ;  /* 0x00000042001ed202 */ /* 0x000fe40000000f00 */
[----:B------:R-:W-:Y:S01]  /*0a60*/  @!P5 MOV R31, R69 ;  /* 0x00000045001fd202 */ /* 0x000fe20000000f00 */
[----:B------:R-:W-:Y:S01]  /*0a70*/  @!P5 IMAD R41, R56, c[0x0][0x1dc], R25 ;  /* 0x000077003829da24 */ /* 0x000fe200078e0219 */
[----:B------:R-:W-:Y:S01]  /*0a80*/  ISETP.GE.U32.AND P2, PT, R54, c[0x0][0x1e0], PT ;  /* 0x0000780036007a0c */ /* 0x000fe20003f46070 */
[----:B------:R-:W-:Y:S01]  /*0a90*/  @!P3 IMAD R45, R55, c[0x0][0x1dc], R24 ;  /* 0x00007700372dba24 */ /* 0x000fe200078e0218 */
[----:B------:R-:W-:-:S02]  /*0aa0*/  SHF.R.S32.HI R2, RZ, 0x1f, R54 ;  /* 0x0000001fff027819 */ /* 0x000fc40000011436 */
[-C--:B------:R-:W-:Y:S02]  /*0ab0*/  @!P3 MOV R28, R66.reuse ;  /* 0x00000042001cb202 */ /* 0x080fe40000000f00 */
[-C--:B------:R-:W-:Y:S01]  /*0ac0*/  @!P3 MOV R29, R69.reuse ;  /* 0x00000045001db202 */ /* 0x080fe20000000f00 */
[----:B------:R-:W-:Y:S01]  /*0ad0*/  @!P5 IMAD.WIDE.U32 R30, R56, c[0x0][0x1d8], R30 ;  /* 0x00007600381eda25 */ /* 0x000fe200078e001e */
[----:B------:R-:W-:Y:S02]  /*0ae0*/  @!P6 MOV R24, R66 ;  /* 0x000000420018e202 */ /* 0x000fe40000000f00 */
[----:B------:R-:W-:Y:S01]  /*0af0*/  @!P6 MOV R25, R69 ;  /* 0x000000450019e202 */ /* 0x000fe20000000f00 */
[----:B------:R-:W-:Y:S01]  /*0b00*/  @!P6 IMAD R26, R0, c[0x0][0x1d8], RZ ;  /* 0x00007600001aea24 */ /* 0x000fe200078e02ff */
[----:B------:R-:W-:Y:S01]  /*0b10*/  ISETP.GE.AND.EX P2, PT, R2, c[0x0][0x1e4], PT, P2 ;  /* 0x0000790002007a0c */ /* 0x000fe20003f46320 */
[----:B------:R-:W-:Y:S01]  /*0b20*/  @!P3 IMAD.WIDE.U32 R28, R55, c[0x0][0x1d8], R28 ;  /* 0x00007600371cba25 */ /* 0x000fe200078e001c */
[----:B------:R-:W-:-:S02]  /*0b30*/  @!P5 IADD3 R41, R31, R41, RZ ;  /* 0x000000291f29d210 */ /* 0x000fc40007ffe0ff */
[----:B------:R-:W-:Y:S01]  /*0b40*/  ISETP.GT.U32.OR P2, PT, R62, 0x27f, P2 ;  /* 0x0000027f3e00780c */ /* 0x000fe20001744470 */
[C---:B------:R-:W-:Y:S02]  /*0b50*/  @!P6 IMAD R33, R53.reuse, c[0x0][0x1dc], R26 ;  /* 0x000077003521ea24 */ /* 0x040fe400078e021a */
[----:B------:R-:W-:Y:S01]  /*0b60*/  @!P6 IMAD.WIDE.U32 R24, R53, c[0x0][0x1d8], R24 ;  /* 0x000076003518ea25 */ /* 0x000fe200078e0018 */
[----:B------:R-:W-:Y:S02]  /*0b70*/  @!P3 IADD3 R45, R29, R45, RZ ;  /* 0x0000002d1d2db210 */ /* 0x000fe40007ffe0ff */
[C---:B------:R-:W-:Y:S02]  /*0b80*/  @!P5 SHF.L.U32 R29, R30.reuse, 0x1, RZ ;  /* 0x000000011e1dd819 */ /* 0x040fe400000006ff */
[----:B------:R-:W-:Y:S02]  /*0b90*/  @!P5 SHF.L.U64.HI R41, R30, 0x1, R41 ;  /* 0x000000011e29d819 */ /* 0x000fe40000010229 */
[----:B------:R-:W-:-:S02]  /*0ba0*/  @!P6 IADD3 R25, R25, R33, RZ ;  /* 0x000000211919e210 */ /* 0x000fc40007ffe0ff */
[----:B------:R-:W-:Y:S02]  /*0bb0*/  @!P4 IADD3 R30, P0, R34, c[0x0][0x180], RZ ;  /* 0x00006000221eca10 */ /* 0x000fe40007f1e0ff */
[C---:B------:R-:W-:Y:S02]  /*0bc0*/  @!P6 SHF.L.U32 R33, R24.reuse, 0x1, RZ ;  /* 0x000000011821e819 */ /* 0x040fe400000006ff */
[----:B------:R-:W-:Y:S02]  /*0bd0*/  @!P6 SHF.L.U64.HI R44, R24, 0x1, R25 ;  /* 0x00000001182ce819 */ /* 0x000fe40000010219 */
[C---:B------:R-:W-:Y:S02]  /*0be0*/  @!P4 IADD3.X R31, R35.reuse, c[0x0][0x184], RZ, P0, !PT ;  /* 0x00006100231fca10 */ /* 0x040fe400007fe4ff */
[----:B------:R-:W-:Y:S02]  /*0bf0*/  @!P4 IADD3 R24, P0, R34, c[0x0][0x178], RZ ;  /* 0x00005e002218ca10 */ /* 0x000fe40007f1e0ff */
[----:B------:R-:W-:Y:S01]  /*0c00*/  MOV R34, 0x8 ;  /* 0x0000000800227802 */ /* 0x000fe20000000f00 */
[----:B------:R-:W-:Y:S01]  /*0c10*/  @!P2 IMAD R27, R2, c[0x0][0x1d8], RZ ;  /* 0x00007600021baa24 */ /* 0x000fe200078e02ff */
[----:B------:R-:W-:Y:S01]  /*0c20*/  @!P4 IADD3.X R25, R35, c[0x0][0x17c], RZ, P0, !PT ;  /* 0x00005f002319ca10 */ /* 0x000fe200007fe4ff */
[----:B------:R4:W5:Y:S02]  /*0c30*/  @!P4 LDG.E R47, [R30.64] ;  /* 0x000000061e2fc981 */ /* 0x000964000c1e1900 */
[----:B------:R-:W-:Y:S01]  /*0c40*/  IMAD.WIDE R34, R61, R34, c[0x0][0x198] ;  /* 0x000066003d227625 */ /* 0x000fe200078e0222 */
[----:B------:R-:W-:Y:S01]  /*0c50*/  @!P2 MOV R26, R66 ;  /* 0x00000042001aa202 */ /* 0x000fe20000000f00 */
[----:B------:R0:W5:Y:S02]  /*0c60*/  @!P4 LDG.E R42, [R24.64] ;  /* 0x00000006182ac981 */ /* 0x000164000c1e1900 */
[C---:B------:R-:W-:Y:S01]  /*0c70*/  @!P2 IMAD R37, R54.reuse, c[0x0][0x1dc], R27 ;  /* 0x000077003625aa24 */ /* 0x040fe200078e021b */
[----:B------:R-:W-:Y:S01]  /*0c80*/  @!P2 MOV R27, R69 ;  /* 0x00000045001ba202 */ /* 0x000fe20000000f00 */
[----:B-1----:R-:W3:Y:S04]  /*0c90*/  LDG.E.64 R18, [R34.64] ;  /* 0x0000000622127981 */ /* 0x002ee8000c1e1b00 */
[----:B------:R-:W-:-:S05]  /*0ca0*/  @!P2 IMAD.WIDE.U32 R26, R54, c[0x0][0x1d8], R26 ;  /* 0x00007600361aaa25 */ /* 0x000fca00078e001a */
[----:B------:R-:W-:Y:S02]  /*0cb0*/  @!P2 IADD3 R37, R27, R37, RZ ;  /* 0x000000251b25a210 */ /* 0x000fe40007ffe0ff */
[C---:B------:R-:W-:Y:S02]  /*0cc0*/  @!P2 SHF.L.U32 R36, R26.reuse, 0x1, RZ ;  /* 0x000000011a24a819 */ /* 0x040fe400000006ff */
[----:B------:R-:W-:Y:S02]  /*0cd0*/  @!P2 SHF.L.U64.HI R37, R26, 0x1, R37 ;  /* 0x000000011a25a819 */ /* 0x000fe40000010225 */
[----:B------:R-:W-:Y:S02]  /*0ce0*/  @!P5 IADD3 R26, P0, R29, c[0x0][0x180], RZ ;  /* 0x000060001d1ada10 */ /* 0x000fe40007f1e0ff */
[C---:B------:R-:W-:Y:S02]  /*0cf0*/  @!P3 SHF.L.U32 R38, R28.reuse, 0x1, RZ ;  /* 0x000000011c26b819 */ /* 0x040fe400000006ff */
[----:B------:R-:W-:-:S02]  /*0d00*/  @!P3 SHF.L.U64.HI R45, R28, 0x1, R45 ;  /* 0x000000011c2db819 */ /* 0x000fc4000001022d */
[----:B------:R-:W-:Y:S02]  /*0d10*/  @!P5 IADD3.X R27, R41, c[0x0][0x184], RZ, P0, !PT ;  /* 0x00006100291bda10 */ /* 0x000fe400007fe4ff */
[----:B------:R-:W-:Y:S02]  /*0d20*/  @!P5 IADD3 R28, P0, R29, c[0x0][0x178], RZ ;  /* 0x00005e001d1cda10 */ /* 0x000fe40007f1e0ff */
[C---:B--2---:R-:W-:Y:S02]  /*0d30*/  @!P3 IADD3 R20, P4, R38.reuse, c[0x0][0x178], RZ ;  /* 0x00005e002614ba10 */ /* 0x044fe40007f9e0ff */
[----:B------:R-:W-:Y:S02]  /*0d40*/  @!P5 IADD3.X R29, R41, c[0x0][0x17c], RZ, P0, !PT ;  /* 0x00005f00291dda10 */ /* 0x000fe400007fe4ff */
[----:B----4-:R-:W-:Y:S02]  /*0d50*/  @!P3 IADD3 R30, P0, R38, c[0x0][0x180], RZ ;  /* 0x00006000261eba10 */ /* 0x010fe40007f1e0ff */
[----:B------:R-:W-:-:S02]  /*0d60*/  MOV R40, RZ ;  /* 0x000000ff00287202 */ /* 0x000fc40000000f00 */
[----:B------:R-:W-:Y:S02]  /*0d70*/  MOV R39, RZ ;  /* 0x000000ff00277202 */ /* 0x000fe40000000f00 */
[----:B------:R-:W-:Y:S02]  /*0d80*/  MOV R41, RZ ;  /* 0x000000ff00297202 */ /* 0x000fe40000000f00 */
[----:B------:R-:W-:Y:S01]  /*0d90*/  MOV R38, RZ ;  /* 0x000000ff00267202 */ /* 0x000fe20000000f00 */
[----:B------:R1:W5:Y:S01]  /*0da0*/  @!P5 LDG.E R40, [R26.64] ;  /* 0x000000061a28d981 */ /* 0x000362000c1e1900 */
[C---:B------:R-:W-:Y:S02]  /*0db0*/  @!P3 IADD3.X R31, R45.reuse, c[0x0][0x184], RZ, P0, !PT ;  /* 0x000061002d1fba10 */ /* 0x040fe400007fe4ff */
[----:B------:R-:W-:Y:S01]  /*0dc0*/  @!P3 IADD3.X R21, R45, c[0x0][0x17c], RZ, P4, !PT ;  /* 0x00005f002d15ba10 */ /* 0x000fe200027fe4ff */
[----:B------:R2:W5:Y:S01]  /*0dd0*/  @!P5 LDG.E R39, [R28.64] ;  /* 0x000000061c27d981 */ /* 0x000562000c1e1900 */
[----:B0-----:R-:W-:-:S02]  /*0de0*/  @!P2 IADD3 R22, P5, R36, c[0x0][0x180], RZ ;  /* 0x000060002416aa10 */ /* 0x001fc40007fbe0ff */
[----:B------:R-:W-:Y:S01]  /*0df0*/  @!P6 IADD3 R24, P4, R33, c[0x0][0x178], RZ ;  /* 0x00005e002118ea10 */ /* 0x000fe20007f9e0ff */
[----:B------:R3:W5:Y:S01]  /*0e00*/  @!P3 LDG.E R41, [R30.64] ;  /* 0x000000061e29b981 */ /* 0x000762000c1e1900 */
[----:B------:R-:W-:-:S03]  /*0e10*/  @!P2 IADD3.X R23, R37, c[0x0][0x184], RZ, P5, !PT ;  /* 0x000061002517aa10 */ /* 0x000fc60002ffe4ff */
[----:B------:R0:W5:Y:S01]  /*0e20*/  @!P3 LDG.E R38, [R20.64] ;  /* 0x000000061426b981 */ /* 0x000162000c1e1900 */
[----:B--2---:R-:W-:Y:S02]  /*0e30*/  @!P2 IADD3 R28, P0, R36, c[0x0][0x178], RZ ;  /* 0x00005e00241caa10 */ /* 0x004fe40007f1e0ff */
[----:B-1----:R-:W-:Y:S01]  /*0e40*/  @!P6 IADD3 R26, P3, R33, c[0x0][0x180], RZ ;  /* 0x00006000211aea10 */ /* 0x002fe20007f7e0ff */
[----:B------:R-:W-:Y:S01]  /*0e50*/  CS2R R16, SRZ ;  /* 0x0000000000107805 */ /* 0x000fe2000001ff00 */
[----:B------:R-:W-:Y:S02]  /*0e60*/  @!P2 IADD3.X R29, R37, c[0x0][0x17c], RZ, P0, !PT ;  /* 0x00005f00251daa10 */ /* 0x000fe400007fe4ff */
[----:B------:R-:W-:Y:S01]  /*0e70*/  CS2R R36, SRZ ;  /* 0x0000000000247805 */ /* 0x000fe2000001ff00 */
[C---:B------:R-:W-:Y:S02]  /*0e80*/  @!P6 IADD3.X R27, R44.reuse, c[0x0][0x184], RZ, P3, !PT ;  /* 0x000061002c1bea10 */ /* 0x040fe40001ffe4ff */
[----:B------:R-:W-:Y:S01]  /*0e90*/  @!P6 IADD3.X R25, R44, c[0x0][0x17c], RZ, P4, !PT ;  /* 0x00005f002c19ea10 */ /* 0x000fe200027fe4ff */
[----:B------:R1:W5:Y:S04]  /*0ea0*/  @!P2 LDG.E R17, [R28.64] ;  /* 0x000000061c11a981 */ /* 0x000368000c1e1900 */
[----:B------:R1:W5:Y:S04]  /*0eb0*/  @!P6 LDG.E R36, [R26.64] ;  /* 0x000000061a24e981 */ /* 0x000368000c1e1900 */
[----:B------:R1:W5:Y:S01]  /*0ec0*/  @!P6 LDG.E R37, [R24.64] ;  /* 0x000000061825e981 */ /* 0x000362000c1e1900 */
[----:B------:R-:W-:Y:S01]  /*0ed0*/  BSSY B0, `(.L_x_2) ;  /* 0x0000014000007945 */ /* 0x000fe20003800000 */
[----:B0-----:R-:W-:-:S02]  /*0ee0*/  CS2R R20, SRZ ;  /* 0x0000000000147805 */ /* 0x001fc4000001ff00 */
[----:B------:R0:W5:Y:S02]  /*0ef0*/  @!P2 LDG.E R16, [R22.64] ;  /* 0x000000061610a981 */ /* 0x000164000c1e1900 */
[----:B0-----:R-:W-:Y:S01]  /*0f00*/  CS2R R22, SRZ ;  /* 0x0000000000167805 */ /* 0x001fe2000001ff00 */
[----:B---3--:R-:W-:-:S05]  /*0f10*/  FFMA.FTZ R30, -R18, R18, R19 ;  /* 0x00000012121e7223 */ /* 0x008fca0000010113 */
[----:B------:R-:W-:Y:S02]  /*0f20*/  FSETP.GTU.FTZ.AND P0, PT, R30, RZ, PT ;  /* 0x000000ff1e00720b */ /* 0x000fe40003f1c000 */
[----:B------:R-:W-:-:S11]  /*0f30*/  MOV R19, 0x3f800000 ;  /* 0x3f80000000137802 */ /* 0x000fd60000000f00 */
[----:B------:R-:W-:-:S04]  /*0f40*/  @P0 FADD.FTZ R30, R30, c[0x0][0x1a0] ;  /* 0x000068001e1e0621 */ /* 0x000fc80000010000 */
[----:B------:R1:W0:Y:S01]  /*0f50*/  @P0 MUFU.RSQ R19, R30 ;  /* 0x0000001e00130308 */ /* 0x0002220000001400 */
[----:B------:R-:W-:-:S13]  /*0f60*/  ISETP.GT.U32.AND P0, PT, R62, 0x27f, PT ;  /* 0x0000027f3e00780c */ /* 0x000fda0003f04070 */
[----:B------:R-:W-:Y:S05]  /*0f70*/  @P0 BRA `(.L_x_3) ;  /* 0x0000009000000947 */ /* 0x000fea0003800000 */
[----:B-1----:R-:W-:Y:S01]  /*0f80*/  ISETP.NE.AND P0, PT, RZ, UR9, PT ;  /* 0x00000009ff007c0c */ /* 0x002fe2000bf05270 */
[----:B------:R-:W-:Y:S01]  /*0f90*/  HFMA2.MMA R20, -RZ, RZ, 0, 2.384185791015625e-07 ;  /* 0x00000004ff147435 */ /* 0x000fe200000001ff */
[----:B------:R-:W-:-:S04]  /*0fa0*/  IADD3 R25, R63, R32, RZ ;  /* 0x000000203f197210 */ /* 0x000fc80007ffe0ff */
[----:B------:R-:W-:-:S05]  /*0fb0*/  SHF.R.S32.HI R26, RZ, 0x1f, R25 ;  /* 0x0000001fff1a7819 */ /* 0x000fca0000011419 */
[C---:B------:R-:W-:Y:S02]  /*0fc0*/  IMAD.WIDE R20, R25.reuse, R20, c[0x0][0x188] ;  /* 0x0000620019147625 */ /* 0x040fe400078e0214 */
[----:B------:R-:W-:-:S04]  /*0fd0*/  @P0 LEA R24, P2, R25, c[0x0][0x190], 0x2 ;  /* 0x0000640019180a11 */ /* 0x000fc800078410ff */
[----:B------:R-:W-:Y:S01]  /*0fe0*/  @P0 LEA.HI.X R25, R25, c[0x0][0x194], R26, 0x2, P2 ;  /* 0x0000650019190a11 */ /* 0x000fe200010f141a */
[----:B------:R-:W5:Y:S04]  /*0ff0*/  LDG.E.64 R20, [R20.64] ;  /* 0x0000000614147981 */ /* 0x000f68000c1e1b00 */
[----:B------:R1:W5:Y:S04]  /*1000*/  @P0 LDG.E.64 R22, [R24.64] ;  /* 0x0000000618160981 */ /* 0x000368000c1e1b00 */
.L_x_3:
[----:B-1----:R-:W-:Y:S05]  /*1010*/  BSYNC B0 ;  /* 0x0000000000007941 */ /* 0x002fea0003800000 */
.L_x_2:
[----:B------:R-:W-:Y:S02]  /*1020*/  ISETP.NE.AND P5, PT, RZ, UR9, PT ;  /* 0x00000009ff007c0c */ /* 0x000fe4000bfa5270 */
[--C-:B-----5:R-:W-:Y:S02]  /*1030*/  PRMT R25, RZ, 0x5410, R50.reuse ;  /* 0x00005410ff197816 */ /* 0x120fe40000000032 */
[----:B------:R-:W-:-:S03]  /*1040*/  PRMT R27, RZ, 0x7610, R50 ;  /* 0x00007610ff1b7816 */ /* 0x000fc60000000032 */
[C---:B------:R-:W-:Y:S01]  /*1050*/  FADD.FTZ R24, -R18.reuse, R25 ;  /* 0x0000001912187221 */ /* 0x040fe20000010100 */
[----:B------:R-:W-:Y:S01]  /*1060*/  PRMT R25, RZ, 0x7610, R49 ;  /* 0x00007610ff197816 */ /* 0x000fe20000000031 */
[----:B------:R-:W-:Y:S01]  /*1070*/  FADD.FTZ R26, -R18, R27 ;  /* 0x0000001b121a7221 */ /* 0x000fe20000010100 */
[----:B------:R-:W-:Y:S01]  /*1080*/  PRMT R27, RZ, 0x5410, R49 ;  /* 0x00005410ff1b7816 */ /* 0x000fe20000000031 */
[-C--:B0-----:R-:W-:Y:S02]  /*1090*/  FMUL.FTZ R45, R24, R19.reuse ;  /* 0x00000013182d7220 */ /* 0x081fe40000410000 */
[----:B------:R-:W-:Y:S01]  /*10a0*/  FMUL.FTZ R24, R26, R19 ;  /* 0x000000131a187220 */ /* 0x000fe20000410000 */
[----:B------:R-:W-:Y:S05]  /*10b0*/  @!P5 BRA `(.L_x_4) ;  /* 0x000001200000d947 */ /* 0x000fea0003800000 */
[----:B------:R-:W-:Y:S02]  /*10c0*/  FFMA.FTZ R26, R45, R20, R22 ;  /* 0x000000142d1a7223 */ /* 0x000fe40000010016 */
[----:B------:R-:W-:Y:S02]  /*10d0*/  FFMA.FTZ R28, R24, R21, R23 ;  /* 0x00000015181c7223 */ /* 0x000fe40000010017 */
[----:B------:R-:W-:-:S02]  /*10e0*/  FMUL.FTZ R29, R26, -1.4426950216293334961 ;  /* 0xbfb8aa3b1a1d7820 */ /* 0x000fc40000410000 */
[----:B------:R-:W-:-:S04]  /*10f0*/  FMUL.FTZ R31, R28, -1.4426950216293334961 ;  /* 0xbfb8aa3b1c1f7820 */ /* 0x000fc80000410000 */
[----:B------:R-:W0:Y:S08]  /*1100*/  MUFU.EX2 R29, R29 ;  /* 0x0000001d001d7308 */ /* 0x000e300000000800 */
[----:B------:R-:W1:Y:S01]  /*1110*/  MUFU.EX2 R31, R31 ;  /* 0x0000001f001f7308 */ /* 0x000e620000000800 */
[----:B0-----:R-:W-:-:S07]  /*1120*/  FADD.FTZ R30, R29, 1 ;  /* 0x3f8000001d1e7421 */ /* 0x001fce0000010000 */
[----:B------:R-:W0:Y:S01]  /*1130*/  MUFU.RCP R30, R30 ;  /* 0x0000001e001e7308 */ /* 0x000e220000001000 */
[----:B-1----:R-:W-:-:S07]  /*1140*/  FADD.FTZ R32, R31, 1 ;  /* 0x3f8000001f207421 */ /* 0x002fce0000010000 */
[----:B------:R-:W1:Y:S01]  /*1150*/  MUFU.RCP R32, R32 ;  /* 0x0000002000207308 */ /* 0x000e620000001000 */
[----:B0-----:R-:W-:Y:S02]  /*1160*/  FADD.FTZ R33, -R30, 1 ;  /* 0x3f8000001e217421 */ /* 0x001fe40000010100 */
[----:B------:R-:W-:Y:S02]  /*1170*/  FMUL.FTZ R27, R27, R30 ;  /* 0x0000001e1b1b7220 */ /* 0x000fe40000410000 */
[----:B------:R-:W-:Y:S02]  /*1180*/  FFMA.FTZ R26, R26, R33, 1 ;  /* 0x3f8000001a1a7423 */ /* 0x000fe40000010021 */
[----:B-1----:R-:W-:Y:S02]  /*1190*/  FADD.FTZ R35, -R32, 1 ;  /* 0x3f80000020237421 */ /* 0x002fe40000010100 */
[----:B------:R-:W-:Y:S02]  /*11a0*/  FMUL.FTZ R25, R25, R32 ;  /* 0x0000002019197220 */ /* 0x000fe40000410000 */
[----:B------:R-:W-:-:S02]  /*11b0*/  FFMA.FTZ R28, R28, R35, 1 ;  /* 0x3f8000001c1c7423 */ /* 0x000fc40000010023 */
[----:B------:R-:W-:Y:S02]  /*11c0*/  FMUL.FTZ R27, R27, R26 ;  /* 0x0000001a1b1b7220 */ /* 0x000fe40000410000 */
[----:B------:R-:W-:Y:S02]  /*11d0*/  FMUL.FTZ R25, R25, R28 ;  /* 0x0000001c19197220 */ /* 0x000fe40000410000 */
.L_x_4:
[----:B------:R-:W-:Y:S02]  /*11e0*/  FMUL.FTZ R26, R27, R20 ;  /* 0x000000141b1a7220 */ /* 0x000fe40000410000 */
[----:B------:R-:W-:Y:S02]  /*11f0*/  FMUL.FTZ R28, R25, R21 ;  /* 0x00000015191c7220 */ /* 0x000fe40000410000 */
[----:B------:R-:W-:Y:S02]  /*1200*/  FFMA.FTZ R29, R45, R26, RZ ;  /* 0x0000001a2d1d7223 */ /* 0x000fe400000100ff */
[----:B------:R-:W-:Y:S02]  /*1210*/  FADD.FTZ R31, RZ, R26 ;  /* 0x0000001aff1f7221 */ /* 0x000fe40000010000 */
[----:B------:R-:W-:Y:S01]  /*1220*/  FFMA.FTZ R44, R24, R28, R29 ;  /* 0x0000001c182c7223 */ /* 0x000fe2000001001d */
[----:B------:R-:W-:Y:S01]  /*1230*/  PRMT R29, RZ, 0x5410, R51 ;  /* 0x00005410ff1d7816 */ /* 0x000fe20000000033 */
[----:B------:R-:W-:-:S02]  /*1240*/  FADD.FTZ R64, R28, R31 ;  /* 0x0000001f1c407221 */ /* 0x000fc40000010000 */
[----:B------:R-:W-:Y:S02]  /*1250*/  FFMA.FTZ R34, R45, R27, RZ ;  /* 0x0000001b2d227223 */ /* 0x000fe400000100ff */
[----:B------:R-:W-:Y:S01]  /*1260*/  FADD.FTZ R26, -R18, R29 ;  /* 0x0000001d121a7221 */ /* 0x000fe20000010100 */
[----:B------:R-:W-:-:S03]  /*1270*/  PRMT R29, RZ, 0x7610, R51 ;  /* 0x00007610ff1d7816 */ /* 0x000fc60000000033 */
[----:B------:R-:W-:Y:S02]  /*1280*/  FMUL.FTZ R35, R26, R19 ;  /* 0x000000131a237220 */ /* 0x000fe40000410000 */
[----:B------:R-:W-:Y:S01]  /*1290*/  FADD.FTZ R28, -R18, R29 ;  /* 0x0000001d121c7221 */ /* 0x000fe20000010100 */
[----:B------:R-:W-:-:S03]  /*12a0*/  PRMT R29, RZ, 0x5410, R48 ;  /* 0x00005410ff1d7816 */ /* 0x000fc60000000030 */
[----:B------:R-:W-:Y:S01]  /*12b0*/  FMUL.FTZ R70, R28, R19 ;  /* 0x000000131c467220 */ /* 0x000fe20000410000 */
[----:B------:R-:W-:Y:S01]  /*12c0*/  PRMT R28, RZ, 0x7610, R48 ;  /* 0x00007610ff1c7816 */ /* 0x000fe20000000030 */
[----:B------:R-:W-:Y:S05]  /*12d0*/  @!P5 BRA `(.L_x_5) ;  /* 0x000001200000d947 */ /* 0x000fea0003800000 */
[----:B------:R-:W-:-:S04]  /*12e0*/  FFMA.FTZ R26, R35, R20, R22 ;  /* 0x00000014231a7223 */ /* 0x000fc80000010016 */
[----:B------:R-:W-:-:S06]  /*12f0*/  FMUL.FTZ R30, R26, -1.4426950216293334961 ;  /* 0xbfb8aa3b1a1e7820 */ /* 0x000fcc0000410000 */
[----:B------:R-:W0:Y:S02]  /*1300*/  MUFU.EX2 R30, R30 ;  /* 0x0000001e001e7308 */ /* 0x000e240000000800 */
[----:B0-----:R-:W-:-:S06]  /*1310*/  FADD.FTZ R31, R30, 1 ;  /* 0x3f8000001e1f7421 */ /* 0x001fcc0000010000 */
[----:B------:R-:W0:Y:S02]  /*1320*/  MUFU.RCP R32, R31 ;  /* 0x0000001f00207308 */ /* 0x000e240000001000 */
[----:B0-----:R-:W-:Y:S02]  /*1330*/  FADD.FTZ R33, -R32, 1 ;  /* 0x3f80000020217421 */ /* 0x001fe40000010100 */
[----:B------:R-:W-:Y:S02]  /*1340*/  FMUL.FTZ R29, R29, R32 ;  /* 0x000000201d1d7220 */ /* 0x000fe40000410000 */
[----:B------:R-:W-:-:S04]  /*1350*/  FFMA.FTZ R26, R26, R33, 1 ;  /* 0x3f8000001a1a7423 */ /* 0x000fc80000010021 */
[----:B------:R-:W-:Y:S02]  /*1360*/  FMUL.FTZ R29, R29, R26 ;  /* 0x0000001a1d1d7220 */ /* 0x000fe40000410000 */
        /* <DEDUP_REMOVED lines=9> */
.L_x_5:
[----:B------:R-:W-:Y:S02]  /*1400*/  FADD.FTZ R30, RZ, R27 ;  /* 0x0000001bff1e7221 */ /* 0x000fe40000010000 */
[----:B------:R-:W-:Y:S02]  /*1410*/  FMUL.FTZ R31, R29, R20 ;  /* 0x000000141d1f7220 */ /* 0x000fe40000410000 */
[C---:B------:R-:W-:Y:S02]  /*1420*/  FFMA.FTZ R26, R35.reuse, R29, R34 ;  /* 0x0000001d231a7223 */ /* 0x040fe40000010022 */
[----:B------:R-:W-:Y:S02]  /*1430*/  FADD.FTZ R27, R30, R29 ;  /* 0x0000001d1e1b7221 */ /* 0x000fe40000010000 */
[----:B------:R-:W-:Y:S02]  /*1440*/  FFMA.FTZ R29, R35, R31, R44 ;  /* 0x0000001f231d7223 */ /* 0x000fe4000001002c */
[----:B------:R-:W-:-:S02]  /*1450*/  FMUL.FTZ R30, R28, R21 ;  /* 0x000000151c1e7220 */ /* 0x000fc40000410000 */
[----:B------:R-:W-:Y:S02]  /*1460*/  FFMA.FTZ R33, R24, R25, RZ ;  /* 0x0000001918217223 */ /* 0x000fe400000100ff */
[C---:B------:R-:W-:Y:S01]  /*1470*/  FFMA.FTZ R35, R70.reuse, R30, R29 ;  /* 0x0000001e46237223 */ /* 0x040fe2000001001d */
[----:B------:R-:W-:Y:S01]  /*1480*/  PRMT R29, RZ, 0x5410, R46 ;  /* 0x00005410ff1d7816 */ /* 0x000fe2000000002e */
[----:B------:R-:W-:Y:S02]  /*1490*/  FADD.FTZ R25, RZ, R25 ;  /* 0x00000019ff197221 */ /* 0x000fe40000010000 */
[----:B------:R-:W-:Y:S02]  /*14a0*/  FFMA.FTZ R24, R70, R28, R33 ;  /* 0x0000001c46187223 */ /* 0x000fe40000010021 */
[----:B------:R-:W-:Y:S02]  /*14b0*/  FADD.FTZ R25, R25, R28 ;  /* 0x0000001c19197221 */ /* 0x000fe40000010000 */
[----:B------:R-:W-:Y:S01]  /*14c0*/  FADD.FTZ R28, -R18, R29 ;  /* 0x0000001d121c7221 */ /* 0x000fe20000010100 */
[----:B------:R-:W-:Y:S01]  /*14d0*/  PRMT R29, RZ, 0x7610, R46 ;  /* 0x00007610ff1d7816 */ /* 0x000fe2000000002e */
[----:B------:R-:W-:-:S02]  /*14e0*/  FADD.FTZ R31, R64, R31 ;  /* 0x0000001f401f7221 */ /* 0x000fc40000010000 */
[----:B------:R-:W-:Y:S01]  /*14f0*/  FMUL.FTZ R71, R28, R19 ;  /* 0x000000131c477220 */ /* 0x000fe20000410000 */
[----:B------:R-:W-:Y:S01]  /*1500*/  PRMT R28, RZ, 0x7610, R43 ;  /* 0x00007610ff1c7816 */ /* 0x000fe2000000002b */
[----:B------:R-:W-:Y:S02]  /*1510*/  FADD.FTZ R45, R30, R31 ;  /* 0x0000001f1e2d7221 */ /* 0x000fe40000010000 */
[----:B------:R-:W-:Y:S01]  /*1520*/  FADD.FTZ R30, -R18, R29 ;  /* 0x0000001d121e7221 */ /* 0x000fe20000010100 */
[----:B------:R-:W-:-:S03]  /*1530*/  PRMT R29, RZ, 0x5410, R43 ;  /* 0x00005410ff1d7816 */ /* 0x000fc6000000002b */
[----:B------:R-:W-:Y:S01]  /*1540*/  FMUL.FTZ R44, R30, R19 ;  /* 0x000000131e2c7220 */ /* 0x000fe20000410000 */
        /* <DEDUP_REMOVED lines=15> */
[----:B0-----:R-:W-:Y:S02]  /*1640*/  FMUL.FTZ R28, R28, R31 ;  /* 0x0000001f1c1c7220 */ /* 0x001fe40000410000 */
[----:B------:R-:W-:-:S04]  /*1650*/  FADD.FTZ R31, -R31, 1 ;  /* 0x3f8000001f1f7421 */ /* 0x000fc80000010100 */
[----:B------:R-:W-:-:S04]  /*1660*/  FFMA.FTZ R31, R30, R31, 1 ;  /* 0x3f8000001e1f7423 */ /* 0x000fc8000001001f */
[----:B------:R-:W-:Y:S02]  /*1670*/  FMUL.FTZ R28, R28, R31 ;  /* 0x0000001f1c1c7220 */ /* 0x000fe40000410000 */
.L_x_6:
[----:B------:R-:W-:Y:S02]  /*1680*/  FMUL.FTZ R30, R29, R20 ;  /* 0x000000141d1e7220 */ /* 0x000fe40000410000 */
[----:B------:R-:W-:Y:S02]  /*1690*/  FADD.FTZ R27, R27, R29 ;  /* 0x0000001d1b1b7221 */ /* 0x000fe40000010000 */
[C---:B------:R-:W-:Y:S02]  /*16a0*/  FFMA.FTZ R26, R71.reuse, R29, R26 ;  /* 0x0000001d471a7223 */ /* 0x040fe4000001001a */
[----:B------:R-:W-:Y:S02]  /*16b0*/  FFMA.FTZ R29, R71, R30, R35 ;  /* 0x0000001e471d7223 */ /* 0x000fe40000010023 */
[----:B------:R-:W-:Y:S02]  /*16c0*/  FADD.FTZ R31, R45, R30 ;  /* 0x0000001e2d1f7221 */ /* 0x000fe40000010000 */
[----:B------:R-:W-:-:S02]  /*16d0*/  FMUL.FTZ R30, R28, R21 ;  /* 0x000000151c1e7220 */ /* 0x000fc40000410000 */
[----:B------:R-:W-:Y:S02]  /*16e0*/  FADD.FTZ R25, R25, R28 ;  /* 0x0000001c19197221 */ /* 0x000fe40000010000 */
[C---:B------:R-:W-:Y:S01]  /*16f0*/  FFMA.FTZ R35, R44.reuse, R30, R29 ;  /* 0x0000001e2c237223 */ /* 0x040fe2000001001d */
[----:B------:R-:W-:Y:S01]  /*1700*/  PRMT R29, RZ, 0x5410, R47 ;  /* 0x00005410ff1d7816 */ /* 0x000fe2000000002f */
[----:B------:R-:W-:Y:S02]  /*1710*/  FFMA.FTZ R24, R44, R28, R24 ;  /* 0x0000001c2c187223 */ /* 0x000fe40000010018 */
[----:B------:R-:W-:Y:S02]  /*1720*/  FADD.FTZ R45, R30, R31 ;  /* 0x0000001f1e2d7221 */ /* 0x000fe40000010000 */
[----:B------:R-:W-:Y:S01]  /*1730*/  FADD.FTZ R28, -R18, R29 ;  /* 0x0000001d121c7221 */ /* 0x000fe20000010100 */
[----:B------:R-:W-:-:S03]  /*1740*/  PRMT R29, RZ, 0x7610, R47 ;  /* 0x00007610ff1d7816 */ /* 0x000fc6000000002f */
[----:B------:R-:W-:Y:S01]  /*1750*/  FMUL.FTZ R71, R28, R19 ;  /* 0x000000131c477220 */ /* 0x000fe20000410000 */
[--C-:B------:R-:W-:Y:S01]  /*1760*/  PRMT R28, RZ, 0x7610, R42.reuse ;  /* 0x00007610ff1c7816 */ /* 0x100fe2000000002a */
        /* <DEDUP_REMOVED lines=22> */
.L_x_7:
        /* <DEDUP_REMOVED lines=14> */
[----:B------:R-:W-:Y:S01]  /*19b0*/  PRMT R28, RZ, 0x7610, R39 ;  /* 0x00007610ff1c7816 */ /* 0x000fe20000000027 */
        /* <DEDUP_REMOVED lines=22> */
.L_x_8:
        /* <DEDUP_REMOVED lines=37> */
.L_x_9:
[----:B------:R-:W-:Y:S01]  /*1d70*/  FMUL.FTZ R30, R29, R20 ;  /* 0x000000141d1e7220 */ /* 0x000fe20000410000 */
[----:B------:R-:W-:Y:S01]  /*1d80*/  PRMT R32, RZ, 0x7610, R17 ;  /* 0x00007610ff207816 */ /* 0x000fe20000000011 */
[----:B------:R-:W-:Y:S02]  /*1d90*/  FADD.FTZ R27, R27, R29 ;  /* 0x0000001d1b1b7221 */ /* 0x000fe40000010000 */
[C---:B------:R-:W-:Y:S02]  /*1da0*/  FFMA.FTZ R26, R71.reuse, R29, R26 ;  /* 0x0000001d471a7223 */ /* 0x040fe4000001001a */
[----:B------:R-:W-:Y:S02]  /*1db0*/  FFMA.FTZ R29, R71, R30, R35 ;  /* 0x0000001e471d7223 */ /* 0x000fe40000010023 */
[----:B------:R-:W-:Y:S02]  /*1dc0*/  FADD.FTZ R31, R45, R30 ;  /* 0x0000001e2d1f7221 */ /* 0x000fe40000010000 */
[----:B------:R-:W-:-:S02]  /*1dd0*/  FMUL.FTZ R30, R28, R21 ;  /* 0x000000151c1e7220 */ /* 0x000fc40000410000 */
[C---:B------:R-:W-:Y:S02]  /*1de0*/  FFMA.FTZ R24, R44.reuse, R28, R24 ;  /* 0x0000001c2c187223 */ /* 0x040fe40000010018 */
[----:B------:R-:W-:Y:S01]  /*1df0*/  FFMA.FTZ R44, R44, R30, R29 ;  /* 0x0000001e2c2c7223 */ /* 0x000fe2000001001d */
[----:B------:R-:W-:Y:S01]  /*1e00*/  PRMT R29, RZ, 0x5410, R16 ;  /* 0x00005410ff1d7816 */ /* 0x000fe20000000010 */
[----:B------:R-:W-:Y:S02]  /*1e10*/  FADD.FTZ R25, R25, R28 ;  /* 0x0000001c19197221 */ /* 0x000fe40000010000 */
[----:B------:R-:W-:Y:S02]  /*1e20*/  FADD.FTZ R64, R30, R31 ;  /* 0x0000001f1e407221 */ /* 0x000fe40000010000 */
[----:B------:R-:W-:Y:S01]  /*1e30*/  FADD.FTZ R28, -R18, R29 ;  /* 0x0000001d121c7221 */ /* 0x000fe20000010100 */
[----:B------:R-:W-:-:S03]  /*1e40*/  PRMT R29, RZ, 0x7610, R16 ;  /* 0x00007610ff1d7816 */ /* 0x000fc60000000010 */
[----:B------:R-:W-:Y:S02]  /*1e50*/  FMUL.FTZ R45, R28, R19 ;  /* 0x000000131c2d7220 */ /* 0x000fe40000410000 */
        /* <DEDUP_REMOVED lines=22> */
.L_x_10:
[----:B------:R-:W-:Y:S02]  /*1fc0*/  FMUL.FTZ R31, R29, R20 ;  /* 0x000000141d1f7220 */ /* 0x000fe40000410000 */
[C---:B------:R-:W-:Y:S02]  /*1fd0*/  FFMA.FTZ R28, R45.reuse, R29, R26 ;  /* 0x0000001d2d1c7223 */ /* 0x040fe4000001001a */
[----:B------:R-:W-:Y:S02]  /*1fe0*/  FFMA.FTZ R26, R45, R31, R44 ;  /* 0x0000001f2d1a7223 */ /* 0x000fe4000001002c */
[----:B------:R-:W-:Y:S02]  /*1ff0*/  FADD.FTZ R34, R64, R31 ;  /* 0x0000001f40227221 */ /* 0x000fe40000010000 */
[----:B------:R-:W-:Y:S01]  /*2000*/  FADD.FTZ R31, R25, R32 ;  /* 0x00000020191f7221 */ /* 0x000fe20000010000 */
[----:B------:R-:W-:Y:S01]  /*2010*/  PRMT R25, RZ, 0x5410, R36 ;  /* 0x00005410ff197816 */ /* 0x000fe20000000024 */
[----:B------:R-:W-:-:S02]  /*2020*/  FADD.FTZ R30, R27, R29 ;  /* 0x0000001d1b1e7221 */ /* 0x000fc40000010000 */
[----:B------:R-:W-:Y:S02]  /*2030*/  FFMA.FTZ R29, R70, R32, R24 ;  /* 0x00000020461d7223 */ /* 0x000fe40000010018 */
[----:B------:R-:W-:Y:S01]  /*2040*/  FADD.FTZ R24, -R18, R25 ;  /* 0x0000001912187221 */ /* 0x000fe20000010100 */
[----:B------:R-:W-:Y:S01]  /*2050*/  PRMT R25, RZ, 0x7610, R36 ;  /* 0x00007610ff197816 */ /* 0x000fe20000000024 */
[----:B------:R-:W-:-:S04]  /*2060*/  FMUL.FTZ R27, R32, R21 ;  /* 0x00000015201b7220 */ /* 0x000fc80000410000 */
[----:B------:R-:W-:Y:S02]  /*2070*/  FFMA.FTZ R70, R70, R27, R26 ;  /* 0x0000001b46467223 */ /* 0x000fe4000001001a */
[----:B------:R-:W-:Y:S02]  /*2080*/  FADD.FTZ R26, -R18, R25 ;  /* 0x00000019121a7221 */ /* 0x000fe40000010100 */
[-C--:B------:R-:W-:Y:S02]  /*2090*/  FMUL.FTZ R25, R24, R19.reuse ;  /* 0x0000001318197220 */ /* 0x080fe40000410000 */
[----:B------:R-:W-:Y:S01]  /*20a0*/  FADD.FTZ R45, R27, R34 ;  /* 0x000000221b2d7221 */ /* 0x000fe20000010000 */
[--C-:B------:R-:W-:Y:S01]  /*20b0*/  PRMT R27, RZ, 0x5410, R37.reuse ;  /* 0x00005410ff1b7816 */ /* 0x100fe20000000025 */
        /* <DEDUP_REMOVED lines=21> */
.L_x_11:
[----:B------:R-:W-:Y:S01]  /*2210*/  FMUL.FTZ R32, R27, R20 ;  /* 0x000000141b207220 */ /* 0x000fe20000410000 */
[C---:B------:R-:W-:Y:S01]  /*2220*/  ISETP.GT.AND P0, PT, R14.reuse, 0x1e, PT ;  /* 0x0000001e0e00780c */ /* 0x040fe20003f04270 */
[C---:B------:R-:W-:Y:S01]  /*2230*/  FFMA.FTZ R28, R25.reuse, R27, R28 ;  /* 0x0000001b191c7223 */ /* 0x040fe2000001001c */
[----:B------:R-:W-:Y:S01]  /*2240*/  ISETP.NE.AND P3, PT, R14, RZ, PT ;  /* 0x000000ff0e00720c */ /* 0x000fe20003f65270 */
[----:B------:R-:W-:Y:S01]  /*2250*/  FFMA.FTZ R33, R25, R32, R70 ;  /* 0x0000002019217223 */ /* 0x000fe20000010046 */
[----:B------:R-:W-:Y:S01]  /*2260*/  ISETP.NE.AND P2, PT, R62, RZ, PT ;  /* 0x000000ff3e00720c */ /* 0x000fe20003f45270 */
[----:B------:R-:W-:Y:S01]  /*2270*/  FADD.FTZ R35, R45, R32 ;  /* 0x000000202d237221 */ /* 0x000fe20000010000 */
[----:B------:R-:W-:Y:S01]  /*2280*/  BSSY B0, `(.L_x_12) ;  /* 0x0000055000007945 */ /* 0x000fe20003800000 */
[----:B------:R-:W-:Y:S01]  /*2290*/  FMUL.FTZ R32, R26, R21 ;  /* 0x000000151a207220 */ /* 0x000fe20000410000 */
[----:B------:R-:W-:Y:S01]  /*22a0*/  ISETP.GT.U32.AND P4, PT, R62, 0x4f, PT ;  /* 0x0000004f3e00780c */ /* 0x000fe20003f84070 */
[----:B------:R-:W-:Y:S01]  /*22b0*/  FFMA.FTZ R29, R24, R26, R29 ;  /* 0x0000001a181d7223 */ /* 0x000fe2000001001d */
[----:B------:R-:W-:Y:S01]  /*22c0*/  SHF.L.U32 R64, R62, 0x4, RZ ;  /* 0x000000043e407819 */ /* 0x000fe200000006ff */
[----:B------:R-:W-:-:S02]  /*22d0*/  FFMA.FTZ R44, R24, R32, R33 ;  /* 0x00000020182c7223 */ /* 0x000fc40000010021 */
[----:B------:R-:W-:Y:S02]  /*22e0*/  FADD.FTZ R45, R32, R35 ;  /* 0x00000023202d7221 */ /* 0x000fe40000010000 */
[----:B------:R-:W-:Y:S01]  /*22f0*/  FADD.FTZ R30, R30, R27 ;  /* 0x0000001b1e1e7221 */ /* 0x000fe20000010000 */
[----:B------:R-:W0:Y:S01]  /*2300*/  SHFL.DOWN PT, R33, R44, 0x1, 0x1f ;  /* 0x08201f002c217f89 */ /* 0x000e2200000e0000 */
[----:B------:R-:W-:-:S03]  /*2310*/  FADD.FTZ R31, R31, R26 ;  /* 0x0000001a1f1f7221 */ /* 0x000fc60000010000 */
[----:B------:R-:W1:Y:S04]  /*2320*/  SHFL.DOWN PT, R32, R45, 0x1, 0x1f ;  /* 0x08201f002d207f89 */ /* 0x000e6800000e0000 */
[----:B------:R-:W-:Y:S01]  /*2330*/  STS.128 [R62.X16+0xd0], R28 ;  /* 0x0000d01c3e007388 */ /* 0x000fe2000000cc00 */
[----:B0-----:R-:W-:Y:S02]  /*2340*/  @!P0 FADD.FTZ R44, R44, R33 ;  /* 0x000000212c2c8221 */ /* 0x001fe40000010000 */
[----:B-1----:R-:W-:-:S03]  /*2350*/  @!P0 FADD.FTZ R45, R45, R32 ;  /* 0x000000202d2d8221 */ /* 0x002fc60000010000 */
[----:B------:R-:W0:Y:S01]  /*2360*/  SHFL.DOWN PT, R33, R44, 0x2, 0x1f ;  /* 0x08401f002c217f89 */ /* 0x000e2200000e0000 */
[----:B------:R-:W-:-:S03]  /*2370*/  ISETP.GT.AND P0, PT, R14, 0x1d, PT ;  /* 0x0000001d0e00780c */ /* 0x000fc60003f04270 */
[----:B------:R-:W1:Y:S10]  /*2380*/  SHFL.DOWN PT, R32, R45, 0x2, 0x1f ;  /* 0x08401f002d207f89 */ /* 0x000e7400000e0000 */
[----:B0-----:R-:W-:-:S02]  /*2390*/  @!P0 FADD.FTZ R44, R44, R33 ;  /* 0x000000212c2c8221 */ /* 0x001fc40000010000 */
        /* <DEDUP_REMOVED lines=15> */
[----:B-1----:R-:W-:-:S05]  /*2490*/  @!P0 FADD.FTZ R45, R45, R32 ;  /* 0x000000202d2d8221 */ /* 0x002fca0000010000 */
[----:B------:R0:W-:Y:S04]  /*24a0*/  @!P3 STS.64 [R13.X8+0x18], R44 ;  /* 0x0000182c0d00b388 */ /* 0x0001e80000008a00 */
[----:B------:R-:W-:Y:S06]  /*24b0*/  BAR.SYNC.DEFER_BLOCKING 0x0 ;  /* 0x0000000000007b1d */ /* 0x000fec0000010000 */
[----:B------:R-:W-:Y:S05]  /*24c0*/  @P2 BRA `(.L_x_13) ;  /* 0x0000030000002947 */ /* 0x000fea0003800000 */
[----:B------:R-:W1:Y:S02]  /*24d0*/  LDS.128 R24, [0x20] ;  /* 0x00002000ff187984 */ /* 0x000e640000000c00 */
[----:B-1----:R-:W-:-:S02]  /*24e0*/  FADD.FTZ R33, R44, R24 ;  /* 0x000000182c217221 */ /* 0x002fc40000010000 */
[----:B------:R-:W-:Y:S02]  /*24f0*/  FADD.FTZ R24, R45, R25 ;  /* 0x000000192d187221 */ /* 0x000fe40000010000 */
[----:B------:R-:W-:Y:S01]  /*2500*/  FADD.FTZ R25, R33, R26 ;  /* 0x0000001a21197221 */ /* 0x000fe20000010000 */
[----:B0-----:R-:W-:Y:S01]  /*2510*/  LDS.64 R44, [0xb0] ;  /* 0x0000b000ff2c7984 */ /* 0x001fe20000000a00 */
[----:B------:R-:W-:-:S03]  /*2520*/  FADD.FTZ R24, R24, R27 ;  /* 0x0000001b18187221 */ /* 0x000fc60000010000 */
[----:B------:R-:W0:Y:S02]  /*2530*/  LDS.128 R32, [0x30] ;  /* 0x00003000ff207984 */ /* 0x000e240000000c00 */
[----:B0-----:R-:W-:Y:S02]  /*2540*/  FADD.FTZ R25, R25, R32 ;  /* 0x0000002019197221 */ /* 0x001fe40000010000 */
[----:B------:R-:W-:Y:S02]  /*2550*/  FADD.FTZ R32, R24, R33 ;  /* 0x0000002118207221 */ /* 0x000fe40000010000 */
[----:B------:R-:W-:Y:S02]  /*2560*/  FADD.FTZ R33, R25, R34 ;  /* 0x0000002219217221 */ /* 0x000fe40000010000 */
[----:B------:R-:W0:Y:S01]  /*2570*/  LDS.128 R24, [0x40] ;  /* 0x00004000ff187984 */ /* 0x000e220000000c00 */
[----:B------:R-:W-:Y:S02]  /*2580*/  FADD.FTZ R32, R32, R35 ;  /* 0x0000002320207221 */ /* 0x000fe40000010000 */
[----:B0-----:R-:W-:-:S02]  /*2590*/  FADD.FTZ R33, R33, R24 ;  /* 0x0000001821217221 */ /* 0x001fc40000010000 */
[----:B------:R-:W-:Y:S02]  /*25a0*/  FADD.FTZ R24, R32, R25 ;  /* 0x0000001920187221 */ /* 0x000fe40000010000 */
[----:B------:R-:W-:Y:S02]  /*25b0*/  FADD.FTZ R25, R33, R26 ;  /* 0x0000001a21197221 */ /* 0x000fe40000010000 */
[----:B------:R-:W0:Y:S01]  /*25c0*/  LDS.128 R32, [0x50] ;  /* 0x00005000ff207984 */ /* 0x000e220000000c00 */
[----:B------:R-:W-:Y:S02]  /*25d0*/  FADD.FTZ R24, R24, R27 ;  /* 0x0000001b18187221 */ /* 0x000fe40000010000 */
[----:B0-----:R-:W-:Y:S02]  /*25e0*/  FADD.FTZ R25, R25, R32 ;  /* 0x0000002019197221 */ /* 0x001fe40000010000 */
[----:B------:R-:W-:Y:S02]  /*25f0*/  FADD.FTZ R32, R24, R33 ;  /* 0x0000002118207221 */ /* 0x000fe40000010000 */
[----:B------:R-:W-:-:S02]  /*2600*/  FADD.FTZ R33, R25, R34 ;  /* 0x0000002219217221 */ /* 0x000fc40000010000 */
[----:B------:R-:W0:Y:S01]  /*2610*/  LDS.128 R24, [0x60] ;  /* 0x00006000ff187984 */ /* 0x000e220000000c00 */
[----:B------:R-:W-:Y:S02]  /*2620*/  FADD.FTZ R32, R32, R35 ;  /* 0x0000002320207221 */ /* 0x000fe40000010000 */
[----:B0-----:R-:W-:Y:S02]  /*2630*/  FADD.FTZ R33, R33, R24 ;  /* 0x0000001821217221 */ /* 0x001fe40000010000 */
[----:B------:R-:W-:Y:S02]  /*2640*/  FADD.FTZ R24, R32, R25 ;  /* 0x0000001920187221 */ /* 0x000fe40000010000 */
[----:B------:R-:W-:Y:S02]  /*2650*/  FADD.FTZ R25, R33, R26 ;  /* 0x0000001a21197221 */ /* 0x000fe40000010000 */
[----:B------:R-:W0:Y:S01]  /*2660*/  LDS.128 R32, [0x70] ;  /* 0x00007000ff207984 */ /* 0x000e220000000c00 */
[----:B------:R-:W-:-:S02]  /*2670*/  FADD.FTZ R24, R24, R27 ;  /* 0x0000001b18187221 */ /* 0x000fc40000010000 */
[----:B0-----:R-:W-:Y:S02]  /*2680*/  FADD.FTZ R25, R25, R32 ;  /* 0x0000002019197221 */ /* 0x001fe40000010000 */
[----:B------:R-:W-:Y:S02]  /*2690*/  FADD.FTZ R32, R24, R33 ;  /* 0x0000002118207221 */ /* 0x000fe40000010000 */
[----:B------:R-:W-:Y:S02]  /*26a0*/  FADD.FTZ R33, R25, R34 ;  /* 0x0000002219217221 */ /* 0x000fe40000010000 */
[----:B------:R-:W0:Y:S01]  /*26b0*/  LDS.128 R24, [0x80] ;  /* 0x00008000ff187984 */ /* 0x000e220000000c00 */
[----:B------:R-:W-:Y:S02]  /*26c0*/  FADD.FTZ R32, R32, R35 ;  /* 0x0000002320207221 */ /* 0x000fe40000010000 */
[----:B0-----:R-:W-:Y:S02]  /*26d0*/  FADD.FTZ R33, R33, R24 ;  /* 0x0000001821217221 */ /* 0x001fe40000010000 */
[----:B------:R-:W-:-:S02]  /*26e0*/  FADD.FTZ R24, R32, R25 ;  /* 0x0000001920187221 */ /* 0x000fc40000010000 */
[----:B------:R-:W-:Y:S02]  /*26f0*/  FADD.FTZ R25, R33, R26 ;  /* 0x0000001a21197221 */ /* 0x000fe40000010000 */
        /* <DEDUP_REMOVED lines=10> */
[----:B------:R-:W-:Y:S02]  /*27a0*/  FADD.FTZ R32, R32, R27 ;  /* 0x0000001b20207221 */ /* 0x000fe40000010000 */
[----:B------:R-:W-:Y:S02]  /*27b0*/  FADD.FTZ R44, R33, R44 ;  /* 0x0000002c212c7221 */ /* 0x000fe40000010000 */
[----:B------:R-:W-:-:S02]  /*27c0*/  FADD.FTZ R45, R32, R45 ;  /* 0x0000002d202d7221 */ /* 0x000fc40000010000 */
.L_x_13:
[----:B------:R-:W-:Y:S05]  /*27d0*/  BSYNC B0 ;  /* 0x0000000000007941 */ /* 0x000fea0003800000 */
.L_x_12:
[----:B------:R-:W-:Y:S06]  /*27e0*/  BAR.SYNC.DEFER_BLOCKING 0x0 ;  /* 0x0000000000007b1d */ /* 0x000fec0000010000 */
[----:B------:R-:W-:Y:S01]  /*27f0*/  BSSY B0, `(.L_x_14) ;  /* 0x0000025000007945 */ /* 0x000fe20003800000 */
[----:B------:R-:W-:Y:S05]  /*2800*/  @P4 BRA `(.L_x_15) ;  /* 0x0000023000004947 */ /* 0x000fea0003800000 */
[----:B------:R-:W1:Y:S04]  /*2810*/  LDS.128 R24, [R64+0x5d0] ;  /* 0x0005d00040187984 */ /* 0x000e680000000c00 */
[----:B------:R-:W2:Y:S01]  /*2820*/  LDS.128 R32, [R64+0xad0] ;  /* 0x000ad00040207984 */ /* 0x000ea20000000c00 */
[----:B-1----:R-:W-:-:S02]  /*2830*/  FADD.FTZ R71, R28, R24 ;  /* 0x000000181c477221 */ /* 0x002fc40000010000 */
[----:B------:R-:W-:Y:S02]  /*2840*/  FADD.FTZ R24, R29, R25 ;  /* 0x000000191d187221 */ /* 0x000fe40000010000 */
[----:B------:R-:W-:Y:S02]  /*2850*/  FADD.FTZ R25, R30, R26 ;  /* 0x0000001a1e197221 */ /* 0x000fe40000010000 */
[----:B------:R-:W-:Y:S02]  /*2860*/  FADD.FTZ R28, R31, R27 ;  /* 0x0000001b1f1c7221 */ /* 0x000fe40000010000 */
[----:B--2---:R-:W-:Y:S02]  /*2870*/  FADD.FTZ R30, R24, R33 ;  /* 0x00000021181e7221 */ /* 0x004fe40000010000 */
[----:B------:R-:W-:Y:S02]  /*2880*/  FADD.FTZ R29, R25, R34 ;  /* 0x00000022191d7221 */ /* 0x000fe40000010000 */
[----:B------:R-:W1:Y:S01]  /*2890*/  LDS.128 R24, [R64+0xfd0] ;  /* 0x000fd00040187984 */ /* 0x000e620000000c00 */
[----:B------:R-:W-:-:S02]  /*28a0*/  FADD.FTZ R71, R71, R32 ;  /* 0x0000002047477221 */ /* 0x000fc40000010000 */
[----:B------:R-:W-:Y:S02]  /*28b0*/  FADD.FTZ R32, R28, R35 ;  /* 0x000000231c207221 */ /* 0x000fe40000010000 */
[----:B-1----:R-:W-:Y:S02]  /*28c0*/  FADD.FTZ R71, R71, R24 ;  /* 0x0000001847477221 */ /* 0x002fe40000010000 */
[----:B------:R-:W-:Y:S02]  /*28d0*/  FADD.FTZ R24, R30, R25 ;  /* 0x000000191e187221 */ /* 0x000fe40000010000 */
[----:B------:R-:W-:Y:S02]  /*28e0*/  FADD.FTZ R25, R29, R26 ;  /* 0x0000001a1d197221 */ /* 0x000fe40000010000 */
[----:B------:R-:W1:Y:S01]  /*28f0*/  LDS.128 R28, [R64+0x14d0] ;  /* 0x0014d000401c7984 */ /* 0x000e620000000c00 */
[----:B------:R-:W-:Y:S02]  /*2900*/  FADD.FTZ R32, R32, R27 ;  /* 0x0000001b20207221 */ /* 0x000fe40000010000 */
[----:B-1----:R-:W-:-:S02]  /*2910*/  FADD.FTZ R71, R71, R28 ;  /* 0x0000001c47477221 */ /* 0x002fc40000010000 */
[----:B------:R-:W-:Y:S02]  /*2920*/  FADD.FTZ R28, R24, R29 ;  /* 0x0000001d181c7221 */ /* 0x000fe40000010000 */
[----:B------:R-:W-:Y:S02]  /*2930*/  FADD.FTZ R29, R25, R30 ;  /* 0x0000001e191d7221 */ /* 0x000fe40000010000 */
[----:B------:R-:W1:Y:S01]  /*2940*/  LDS.128 R24, [R64+0x19d0] ;  /* 0x0019d00040187984 */ /* 0x000e620000000c00 */
[----:B------:R-:W-:Y:S02]  /*2950*/  FADD.FTZ R32, R32, R31 ;  /* 0x0000001f20207221 */ /* 0x000fe40000010000 */
[----:B-1----:R-:W-:Y:S02]  /*2960*/  FADD.FTZ R71, R71, R24 ;  /* 0x0000001847477221 */ /* 0x002fe40000010000 */
[----:B------:R-:W-:Y:S02]  /*2970*/  FADD.FTZ R24, R28, R25 ;  /* 0x000000191c187221 */ /* 0x000fe40000010000 */
[----:B------:R-:W-:-:S02]  /*2980*/  FADD.FTZ R33, R29, R26 ;  /* 0x0000001a1d217221 */ /* 0x000fc40000010000 */
[----:B------:R-:W1:Y:S01]  /*2990*/  LDS.128 R28, [R64+0x1ed0] ;  /* 0x001ed000401c7984 */ /* 0x000e620000000c00 */
[----:B------:R-:W-:Y:S02]  /*29a0*/  FADD.FTZ R32, R32, R27 ;  /* 0x0000001b20207221 */ /* 0x000fe40000010000 */
[----:B-1----:R-:W-:Y:S02]  /*29b0*/  FADD.FTZ R34, R24, R29 ;  /* 0x0000001d18227221 */ /* 0x002fe40000010000 */
[----:B------:R-:W1:Y:S01]  /*29c0*/  LDS.128 R24, [R64+0x23d0] ;  /* 0x0023d00040187984 */ /* 0x000e620000000c00 */
[----:B------:R-:W-:Y:S02]  /*29d0*/  FADD.FTZ R71, R71, R28 ;  /* 0x0000001c47477221 */ /* 0x000fe40000010000 */
[----:B------:R-:W-:Y:S02]  /*29e0*/  FADD.FTZ R33, R33, R30 ;  /* 0x0000001e21217221 */ /* 0x000fe40000010000 */
[----:B------:R-:W-:-:S02]  /*29f0*/  FADD.FTZ R32, R32, R31 ;  /* 0x0000001f20207221 */ /* 0x000fc40000010000 */
[----:B-1----:R-:W-:Y:S02]  /*2a00*/  FADD.FTZ R28, R71, R24 ;  /* 0x00000018471c7221 */ /* 0x002fe40000010000 */
[----:B------:R-:W-:Y:S02]  /*2a10*/  FADD.FTZ R29, R34, R25 ;  /* 0x00000019221d7221 */ /* 0x000fe40000010000 */
[----:B------:R-:W-:Y:S02]  /*2a20*/  FADD.FTZ R30, R33, R26 ;  /* 0x0000001a211e7221 */ /* 0x000fe40000010000 */
[----:B------:R-:W-:Y:S02]  /*2a30*/  FADD.FTZ R31, R32, R27 ;  /* 0x0000001b201f7221 */ /* 0x000fe40000010000 */
.L_x_15:
[----:B------:R-:W-:Y:S05]  /*2a40*/  BSYNC B0 ;  /* 0x0000000000007941 */ /* 0x000fea0003800000 */
.L_x_14:
[----:B------:R-:W-:Y:S01]  /*2a50*/  MOV R64, c[0x0][0xc] ;  /* 0x0000030000407a02 */ /* 0x000fe20000000f00 */
[----:B------:R-:W-:Y:S01]  /*2a60*/  BSSY B0, `(.L_x_16) ;  /* 0x0000012000007945 */ /* 0x000fe20003800000 */
[----:B------:R-:W-:Y:S02]  /*2a70*/  HFMA2.MMA R71, -RZ, RZ, 0, 2.384185791015625e-07 ;  /* 0x00000004ff477435 */ /* 0x000fe400000001ff */
[----:B------:R-:W-:Y:S01]  /*2a80*/  ISETP.GE.U32.AND P0, PT, R64, 0x2, PT ;  /* 0x000000024000780c */ /* 0x000fe20003f06070 */
[----:B------:R-:W-:Y:S07]  /*2a90*/  @P4 BRA `(.L_x_17) ;  /* 0x000000e000004947 */ /* 0x000fee0003800000 */
[----:B------:R-:W-:-:S04]  /*2aa0*/  IMAD R24, R65, 0x50, R62 ;  /* 0x0000005041187824 */ /* 0x000fc800078e023e */
[----:B------:R-:W-:Y:S01]  /*2ab0*/  IMAD.WIDE R24, R24, R71, c[0x0][0x1b8] ;  /* 0x00006e0018187625 */ /* 0x000fe200078e0247 */
[----:B------:R-:W-:-:S04]  /*2ac0*/  MOV R33, c[0x0][0x1d8] ;  /* 0x0000760000217a02 */ /* 0x000fc80000000f00 */
[-C--:B------:R-:W-:Y:S01]  /*2ad0*/  LEA R26, P3, R12, R24.reuse, 0x2 ;  /* 0x000000180c1a7211 */ /* 0x080fe200078610ff */
[----:B------:R1:W-:Y:S01]  /*2ae0*/  RED.E.ADD.F32.FTZ.RN.STRONG.GPU [R24.64], R28 ;  /* 0x0000001c1800798e */ /* 0x0003e2000c10e786 */
[----:B------:R-:W-:Y:S02]  /*2af0*/  MOV R34, c[0x0][0x1dc] ;  /* 0x0000770000227a02 */ /* 0x000fe40000000f00 */
[----:B------:R-:W-:Y:S02]  /*2b00*/  IADD3.X R27, R25, R9, RZ, P3, !PT ;  /* 0x00000009191b7210 */ /* 0x000fe40001ffe4ff */
[----:B------:R-:W-:-:S03]  /*2b10*/  LEA R32, P3, R33, R24, 0x2 ;  /* 0x0000001821207211 */ /* 0x000fc600078610ff */
[----:B------:R1:W-:Y:S01]  /*2b20*/  RED.E.ADD.F32.FTZ.RN.STRONG.GPU [R26.64], R29 ;  /* 0x0000001d1a00798e */ /* 0x0003e2000c10e786 */
[----:B------:R-:W-:Y:S02]  /*2b30*/  LEA.HI.X R33, R33, R25, R34, 0x2, P3 ;  /* 0x0000001921217211 */ /* 0x000fe400018f1422 */
[----:B------:R-:W-:-:S03]  /*2b40*/  LEA R34, P3, R10, R24, 0x2 ;  /* 0x000000180a227211 */ /* 0x000fc600078610ff */
[----:B------:R1:W-:Y:S01]  /*2b50*/  RED.E.ADD.F32.FTZ.RN.STRONG.GPU [R32.64], R30 ;  /* 0x0000001e2000798e */ /* 0x0003e2000c10e786 */
[----:B------:R-:W-:-:S05]  /*2b60*/  IADD3.X R35, R25, R8, RZ, P3, !PT ;  /* 0x0000000819237210 */ /* 0x000fca0001ffe4ff */
[----:B------:R1:W-:Y:S04]  /*2b70*/  RED.E.ADD.F32.FTZ.RN.STRONG.GPU [R34.64], R31 ;  /* 0x0000001f2200798e */ /* 0x0003e8000c10e786 */
.L_x_17:
[----:B------:R-:W-:Y:S05]  /*2b80*/  BSYNC B0 ;  /* 0x0000000000007941 */ /* 0x000fea0003800000 */
.L_x_16:
[----:B------:R-:W-:Y:S05]  /*2b90*/  @!P0 BRA `(.L_x_18) ;  /* 0x000011f000008947 */ /* 0x000fea0003800000 */
[----:B-1----:R-:W1:Y:S01]  /*2ba0*/  S2R R30, SR_CTAID.Y ;  /* 0x00000000001e7919 */ /* 0x002e620000002600 */
[----:B------:R-:W-:-:S05]  /*2bb0*/  LOP3.LUT R24, R52, 0x1, RZ, 0xc0, !PT ;  /* 0x0000000134187812 */ /* 0x000fca00078ec0ff */
[----:B------:R-:W-:-:S04]  /*2bc0*/  IMAD R25, R24, c[0x0][0x10], RZ ;  /* 0x0000040018197a24 */ /* 0x000fc800078e02ff */
[----:B------:R-:W-:-:S05]  /*2bd0*/  IMAD R24, R25, c[0x0][0xc], RZ ;  /* 0x0000030019187a24 */ /* 0x000fca00078e02ff */
[----:B------:R-:W-:-:S05]  /*2be0*/  SHF.L.U32 R34, R24, 0x1, RZ ;  /* 0x0000000118227819 */ /* 0x000fca00000006ff */
[----:B------:R-:W-:Y:S01]  /*2bf0*/  IMAD.WIDE R34, R34, R71, c[0x0][0x1b0] ;  /* 0x00006c0022227625 */ /* 0x000fe200078e0247 */
[----:B-1----:R-:W-:-:S05]  /*2c00*/  IADD3 R25, R25, R30, RZ ;  /* 0x0000001e19197210 */ /* 0x002fca0007ffe0ff */
[----:B------:R-:W-:Y:S01]  /*2c10*/  IMAD.WIDE.U32 R24, R25, R71, c[0x0][0x1a8] ;  /* 0x00006a0019187625 */ /* 0x000fe200078e0047 */
[----:B------:R-:W-:Y:S05]  /*2c20*/  @P2 BRA `(.L_x_19) ;  /* 0x0000017000002947 */ /* 0x000fea0003800000 */
[----:B------:R-:W-:Y:S01]  /*2c30*/  IMAD R27, R15, c[0x0][0x10], R30 ;  /* 0x000004000f1b7a24 */ /* 0x000fe200078e021e */
[----:B------:R-:W1:Y:S03]  /*2c40*/  S2R R14, SR_LANEID ;  /* 0x00000000000e7919 */ /* 0x000e660000000000 */
[----:B------:R-:W-:-:S05]  /*2c50*/  IMAD.WIDE.U32 R26, R27, 0x8, R34 ;  /* 0x000000081b1a7825 */ /* 0x000fca00078e0022 */
[----:B------:R2:W-:Y:S01]  /*2c60*/  STG.E.64 [R26.64], R44 ;  /* 0x0000002c1a007986 */ /* 0x0005e2000c101b06 */
[----:B------:R-:W-:Y:S06]  /*2c70*/  MEMBAR.ALL.GPU ;  /* 0x0000000000007992 */ /* 0x000fec000000a000 */
[----:B------:R-:W-:Y:S01]  /*2c80*/  VOTEU.ANY UR5, UPT, PT ;  /* 0x0000000000057886 */ /* 0x000fe200038e0100 */
[----:B------:R-:W-:Y:S01]  /*2c90*/  LOP3.LUT P0, RZ, R52, 0x2, RZ, 0xc0, !PT ;  /* 0x0000000234ff7812 */ /* 0x000fe2000780c0ff */
[----:B------:R-:W-:Y:S01]  /*2ca0*/  UFLO.U32 UR8, UR5 ;  /* 0x00000005000872bd */ /* 0x000fe200080e0000 */
[----:B--2---:R-:W-:Y:S01]  /*2cb0*/  MOV R26, 0x1 ;  /* 0x00000001001a7802 */ /* 0x004fe20000000f00 */
[----:B------:R-:W-:Y:S01]  /*2cc0*/  UPOPC UR5, UR5 ;  /* 0x00000005000572bf */ /* 0x000fe20008000000 */
[----:B------:R-:W-:Y:S01]  /*2cd0*/  SEL R29, RZ, c[0x0][0xc], P0 ;  /* 0x00000300ff1d7a07 */ /* 0x000fe20000000000 */
[----:B------:R-:W-:-:S00]  /*2ce0*/  ERRBAR ;  /* 0x00000000000079ab */ /* 0x000fc00000000000 */
[----:B------:R-:W-:Y:S02]  /*2cf0*/  SEL R26, R26, 0xffffffff, !P0 ;  /* 0xffffffff1a1a7807 */ /* 0x000fe40004000000 */
[----:B-1----:R-:W-:-:S02]  /*2d00*/  ISETP.EQ.U32.AND P3, PT, R14, UR8, PT ;  /* 0x000000080e007c0c */ /* 0x002fc4000bf62070 */
[----:B------:R-:W-:Y:S01]  /*2d10*/  ISETP.NE.AND P0, PT, R29, -0x1, PT ;  /* 0xffffffff1d00780c */ /* 0x000fe20003f05270 */
[----:B------:R-:W-:-:S10]  /*2d20*/  IMAD R27, R26, UR5, RZ ;  /* 0x000000051a1b7c24 */ /* 0x000fd4000f8e02ff */
[----:B------:R1:W-:Y:S02]  /*2d30*/  @P3 RED.E.ADD.S32.STRONG.GPU [R24.64], R27 ;  /* 0x0000001b1800398e */ /* 0x0003e4000c10e386 */
[----:B------:R-:W-:Y:S05]  /*2d40*/  @!P0 BRA `(.L_x_19) ;  /* 0x0000005000008947 */ /* 0x000fea0003800000 */
.L_x_20:
[----:B------:R-:W2:Y:S01]  /*2d50*/  LDG.E.STRONG.GPU R26, [R24.64] ;  /* 0x00000006181a7981 */ /* 0x000ea2000c1ef900 */
[----:B------:R-:W-:Y:S01]  /*2d60*/  YIELD ;  /* 0x0000000000007946 */ /* 0x000fe20003800000 */
[----:B--2---:R-:W-:Y:S01]  /*2d70*/  ISETP.NE.AND P0, PT, R26, R29, PT ;  /* 0x0000001d1a00720c */ /* 0x004fe20003f05270 */
[----:B------:R-:W-:-:S12]  /*2d80*/  CCTL.IVALL ;  /* 0x00000000ff00798f */ /* 0x000fd80002000000 */
[----:B------:R-:W-:Y:S05]  /*2d90*/  @P0 BRA `(.L_x_20) ;  /* 0xffffffb000000947 */ /* 0x000fea000383ffff */
.L_x_19:
[----:B------:R-:W-:Y:S01]  /*2da0*/  ISETP.NE.AND P0, PT, RZ, c[0x0][0xc], PT ;  /* 0x00000300ff007a0c */ /* 0x000fe20003f05270 */
[----:B------:R-:W-:Y:S01]  /*2db0*/  WARPSYNC 0xffffffff ;  /* 0xffffffff00007948 */ /* 0x000fe20003800000 */
[----:B------:R-:W-:Y:S11]  /*2dc0*/  BAR.SYNC.DEFER_BLOCKING 0x0 ;  /* 0x0000000000007b1d */ /* 0x000ff60000010000 */
[----:B------:R-:W-:Y:S05]  /*2dd0*/  @!P0 BRA `(.L_x_18) ;  /* 0x00000fb000008947 */ /* 0x000fea0003800000 */
[----:B-1----:R-:W-:Y:S01]  /*2de0*/  IADD3 R24, R64, -0x1, RZ ;  /* 0xffffffff40187810 */ /* 0x002fe20007ffe0ff */
[----:B------:R-:W-:-:S03]  /*2df0*/  HFMA2.MMA R32, -RZ, RZ, 0, 0 ;  /* 0x00000000ff207435 */ /* 0x000fc600000001ff */
[----:B------:R-:W-:-:S13]  /*2e00*/  ISETP.GE.U32.AND P0, PT, R24, 0x3, PT ;  /* 0x000000031800780c */ /* 0x000fda0003f06070 */
[----:B------:R-:W-:Y:S05]  /*2e10*/  @!P0 BRA `(.L_x_21) ;  /* 0x00000da000008947 */ /* 0x000fea0003800000 */
[----:B------:R-:W-:Y:S02]  /*2e20*/  LOP3.LUT R31, R64, 0x3, RZ, 0xc0, !PT ;  /* 0x00000003401f7812 */ /* 0x000fe400078ec0ff */
[----:B------:R-:W-:Y:S02]  /*2e30*/  MOV R32, RZ ;  /* 0x000000ff00207202 */ /* 0x000fe40000000f00 */
[----:B------:R-:W-:-:S04]  /*2e40*/  IADD3 R31, -R31, c[0x0][0xc], RZ ;  /* 0x000003001f1f7a10 */ /* 0x000fc80007ffe1ff */
[----:B------:R-:W-:-:S13]  /*2e50*/  ISETP.GT.AND P0, PT, R31, RZ, PT ;  /* 0x000000ff1f00720c */ /* 0x000fda0003f04270 */
[----:B------:R-:W-:Y:S05]  /*2e60*/  @!P0 BRA `(.L_x_22) ;  /* 0x00000b6000008947 */ /* 0x000fea0003800000 */
[----:B------:R-:W-:Y:S02]  /*2e70*/  ISETP.GT.AND P3, PT, R31, 0xc, PT ;  /* 0x0000000c1f00780c */ /* 0x000fe40003f64270 */
[----:B------:R-:W-:-:S11]  /*2e80*/  PLOP3.LUT P0, PT, PT, PT, PT, 0x80, 0x0 ;  /* 0x000000000000781c */ /* 0x000fd60003f0f070 */
[----:B------:R-:W-:Y:S05]  /*2e90*/  @!P3 BRA `(.L_x_23) ;  /* 0x000007400000b947 */ /* 0x000fea0003800000 */
[----:B------:R-:W-:Y:S02]  /*2ea0*/  PLOP3.LUT P0, PT, PT, PT, PT, 0x8, 0x0 ;  /* 0x000000000000781c */ /* 0x000fe40003f0e170 */
.L_x_24:
[----:B------:R-:W-:-:S13]  /*2eb0*/  ISETP.EQ.OR P3, PT, R32, R15, P2 ;  /* 0x0000000f2000720c */ /* 0x000fda0001762670 */
[----:B------:R-:W-:-:S04]  /*2ec0*/  @!P3 IMAD R25, R32, c[0x0][0x10], R30 ;  /* 0x000004002019ba24 */ /* 0x000fc800078e021e */
[----:B------:R-:W-:-:S06]  /*2ed0*/  @!P3 IMAD.WIDE.U32 R24, R25, 0x8, R34 ;  /* 0x000000081918b825 */ /* 0x000fcc00078e0022 */
[----:B------:R-:W2:Y:S01]  /*2ee0*/  @!P3 LDG.E.64 R24, [R24.64] ;  /* 0x000000061818b981 */ /* 0x000ea2000c1e1b00 */
[C---:B------:R-:W-:Y:S02]  /*2ef0*/  IADD3 R27, R32.reuse, 0x1, RZ ;  /* 0x00000001201b7810 */ /* 0x040fe40007ffe0ff */
[C---:B------:R-:W-:Y:S02]  /*2f00*/  IADD3 R29, R32.reuse, 0x2, RZ ;  /* 0x00000002201d7810 */ /* 0x040fe40007ffe0ff */
[----:B------:R-:W-:Y:S02]  /*2f10*/  IADD3 R28, R32, 0x3, RZ ;  /* 0x00000003201c7810 */ /* 0x000fe40007ffe0ff */
[-C--:B------:R-:W-:Y:S02]  /*2f20*/  ISETP.EQ.OR P4, PT, R29, R15.reuse, P2 ;  /* 0x0000000f1d00720c */ /* 0x080fe40001782670 */
[----:B------:R-:W-:-:S11]  /*2f30*/  ISETP.EQ.OR P6, PT, R28, R15, P2 ;  /* 0x0000000f1c00720c */ /* 0x000fd600017c2670 */
[----:B------:R-:W-:Y:S02]  /*2f40*/  @!P4 IMAD R29, R29, c[0x0][0x10], R30 ;  /* 0x000004001d1dca24 */ /* 0x000fe400078e021e */
[----:B0-2---:R-:W-:Y:S02]  /*2f50*/  @!P3 FADD.FTZ R44, R44, R24 ;  /* 0x000000182c2cb221 */ /* 0x005fe40000010000 */
[----:B------:R-:W-:Y:S01]  /*2f60*/  @!P3 FADD.FTZ R45, R45, R25 ;  /* 0x000000192d2db221 */ /* 0x000fe20000010000 */
[----:B------:R-:W-:-:S13]  /*2f70*/  ISETP.EQ.OR P3, PT, R27, R15, P2 ;  /* 0x0000000f1b00720c */ /* 0x000fda0001762670 */
[----:B------:R-:W-:-:S04]  /*2f80*/  @!P3 IMAD R27, R27, c[0x0][0x10], R30 ;  /* 0x000004001b1bba24 */ /* 0x000fc800078e021e */
[----:B------:R-:W-:-:S04]  /*2f90*/  @!P3 IMAD.WIDE.U32 R24, R27, 0x8, R34 ;  /* 0x000000081b18b825 */ /* 0x000fc800078e0022 */
[----:B------:R-:W-:Y:S02]  /*2fa0*/  @!P4 IMAD.WIDE.U32 R26, R29, 0x8, R34 ;  /* 0x000000081d1ac825 */ /* 0x000fe400078e0022 */
[----:B------:R-:W2:Y:S02]  /*2fb0*/  @!P3 LDG.E.64 R24, [R24.64] ;  /* 0x000000061818b981 */ /* 0x000ea4000c1e1b00 */
[----:B------:R-:W-:Y:S02]  /*2fc0*/  @!P6 IMAD R29, R28, c[0x0][0x10], R30 ;  /* 0x000004001c1dea24 */ /* 0x000fe400078e021e */
[----:B------:R-:W3:Y:S02]  /*2fd0*/  @!P4 LDG.E.64 R26, [R26.64] ;  /* 0x000000061a1ac981 */ /* 0x000ee4000c1e1b00 */
[----:B------:R-:W-:-:S06]  /*2fe0*/  @!P6 IMAD.WIDE.U32 R28, R29, 0x8, R34 ;  /* 0x000000081d1ce825 */ /* 0x000fcc00078e0022 */
[----:B------:R-:W4:Y:S01]  /*2ff0*/  @!P6 LDG.E.64 R28, [R28.64] ;  /* 0x000000061c1ce981 */ /* 0x000f22000c1e1b00 */
[----:B------:R-:W-:Y:S01]  /*3000*/  IADD3 R33, R32, 0x4, RZ ;  /* 0x0000000420217810 */ /* 0x000fe20007ffe0ff */
[----:B--2---:R-:W-:Y:S01]  /*3010*/  @!P3 FADD.FTZ R44, R44, R24 ;  /* 0x000000182c2cb221 */ /* 0x004fe20000010000 */
[----:B------:R-:W-:Y:S01]  /*3020*/  IADD3 R24, R32, 0x5, RZ ;  /* 0x0000000520187810 */ /* 0x000fe20007ffe0ff */
[----:B------:R-:W-:Y:S01]  /*3030*/  @!P3 FADD.FTZ R45, R45, R25 ;  /* 0x000000192d2db221 */ /* 0x000fe20000010000 */
[-C--:B------:R-:W-:Y:S01]  /*3040*/  ISETP.EQ.OR P3, PT, R33, R15.reuse, P2 ;  /* 0x0000000f2100720c */ /* 0x080fe20001762670 */
[----:B---3--:R-:W-:Y:S02]  /*3050*/  @!P4 FADD.FTZ R44, R44, R26 ;  /* 0x0000001a2c2cc221 */ /* 0x008fe40000010000 */
[----:B------:R-:W-:Y:S01]  /*3060*/  @!P4 FADD.FTZ R45, R45, R27 ;  /* 0x0000001b2d2dc221 */ /* 0x000fe20000010000 */
[----:B------:R-:W-:-:S03]  /*3070*/  ISETP.EQ.OR P4, PT, R24, R15, P2 ;  /* 0x0000000f1800720c */ /* 0x000fc60001782670 */
[----:B----4-:R-:W-:Y:S01]  /*3080*/  @!P6 FADD.FTZ R45, R45, R29 ;  /* 0x0000001d2d2de221 */ /* 0x010fe20000010000 */
[----:B------:R-:W-:Y:S01]  /*3090*/  IADD3 R29, R32, 0x6, RZ ;  /* 0x00000006201d7810 */ /* 0x000fe20007ffe0ff */
[----:B------:R-:W-:-:S04]  /*30a0*/  @!P6 FADD.FTZ R44, R44, R28 ;  /* 0x0000001c2c2ce221 */ /* 0x000fc80000010000 */
[----:B------:R-:W-:Y:S01]  /*30b0*/  @!P3 IMAD R25, R33, c[0x0][0x10], R30 ;  /* 0x000004002119ba24 */ /* 0x000fe200078e021e */
[----:B------:R-:W-:-:S03]  /*30c0*/  ISETP.EQ.OR P6, PT, R29, R15, P2 ;  /* 0x0000000f1d00720c */ /* 0x000fc600017c2670 */
[----:B------:R-:W-:Y:S02]  /*30d0*/  @!P4 IMAD R27, R24, c[0x0][0x10], R30 ;  /* 0x00000400181bca24 */ /* 0x000fe400078e021e */
        /* <DEDUP_REMOVED lines=16> */
[----:B------:R-:W-:-:S05]  /*31e0*/  IADD3 R29, R32, 0x9, RZ ;  /* 0x00000009201d7810 */ /* 0x000fca0007ffe0ff */
[----:B------:R-:W-:Y:S02]  /*31f0*/  @!P3 IMAD R25, R33, c[0x0][0x10], R30 ;  /* 0x000004002119ba24 */ /* 0x000fe400078e021e */
[----:B------:R-:W-:Y:S01]  /*3200*/  @!P6 FADD.FTZ R44, R44, R28 ;  /* 0x0000001c2c2ce221 */ /* 0x000fe20000010000 */
[----:B------:R-:W-:Y:S01]  /*3210*/  ISETP.EQ.OR P6, PT, R29, R15, P2 ;  /* 0x0000000f1d00720c */ /* 0x000fe200017c2670 */
[----:B------:R-:W-:Y:S02]  /*3220*/  @!P4 IMAD R27, R24, c[0x0][0x10], R30 ;  /* 0x00000400181bca24 */ /* 0x000fe400078e021e */
[----:B------:R-:W-:-:S04]  /*3230*/  @!P3 IMAD.WIDE.U32 R24, R25, 0x8, R34 ;  /* 0x000000081918b825 */ /* 0x000fc800078e0022 */
[----:B------:R-:W-:Y:S02]  /*3240*/  @!P4 IMAD.WIDE.U32 R26, R27, 0x8, R34 ;  /* 0x000000081b1ac825 */ /* 0x000fe400078e0022 */
[----:B------:R-:W2:Y:S04]  /*3250*/  @!P3 LDG.E.64 R24, [R24.64] ;  /* 0x000000061818b981 */ /* 0x000ea8000c1e1b00 */
[----:B------:R-:W3:Y:S01]  /*3260*/  @!P4 LDG.E.64 R26, [R26.64] ;  /* 0x000000061a1ac981 */ /* 0x000ee2000c1e1b00 */
[----:B------:R-:W-:-:S04]  /*3270*/  @!P6 IMAD R29, R29, c[0x0][0x10], R30 ;  /* 0x000004001d1dea24 */ /* 0x000fc800078e021e */
        /* <DEDUP_REMOVED lines=9> */
[----:B------:R-:W-:-:S09]  /*3310*/  ISETP.EQ.OR P4, PT, R24, R15, P2 ;  /* 0x0000000f1800720c */ /* 0x000fd20001782670 */
[--C-:B------:R-:W-:Y:S02]  /*3320*/  @!P3 IMAD R25, R33, c[0x0][0x10], R30.reuse ;  /* 0x000004002119ba24 */ /* 0x100fe400078e021e */
[----:B----4-:R-:W-:Y:S01]  /*3330*/  @!P6 FADD.FTZ R45, R45, R29 ;  /* 0x0000001d2d2de221 */ /* 0x010fe20000010000 */
[----:B------:R-:W-:Y:S01]  /*3340*/  IADD3 R29, R32, 0xc, RZ ;  /* 0x0000000c201d7810 */ /* 0x000fe20007ffe0ff */
[----:B------:R-:W-:Y:S02]  /*3350*/  @!P4 IMAD R27, R24, c[0x0][0x10], R30 ;  /* 0x00000400181bca24 */ /* 0x000fe400078e021e */
[----:B------:R-:W-:-:S04]  /*3360*/  @!P3 IMAD.WIDE.U32 R24, R25, 0x8, R34 ;  /* 0x000000081918b825 */ /* 0x000fc800078e0022 */
[----:B------:R-:W-:Y:S01]  /*3370*/  @!P6 FADD.FTZ R44, R44, R28 ;  /* 0x0000001c2c2ce221 */ /* 0x000fe20000010000 */
[----:B------:R-:W-:Y:S01]  /*3380*/  ISETP.EQ.OR P6, PT, R29, R15, P2 ;  /* 0x0000000f1d00720c */ /* 0x000fe200017c2670 */
[----:B------:R-:W-:Y:S01]  /*3390*/  @!P4 IMAD.WIDE.U32 R26, R27, 0x8, R34 ;  /* 0x000000081b1ac825 */ /* 0x000fe200078e0022 */
[----:B------:R-:W2:Y:S05]  /*33a0*/  @!P3 LDG.E.64 R24, [R24.64] ;  /* 0x000000061818b981 */ /* 0x000eaa000c1e1b00 */
[----:B------:R-:W3:Y:S06]  /*33b0*/  @!P4 LDG.E.64 R26, [R26.64] ;  /* 0x000000061a1ac981 */ /* 0x000eec000c1e1b00 */
[----:B------:R-:W-:-:S04]  /*33c0*/  @!P6 IMAD R29, R29, c[0x0][0x10], R30 ;  /* 0x000004001d1dea24 */ /* 0x000fc800078e021e */
[----:B------:R-:W-:-:S06]  /*33d0*/  @!P6 IMAD.WIDE.U32 R28, R29, 0x8, R34 ;  /* 0x000000081d1ce825 */ /* 0x000fcc00078e0022 */
[----:B------:R-:W4:Y:S01]  /*33e0*/  @!P6 LDG.E.64 R28, [R28.64] ;  /* 0x000000061c1ce981 */ /* 0x000f22000c1e1b00 */
[C---:B------:R-:W-:Y:S02]  /*33f0*/  IADD3 R33, R32.reuse, 0xd, RZ ;  /* 0x0000000d20217810 */ /* 0x040fe40007ffe0ff */
[----:B------:R-:W-:Y:S01]  /*3400*/  IADD3 R64, R32, 0xe, RZ ;  /* 0x0000000e20407810 */ /* 0x000fe20007ffe0ff */
[----:B--2---:R-:W-:Y:S02]  /*3410*/  @!P3 FADD.FTZ R44, R44, R24 ;  /* 0x000000182c2cb221 */ /* 0x004fe40000010000 */
[----:B------:R-:W-:Y:S02]  /*3420*/  @!P3 FADD.FTZ R45, R45, R25 ;  /* 0x000000192d2db221 */ /* 0x000fe40000010000 */
[----:B---3--:R-:W-:Y:S02]  /*3430*/  @!P4 FADD.FTZ R44, R44, R26 ;  /* 0x0000001a2c2cc221 */ /* 0x008fe40000010000 */
[----:B------:R-:W-:Y:S01]  /*3440*/  @!P4 FADD.FTZ R45, R45, R27 ;  /* 0x0000001b2d2dc221 */ /* 0x000fe20000010000 */
[----:B------:R-:W-:-:S02]  /*3450*/  ISETP.EQ.OR P4, PT, R33, R15, P2 ;  /* 0x0000000f2100720c */ /* 0x000fc40001782670 */
[----:B------:R-:W-:-:S11]  /*3460*/  ISETP.EQ.OR P3, PT, R64, R15, P2 ;  /* 0x0000000f4000720c */ /* 0x000fd60001762670 */
[----:B------:R-:W-:Y:S02]  /*3470*/  @!P4 IMAD R25, R33, c[0x0][0x10], R30 ;  /* 0x000004002119ca24 */ /* 0x000fe400078e021e */
[----:B----4-:R-:W-:Y:S01]  /*3480*/  @!P6 FADD.FTZ R45, R45, R29 ;  /* 0x0000001d2d2de221 */ /* 0x010fe20000010000 */
[----:B------:R-:W-:Y:S01]  /*3490*/  IADD3 R29, R32, 0xf, RZ ;  /* 0x0000000f201d7810 */ /* 0x000fe20007ffe0ff */
[----:B------:R-:W-:-:S04]  /*34a0*/  @!P4 IMAD.WIDE.U32 R24, R25, 0x8, R34 ;  /* 0x000000081918c825 */ /* 0x000fc800078e0022 */
[----:B------:R-:W-:Y:S02]  /*34b0*/  @!P3 IMAD R27, R64, c[0x0][0x10], R30 ;  /* 0x00000400401bba24 */ /* 0x000fe400078e021e */
        /* <DEDUP_REMOVED lines=8> */
[----:B------:R-:W-:Y:S02]  /*3540*/  IADD3 R31, R31, -0x10, RZ ;  /* 0xfffffff01f1f7810 */ /* 0x000fe40007ffe0ff */
[----:B------:R-:W-:Y:S01]  /*3550*/  IADD3 R32, R32, 0x10, RZ ;  /* 0x0000001020207810 */ /* 0x000fe20007ffe0ff */
[----:B--2---:R-:W-:Y:S02]  /*3560*/  @!P4 FADD.FTZ R44, R44, R24 ;  /* 0x000000182c2cc221 */ /* 0x004fe40000010000 */
[----:B------:R-:W-:Y:S02]  /*3570*/  @!P4 FADD.FTZ R45, R45, R25 ;  /* 0x000000192d2dc221 */ /* 0x000fe40000010000 */
[----:B---3--:R-:W-:Y:S02]  /*3580*/  @!P3 FADD.FTZ R44, R44, R26 ;  /* 0x0000001a2c2cb221 */ /* 0x008fe40000010000 */
[----:B------:R-:W-:Y:S01]  /*3590*/  @!P3 FADD.FTZ R45, R45, R27 ;  /* 0x0000001b2d2db221 */ /* 0x000fe20000010000 */
[----:B------:R-:W-:Y:S01]  /*35a0*/  ISETP.GT.AND P3, PT, R31, 0xc, PT ;  /* 0x0000000c1f00780c */ /* 0x000fe20003f64270 */
[----:B----4-:R-:W-:-:S02]  /*35b0*/  @!P6 FADD.FTZ R44, R44, R28 ;  /* 0x0000001c2c2ce221 */ /* 0x010fc40000010000 */
[----:B------:R-:W-:-:S10]  /*35c0*/  @!P6 FADD.FTZ R45, R45, R29 ;  /* 0x0000001d2d2de221 */ /* 0x000fd40000010000 */
[----:B------:R-:W-:Y:S05]  /*35d0*/  @P3 BRA `(.L_x_24) ;  /* 0xfffff8d000003947 */ /* 0x000fea000383ffff */
.L_x_23:
[----:B------:R-:W-:-:S13]  /*35e0*/  ISETP.GT.AND P3, PT, R31, 0x4, PT ;  /* 0x000000041f00780c */ /* 0x000fda0003f64270 */
[----:B------:R-:W-:Y:S05]  /*35f0*/  @!P3 BRA `(.L_x_25) ;  /* 0x000003b00000b947 */ /* 0x000fea0003800000 */
[C---:B------:R-:W-:Y:S02]  /*3600*/  ISETP.EQ.OR P0, PT, R32.reuse, R15, P2 ;  /* 0x0000000f2000720c */ /* 0x040fe40001702670 */
[----:B------:R-:W-:-:S04]  /*3610*/  IADD3 R29, R32, 0x1, RZ ;  /* 0x00000001201d7810 */ /* 0x000fc80007ffe0ff */
[----:B------:R-:W-:-:S07]  /*3620*/  ISETP.EQ.OR P3, PT, R29, R15, P2 ;  /* 0x0000000f1d00720c */ /* 0x000fce0001762670 */
[----:B------:R-:W-:-:S04]  /*3630*/  @!P0 IMAD R25, R32, c[0x0][0x10], R30 ;  /* 0x0000040020198a24 */ /* 0x000fc800078e021e */
[----:B------:R-:W-:-:S06]  /*3640*/  @!P0 IMAD.WIDE.U32 R24, R25, 0x8, R34 ;  /* 0x0000000819188825 */ /* 0x000fcc00078e0022 */
[----:B------:R-:W2:Y:S01]  /*3650*/  @!P0 LDG.E.64 R24, [R24.64] ;  /* 0x0000000618188981 */ /* 0x000ea2000c1e1b00 */
[----:B------:R-:W-:-:S04]  /*3660*/  @!P3 IMAD R29, R29, c[0x0][0x10], R30 ;  /* 0x000004001d1dba24 */ /* 0x000fc800078e021e */
[----:B------:R-:W-:-:S06]  /*3670*/  @!P3 IMAD.WIDE.U32 R28, R29, 0x8, R34 ;  /* 0x000000081d1cb825 */ /* 0x000fcc00078e0022 */
[----:B------:R-:W3:Y:S01]  /*3680*/  @!P3 LDG.E.64 R28, [R28.64] ;  /* 0x000000061c1cb981 */ /* 0x000ee2000c1e1b00 */
[C---:B------:R-:W-:Y:S02]  /*3690*/  IADD3 R27, R32.reuse, 0x2, RZ ;  /* 0x00000002201b7810 */ /* 0x040fe40007ffe0ff */
[C---:B------:R-:W-:Y:S02]  /*36a0*/  IADD3 R33, R32.reuse, 0x3, RZ ;  /* 0x0000000320217810 */ /* 0x040fe40007ffe0ff */
[-C--:B------:R-:W-:Y:S02]  /*36b0*/  ISETP.EQ.OR P4, PT, R27, R15.reuse, P2 ;  /* 0x0000000f1b00720c */ /* 0x080fe40001782670 */
[----:B------:R-:W-:Y:S02]  /*36c0*/  ISETP.EQ.OR P6, PT, R33, R15, P2 ;  /* 0x0000000f2100720c */ /* 0x000fe400017c2670 */
[----:B------:R-:W-:-:S09]  /*36d0*/  IADD3 R32, R32, 0x4, RZ ;  /* 0x0000000420207810 */ /* 0x000fd20007ffe0ff */
[----:B------:R-:W-:-:S04]  /*36e0*/  @!P4 IMAD R27, R27, c[0x0][0x10], R30 ;  /* 0x000004001b1bca24 */ /* 0x000fc800078e021e */
[----:B------:R-:W-:-:S06]  /*36f0*/  @!P4 IMAD.WIDE.U32 R26, R27, 0x8, R34 ;  /* 0x000000081b1ac825 */ /* 0x000fcc00078e0022 */
[----:B------:R-:W4:Y:S01]  /*3700*/  @!P4 LDG.E.64 R26, [R26.64] ;  /* 0x000000061a1ac981 */ /* 0x000f22000c1e1b00 */
[----:B0-2---:R-:W-:Y:S02]  /*3710*/  @!P0 FADD.FTZ R45, R45, R25 ;  /* 0x000000192d2d8221 */ /* 0x005fe40000010000 */
[----:B------:R-:W-:Y:S02]  /*3720*/  @!P6 IMAD R25, R33, c[0x0][0x10], R30 ;  /* 0x000004002119ea24 */ /* 0x000fe400078e021e */
[----:B------:R-:W-:Y:S01]  /*3730*/  @!P0 FADD.FTZ R44, R44, R24 ;  /* 0x000000182c2c8221 */ /* 0x000fe20000010000 */
[----:B------:R-:W-:Y:S01]  /*3740*/  ISETP.EQ.OR P0, PT, R32, R15, P2 ;  /* 0x0000000f2000720c */ /* 0x000fe20001702670 */
[----:B------:R-:W-:-:S06]  /*3750*/  @!P6 IMAD.WIDE.U32 R24, R25, 0x8, R34 ;  /* 0x000000081918e825 */ /* 0x000fcc00078e0022 */
[----:B------:R-:W2:Y:S01]  /*3760*/  @!P6 LDG.E.64 R24, [R24.64] ;  /* 0x000000061818e981 */ /* 0x000ea2000c1e1b00 */
[----:B---3--:R-:W-:Y:S02]  /*3770*/  @!P3 FADD.FTZ R45, R45, R29 ;  /* 0x0000001d2d2db221 */ /* 0x008fe40000010000 */
[----:B------:R-:W-:-:S03]  /*3780*/  @!P3 FADD.FTZ R44, R44, R28 ;  /* 0x0000001c2c2cb221 */ /* 0x000fc60000010000 */
[----:B------:R-:W-:-:S04]  /*3790*/  @!P0 IMAD R29, R32, c[0x0][0x10], R30 ;  /* 0x00000400201d8a24 */ /* 0x000fc800078e021e */
[----:B------:R-:W-:-:S06]  /*37a0*/  @!P0 IMAD.WIDE.U32 R28, R29, 0x8, R34 ;  /* 0x000000081d1c8825 */ /* 0x000fcc00078e0022 */
[----:B------:R-:W3:Y:S01]  /*37b0*/  @!P0 LDG.E.64 R28, [R28.64] ;  /* 0x000000061c1c8981 */ /* 0x000ee2000c1e1b00 */
[----:B------:R-:W-:Y:S01]  /*37c0*/  IADD3 R33, R32, 0x3, RZ ;  /* 0x0000000320217810 */ /* 0x000fe20007ffe0ff */
[----:B----4-:R-:W-:Y:S01]  /*37d0*/  @!P4 FADD.FTZ R44, R44, R26 ;  /* 0x0000001a2c2cc221 */ /* 0x010fe20000010000 */
[C---:B------:R-:W-:Y:S01]  /*37e0*/  IADD3 R26, R32.reuse, 0x1, RZ ;  /* 0x00000001201a7810 */ /* 0x040fe20007ffe0ff */
[----:B------:R-:W-:Y:S01]  /*37f0*/  @!P4 FADD.FTZ R45, R45, R27 ;  /* 0x0000001b2d2dc221 */ /* 0x000fe20000010000 */
[----:B------:R-:W-:Y:S02]  /*3800*/  IADD3 R27, R32, 0x2, RZ ;  /* 0x00000002201b7810 */ /* 0x000fe40007ffe0ff */
[-C--:B------:R-:W-:Y:S02]  /*3810*/  ISETP.EQ.OR P4, PT, R26, R15.reuse, P2 ;  /* 0x0000000f1a00720c */ /* 0x080fe40001782670 */
[----:B------:R-:W-:Y:S01]  /*3820*/  ISETP.EQ.OR P3, PT, R33, R15, P2 ;  /* 0x0000000f2100720c */ /* 0x000fe20001762670 */
[----:B--2---:R-:W-:-:S02]  /*3830*/  @!P6 FADD.FTZ R44, R44, R24 ;  /* 0x000000182c2ce221 */ /* 0x004fc40000010000 */
[----:B------:R-:W-:Y:S01]  /*3840*/  @!P6 FADD.FTZ R45, R45, R25 ;  /* 0x000000192d2de221 */ /* 0x000fe20000010000 */
[----:B------:R-:W-:-:S07]  /*3850*/  ISETP.EQ.OR P6, PT, R27, R15, P2 ;  /* 0x0000000f1b00720c */ /* 0x000fce00017c2670 */
[----:B------:R-:W-:-:S04]  /*3860*/  @!P4 IMAD R25, R26, c[0x0][0x10], R30 ;  /* 0x000004001a19ca24 */ /* 0x000fc800078e021e */
[----:B------:R-:W-:-:S06]  /*3870*/  @!P4 IMAD.WIDE.U32 R24, R25, 0x8, R34 ;  /* 0x000000081918c825 */ /* 0x000fcc00078e0022 */
[----:B------:R-:W2:Y:S01]  /*3880*/  @!P4 LDG.E.64 R24, [R24.64] ;  /* 0x000000061818c981 */ /* 0x000ea2000c1e1b00 */
[--C-:B------:R-:W-:Y:S02]  /*3890*/  @!P6 IMAD R27, R27, c[0x0][0x10], R30.reuse ;  /* 0x000004001b1bea24 */ /* 0x100fe400078e021e */
[----:B---3--:R-:W-:Y:S02]  /*38a0*/  @!P0 FADD.FTZ R45, R45, R29 ;  /* 0x0000001d2d2d8221 */ /* 0x008fe40000010000 */
[----:B------:R-:W-:Y:S02]  /*38b0*/  @!P3 IMAD R29, R33, c[0x0][0x10], R30 ;  /* 0x00000400211dba24 */ /* 0x000fe400078e021e */
[----:B------:R-:W-:-:S04]  /*38c0*/  @!P6 IMAD.WIDE.U32 R26, R27, 0x8, R34 ;  /* 0x000000081b1ae825 */ /* 0x000fc800078e0022 */
[----:B------:R-:W-:Y:S02]  /*38d0*/  @!P0 FADD.FTZ R44, R44, R28 ;  /* 0x0000001c2c2c8221 */ /* 0x000fe40000010000 */
[----:B------:R-:W-:Y:S01]  /*38e0*/  @!P3 IMAD.WIDE.U32 R28, R29, 0x8, R34 ;  /* 0x000000081d1cb825 */ /* 0x000fe200078e0022 */
[----:B------:R-:W3:Y:S05]  /*38f0*/  @!P6 LDG.E.64 R26, [R26.64] ;  /* 0x000000061a1ae981 */ /* 0x000eea000c1e1b00 */
[----:B------:R-:W4:Y:S01]  /*3900*/  @!P3 LDG.E.64 R28, [R28.64] ;  /* 0x000000061c1cb981 */ /* 0x000f22000c1e1b00 */
[----:B------:R-:W-:Y:S02]  /*3910*/  IADD3 R31, R31, -0x4, RZ ;  /* 0xfffffffc1f1f7810 */ /* 0x000fe40007ffe0ff */
[----:B------:R-:W-:-:S02]  /*3920*/  PLOP3.LUT P0, PT, PT, PT, PT, 0x8, 0x0 ;  /* 0x000000000000781c */ /* 0x000fc40003f0e170 */
[----:B------:R-:W-:Y:S02]  /*3930*/  IADD3 R31, R31, -0x4, RZ ;  /* 0xfffffffc1f1f7810 */ /* 0x000fe40007ffe0ff */
[----:B------:R-:W-:Y:S01]  /*3940*/  IADD3 R32, R32, 0x4, RZ ;  /* 0x0000000420207810 */ /* 0x000fe20007ffe0ff */
[----:B--2---:R-:W-:Y:S02]  /*3950*/  @!P4 FADD.FTZ R44, R44, R24 ;  /* 0x000000182c2cc221 */ /* 0x004fe40000010000 */
[----:B------:R-:W-:Y:S02]  /*3960*/  @!P4 FADD.FTZ R45, R45, R25 ;  /* 0x000000192d2dc221 */ /* 0x000fe40000010000 */
[----:B---3--:R-:W-:Y:S02]  /*3970*/  @!P6 FADD.FTZ R44, R44, R26 ;  /* 0x0000001a2c2ce221 */ /* 0x008fe40000010000 */
[----:B------:R-:W-:Y:S02]  /*3980*/  @!P6 FADD.FTZ R45, R45, R27 ;  /* 0x0000001b2d2de221 */ /* 0x000fe40000010000 */
[----:B----4-:R-:W-:-:S02]  /*3990*/  @!P3 FADD.FTZ R44, R44, R28 ;  /* 0x0000001c2c2cb221 */ /* 0x010fc40000010000 */
[----:B------:R-:W-:Y:S02]  /*39a0*/  @!P3 FADD.FTZ R45, R45, R29 ;  /* 0x0000001d2d2db221 */ /* 0x000fe40000010000 */
.L_x_25:
[----:B------:R-:W-:-:S13]  /*39b0*/  ISETP.NE.OR P0, PT, R31, RZ, P0 ;  /* 0x000000ff1f00720c */ /* 0x000fda0000705670 */
[----:B------:R-:W-:Y:S05]  /*39c0*/  @!P0 BRA `(.L_x_21) ;  /* 0x000001f000008947 */ /* 0x000fea0003800000 */
.L_x_22:
[----:B------:R-:W-:-:S13]  /*39d0*/  ISETP.EQ.OR P3, PT, R32, R15, P2 ;  /* 0x0000000f2000720c */ /* 0x000fda0001762670 */
[----:B------:R-:W-:-:S04]  /*39e0*/  @!P3 IMAD R29, R32, c[0x0][0x10], R30 ;  /* 0x00000400201dba24 */ /* 0x000fc800078e021e */
[----:B------:R-:W-:-:S06]  /*39f0*/  @!P3 IMAD.WIDE.U32 R28, R29, 0x8, R34 ;  /* 0x000000081d1cb825 */ /* 0x000fcc00078e0022 */
[----:B------:R-:W2:Y:S01]  /*3a00*/  @!P3 LDG.E.64 R28, [R28.64] ;  /* 0x000000061c1cb981 */ /* 0x000ea2000c1e1b00 */
[C---:B------:R-:W-:Y:S02]  /*3a10*/  IADD3 R27, R32.reuse, 0x1, RZ ;  /* 0x00000001201b7810 */ /* 0x040fe40007ffe0ff */
[C---:B------:R-:W-:Y:S02]  /*3a20*/  IADD3 R25, R32.reuse, 0x2, RZ ;  /* 0x0000000220197810 */ /* 0x040fe40007ffe0ff */
[-C--:B------:R-:W-:Y:S02]  /*3a30*/  ISETP.EQ.OR P4, PT, R27, R15.reuse, P2 ;  /* 0x0000000f1b00720c */ /* 0x080fe40001782670 */
[----:B------:R-:W-:Y:S02]  /*3a40*/  ISETP.EQ.OR P6, PT, R25, R15, P2 ;  /* 0x0000000f1900720c */ /* 0x000fe400017c2670 */
[----:B------:R-:W-:-:S04]  /*3a50*/  IADD3 R33, R32, 0x3, RZ ;  /* 0x0000000320217810 */ /* 0x000fc80007ffe0ff */
[----:B------:R-:W-:-:S05]  /*3a60*/  ISETP.EQ.OR P0, PT, R33, R15, P2 ;  /* 0x0000000f2100720c */ /* 0x000fca0001702670 */
[--C-:B------:R-:W-:Y:S02]  /*3a70*/  @!P4 IMAD R27, R27, c[0x0][0x10], R30.reuse ;  /* 0x000004001b1bca24 */ /* 0x100fe400078e021e */
[----:B------:R-:W-:Y:S02]  /*3a80*/  @!P6 IMAD R25, R25, c[0x0][0x10], R30 ;  /* 0x000004001919ea24 */ /* 0x000fe400078e021e */
[----:B------:R-:W-:-:S04]  /*3a90*/  @!P4 IMAD.WIDE.U32 R26, R27, 0x8, R34 ;  /* 0x000000081b1ac825 */ /* 0x000fc800078e0022 */
[----:B------:R-:W-:Y:S02]  /*3aa0*/  @!P6 IMAD.WIDE.U32 R24, R25, 0x8, R34 ;  /* 0x000000081918e825 */ /* 0x000fe400078e0022 */
[----:B------:R-:W3:Y:S02]  /*3ab0*/  @!P4 LDG.E.64 R26, [R26.64] ;  /* 0x000000061a1ac981 */ /* 0x000ee4000c1e1b00 */
[----:B------:R-:W-:Y:S02]  /*3ac0*/  @!P0 IMAD R33, R33, c[0x0][0x10], R30 ;  /* 0x0000040021218a24 */ /* 0x000fe400078e021e */
[----:B------:R-:W4:Y:S01]  /*3ad0*/  @!P6 LDG.E.64 R24, [R24.64] ;  /* 0x000000061818e981 */ /* 0x000f22000c1e1b00 */
[----:B0-2---:R-:W-:Y:S02]  /*3ae0*/  @!P3 FADD.FTZ R44, R44, R28 ;  /* 0x0000001c2c2cb221 */ /* 0x005fe40000010000 */
[----:B------:R-:W-:Y:S02]  /*3af0*/  @!P3 FADD.FTZ R45, R45, R29 ;  /* 0x0000001d2d2db221 */ /* 0x000fe40000010000 */
[----:B------:R-:W-:-:S06]  /*3b00*/  @!P0 IMAD.WIDE.U32 R28, R33, 0x8, R34 ;  /* 0x00000008211c8825 */ /* 0x000fcc00078e0022 */
[----:B------:R-:W2:Y:S01]  /*3b10*/  @!P0 LDG.E.64 R28, [R28.64] ;  /* 0x000000061c1c8981 */ /* 0x000ea2000c1e1b00 */
[----:B------:R-:W-:-:S04]  /*3b20*/  IADD3 R31, R31, -0x4, RZ ;  /* 0xfffffffc1f1f7810 */ /* 0x000fc80007ffe0ff */
[----:B------:R-:W-:Y:S02]  /*3b30*/  ISETP.NE.AND P3, PT, R31, RZ, PT ;  /* 0x000000ff1f00720c */ /* 0x000fe40003f65270 */
[----:B------:R-:W-:Y:S01]  /*3b40*/  IADD3 R32, R32, 0x4, RZ ;  /* 0x0000000420207810 */ /* 0x000fe20007ffe0ff */
[----:B---3--:R-:W-:Y:S02]  /*3b50*/  @!P4 FADD.FTZ R44, R44, R26 ;  /* 0x0000001a2c2cc221 */ /* 0x008fe40000010000 */
[----:B------:R-:W-:Y:S02]  /*3b60*/  @!P4 FADD.FTZ R45, R45, R27 ;  /* 0x0000001b2d2dc221 */ /* 0x000fe40000010000 */
[----:B----4-:R-:W-:Y:S02]  /*3b70*/  @!P6 FADD.FTZ R44, R44, R24 ;  /* 0x000000182c2ce221 */ /* 0x010fe40000010000 */
[----:B------:R-:W-:Y:S02]  /*3b80*/  @!P6 FADD.FTZ R45, R45, R25 ;  /* 0x000000192d2de221 */ /* 0x000fe40000010000 */
[----:B--2---:R-:W-:-:S02]  /*3b90*/  @!P0 FADD.FTZ R44, R44, R28 ;  /* 0x0000001c2c2c8221 */ /* 0x004fc40000010000 */
[----:B------:R-:W-:Y:S01]  /*3ba0*/  @!P0 FADD.FTZ R45, R45, R29 ;  /* 0x0000001d2d2d8221 */ /* 0x000fe20000010000 */
[----:B------:R-:W-:Y:S05]  /*3bb0*/  @P3 BRA `(.L_x_22) ;  /* 0xfffffe1000003947 */ /* 0x000fea000383ffff */
.L_x_21:
[----:B------:R-:W-:-:S04]  /*3bc0*/  MOV R26, c[0x0][0xc] ;  /* 0x00000300001a7a02 */ /* 0x000fc80000000f00 */
[----:B------:R-:W-:-:S13]  /*3bd0*/  LOP3.LUT P0, R26, R26, 0x3, RZ, 0xc0, !PT ;  /* 0x000000031a1a7812 */ /* 0x000fda000780c0ff */
[----:B------:R-:W-:Y:S05]  /*3be0*/  @!P0 BRA `(.L_x_18) ;  /* 0x000001a000008947 */ /* 0x000fea0003800000 */
[----:B------:R-:W-:Y:S01]  /*3bf0*/  ISETP.EQ.OR P0, PT, R32, R15, P2 ;  /* 0x0000000f2000720c */ /* 0x000fe20001702670 */
[----:B------:R-:W-:Y:S01]  /*3c00*/  BSSY B0, `(.L_x_26) ;  /* 0x0000008000007945 */ /* 0x000fe20003800000 */
[----:B------:R-:W-:-:S11]  /*3c10*/  ISETP.NE.AND P3, PT, R26, 0x1, PT ;  /* 0x000000011a00780c */ /* 0x000fd60003f65270 */
[----:B------:R-:W-:Y:S05]  /*3c20*/  @P0 BRA `(.L_x_27) ;  /* 0x0000005000000947 */ /* 0x000fea0003800000 */
[----:B------:R-:W-:-:S04]  /*3c30*/  IMAD R25, R32, c[0x0][0x10], R30 ;  /* 0x0000040020197a24 */ /* 0x000fc800078e021e */
[----:B------:R-:W-:-:S06]  /*3c40*/  IMAD.WIDE.U32 R24, R25, 0x8, R34 ;  /* 0x0000000819187825 */ /* 0x000fcc00078e0022 */
[----:B------:R-:W2:Y:S02]  /*3c50*/  LDG.E.64 R24, [R24.64] ;  /* 0x0000000618187981 */ /* 0x000ea4000c1e1b00 */
[----:B0-2---:R-:W-:Y:S02]  /*3c60*/  FADD.FTZ R44, R44, R24 ;  /* 0x000000182c2c7221 */ /* 0x005fe40000010000 */
[----:B------:R-:W-:Y:S02]  /*3c70*/  FADD.FTZ R45, R45, R25 ;  /* 0x000000192d2d7221 */ /* 0x000fe40000010000 */
.L_x_27:
[----:B------:R-:W-:Y:S05]  /*3c80*/  BSYNC B0 ;  /* 0x0000000000007941 */ /* 0x000fea0003800000 */
.L_x_26:
[----:B------:R-:W-:Y:S05]  /*3c90*/  @!P3 BRA `(.L_x_18) ;  /* 0x000000f00000b947 */ /* 0x000fea0003800000 */
[C---:B------:R-:W-:Y:S02]  /*3ca0*/  IADD3 R27, R32.reuse, 0x2, RZ ;  /* 0x00000002201b7810 */ /* 0x040fe40007ffe0ff */
[----:B------:R-:W-:Y:S02]  /*3cb0*/  IADD3 R25, R32, 0x1, RZ ;  /* 0x0000000120197810 */ /* 0x000fe40007ffe0ff */
[-C--:B------:R-:W-:Y:S02]  /*3cc0*/  ISETP.EQ.OR P0, PT, R27, R15.reuse, P2 ;  /* 0x0000000f1b00720c */ /* 0x080fe40001702670 */
[----:B------:R-:W-:-:S02]  /*3cd0*/  ISETP.EQ.OR P3, PT, R25, R15, P2 ;  /* 0x0000000f1900720c */ /* 0x000fc40001762670 */
[----:B------:R-:W-:-:S11]  /*3ce0*/  ISETP.EQ.OR P0, PT, R26, 0x2, P0 ;  /* 0x000000021a00780c */ /* 0x000fd60000702670 */
[--C-:B------:R-:W-:Y:S02]  /*3cf0*/  @!P3 IMAD R25, R25, c[0x0][0x10], R30.reuse ;  /* 0x000004001919ba24 */ /* 0x100fe400078e021e */
[----:B------:R-:W-:Y:S02]  /*3d00*/  @!P0 IMAD R27, R27, c[0x0][0x10], R30 ;  /* 0x000004001b1b8a24 */ /* 0x000fe400078e021e */
[----:B------:R-:W-:-:S04]  /*3d10*/  @!P3 IMAD.WIDE.U32 R24, R25, 0x8, R34 ;  /* 0x000000081918b825 */ /* 0x000fc800078e0022 */
[----:B------:R-:W-:Y:S02]  /*3d20*/  @!P0 IMAD.WIDE.U32 R26, R27, 0x8, R34 ;  /* 0x000000081b1a8825 */ /* 0x000fe400078e0022 */
[----:B------:R-:W2:Y:S04]  /*3d30*/  @!P3 LDG.E.64 R24, [R24.64] ;  /* 0x000000061818b981 */ /* 0x000ea8000c1e1b00 */
[----:B------:R-:W3:Y:S01]  /*3d40*/  @!P0 LDG.E.64 R26, [R26.64] ;  /* 0x000000061a1a8981 */ /* 0x000ee2000c1e1b00 */
[----:B0-2---:R-:W-:Y:S02]  /*3d50*/  @!P3 FADD.FTZ R44, R44, R24 ;  /* 0x000000182c2cb221 */ /* 0x005fe40000010000 */
[----:B------:R-:W-:Y:S02]  /*3d60*/  @!P3 FADD.FTZ R45, R45, R25 ;  /* 0x000000192d2db221 */ /* 0x000fe40000010000 */
[----:B---3--:R-:W-:-:S02]  /*3d70*/  @!P0 FADD.FTZ R44, R44, R26 ;  /* 0x0000001a2c2c8221 */ /* 0x008fc40000010000 */
[----:B------:R-:W-:-:S05]  /*3d80*/  @!P0 FADD.FTZ R45, R45, R27 ;  /* 0x0000001b2d2d8221 */ /* 0x000fca0000010000 */
.L_x_18:
[----:B------:R2:W-:Y:S01]  /*3d90*/  @!P2 STS.64 [0xc0], R44 ;  /* 0x0000c02cff00a388 */ /* 0x0005e20000000a00 */
[----:B-1----:R-:W-:-:S03]  /*3da0*/  PRMT R27, RZ, 0x7610, R50 ;  /* 0x00007610ff1b7816 */ /* 0x002fc60000000032 */
[----:B------:R-:W-:Y:S01]  /*3db0*/  BAR.SYNC.DEFER_BLOCKING 0x0 ;  /* 0x0000000000007b1d */ /* 0x000fe20000010000 */
[----:B------:R-:W-:Y:S01]  /*3dc0*/  ISETP.GE.U32.AND P0, PT, R59, c[0x0][0x1e0], PT ;  /* 0x000078003b007a0c */ /* 0x000fe20003f06070 */
[----:B------:R-:W-:Y:S01]  /*3dd0*/  FADD.FTZ R30, -R18, R27 ;  /* 0x0000001b121e7221 */ /* 0x000fe20000010100 */
[----:B------:R-:W-:Y:S02]  /*3de0*/  ISETP.GE.U32.AND P2, PT, R58, c[0x0][0x1e0], PT ;  /* 0x000078003a007a0c */ /* 0x000fe40003f46070 */
[----:B------:R-:W-:Y:S01]  /*3df0*/  ISETP.GE.AND.EX P0, PT, R7, c[0x0][0x1e4], PT, P0 ;  /* 0x0000790007007a0c */ /* 0x000fe20003f06300 */
[----:B0-2---:R-:W-:Y:S01]  /*3e00*/  FMUL.FTZ R44, R30, R19 ;  /* 0x000000131e2c7220 */ /* 0x005fe20000410000 */
[----:B------:R-:W0:Y:S02]  /*3e10*/  LDS.64 R24, [0xc0] ;  /* 0x0000c000ff187984 */ /* 0x000e240000000a00 */
[----:B0-----:R-:W-:Y:S01]  /*3e20*/  FMUL.FTZ R29, R25, c[0x0][0x20c] ;  /* 0x00008300191d7a20 */ /* 0x001fe20000410000 */
[----:B------:R-:W-:Y:S01]  /*3e30*/  PRMT R25, RZ, 0x5410, R50 ;  /* 0x00005410ff197816 */ /* 0x000fe20000000032 */
[----:B------:R-:W-:Y:S01]  /*3e40*/  FMUL.FTZ R28, R24, c[0x0][0x20c] ;  /* 0x00008300181c7a20 */ /* 0x000fe20000410000 */
[----:B------:R-:W-:-:S03]  /*3e50*/  PRMT R24, RZ, 0x7610, R49 ;  /* 0x00007610ff187816 */ /* 0x000fc60000000031 */
[----:B------:R-:W-:Y:S01]  /*3e60*/  FADD.FTZ R26, -R18, R25 ;  /* 0x00000019121a7221 */ /* 0x000fe20000010100 */
[----:B------:R-:W-:-:S03]  /*3e70*/  PRMT R25, RZ, 0x5410, R49 ;  /* 0x00005410ff197816 */ /* 0x000fc60000000031 */
[----:B------:R-:W-:Y:S01]  /*3e80*/  FMUL.FTZ R49, R26, R19 ;  /* 0x000000131a317220 */ /* 0x000fe20000410000 */
[----:B------:R-:W-:Y:S05]  /*3e90*/  @!P5 BRA `(.L_x_28) ;  /* 0x000001200000d947 */ /* 0x000fea0003800000 */
[----:B------:R-:W-:Y:S02]  /*3ea0*/  FFMA.FTZ R26, R49, R20, R22 ;  /* 0x00000014311a7223 */ /* 0x000fe40000010016 */
[----:B------:R-:W-:Y:S02]  /*3eb0*/  FFMA.FTZ R27, R44, R21, R23 ;  /* 0x000000152c1b7223 */ /* 0x000fe40000010017 */
[----:B------:R-:W-:Y:S02]  /*3ec0*/  FMUL.FTZ R30, R26, -1.4426950216293334961 ;  /* 0xbfb8aa3b1a1e7820 */ /* 0x000fe40000410000 */
[----:B------:R-:W-:-:S04]  /*3ed0*/  FMUL.FTZ R33, R27, -1.4426950216293334961 ;  /* 0xbfb8aa3b1b217820 */ /* 0x000fc80000410000 */
[----:B------:R-:W0:Y:S08]  /*3ee0*/  MUFU.EX2 R30, R30 ;  /* 0x0000001e001e7308 */ /* 0x000e300000000800 */
[----:B------:R-:W1:Y:S01]  /*3ef0*/  MUFU.EX2 R33, R33 ;  /* 0x0000002100217308 */ /* 0x000e620000000800 */
[----:B0-----:R-:W-:-:S07]  /*3f00*/  FADD.FTZ R31, R30, 1 ;  /* 0x3f8000001e1f7421 */ /* 0x001fce0000010000 */
[----:B------:R-:W0:Y:S01]  /*3f10*/  MUFU.RCP R32, R31 ;  /* 0x0000001f00207308 */ /* 0x000e220000001000 */
[----:B-1----:R-:W-:-:S07]  /*3f20*/  FADD.FTZ R34, R33, 1 ;  /* 0x3f80000021227421 */ /* 0x002fce0000010000 */
[----:B------:R-:W1:Y:S01]  /*3f30*/  MUFU.RCP R35, R34 ;  /* 0x0000002200237308 */ /* 0x000e620000001000 */
[----:B0-----:R-:W-:Y:S02]  /*3f40*/  FMUL.FTZ R25, R25, R32 ;  /* 0x0000002019197220 */ /* 0x001fe40000410000 */
[----:B------:R-:W-:-:S04]  /*3f50*/  FADD.FTZ R45, -R32, 1 ;  /* 0x3f800000202d7421 */ /* 0x000fc80000010100 */
[----:B------:R-:W-:Y:S02]  /*3f60*/  FFMA.FTZ R26, R26, R45, 1 ;  /* 0x3f8000001a1a7423 */ /* 0x000fe4000001002d */
[----:B-1----:R-:W-:Y:S02]  /*3f70*/  FADD.FTZ R32, -R35, 1 ;  /* 0x3f80000023207421 */ /* 0x002fe40000010100 */
[----:B------:R-:W-:Y:S02]  /*3f80*/  FMUL.FTZ R24, R24, R35 ;  /* 0x0000002318187220 */ /* 0x000fe40000410000 */
[----:B------:R-:W-:Y:S02]  /*3f90*/  FFMA.FTZ R27, R27, R32, 1 ;  /* 0x3f8000001b1b7423 */ /* 0x000fe40000010020 */
[----:B------:R-:W-:Y:S02]  /*3fa0*/  FMUL.FTZ R25, R25, R26 ;  /* 0x0000001a19197220 */ /* 0x000fe40000410000 */
[----:B------:R-:W-:-:S02]  /*3fb0*/  FMUL.FTZ R24, R24, R27 ;  /* 0x0000001b18187220 */ /* 0x000fc40000410000 */
.L_x_28:
[----:B------:R-:W-:Y:S01]  /*3fc0*/  BSSY B0, `(.L_x_29) ;  /* 0x0000012000007945 */ /* 0x000fe20003800000 */
[----:B------:R-:W-:Y:S05]  /*3fd0*/  @!P1 BRA `(.L_x_30) ;  /* 0x0000010000009947 */ /* 0x000fea0003800000 */
[C-C-:B------:R-:W-:Y:S02]  /*3fe0*/  FFMA.FTZ R26, R28.reuse, R49, R29.reuse ;  /* 0x000000311c1a7223 */ /* 0x140fe4000001001d */
[----:B------:R-:W-:-:S02]  /*3ff0*/  FFMA.FTZ R27, R28, R44, R29 ;  /* 0x0000002c1c1b7223 */ /* 0x000fc4000001001d */
[----:B------:R-:W-:Y:S01]  /*4000*/  FFMA.FTZ R26, R25, R20, -R26 ;  /* 0x00000014191a7223 */ /* 0x000fe2000001081a */
[----:B------:R-:W-:Y:S01]  /*4010*/  MOV R25, R69 ;  /* 0x0000004500197202 */ /* 0x000fe20000000f00 */
[----:B------:R-:W-:Y:S01]  /*4020*/  FFMA.FTZ R30, R24, R21, -R27 ;  /* 0x00000015181e7223 */ /* 0x000fe2000001081b */
[----:B------:R-:W-:Y:S01]  /*4030*/  MOV R24, R66 ;  /* 0x0000004200187202 */ /* 0x000fe20000000f00 */
[----:B------:R-:W-:Y:S02]  /*4040*/  IMAD R31, R11, c[0x0][0x1d8], RZ ;  /* 0x000076000b1f7a24 */ /* 0x000fe400078e02ff */
[----:B------:R-:W-:Y:S02]  /*4050*/  FMUL.FTZ R30, R30, R19 ;  /* 0x000000131e1e7220 */ /* 0x000fe40000410000 */
[----:B------:R-:W-:-:S04]  /*4060*/  IMAD.WIDE.U32 R24, R60, c[0x0][0x1d8], R24 ;  /* 0x000076003c187a25 */ /* 0x000fc800078e0018 */
[----:B------:R-:W-:Y:S02]  /*4070*/  IMAD R27, R60, c[0x0][0x1dc], R31 ;  /* 0x000077003c1b7a24 */ /* 0x000fe400078e021f */
[----:B------:R-:W-:Y:S01]  /*4080*/  FMUL.FTZ R31, R26, R19 ;  /* 0x000000131a1f7220 */ /* 0x000fe20000410000 */
[----:B------:R-:W-:Y:S02]  /*4090*/  LEA R26, P3, R24, c[0x0][0x160], 0x1 ;  /* 0x00005800181a7a11 */ /* 0x000fe400078608ff */
[----:B------:R-:W-:Y:S02]  /*40a0*/  IADD3 R27, R25, R27, RZ ;  /* 0x0000001b191b7210 */ /* 0x000fe40007ffe0ff */
[----:B------:R-:W-:Y:S02]  /*40b0*/  F2FP.BF16.PACK_AB R25, R30, R31 ;  /* 0x0000001f1e19723e */ /* 0x000fe400000010ff */
[----:B------:R-:W-:-:S05]  /*40c0*/  LEA.HI.X R27, R24, c[0x0][0x164], R27, 0x1, P3 ;  /* 0x00005900181b7a11 */ /* 0x000fca00018f0c1b */
[----:B------:R0:W-:Y:S02]  /*40d0*/  STG.E [R26.64], R25 ;  /* 0x000000191a007986 */ /* 0x0001e4000c101906 */
.L_x_30:
[----:B------:R-:W-:Y:S05]  /*40e0*/  BSYNC B0 ;  /* 0x0000000000007941 */ /* 0x000fea0003800000 */
.L_x_29:
[--C-:B0-----:R-:W-:Y:S02]  /*40f0*/  PRMT R27, RZ, 0x5410, R51.reuse ;  /* 0x00005410ff1b7816 */ /* 0x101fe40000000033 */
[----:B------:R-:W-:Y:S02]  /*4100*/  PRMT R51, RZ, 0x7610, R51 ;  /* 0x00007610ff337816 */ /* 0x000fe40000000033 */
[--C-:B------:R-:W-:Y:S01]  /*4110*/  PRMT R25, RZ, 0x5410, R48.reuse ;  /* 0x00005410ff197816 */ /* 0x100fe20000000030 */
[----:B------:R-:W-:Y:S01]  /*4120*/  FADD.FTZ R24, -R18, R27 ;  /* 0x0000001b12187221 */ /* 0x000fe20000010100 */
[----:B------:R-:W-:Y:S01]  /*4130*/  ISETP.GE.AND.EX P2, PT, R6, c[0x0][0x1e4], PT, P2 ;  /* 0x0000790006007a0c */ /* 0x000fe20003f46320 */
[----:B------:R-:W-:Y:S01]  /*4140*/  FADD.FTZ R26, -R18, R51 ;  /* 0x00000033121a7221 */ /* 0x000fe20000010100 */
[----:B------:R-:W-:Y:S01]  /*4150*/  ISETP.GT.U32.OR P0, PT, R62, 0x27f, P0 ;  /* 0x0000027f3e00780c */ /* 0x000fe20000704470 */
[-C--:B------:R-:W-:Y:S01]  /*4160*/  FMUL.FTZ R49, R24, R19.reuse ;  /* 0x0000001318317220 */ /* 0x080fe20000410000 */
[----:B------:R-:W-:Y:S01]  /*4170*/  PRMT R48, RZ, 0x7610, R48 ;  /* 0x00007610ff307816 */ /* 0x000fe20000000030 */
[----:B------:R-:W-:Y:S01]  /*4180*/  FMUL.FTZ R34, R26, R19 ;  /* 0x000000131a227220 */ /* 0x000fe20000410000 */
[----:B------:R-:W-:Y:S01]  /*4190*/  PRMT R51, RZ, 0x5410, R46 ;  /* 0x00005410ff337816 */ /* 0x000fe2000000002e */
[----:B------:R-:W-:Y:S07]  /*41a0*/  @!P5 BRA `(.L_x_31) ;  /* 0x000001200000d947 */ /* 0x000fee0003800000 */
[----:B------:R-:W-:Y:S02]  /*41b0*/  FFMA.FTZ R24, R49, R20, R22 ;  /* 0x0000001431187223 */ /* 0x000fe40000010016 */
[----:B------:R-:W-:-:S02]  /*41c0*/  FFMA.FTZ R26, R34, R21, R23 ;  /* 0x00000015221a7223 */ /* 0x000fc40000010017 */
        /* <DEDUP_REMOVED lines=16> */
.L_x_31:
[----:B------:R-:W-:Y:S01]  /*42d0*/  BSSY B0, `(.L_x_32) ;  /* 0x0000012000007945 */ /* 0x000fe20003800000 */
[----:B------:R-:W-:Y:S05]  /*42e0*/  @P0 BRA `(.L_x_33) ;  /* 0x0000010000000947 */ /* 0x000fea0003800000 */
[C-C-:B------:R-:W-:Y:S02]  /*42f0*/  FFMA.FTZ R24, R28.reuse, R49, R29.reuse ;  /* 0x000000311c187223 */ /* 0x140fe4000001001d */
[----:B------:R-:W-:Y:S02]  /*4300*/  FFMA.FTZ R27, R28, R34, R29 ;  /* 0x000000221c1b7223 */ /* 0x000fe4000001001d */
[----:B------:R-:W-:Y:S01]  /*4310*/  FFMA.FTZ R26, R25, R20, -R24 ;  /* 0x00000014191a7223 */ /* 0x000fe20000010818 */
[----:B------:R-:W-:Y:S01]  /*4320*/  MOV R24, R66 ;  /* 0x0000004200187202 */ /* 0x000fe20000000f00 */
[----:B------:R-:W-:Y:S01]  /*4330*/  IMAD R30, R7, c[0x0][0x1d8], RZ ;  /* 0x00007600071e7a24 */ /* 0x000fe200078e02ff */
[----:B------:R-:W-:Y:S01]  /*4340*/  MOV R25, R69 ;  /* 0x0000004500197202 */ /* 0x000fe20000000f00 */
[----:B------:R-:W-:-:S02]  /*4350*/  FFMA.FTZ R48, R48, R21, -R27 ;  /* 0x0000001530307223 */ /* 0x000fc4000001081b */
[C---:B------:R-:W-:Y:S02]  /*4360*/  IMAD R27, R59.reuse, c[0x0][0x1dc], R30 ;  /* 0x000077003b1b7a24 */ /* 0x040fe400078e021e */
[----:B------:R-:W-:-:S04]  /*4370*/  IMAD.WIDE.U32 R24, R59, c[0x0][0x1d8], R24 ;  /* 0x000076003b187a25 */ /* 0x000fc800078e0018 */
[----:B------:R-:W-:Y:S01]  /*4380*/  FMUL.FTZ R30, R26, R19 ;  /* 0x000000131a1e7220 */ /* 0x000fe20000410000 */
[----:B------:R-:W-:Y:S01]  /*4390*/  IADD3 R27, R25, R27, RZ ;  /* 0x0000001b191b7210 */ /* 0x000fe20007ffe0ff */
[----:B------:R-:W-:Y:S01]  /*43a0*/  FMUL.FTZ R7, R48, R19 ;  /* 0x0000001330077220 */ /* 0x000fe20000410000 */
[----:B------:R-:W-:-:S04]  /*43b0*/  LEA R26, P0, R24, c[0x0][0x160], 0x1 ;  /* 0x00005800181a7a11 */ /* 0x000fc800078008ff */
[----:B------:R-:W-:Y:S02]  /*43c0*/  LEA.HI.X R27, R24, c[0x0][0x164], R27, 0x1, P0 ;  /* 0x00005900181b7a11 */ /* 0x000fe400000f0c1b */
[----:B------:R-:W-:-:S05]  /*43d0*/  F2FP.BF16.PACK_AB R7, R7, R30 ;  /* 0x0000001e0707723e */ /* 0x000fca00000010ff */
[----:B------:R0:W-:Y:S02]  /*43e0*/  STG.E [R26.64], R7 ;  /* 0x000000071a007986 */ /* 0x0001e4000c101906 */
.L_x_33:
[----:B------:R-:W-:Y:S05]  /*43f0*/  BSYNC B0 ;  /* 0x0000000000007941 */ /* 0x000fea0003800000 */
.L_x_32:
[----:B------:R-:W-:Y:S01]  /*4400*/  PRMT R25, RZ, 0x7610, R46 ;  /* 0x00007610ff197816 */ /* 0x000fe2000000002e */
[C---:B0-----:R-:W-:Y:S01]  /*4410*/  FADD.FTZ R26, -R18.reuse, R51 ;  /* 0x00000033121a7221 */ /* 0x041fe20000010100 */
[----:B------:R-:W-:Y:S02]  /*4420*/  PRMT R27, RZ, 0x5410, R47 ;  /* 0x00005410ff1b7816 */ /* 0x000fe4000000002f */
[----:B------:R-:W-:Y:S01]  /*4430*/  PRMT R7, RZ, 0x5410, R43 ;  /* 0x00005410ff077816 */ /* 0x000fe2000000002b */
        /* <DEDUP_REMOVED lines=25> */
.L_x_34:
[----:B------:R-:W-:Y:S01]  /*45d0*/  BSSY B0, `(.L_x_35) ;  /* 0x0000012000007945 */ /* 0x000fe20003800000 */
[----:B------:R-:W-:Y:S05]  /*45e0*/  @P2 BRA `(.L_x_36) ;  /* 0x0000010000002947 */ /* 0x000fea0003800000 */
[----:B------:R-:W-:Y:S02]  /*45f0*/  FFMA.FTZ R25, R28, R45, R29 ;  /* 0x0000002d1c197223 */ /* 0x000fe4000001001d */
[----:B------:R-:W-:Y:S01]  /*4600*/  IMAD R31, R6, c[0x0][0x1d8], RZ ;  /* 0x00007600061f7a24 */ /* 0x000fe200078e02ff */
[----:B------:R-:W-:Y:S01]  /*4610*/  MOV R6, R66 ;  /* 0x0000004200067202 */ /* 0x000fe20000000f00 */
[----:B------:R-:W-:Y:S01]  /*4620*/  FFMA.FTZ R26, R7, R20, -R25 ;  /* 0x00000014071a7223 */ /* 0x000fe20000010819 */
[----:B------:R-:W-:Y:S01]  /*4630*/  MOV R7, R69 ;  /* 0x0000004500077202 */ /* 0x000fe20000000f00 */
[----:B------:R-:W-:Y:S02]  /*4640*/  FFMA.FTZ R30, R28, R46, R29 ;  /* 0x0000002e1c1e7223 */ /* 0x000fe4000001001d */
[----:B------:R-:W-:-:S02]  /*4650*/  IMAD R25, R58, c[0x0][0x1dc], R31 ;  /* 0x000077003a197a24 */ /* 0x000fc400078e021f */
[----:B------:R-:W-:Y:S02]  /*4660*/  FFMA.FTZ R30, R24, R21, -R30 ;  /* 0x00000015181e7223 */ /* 0x000fe4000001081e */
        /* <DEDUP_REMOVED lines=8> */
.L_x_36:
[----:B------:R-:W-:Y:S05]  /*46f0*/  BSYNC B0 ;  /* 0x0000000000007941 */ /* 0x000fea0003800000 */
.L_x_35:
[----:B------:R-:W-:Y:S01]  /*4700*/  ISETP.GE.U32.AND P6, PT, R57, c[0x0][0x1e0], PT ;  /* 0x0000780039007a0c */ /* 0x000fe20003fc6070 */
[----:B0-----:R-:W-:Y:S01]  /*4710*/  FADD.FTZ R24, -R18, R27 ;  /* 0x0000001b12187221 */ /* 0x001fe20000010100 */
[----:B------:R-:W-:Y:S01]  /*4720*/  ISETP.GE.U32.AND P0, PT, R56, c[0x0][0x1e0], PT ;  /* 0x0000780038007a0c */ /* 0x000fe20003f06070 */
[----:B------:R-:W-:Y:S01]  /*4730*/  FADD.FTZ R34, -R18, R47 ;  /* 0x0000002f12227221 */ /* 0x000fe20000010100 */
[----:B------:R-:W-:Y:S02]  /*4740*/  ISETP.GE.U32.AND P2, PT, R55, c[0x0][0x1e0], PT ;  /* 0x0000780037007a0c */ /* 0x000fe40003f46070 */
[----:B------:R-:W-:Y:S01]  /*4750*/  ISETP.GE.U32.AND P3, PT, R54, c[0x0][0x1e0], PT ;  /* 0x0000780036007a0c */ /* 0x000fe20003f66070 */
[----:B------:R-:W-:Y:S01]  /*4760*/  FMUL.FTZ R46, R34, R19 ;  /* 0x00000013222e7220 */ /* 0x000fe20000410000 */
[----:B------:R-:W-:Y:S02]  /*4770*/  ISETP.GE.U32.AND P4, PT, R53, c[0x0][0x1e0], PT ;  /* 0x0000780035007a0c */ /* 0x000fe40003f86070 */
[----:B------:R-:W-:-:S02]  /*4780*/  PRMT R7, RZ, 0x5410, R40 ;  /* 0x00005410ff077816 */ /* 0x000fc40000000028 */
[----:B------:R-:W-:Y:S02]  /*4790*/  PRMT R31, RZ, 0x5410, R41 ;  /* 0x00005410ff1f7816 */ /* 0x000fe40000000029 */
[----:B------:R-:W-:Y:S01]  /*47a0*/  PRMT R25, RZ, 0x7610, R40 ;  /* 0x00007610ff197816 */ /* 0x000fe20000000028 */
[C---:B------:R-:W-:Y:S01]  /*47b0*/  FADD.FTZ R40, -R18.reuse, R7 ;  /* 0x0000000712287221 */ /* 0x040fe20000010100 */
[----:B------:R-:W-:Y:S01]  /*47c0*/  PRMT R41, RZ, 0x7610, R41 ;  /* 0x00007610ff297816 */ /* 0x000fe20000000029 */
[C---:B------:R-:W-:Y:S01]  /*47d0*/  FADD.FTZ R30, -R18.reuse, R31 ;  /* 0x0000001f121e7221 */ /* 0x040fe20000010100 */
[--C-:B------:R-:W-:Y:S02]  /*47e0*/  PRMT R33, RZ, 0x5410, R16.reuse ;  /* 0x00005410ff217816 */ /* 0x100fe40000000010 */
[----:B------:R-:W-:Y:S01]  /*47f0*/  PRMT R35, RZ, 0x7610, R16 ;  /* 0x00007610ff237816 */ /* 0x000fe20000000010 */
[C---:B------:R-:W-:Y:S01]  /*4800*/  FADD.FTZ R32, -R18.reuse, R41 ;  /* 0x0000002912207221 */ /* 0x040fe20000010100 */
[--C-:B------:R-:W-:Y:S01]  /*4810*/  PRMT R43, RZ, 0x5410, R36.reuse ;  /* 0x00005410ff2b7816 */ /* 0x100fe20000000024 */
[C---:B------:R-:W-:Y:S01]  /*4820*/  FADD.FTZ R16, -R18.reuse, R33 ;  /* 0x0000002112107221 */ /* 0x040fe20000010100 */
[----:B------:R-:W-:Y:S01]  /*4830*/  PRMT R45, RZ, 0x7610, R36 ;  /* 0x00007610ff2d7816 */ /* 0x000fe20000000024 */
[C---:B------:R-:W-:Y:S01]  /*4840*/  FADD.FTZ R36, -R18.reuse, R25 ;  /* 0x0000001912247221 */ /* 0x040fe20000010100 */
[----:B------:R-:W-:Y:S01]  /*4850*/  ISETP.GE.AND.EX P6, PT, R5, c[0x0][0x1e4], PT, P6 ;  /* 0x0000790005007a0c */ /* 0x000fe20003fc6360 */
[----:B------:R-:W-:Y:S01]  /*4860*/  FADD.FTZ R26, -R18, R35 ;  /* 0x00000023121a7221 */ /* 0x000fe20000010100 */
[----:B------:R-:W-:Y:S01]  /*4870*/  ISETP.GE.AND.EX P0, PT, R4, c[0x0][0x1e4], PT, P0 ;  /* 0x0000790004007a0c */ /* 0x000fe20003f06300 */
[C---:B------:R-:W-:Y:S01]  /*4880*/  FADD.FTZ R6, -R18.reuse, R43 ;  /* 0x0000002b12067221 */ /* 0x040fe20000010100 */
[----:B------:R-:W-:Y:S01]  /*4890*/  ISETP.GE.AND.EX P2, PT, R3, c[0x0][0x1e4], PT, P2 ;  /* 0x0000790003007a0c */ /* 0x000fe20003f46320 */
[----:B------:R-:W-:Y:S01]  /*48a0*/  FADD.FTZ R18, -R18, R45 ;  /* 0x0000002d12127221 */ /* 0x000fe20000010100 */
[----:B------:R-:W-:Y:S01]  /*48b0*/  ISETP.GE.AND.EX P3, PT, R2, c[0x0][0x1e4], PT, P3 ;  /* 0x0000790002007a0c */ /* 0x000fe20003f66330 */
[----:B------:R-:W-:Y:S01]  /*48c0*/  FMUL.FTZ R43, R24, R19 ;  /* 0x00000013182b7220 */ /* 0x000fe20000410000 */
[----:B------:R-:W-:-:S02]  /*48d0*/  ISETP.GE.AND.EX P4, PT, R0, c[0x0][0x1e4], PT, P4 ;  /* 0x0000790000007a0c */ /* 0x000fc40003f86340 */
[----:B------:R-:W-:Y:S02]  /*48e0*/  PRMT R7, RZ, 0x5410, R42 ;  /* 0x00005410ff077816 */ /* 0x000fe4000000002a */
[C---:B------:R-:W-:Y:S02]  /*48f0*/  ISETP.GT.U32.OR P6, PT, R62.reuse, 0x27f, P6 ;  /* 0x0000027f3e00780c */ /* 0x040fe400037c4470 */
[C---:B------:R-:W-:Y:S02]  /*4900*/  ISETP.GT.U32.OR P0, PT, R62.reuse, 0x27f, P0 ;  /* 0x0000027f3e00780c */ /* 0x040fe40000704470 */
[C---:B------:R-:W-:Y:S02]  /*4910*/  ISETP.GT.U32.OR P2, PT, R62.reuse, 0x27f, P2 ;  /* 0x0000027f3e00780c */ /* 0x040fe40001744470 */
[C---:B------:R-:W-:Y:S02]  /*4920*/  ISETP.GT.U32.OR P3, PT, R62.reuse, 0x27f, P3 ;  /* 0x0000027f3e00780c */ /* 0x040fe40001f64470 */
[----:B------:R-:W-:-:S02]  /*4930*/  ISETP.GT.U32.OR P4, PT, R62, 0x27f, P4 ;  /* 0x0000027f3e00780c */ /* 0x000fc40002784470 */
[----:B------:R-:W-:Y:S01]  /*4940*/  PRMT R42, RZ, 0x7610, R42 ;  /* 0x00007610ff2a7816 */ /* 0x000fe2000000002a */
        /* <DEDUP_REMOVED lines=19> */
.L_x_37:
[----:B------:R-:W-:Y:S01]  /*4a80*/  BSSY B0, `(.L_x_38) ;  /* 0x0000012000007945 */ /* 0x000fe20003800000 */
[----:B------:R-:W-:Y:S05]  /*4a90*/  @P6 BRA `(.L_x_39) ;  /* 0x0000010000006947 */ /* 0x000fea0003800000 */
[C-C-:B------:R-:W-:Y:S02]  /*4aa0*/  FFMA.FTZ R24, R28.reuse, R43, R29.reuse ;  /* 0x0000002b1c187223 */ /* 0x140fe4000001001d */
[----:B------:R-:W-:Y:S02]  /*4ab0*/  FFMA.FTZ R25, R28, R46, R29 ;  /* 0x0000002e1c197223 */ /* 0x000fe4000001001d */
[----:B------:R-:W-:Y:S01]  /*4ac0*/  FFMA.FTZ R34, R7, R20, -R24 ;  /* 0x0000001407227223 */ /* 0x000fe20000010818 */
[----:B------:R-:W-:Y:S01]  /*4ad0*/  MOV R24, R66 ;  /* 0x0000004200187202 */ /* 0x000fe20000000f00 */
[----:B------:R-:W-:Y:S01]  /*4ae0*/  FFMA.FTZ R44, R42, R21, -R25 ;  /* 0x000000152a2c7223 */ /* 0x000fe20000010819 */
[----:B------:R-:W-:Y:S01]  /*4af0*/  MOV R25, R69 ;  /* 0x0000004500197202 */ /* 0x000fe20000000f00 */
[----:B------:R-:W-:-:S02]  /*4b00*/  IMAD R46, R5, c[0x0][0x1d8], RZ ;  /* 0x00007600052e7a24 */ /* 0x000fc400078e02ff */
[----:B------:R-:W-:Y:S02]  /*4b10*/  FMUL.FTZ R42, R34, R19 ;  /* 0x00000013222a7220 */ /* 0x000fe40000410000 */
[C---:B------:R-:W-:Y:S02]  /*4b20*/  IMAD R7, R57.reuse, c[0x0][0x1dc], R46 ;  /* 0x0000770039077a24 */ /* 0x040fe400078e022e */
[----:B------:R-:W-:-:S04]  /*4b30*/  IMAD.WIDE.U32 R24, R57, c[0x0][0x1d8], R24 ;  /* 0x0000760039187a25 */ /* 0x000fc800078e0018 */
[----:B------:R-:W-:Y:S01]  /*4b40*/  FMUL.FTZ R5, R44, R19 ;  /* 0x000000132c057220 */ /* 0x000fe20000410000 */
[----:B------:R-:W-:Y:S02]  /*4b50*/  IADD3 R7, R25, R7, RZ ;  /* 0x0000000719077210 */ /* 0x000fe40007ffe0ff */
[C---:B------:R-:W-:Y:S02]  /*4b60*/  LEA R34, P6, R24.reuse, c[0x0][0x160], 0x1 ;  /* 0x0000580018227a11 */ /* 0x040fe400078c08ff */
[----:B------:R-:W-:Y:S02]  /*4b70*/  F2FP.BF16.PACK_AB R5, R5, R42 ;  /* 0x0000002a0505723e */ /* 0x000fe400000010ff */
[----:B------:R-:W-:-:S05]  /*4b80*/  LEA.HI.X R35, R24, c[0x0][0x164], R7, 0x1, P6 ;  /* 0x0000590018237a11 */ /* 0x000fca00030f0c07 */
[----:B------:R0:W-:Y:S04]  /*4b90*/  STG.E [R34.64], R5 ;  /* 0x0000000522007986 */ /* 0x0001e8000c101906 */
.L_x_39:
[----:B------:R-:W-:Y:S05]  /*4ba0*/  BSYNC B0 ;  /* 0x0000000000007941 */ /* 0x000fea0003800000 */
.L_x_38:
[--C-:B0-----:R-:W-:Y:S01]  /*4bb0*/  PRMT R5, RZ, 0x5410, R39.reuse ;  /* 0x00005410ff057816 */ /* 0x101fe20000000027 */
[-C--:B------:R-:W-:Y:S01]  /*4bc0*/  FMUL.FTZ R42, R36, R19.reuse ;  /* 0x00000013242a7220 */ /* 0x080fe20000410000 */
[----:B------:R-:W-:Y:S01]  /*4bd0*/  PRMT R24, RZ, 0x7610, R39 ;  /* 0x00007610ff187816 */ /* 0x000fe20000000027 */
        /* <DEDUP_REMOVED lines=20> */
.L_x_40:
        /* <DEDUP_REMOVED lines=18> */
.L_x_42:
[----:B------:R-:W-:Y:S05]  /*4e40*/  BSYNC B0 ;  /* 0x0000000000007941 */ /* 0x000fea0003800000 */
.L_x_41:
[--C-:B------:R-:W-:Y:S01]  /*4e50*/  PRMT R5, RZ, 0x5410, R38.reuse ;  /* 0x00005410ff057816 */ /* 0x100fe20000000026 */
[-C--:B------:R-:W-:Y:S01]  /*4e60*/  FMUL.FTZ R35, R30, R19.reuse ;  /* 0x000000131e237220 */ /* 0x080fe20000410000 */
[----:B------:R-:W-:Y:S01]  /*4e70*/  PRMT R38, RZ, 0x7610, R38 ;  /* 0x00007610ff267816 */ /* 0x000fe20000000026 */
[----:B------:R-:W-:Y:S01]  /*4e80*/  FMUL.FTZ R34, R32, R19 ;  /* 0x0000001320227220 */ /* 0x000fe20000410000 */
[----:B------:R-:W-:Y:S05]  /*4e90*/  @!P5 BRA `(.L_x_43) ;  /* 0x000001200000d947 */ /* 0x000fea0003800000 */
[----:B0-----:R-:W-:Y:S02]  /*4ea0*/  FFMA.FTZ R7, R34, R21, R23 ;  /* 0x0000001522077223 */ /* 0x001fe40000010017 */
        /* <DEDUP_REMOVED lines=17> */
.L_x_43:
[----:B------:R-:W-:Y:S01]  /*4fc0*/  BSSY B0, `(.L_x_44) ;  /* 0x0000012000007945 */ /* 0x000fe20003800000 */
[----:B------:R-:W-:Y:S05]  /*4fd0*/  @P2 BRA `(.L_x_45) ;  /* 0x0000010000002947 */ /* 0x000fea0003800000 */
[C-C-:B------:R-:W-:Y:S02]  /*4fe0*/  FFMA.FTZ R4, R28.reuse, R35, R29.reuse ;  /* 0x000000231c047223 */ /* 0x140fe4000001001d */
[----:B0-----:R-:W-:Y:S02]  /*4ff0*/  FFMA.FTZ R7, R28, R34, R29 ;  /* 0x000000221c077223 */ /* 0x001fe4000001001d */
        /* <DEDUP_REMOVED lines=14> */
.L_x_45:
[----:B------:R-:W-:Y:S05]  /*50e0*/  BSYNC B0 ;  /* 0x0000000000007941 */ /* 0x000fea0003800000 */
.L_x_44:
        /* <DEDUP_REMOVED lines=23> */
.L_x_46:
        /* <DEDUP_REMOVED lines=18> */
.L_x_48:
[----:B------:R-:W-:Y:S05]  /*5380*/  BSYNC B0 ;  /* 0x0000000000007941 */ /* 0x000fea0003800000 */
.L_x_47:
        /* <DEDUP_REMOVED lines=23> */
.L_x_49:
[----:B------:R-:W-:Y:S01]  /*5500*/  BSSY B0, `(.L_x_50) ;  /* 0x0000011000007945 */ /* 0x000fe20003800000 */
[----:B------:R-:W-:Y:S05]  /*5510*/  @P4 BRA `(.L_x_51) ;  /* 0x000000f000004947 */ /* 0x000fea0003800000 */
[C-C-:B------:R-:W-:Y:S01]  /*5520*/  FFMA.FTZ R4, R28.reuse, R27, R29.reuse ;  /* 0x0000001b1c047223 */ /* 0x140fe2000001001d */
[----:B------:R-:W-:Y:S01]  /*5530*/  MOV R67, R69 ;  /* 0x0000004500437202 */ /* 0x000fe20000000f00 */
[----:B------:R-:W-:Y:S02]  /*5540*/  FFMA.FTZ R28, R28, R24, R29 ;  /* 0x000000181c1c7223 */ /* 0x000fe4000001001d */
[----:B------:R-:W-:Y:S02]  /*5550*/  IMAD R0, R0, c[0x0][0x1d8], RZ ;  /* 0x0000760000007a24 */ /* 0x000fe400078e02ff */
[----:B------:R-:W-:Y:S02]  /*5560*/  FFMA.FTZ R4, R3, R20, -R4 ;  /* 0x0000001403047223 */ /* 0x000fe40000010804 */
[----:B------:R-:W-:-:S02]  /*5570*/  FFMA.FTZ R28, R2, R21, -R28 ;  /* 0x00000015021c7223 */ /* 0x000fc4000001081c */
[----:B------:R-:W-:-:S04]  /*5580*/  IMAD.WIDE.U32 R66, R53, c[0x0][0x1d8], R66 ;  /* 0x0000760035427a25 */ /* 0x000fc800078e0042 */
[----:B------:R-:W-:Y:S01]  /*5590*/  IMAD R3, R53, c[0x0][0x1dc], R0 ;  /* 0x0000770035037a24 */ /* 0x000fe200078e0200 */
[----:B------:R-:W-:Y:S01]  /*55a0*/  LEA R2, P0, R66, c[0x0][0x160], 0x1 ;  /* 0x0000580042027a11 */ /* 0x000fe200078008ff */
[-C--:B------:R-:W-:Y:S02]  /*55b0*/  FMUL.FTZ R4, R4, R19.reuse ;  /* 0x0000001304047220 */ /* 0x080fe40000410000 */
[----:B------:R-:W-:Y:S01]  /*55c0*/  FMUL.FTZ R5, R28, R19 ;  /* 0x000000131c057220 */ /* 0x000fe20000410000 */
[----:B------:R-:W-:-:S04]  /*55d0*/  IADD3 R3, R67, R3, RZ ;  /* 0x0000000343037210 */ /* 0x000fc80007ffe0ff */
[----:B------:R-:W-:Y:S02]  /*55e0*/  LEA.HI.X R3, R66, c[0x0][0x164], R3, 0x1, P0 ;  /* 0x0000590042037a11 */ /* 0x000fe400000f0c03 */
[----:B------:R-:W-:-:S05]  /*55f0*/  F2FP.BF16.PACK_AB R5, R5, R4 ;  /* 0x000000040505723e */ /* 0x000fca00000010ff */
[----:B------:R0:W-:Y:S02]  /*5600*/  STG.E [R2.64], R5 ;  /* 0x0000000502007986 */ /* 0x0001e4000c101906 */
.L_x_51:
[----:B------:R-:W-:Y:S05]  /*5610*/  BSYNC B0 ;  /* 0x0000000000007941 */ /* 0x000fea0003800000 */
.L_x_50:
[----:B------:R-:W-:Y:S02]  /*5620*/  IADD3 R61, R61, c[0x0][0x10], RZ ;  /* 0x000004003d3d7a10 */ /* 0x000fe40007ffe0ff */
[----:B------:R-:W-:Y:S02]  /*5630*/  IADD3 R52, R52, 0x1, RZ ;  /* 0x0000000134347810 */ /* 0x000fe40007ffe0ff */
[----:B------:R-:W-:-:S13]  /*5640*/  ISETP.GE.AND P0, PT, R61, UR4, PT ;  /* 0x000000043d007c0c */ /* 0x000fda000bf06270 */
[----:B------:R-:W-:Y:S01]  /*5650*/  @P0 CALL.REL.NOINC `(.L_x_1) ;  /* 0x0000001000000944 */ /* 0x000fe20003c00000 */
[----:B------:R-:W-:Y:S05]  /*5660*/  BRA `(.L_x_52) ;  /* 0xffffac8000007947 */ /* 0x000fea000383ffff */
.L_x_1:
[----:B-1----:R-:W-:Y:S01]  /*5670*/  ISETP.NE.AND P1, PT, R62, RZ, PT ;  /* 0x000000ff3e00720c */ /* 0x002fe20003f25270 */
[----:B------:R-:W-:Y:S01]  /*5680*/  HFMA2.MMA R25, -RZ, RZ, 0, 2.384185791015625e-07 ;  /* 0x00000004ff197435 */ /* 0x000fe200000001ff */
[----:B------:R-:W-:Y:S01]  /*5690*/  MOV R6, c[0x0][0xc] ;  /* 0x0000030000067a02 */ /* 0x000fe20000000f00 */
[----:B------:R-:W-:Y:S01]  /*56a0*/  BSSY B0, `(.L_x_53) ;  /* 0x000000f000007945 */ /* 0x000fe20003800000 */
[----:B------:R-:W-:Y:S02]  /*56b0*/  MOV R4, c[0x0][0x10] ;  /* 0x0000040000047a02 */ /* 0x000fe40000000f00 */
[----:B------:R-:W-:Y:S02]  /*56c0*/  ISETP.NE.AND P0, PT, R6, 0x1, PT ;  /* 0x000000010600780c */ /* 0x000fe40003f05270 */
[----:B------:R-:W-:-:S04]  /*56d0*/  SHF.L.U32 R0, R4, 0x1, RZ ;  /* 0x0000000104007819 */ /* 0x000fc800000006ff */
[----:B------:R-:W-:-:S05]  /*56e0*/  SEL R0, R0, RZ, P0 ;  /* 0x000000ff00007207 */ /* 0x000fca0000000000 */
[----:B0-----:R-:W-:Y:S01]  /*56f0*/  IMAD.WIDE.U32 R2, R0, R25, c[0x0][0x1a8] ;  /* 0x00006a0000027625 */ /* 0x001fe200078e0019 */
[----:B------:R-:W-:Y:S05]  /*5700*/  @P1 BRA `(.L_x_54) ;  /* 0x0000008000001947 */ /* 0x000fea0003800000 */
[----:B------:R-:W-:Y:S06]  /*5710*/  MEMBAR.ALL.GPU ;  /* 0x0000000000007992 */ /* 0x000fec000000a000 */
[----:B------:R-:W0:Y:S01]  /*5720*/  S2R R0, SR_LANEID ;  /* 0x0000000000007919 */ /* 0x000e220000000000 */
[----:B------:R-:W-:Y:S01]  /*5730*/  VOTEU.ANY UR4, UPT, PT ;  /* 0x0000000000047886 */ /* 0x000fe200038e0100 */
[----:B------:R-:W-:-:S00]  /*5740*/  ERRBAR ;  /* 0x00000000000079ab */ /* 0x000fc00000000000 */
[----:B------:R-:W-:Y:S01]  /*5750*/  UFLO.U32 UR5, UR4 ;  /* 0x00000004000572bd */ /* 0x000fe200080e0000 */
[----:B------:R-:W1:Y:S05]  /*5760*/  POPC R5, UR4 ;  /* 0x0000000400057d09 */ /* 0x000e6a0008000000 */
[----:B0-----:R-:W-:-:S13]  /*5770*/  ISETP.EQ.U32.AND P0, PT, R0, UR5, PT ;  /* 0x0000000500007c0c */ /* 0x001fda000bf02070 */
[----:B-1----:R0:W-:Y:S02]  /*5780*/  @P0 RED.E.ADD.S32.STRONG.GPU [R2.64], R5 ;  /* 0x000000050200098e */ /* 0x0021e4000c10e386 */
.L_x_54:
[----:B------:R-:W-:Y:S05]  /*5790*/  BSYNC B0 ;  /* 0x0000000000007941 */ /* 0x000fea0003800000 */
.L_x_53:
[----:B------:R-:W1:Y:S01]  /*57a0*/  S2UR UR4, SR_CTAID.X ;  /* 0x00000000000479c3 */ /* 0x000e620000002500 */
[----:B0-----:R-:W-:Y:S02]  /*57b0*/  IADD3 R5, R6, -0x1, RZ ;  /* 0xffffffff06057810 */ /* 0x001fe40007ffe0ff */
[----:B------:R-:W-:-:S05]  /*57c0*/  IADD3 R0, R4, -0x1, RZ ;  /* 0xffffffff04007810 */ /* 0x000fca0007ffe0ff */
[----:B------:R-:W0:Y:S01]  /*57d0*/  S2UR UR5, SR_CTAID.Y ;  /* 0x00000000000579c3 */ /* 0x000e220000002600 */
[----:B-1----:R-:W-:-:S04]  /*57e0*/  ISETP.NE.AND P0, PT, R5, UR4, PT ;  /* 0x0000000405007c0c */ /* 0x002fc8000bf05270 */
[----:B0-----:R-:W-:-:S13]  /*57f0*/  ISETP.NE.OR P0, PT, R0, UR5, P0 ;  /* 0x0000000500007c0c */ /* 0x001fda0008705670 */
[----:B------:R-:W-:Y:S05]  /*5800*/  @P0 EXIT ;  /* 0x000000000000094d */ /* 0x000fea0003800000 */
[----:B------:R-:W-:Y:S05]  /*5810*/  @P1 BRA `(.L_x_55) ;  /* 0x0000008000001947 */ /* 0x000fea0003800000 */
[----:B------:R-:W-:-:S05]  /*5820*/  IMAD R0, R6, c[0x0][0x10], RZ ;  /* 0x0000040006007a24 */ /* 0x000fca00078e02ff */
[----:B------:R-:W-:-:S13]  /*5830*/  ISETP.NE.AND P0, PT, R0, -0x1, PT ;  /* 0xffffffff0000780c */ /* 0x000fda0003f05270 */
[----:B------:R-:W-:Y:S05]  /*5840*/  @!P0 BRA `(.L_x_55) ;  /* 0x0000005000008947 */ /* 0x000fea0003800000 */
.L_x_56:
[----:B------:R-:W2:Y:S01]  /*5850*/  LDG.E.STRONG.GPU R5, [R2.64] ;  /* 0x0000000602057981 */ /* 0x000ea2000c1ef900 */
[----:B------:R-:W-:Y:S01]  /*5860*/  YIELD ;  /* 0x0000000000007946 */ /* 0x000fe20003800000 */
[----:B--2---:R-:W-:Y:S01]  /*5870*/  ISETP.NE.AND P0, PT, R5, R0, PT ;  /* 0x000000000500720c */ /* 0x004fe20003f05270 */
[----:B------:R-:W-:-:S12]  /*5880*/  CCTL.IVALL ;  /* 0x00000000ff00798f */ /* 0x000fd80002000000 */
[----:B------:R-:W-:Y:S05]  /*5890*/  @P0 BRA `(.L_x_56) ;  /* 0xffffffb000000947 */ /* 0x000fea000383ffff */
.L_x_55:
[----:B------:R-:W-:Y:S02]  /*58a0*/  WARPSYNC 0xffffffff ;  /* 0xffffffff00007948 */ /* 0x000fe40003800000 */
[----:B------:R-:W-:Y:S01]  /*58b0*/  MOV R19, c[0x0][0x1dc] ;  /* 0x0000770000137a02 */ /* 0x000fe20000000f00 */
[----:B------:R-:W-:Y:S03]  /*58c0*/  BAR.SYNC.DEFER_BLOCKING 0x0 ;  /* 0x0000000000007b1d */ /* 0x000fe60000010000 */
[----:B------:R-:W-:-:S04]  /*58d0*/  LEA.HI R0, P0, R19, c[0x0][0x1d8], RZ, 0x1 ;  /* 0x0000760013007a11 */ /* 0x000fc800078108ff */
[----:B------:R-:W-:-:S04]  /*58e0*/  IADD3.X R3, RZ, c[0x0][0x1dc], RZ, P0, !PT ;  /* 0x00007700ff037a10 */ /* 0x000fc800007fe4ff */
[--C-:B------:R-:W-:Y:S02]  /*58f0*/  SHF.R.S64 R27, R0, 0x1, R3.reuse ;  /* 0x00000001001b7819 */ /* 0x100fe40000001003 */
[----:B------:R-:W-:Y:S02]  /*5900*/  SHF.R.S32.HI R0, RZ, 0x1f, R62 ;  /* 0x0000001fff007819 */ /* 0x000fe4000001143e */
[----:B------:R-:W-:Y:S02]  /*5910*/  SHF.R.S32.HI R18, RZ, 0x1, R3 ;  /* 0x00000001ff127819 */ /* 0x000fe40000011403 */
[----:B------:R-:W-:-:S04]  /*5920*/  ISETP.GT.U32.AND P0, PT, R27, R62, PT ;  /* 0x0000003e1b00720c */ /* 0x000fc80003f04070 */
[----:B------:R-:W-:-:S13]  /*5930*/  ISETP.GT.AND.EX P0, PT, R18, R0, PT, P0 ;  /* 0x000000001200720c */ /* 0x000fda0003f04300 */
[----:B------:R-:W-:Y:S05]  /*5940*/  @!P0 EXIT ;  /* 0x000000000000894d */ /* 0x000fea0003800000 */
[----:B------:R-:W-:Y:S01]  /*5950*/  UMOV UR4, 0x3 ;  /* 0x0000000300047882 */ /* 0x000fe20000000000 */
[----:B------:R-:W-:Y:S01]  /*5960*/  LEA R2, R19, R19, 0x1 ;  /* 0x0000001313027211 */ /* 0x000fe200078e08ff */
[----:B------:R-:W-:Y:S01]  /*5970*/  ULDC UR5, c[0x0][0x1d8] ;  /* 0x0000760000057ab9 */ /* 0x000fe20000000800 */
[----:B------:R-:W-:Y:S01]  /*5980*/  MOV R7, R0 ;  /* 0x0000000000077202 */ /* 0x000fe20000000f00 */
[----:B------:R-:W-:Y:S01]  /*5990*/  UIMAD.WIDE.U32 UR4, UR4, UR5, URZ ;  /* 0x00000005040472a5 */ /* 0x000fe2000f8e003f */
[----:B------:R-:W-:Y:S02]  /*59a0*/  MOV R20, c[0x0][0x1d8] ;  /* 0x0000760000147a02 */ /* 0x000fe40000000f00 */
[----:B------:R-:W-:Y:S02]  /*59b0*/  SHF.L.U64.HI R29, R27, 0x2, R18 ;  /* 0x000000021b1d7819 */ /* 0x000fe40000010212 */
[----:B------:R-:W-:Y:S02]  /*59c0*/  SHF.L.U64.HI R19, R20, 0x2, R19 ;  /* 0x0000000214137819 */ /* 0x000fe40000010213 */
[----:B------:R-:W-:-:S04]  /*59d0*/  IADD3 R2, R2, UR5, RZ ;  /* 0x0000000502027c10 */ /* 0x000fc8000fffe0ff */
[----:B------:R-:W-:-:S04]  /*59e0*/  LEA.HI R23, P0, R2, UR4, RZ, 0x1 ;  /* 0x0000000402177c11 */ /* 0x000fc8000f8108ff */
[----:B------:R-:W-:-:S04]  /*59f0*/  IADD3.X R2, RZ, R2, RZ, P0, !PT ;  /* 0x00000002ff027210 */ /* 0x000fc800007fe4ff */
[--C-:B------:R-:W-:Y:S02]  /*5a00*/  SHF.R.S64 R23, R23, 0x1, R2.reuse ;  /* 0x0000000117177819 */ /* 0x100fe40000001002 */
[----:B------:R-:W-:-:S04]  /*5a10*/  SHF.R.S32.HI R0, RZ, 0x1, R2 ;  /* 0x00000001ff007819 */ /* 0x000fc80000011402 */
[----:B------:R-:W-:Y:S02]  /*5a20*/  SHF.L.U64.HI R21, R23, 0x2, R0 ;  /* 0x0000000217157819 */ /* 0x000fe40000010200 */
.L_x_57:
[----:B------:R-:W-:-:S04]  /*5a30*/  LEA R6, P0, R62, c[0x0][0x1b8], 0x2 ;  /* 0x00006e003e067a11 */ /* 0x000fc800078010ff */
[----:B------:R-:W-:Y:S02]  /*5a40*/  LEA.HI.X R7, R62, c[0x0][0x1bc], R7, 0x2, P0 ;  /* 0x00006f003e077a11 */ /* 0x000fe400000f1407 */
[-C--:B------:R-:W-:Y:S02]  /*5a50*/  LEA R8, P0, R27, R6.reuse, 0x2 ;  /* 0x000000061b087211 */ /* 0x080fe400078010ff */
[-C--:B------:R-:W-:Y:S01]  /*5a60*/  LEA R12, P1, R20, R6.reuse, 0x2 ;  /* 0x00000006140c7211 */ /* 0x080fe200078210ff */
[----:B0-----:R0:W2:Y:S01]  /*5a70*/  LDG.E R14, [R6.64] ;  /* 0x00000006060e7981 */ /* 0x0010a2000c1e1900 */
[----:B------:R-:W-:Y:S02]  /*5a80*/  LEA R10, P2, R23, R6, 0x2 ;  /* 0x00000006170a7211 */ /* 0x000fe400078410ff */
[----:B------:R-:W-:Y:S02]  /*5a90*/  IADD3.X R9, R7, R29, RZ, P0, !PT ;  /* 0x0000001d07097210 */ /* 0x000fe400007fe4ff */
[----:B------:R-:W-:-:S02]  /*5aa0*/  IADD3.X R13, R19, R7, RZ, P1, !PT ;  /* 0x00000007130d7210 */ /* 0x000fc40000ffe4ff */
[----:B------:R-:W-:Y:S01]  /*5ab0*/  IADD3.X R11, R7, R21, RZ, P2, !PT ;  /* 0x00000015070b7210 */ /* 0x000fe200017fe4ff */
[----:B------:R-:W2:Y:S04]  /*5ac0*/  LDG.E R15, [R8.64] ;  /* 0x00000006080f7981 */ /* 0x000ea8000c1e1900 */
[----:B------:R-:W3:Y:S04]  /*5ad0*/  LDG.E R16, [R12.64] ;  /* 0x000000060c107981 */ /* 0x000ee8000c1e1900 */
[----:B------:R-:W3:Y:S01]  /*5ae0*/  LDG.E R17, [R10.64] ;  /* 0x000000060a117981 */ /* 0x000ee2000c1e1900 */
[----:B------:R-:W-:-:S02]  /*5af0*/  SHF.L.U32 R4, R62, 0x1, RZ ;  /* 0x000000013e047819 */ /* 0x000fc400000006ff */
[----:B------:R-:W-:-:S03]  /*5b00*/  IADD3 R62, R62, 0x280, RZ ;  /* 0x000002803e3e7810 */ /* 0x000fc60007ffe0ff */
[----:B------:R-:W-:-:S04]  /*5b10*/  IMAD.WIDE R2, R4, R25, c[0x0][0x168] ;  /* 0x00005a0004027625 */ /* 0x000fc800078e0219 */
[----:B------:R-:W-:Y:S01]  /*5b20*/  IMAD.WIDE R4, R4, R25, c[0x0][0x170] ;  /* 0x00005c0004047625 */ /* 0x000fe200078e0219 */
[----:B------:R-:W-:Y:S02]  /*5b30*/  ISETP.GT.U32.AND P0, PT, R27, R62, PT ;  /* 0x0000003e1b00720c */ /* 0x000fe40003f04070 */
[----:B0-----:R-:W-:-:S04]  /*5b40*/  SHF.R.S32.HI R7, RZ, 0x1f, R62 ;  /* 0x0000001fff077819 */ /* 0x001fc8000001143e */
[----:B------:R-:W-:Y:S01]  /*5b50*/  ISETP.GT.AND.EX P0, PT, R18, R7, PT, P0 ;  /* 0x000000071200720c */ /* 0x000fe20003f04300 */
[----:B--2---:R0:W-:Y:S04]  /*5b60*/  STG.E.64 [R2.64], R14 ;  /* 0x0000000e02007986 */ /* 0x0041e8000c101b06 */
[----:B---3--:R0:W-:Y:S08]  /*5b70*/  STG.E.64 [R4.64], R16 ;  /* 0x0000001004007986 */ /* 0x0081f0000c101b06 */
[----:B------:R-:W-:Y:S05]  /*5b80*/  @P0 BRA `(.L_x_57) ;  /* 0xfffffea000000947 */ /* 0x000fea000383ffff */
[----:B------:R-:W-:Y:S05]  /*5b90*/  EXIT ;  /* 0x000000000000794d */ /* 0x000fea0003800000 */
.L_x_58:
        /* <DEDUP_REMOVED lines=14> */
.L_x_5588:


//--------------------- .text._Z35group_norm_nhwc_bwd_one_pass_kernelI11Bf16IOFp32WLi128ELi160ELi640EEv26Group_norm_nhwc_bwd_params --------------------------
	.section	.text._Z35group_norm_nhwc_bwd_one_pass_kernelI11Bf16IOFp32WLi128ELi160ELi640EEv26Group_norm_nhwc_bwd_params,"ax",@progbits
	.sectioninfo	@"SHI_REGISTERS=96"
	.align	128
        .global         _Z35group_norm_nhwc_bwd_one_pass_kernelI11Bf16IOFp32WLi128ELi160ELi640EEv26Group_norm_nhwc_bwd_params
        .type           _Z35group_norm_nhwc_bwd_one_pass_kernelI11Bf16IOFp32WLi128ELi160ELi640EEv26Group_norm_nhwc_bwd_params,@function
        .size           _Z35group_norm_nhwc_bwd_one_pass_kernelI11Bf16IOFp32WLi128ELi160ELi640EEv26Group_norm_nhwc_bwd_params,(.L_x_5589 - _Z35group_norm_nhwc_bwd_one_pass_kernelI11Bf16IOFp32WLi128ELi160ELi640EEv26Group_norm_nhwc_bwd_params)
        .other          _Z35group_norm_nhwc_bwd_one_pass_kernelI11Bf16IOFp32WLi128ELi160ELi640EEv26Group_norm_nhwc_bwd_params,@"STO_CUDA_ENTRY STV_DEFAULT"
_Z35group_norm_nhwc_bwd_one_pass_kernelI11Bf16IOFp32WLi128ELi160ELi640EEv26Group_norm_nhwc_bwd_params:
.text._Z35group_norm_nhwc_bwd_one_pass_kernelI11Bf16IOFp32WLi128ELi160ELi640EEv26Group_norm_nhwc_bwd_params:
[----:B------:R-:W-:Y:S02]  /*0000*/  MOV R1, c[0x0][0x28] ;  /* 0x00000a0000017a02 */ /* 0x000fe40000000f00 */
[----:B------:R-:W0:Y:S01]  /*0010*/  S2UR UR7, SR_CTAID.Y ;  /* 0x00000000000779c3 */ /* 0x000e220000002600 */
[----:B------:R-:W-:Y:S01]  /*0020*/  ULDC UR6, c[0x0][0x1f0] ;  /* 0x00007c0000067ab9 */ /* 0x000fe20000000800 */
[----:B------:R-:W1:Y:S01]  /*0030*/  S2R R2, SR_TID.X ;  /* 0x0000000000027919 */ /* 0x000e620000002100 */
[----:B------:R-:W-:Y:S02]  /*0040*/  ULDC UR4, c[0x0][0x1c0] ;  /* 0x0000700000047ab9 */ /* 0x000fe40000000800 */
[----:B------:R-:W-:Y:S02]  /*0050*/  UIMAD UR6, UR6, UR4, URZ ;  /* 0x00000004060672a4 */ /* 0x000fe4000f8e023f */
[----:B------:R-:W-:Y:S02]  /*0060*/  ULDC.64 UR14, c[0x0][0x118] ;  /* 0x00004600000e7ab9 */ /* 0x000fe40000000a00 */
[----:B0-----:R-:W-:-:S06]  /*0070*/  UISETP.GE.AND UP0, UPT, UR7, UR6, UPT ;  /* 0x000000060700728c */ /* 0x001fcc000bf06270 */
[----:B------:R-:W-:-:S13]  /*0080*/  PLOP3.LUT P0, PT, PT, PT, UP0, 0x80, 0x0 ;  /* 0x000000000000781c */ /* 0x000fda0003f0f008 */
[----:B------:R-:W-:Y:S05]  /*0090*/  @P0 BRA `(.L_x_59) ;  /* 0x00008c0000000947 */ /* 0x000fea0003800000 */
[----:B-1----:R-:W0:Y:S01]  /*00a0*/  S2R R60, SR_CTAID.X ;  /* 0x00000000003c7919 */ /* 0x002e220000002500 */
[----:B------:R-:W-:Y:S01]  /*00b0*/  IMAD.WIDE.U32 R4, R2, -0x33333333, RZ ;  /* 0xcccccccd02047825 */ /* 0x000fe200078e00ff */
[----:B------:R-:W-:Y:S01]  /*00c0*/  UMOV UR8, 0x3 ;  /* 0x0000000300087882 */ /* 0x000fe20000000000 */
[----:B------:R-:W-:Y:S01]  /*00d0*/  SHF.R.S32.HI R3, RZ, 0x1f, R2 ;  /* 0x0000001fff037819 */ /* 0x000fe20000011402 */
[----:B------:R-:W-:Y:S01]  /*00e0*/  ULDC.64 UR12, c[0x0][0x1d8] ;  /* 0x00007600000c7ab9 */ /* 0x000fe20000000a00 */
[----:B------:R-:W-:Y:S01]  /*00f0*/  HFMA2.MMA R58, -RZ, RZ, 0, 0 ;  /* 0x00000000ff3a7435 */ /* 0x000fe200000001ff */
[----:B------:R-:W-:Y:S01]  /*0100*/  UIMAD.WIDE.U32 UR4, UR8, UR12, URZ ;  /* 0x0000000c080472a5 */ /* 0x000fe2000f8e003f */
[----:B------:R-:W-:Y:S01]  /*0110*/  SHF.R.U32.HI R5, RZ, 0x6, R5 ;  /* 0x00000006ff057819 */ /* 0x000fe20000011605 */
[----:B------:R-:W-:Y:S01]  /*0120*/  UIMAD UR8, UR8, UR13, URZ ;  /* 0x0000000d080872a4 */ /* 0x000fe2000f8e023f */
[----:B------:R-:W-:Y:S01]  /*0130*/  LEA.HI R3, R3, R2, RZ, 0x5 ;  /* 0x0000000203037211 */ /* 0x000fe200078f28ff */
[----:B------:R-:W-:-:S02]  /*0140*/  ULEA.HI UR11, UP0, UR13, UR12, URZ, 0x1 ;  /* 0x0000000c0d0b7291 */ /* 0x000fc4000f81083f */
[----:B------:R-:W-:Y:S01]  /*0150*/  UIADD3 UR8, UR5, UR8, URZ ;  /* 0x0000000805087290 */ /* 0x000fe2000fffe03f */
[----:B------:R-:W-:Y:S01]  /*0160*/  IMAD R59, R5, -0x50, R2 ;  /* 0xffffffb0053b7824 */ /* 0x000fe200078e0202 */
[----:B------:R-:W-:Y:S01]  /*0170*/  UIADD3.X UR9, URZ, UR13, URZ, UP0, !UPT ;  /* 0x0000000d3f097290 */ /* 0x000fe200087fe43f */
[----:B------:R-:W-:Y:S01]  /*0180*/  SHF.R.S32.HI R92, RZ, 0x5, R3 ;  /* 0x00000005ff5c7819 */ /* 0x000fe20000011403 */
[----:B------:R-:W-:Y:S02]  /*0190*/  ULEA.HI UR10, UP0, UR8, UR4, URZ, 0x1 ;  /* 0x00000004080a7291 */ /* 0x000fe4000f81083f */
[----:B------:R-:W-:Y:S01]  /*01a0*/  USHF.R.S64 UR11, UR11, 0x1, UR9 ;  /* 0x000000010b0b7899 */ /* 0x000fe20008001009 */
[----:B------:R-:W-:Y:S01]  /*01b0*/  SHF.L.U32 R59, R59, 0x1, RZ ;  /* 0x000000013b3b7819 */ /* 0x000fe200000006ff */
[----:B------:R-:W-:Y:S02]  /*01c0*/  UIADD3.X UR8, URZ, UR8, URZ, UP0, !UPT ;  /* 0x000000083f087290 */ /* 0x000fe400087fe43f */
[----:B------:R-:W-:Y:S01]  /*01d0*/  USHF.R.S32.HI UR9, URZ, 0x1, UR9 ;  /* 0x000000013f097899 */ /* 0x000fe20008011409 */
[----:B0-----:R-:W-:Y:S01]  /*01e0*/  IMAD R0, R60, c[0x0][0x1fc], R5 ;  /* 0x00007f003c007a24 */ /* 0x001fe200078e0205 */
[----:B------:R-:W-:-:S02]  /*01f0*/  USHF.R.S64 UR10, UR10, 0x1, UR8 ;  /* 0x000000010a0a7899 */ /* 0x000fc40008001008 */
[----:B------:R-:W-:Y:S02]  /*0200*/  USHF.R.S32.HI UR8, URZ, 0x1, UR8 ;  /* 0x000000013f087899 */ /* 0x000fe40008011408 */
[C---:B------:R-:W-:Y:S01]  /*0210*/  ISETP.GE.U32.AND P1, PT, R0.reuse, c[0x0][0x1e0], PT ;  /* 0x0000780000007a0c */ /* 0x040fe20003f26070 */
[----:B------:R-:W-:Y:S01]  /*0220*/  USHF.L.U64.HI UR9, UR11, 0x2, UR9 ;  /* 0x000000020b097899 */ /* 0x000fe20008010209 */
[----:B------:R-:W-:Y:S01]  /*0230*/  SHF.R.S32.HI R93, RZ, 0x1f, R0 ;  /* 0x0000001fff5d7819 */ /* 0x000fe20000011400 */
[----:B------:R-:W-:Y:S01]  /*0240*/  USHF.L.U64.HI UR8, UR10, 0x2, UR8 ;  /* 0x000000020a087899 */ /* 0x000fe20008010208 */
[C---:B------:R-:W-:Y:S01]  /*0250*/  IADD3 R75, R0.reuse, 0x8, RZ ;  /* 0x00000008004b7810 */ /* 0x040fe20007ffe0ff */
[----:B------:R-:W-:Y:S01]  /*0260*/  ULDC.U8 UR13, c[0x0][0x1f4] ;  /* 0x00007d00000d7ab9 */ /* 0x000fe20000000000 */
[----:B------:R-:W-:Y:S02]  /*0270*/  ISETP.GE.AND.EX P1, PT, R93, c[0x0][0x1e4], PT, P1 ;  /* 0x000079005d007a0c */ /* 0x000fe40003f26310 */
[----:B------:R-:W-:-:S02]  /*0280*/  IADD3 R74, R0, 0x10, RZ ;  /* 0x00000010004a7810 */ /* 0x000fc40007ffe0ff */
[C---:B------:R-:W-:Y:S02]  /*0290*/  IADD3 R73, R0.reuse, 0x18, RZ ;  /* 0x0000001800497810 */ /* 0x040fe40007ffe0ff */
[C---:B------:R-:W-:Y:S02]  /*02a0*/  IADD3 R72, R0.reuse, 0x20, RZ ;  /* 0x0000002000487810 */ /* 0x040fe40007ffe0ff */
[C---:B------:R-:W-:Y:S02]  /*02b0*/  IADD3 R71, R0.reuse, 0x28, RZ ;  /* 0x0000002800477810 */ /* 0x040fe40007ffe0ff */
[C---:B------:R-:W-:Y:S02]  /*02c0*/  IADD3 R70, R0.reuse, 0x30, RZ ;  /* 0x0000003000467810 */ /* 0x040fe40007ffe0ff */
[C---:B------:R-:W-:Y:S02]  /*02d0*/  IADD3 R69, R0.reuse, 0x38, RZ ;  /* 0x0000003800457810 */ /* 0x040fe40007ffe0ff */
[----:B------:R-:W-:-:S02]  /*02e0*/  IADD3 R68, R0, 0x40, RZ ;  /* 0x0000004000447810 */ /* 0x000fc40007ffe0ff */
[C---:B------:R-:W-:Y:S02]  /*02f0*/  IADD3 R67, R0.reuse, 0x48, RZ ;  /* 0x0000004800437810 */ /* 0x040fe40007ffe0ff */
[----:B------:R-:W-:Y:S02]  /*0300*/  IADD3 R66, R0, 0x50, RZ ;  /* 0x0000005000427810 */ /* 0x000fe40007ffe0ff */
[----:B------:R-:W-:Y:S02]  /*0310*/  ISETP.LT.U32.AND P1, PT, R2, 0x280, !P1 ;  /* 0x000002800200780c */ /* 0x000fe40004f21070 */
[C---:B------:R-:W-:Y:S02]  /*0320*/  IADD3 R65, R0.reuse, 0x58, RZ ;  /* 0x0000005800417810 */ /* 0x040fe40007ffe0ff */
[C---:B------:R-:W-:Y:S02]  /*0330*/  IADD3 R64, R0.reuse, 0x60, RZ ;  /* 0x0000006000407810 */ /* 0x040fe40007ffe0ff */
[----:B------:R-:W-:-:S02]  /*0340*/  IADD3 R63, R0, 0x68, RZ ;  /* 0x00000068003f7810 */ /* 0x000fc40007ffe0ff */
[C---:B------:R-:W-:Y:S02]  /*0350*/  IADD3 R62, R0.reuse, 0x70, RZ ;  /* 0x00000070003e7810 */ /* 0x040fe40007ffe0ff */
[----:B------:R-:W-:Y:S02]  /*0360*/  IADD3 R61, R0, 0x78, RZ ;  /* 0x00000078003d7810 */ /* 0x000fe40007ffe0ff */
.L_x_142:
[----:B------:R-:W-:Y:S01]  /*0370*/  IABS R6, c[0x0][0x1f0] ;  /* 0x00007c0000067a13 */ /* 0x000fe20000000000 */
[----:B------:R-:W-:Y:S01]  /*0380*/  ULDC UR4, c[0x0][0x1f0] ;  /* 0x00007c0000047ab9 */ /* 0x000fe20000000800 */
[----:B------:R-:W-:Y:S01]  /*0390*/  IABS R8, UR7 ;  /* 0x0000000700087c13 */ /* 0x000fe20008000000 */
[----:B------:R-:W-:Y:S01]  /*03a0*/  ULOP3.LUT UR4, UR7, UR4, URZ, 0x3c, !UPT ;  /* 0x0000000407047292 */ /* 0x000fe2000f8e3c3f */
[----:B01----:R-:W0:Y:S01]  /*03b0*/  I2F.RP R3, R6 ;  /* 0x0000000600037306 */ /* 0x003e220000209400 */
[----:B------:R-:W-:Y:S01]  /*03c0*/  ISETP.LE.AND P3, PT, RZ, UR7, PT ;  /* 0x00000007ff007c0c */ /* 0x000fe2000bf63270 */
[----:B------:R-:W-:Y:S01]  /*03d0*/  CS2R R54, SRZ ;  /* 0x0000000000367805 */ /* 0x000fe2000001ff00 */
[----:B------:R-:W-:Y:S02]  /*03e0*/  SHF.R.S32.HI R78, RZ, 0x1f, R74 ;  /* 0x0000001fff4e7819 */ /* 0x000fe4000001144a */
[----:B------:R-:W-:-:S02]  /*03f0*/  ISETP.LE.AND P4, PT, RZ, UR4, PT ;  /* 0x00000004ff007c0c */ /* 0x000fc4000bf83270 */
[----:B------:R-:W-:Y:S02]  /*0400*/  SHF.R.S32.HI R76, RZ, 0x1f, R75 ;  /* 0x0000001fff4c7819 */ /* 0x000fe4000001144b */
[----:B------:R-:W-:Y:S02]  /*0410*/  ISETP.GE.U32.AND P5, PT, R73, c[0x0][0x1e0], PT ;  /* 0x0000780049007a0c */ /* 0x000fe40003fa6070 */
[----:B------:R-:W-:Y:S02]  /*0420*/  SHF.R.S32.HI R79, RZ, 0x1f, R73 ;  /* 0x0000001fff4f7819 */ /* 0x000fe40000011449 */
[----:B------:R-:W-:Y:S02]  /*0430*/  SHF.R.S32.HI R80, RZ, 0x1f, R72 ;  /* 0x0000001fff507819 */ /* 0x000fe40000011448 */
[----:B------:R-:W-:Y:S01]  /*0440*/  ISETP.GE.AND.EX P5, PT, R79, c[0x0][0x1e4], PT, P5 ;  /* 0x000079004f007a0c */ /* 0x000fe20003fa6350 */
[----:B0-----:R-:W0:Y:S01]  /*0450*/  MUFU.RCP R3, R3 ;  /* 0x0000000300037308 */ /* 0x001e220000001000 */
[----:B------:R-:W-:-:S02]  /*0460*/  SHF.R.S32.HI R82, RZ, 0x1f, R71 ;  /* 0x0000001fff527819 */ /* 0x000fc40000011447 */
[----:B------:R-:W-:Y:S02]  /*0470*/  ISETP.GT.U32.OR P5, PT, R2, 0x27f, P5 ;  /* 0x0000027f0200780c */ /* 0x000fe40002fa4470 */
[----:B------:R-:W-:Y:S02]  /*0480*/  MOV R38, RZ ;  /* 0x000000ff00267202 */ /* 0x000fe40000000f00 */
[----:B0-----:R-:W-:-:S04]  /*0490*/  IADD3 R4, R3, 0xffffffe, RZ ;  /* 0x0ffffffe03047810 */ /* 0x001fc80007ffe0ff */
[----:B------:R0:W1:Y:S02]  /*04a0*/  F2I.FTZ.U32.TRUNC.NTZ R5, R4 ;  /* 0x0000000400057305 */ /* 0x000064000021f000 */
[----:B0-----:R-:W-:Y:S02]  /*04b0*/  MOV R4, RZ ;  /* 0x000000ff00047202 */ /* 0x001fe40000000f00 */
[----:B-1----:R-:W-:-:S05]  /*04c0*/  IADD3 R7, RZ, -R5, RZ ;  /* 0x80000005ff077210 */ /* 0x002fca0007ffe0ff */
[----:B------:R-:W-:-:S04]  /*04d0*/  IMAD R7, R7, R6, RZ ;  /* 0x0000000607077224 */ /* 0x000fc800078e02ff */
[----:B------:R-:W-:Y:S01]  /*04e0*/  IMAD.HI.U32 R5, R5, R7, R4 ;  /* 0x0000000705057227 */ /* 0x000fe200078e0004 */
[----:B------:R-:W-:-:S05]  /*04f0*/  MOV R7, R8 ;  /* 0x0000000800077202 */ /* 0x000fca0000000f00 */
[----:B------:R-:W-:-:S05]  /*0500*/  IMAD.HI.U32 R5, R5, R7, RZ ;  /* 0x0000000705057227 */ /* 0x000fca00078e00ff */
[----:B------:R-:W-:-:S05]  /*0510*/  IADD3 R3, -R5, RZ, RZ ;  /* 0x000000ff05037210 */ /* 0x000fca0007ffe1ff */
[----:B------:R-:W-:Y:S01]  /*0520*/  IMAD R3, R6, R3, R7 ;  /* 0x0000000306037224 */ /* 0x000fe200078e0207 */
[----:B------:R-:W-:-:S04]  /*0530*/  SHF.R.S32.HI R7, RZ, 0x1f, R59 ;  /* 0x0000001fff077819 */ /* 0x000fc8000001143b */
[----:B------:R-:W-:-:S13]  /*0540*/  ISETP.GT.U32.AND P2, PT, R6, R3, PT ;  /* 0x000000030600720c */ /* 0x000fda0003f44070 */
[-C--:B------:R-:W-:Y:S02]  /*0550*/  @!P2 IADD3 R3, R3, -R6.reuse, RZ ;  /* 0x800000060303a210 */ /* 0x080fe40007ffe0ff */
[----:B------:R-:W-:Y:S02]  /*0560*/  @!P2 IADD3 R5, R5, 0x1, RZ ;  /* 0x000000010505a810 */ /* 0x000fe40007ffe0ff */
[CC--:B------:R-:W-:Y:S02]  /*0570*/  ISETP.GE.U32.AND P0, PT, R3.reuse, R6.reuse, PT ;  /* 0x000000060300720c */ /* 0x0c0fe40003f06070 */
[----:B------:R-:W-:Y:S02]  /*0580*/  ISETP.GT.U32.AND P2, PT, R6, R3, PT ;  /* 0x000000030600720c */ /* 0x000fe40003f44070 */
[----:B------:R-:W-:-:S04]  /*0590*/  IADD3 R4, R3, -R6, RZ ;  /* 0x8000000603047210 */ /* 0x000fc80007ffe0ff */
[----:B------:R-:W-:Y:S02]  /*05a0*/  SEL R3, R4, R3, !P2 ;  /* 0x0000000304037207 */ /* 0x000fe40005000000 */
[----:B------:R-:W-:Y:S02]  /*05b0*/  ISETP.NE.AND P2, PT, RZ, c[0x0][0x1f0], PT ;  /* 0x00007c00ff007a0c */ /* 0x000fe40003f45270 */
[----:B------:R-:W-:Y:S02]  /*05c0*/  LOP3.LUT R4, RZ, c[0x0][0x1f0], RZ, 0x33, !PT ;  /* 0x00007c00ff047a12 */ /* 0x000fe400078e33ff */
[----:B------:R-:W-:Y:S02]  /*05d0*/  @!P3 IADD3 R3, -R3, RZ, RZ ;  /* 0x000000ff0303b210 */ /* 0x000fe40007ffe1ff */
[----:B------:R-:W-:Y:S02]  /*05e0*/  @P0 IADD3 R5, R5, 0x1, RZ ;  /* 0x0000000105050810 */ /* 0x000fe40007ffe0ff */
[----:B------:R-:W-:-:S02]  /*05f0*/  SEL R57, R4, R3, !P2 ;  /* 0x0000000304397207 */ /* 0x000fc40005000000 */
[----:B------:R-:W-:Y:S02]  /*0600*/  @!P4 IADD3 R5, -R5, RZ, RZ ;  /* 0x000000ff0505c210 */ /* 0x000fe40007ffe1ff */
[----:B------:R-:W-:Y:S01]  /*0610*/  ISETP.GE.U32.AND P3, PT, R74, c[0x0][0x1e0], PT ;  /* 0x000078004a007a0c */ /* 0x000fe20003f66070 */
[----:B------:R-:W-:Y:S01]  /*0620*/  IMAD R30, R57, 0xa0, RZ ;  /* 0x000000a0391e7824 */ /* 0x000fe200078e02ff */
[----:B------:R-:W-:Y:S02]  /*0630*/  SEL R5, R4, R5, !P2 ;  /* 0x0000000504057207 */ /* 0x000fe40005000000 */
[----:B------:R-:W-:Y:S02]  /*0640*/  ISETP.GE.AND.EX P3, PT, R78, c[0x0][0x1e4], PT, P3 ;  /* 0x000079004e007a0c */ /* 0x000fe40003f66330 */
[----:B------:R-:W-:Y:S02]  /*0650*/  ISETP.GE.U32.AND P0, PT, R75, c[0x0][0x1e0], PT ;  /* 0x000078004b007a0c */ /* 0x000fe40003f06070 */
[----:B------:R-:W-:-:S02]  /*0660*/  IADD3 R18, P6, R59, R30, RZ ;  /* 0x0000001e3b127210 */ /* 0x000fc40007fde0ff */
[----:B------:R-:W-:Y:S02]  /*0670*/  SHF.R.S32.HI R3, RZ, 0x1f, R5 ;  /* 0x0000001fff037819 */ /* 0x000fe40000011405 */
[----:B------:R-:W-:Y:S02]  /*0680*/  ISETP.GT.U32.OR P3, PT, R2, 0x27f, P3 ;  /* 0x0000027f0200780c */ /* 0x000fe40001f64470 */
[----:B------:R-:W-:Y:S01]  /*0690*/  ISETP.GE.AND.EX P0, PT, R76, c[0x0][0x1e4], PT, P0 ;  /* 0x000079004c007a0c */ /* 0x000fe20003f06300 */
[----:B------:R-:W-:Y:S01]  /*06a0*/  IMAD R4, R3, c[0x0][0x1e8], RZ ;  /* 0x00007a0003047a24 */ /* 0x000fe200078e02ff */
[----:B------:R-:W-:Y:S02]  /*06b0*/  LEA.HI.X.SX32 R19, R30, R7, 0x1, P6 ;  /* 0x000000071e137211 */ /* 0x000fe400030f0eff */
[----:B------:R-:W-:Y:S01]  /*06c0*/  ISETP.GT.U32.OR P0, PT, R2, 0x27f, P0 ;  /* 0x0000027f0200780c */ /* 0x000fe20000704470 */
[C---:B------:R-:W-:Y:S01]  /*06d0*/  IMAD R21, R5.reuse, c[0x0][0x1ec], R4 ;  /* 0x00007b0005157a24 */ /* 0x040fe200078e0204 */
[----:B------:R-:W-:Y:S01]  /*06e0*/  ISETP.GE.U32.AND P4, PT, R72, c[0x0][0x1e0], PT ;  /* 0x0000780048007a0c */ /* 0x000fe20003f86070 */
[----:B------:R-:W-:Y:S01]  /*06f0*/  IMAD.WIDE.U32 R18, R5, c[0x0][0x1e8], R18 ;  /* 0x00007a0005127a25 */ /* 0x000fe200078e0012 */
[----:B------:R-:W-:-:S02]  /*0700*/  ISETP.GE.U32.AND P2, PT, R71, c[0x0][0x1e0], PT ;  /* 0x0000780047007a0c */ /* 0x000fc40003f46070 */
[----:B------:R-:W-:Y:S01]  /*0710*/  ISETP.GE.AND.EX P4, PT, R80, c[0x0][0x1e4], PT, P4 ;  /* 0x0000790050007a0c */ /* 0x000fe20003f86340 */
[----:B------:R-:W-:Y:S01]  /*0720*/  @!P3 IMAD R7, R78, c[0x0][0x1d8], RZ ;  /* 0x000076004e07ba24 */ /* 0x000fe200078e02ff */
[----:B------:R-:W-:Y:S02]  /*0730*/  IADD3 R21, R19, R21, RZ ;  /* 0x0000001513157210 */ /* 0x000fe40007ffe0ff */
[-C--:B------:R-:W-:Y:S01]  /*0740*/  @!P3 MOV R6, R18.reuse ;  /* 0x000000120006b202 */ /* 0x080fe20000000f00 */
[----:B------:R-:W-:Y:S01]  /*0750*/  @!P3 IMAD R15, R74, c[0x0][0x1dc], R7 ;  /* 0x000077004a0fba24 */ /* 0x000fe200078e0207 */
[----:B------:R-:W-:Y:S01]  /*0760*/  @!P3 MOV R7, R21 ;  /* 0x000000150007b202 */ /* 0x000fe20000000f00 */
[----:B------:R-:W-:Y:S01]  /*0770*/  @!P0 IMAD R4, R76, c[0x0][0x1d8], RZ ;  /* 0x000076004c048a24 */ /* 0x000fe200078e02ff */
[----:B------:R-:W-:Y:S02]  /*0780*/  @!P0 MOV R20, R18 ;  /* 0x0000001200148202 */ /* 0x000fe40000000f00 */
[----:B------:R-:W-:Y:S01]  /*0790*/  ISETP.GT.U32.OR P4, PT, R2, 0x27f, P4 ;  /* 0x0000027f0200780c */ /* 0x000fe20002784470 */
[----:B------:R-:W-:Y:S01]  /*07a0*/  @!P0 IMAD R3, R75, c[0x0][0x1dc], R4 ;  /* 0x000077004b038a24 */ /* 0x000fe200078e0204 */
[----:B------:R-:W-:Y:S01]  /*07b0*/  ISETP.GE.AND.EX P2, PT, R82, c[0x0][0x1e4], PT, P2 ;  /* 0x0000790052007a0c */ /* 0x000fe20003f46320 */
[----:B------:R-:W-:-:S03]  /*07c0*/  @!P3 IMAD.WIDE.U32 R6, R74, c[0x0][0x1d8], R6 ;  /* 0x000076004a06ba25 */ /* 0x000fc600078e0006 */
[----:B------:R-:W-:Y:S01]  /*07d0*/  ISETP.GT.U32.OR P2, PT, R2, 0x27f, P2 ;  /* 0x0000027f0200780c */ /* 0x000fe20001744470 */
[----:B------:R-:W-:Y:S01]  /*07e0*/  @!P0 IMAD.WIDE.U32 R4, R75, c[0x0][0x1d8], R20 ;  /* 0x000076004b048a25 */ /* 0x000fe200078e0014 */
[----:B------:R-:W-:Y:S02]  /*07f0*/  @!P3 IADD3 R15, R7, R15, RZ ;  /* 0x0000000f070fb210 */ /* 0x000fe40007ffe0ff */
[C---:B------:R-:W-:Y:S02]  /*0800*/  @!P3 SHF.L.U32 R14, R6.reuse, 0x1, RZ ;  /* 0x00000001060eb819 */ /* 0x040fe400000006ff */
[----:B------:R-:W-:Y:S02]  /*0810*/  @!P0 IADD3 R5, R5, R3, RZ ;  /* 0x0000000305058210 */ /* 0x000fe40007ffe0ff */
[----:B------:R-:W-:Y:S02]  /*0820*/  @!P3 SHF.L.U64.HI R15, R6, 0x1, R15 ;  /* 0x00000001060fb819 */ /* 0x000fe4000001020f */
[----:B------:R-:W-:-:S02]  /*0830*/  @!P0 SHF.L.U32 R3, R4, 0x1, RZ ;  /* 0x0000000104038819 */ /* 0x000fc400000006ff */
[----:B------:R-:W-:Y:S01]  /*0840*/  @!P0 SHF.L.U64.HI R10, R4, 0x1, R5 ;  /* 0x00000001040a8819 */ /* 0x000fe20000010205 */
[----:B------:R-:W-:Y:S01]  /*0850*/  @!P5 IMAD R4, R79, c[0x0][0x1d8], RZ ;  /* 0x000076004f04da24 */ /* 0x000fe200078e02ff */
[-C--:B------:R-:W-:Y:S01]  /*0860*/  @!P5 MOV R6, R18.reuse ;  /* 0x000000120006d202 */ /* 0x080fe20000000f00 */
[----:B------:R-:W-:Y:S01]  /*0870*/  @!P4 IMAD R5, R80, c[0x0][0x1d8], RZ ;  /* 0x000076005005ca24 */ /* 0x000fe200078e02ff */
[-C--:B------:R-:W-:Y:S01]  /*0880*/  @!P5 MOV R7, R21.reuse ;  /* 0x000000150007d202 */ /* 0x080fe20000000f00 */
[C---:B------:R-:W-:Y:S01]  /*0890*/  @!P5 IMAD R23, R73.reuse, c[0x0][0x1dc], R4 ;  /* 0x000077004917da24 */ /* 0x040fe200078e0204 */
[-C--:B------:R-:W-:Y:S01]  /*08a0*/  @!P4 MOV R8, R18.reuse ;  /* 0x000000120008c202 */ /* 0x080fe20000000f00 */
[----:B------:R-:W-:Y:S01]  /*08b0*/  @!P4 IMAD R13, R72, c[0x0][0x1dc], R5 ;  /* 0x00007700480dca24 */ /* 0x000fe200078e0205 */
[----:B------:R-:W-:Y:S01]  /*08c0*/  @!P4 MOV R9, R21 ;  /* 0x000000150009c202 */ /* 0x000fe20000000f00 */
[----:B------:R-:W-:Y:S01]  /*08d0*/  @!P5 IMAD.WIDE.U32 R6, R73, c[0x0][0x1d8], R6 ;  /* 0x000076004906da25 */ /* 0x000fe200078e0006 */
[----:B------:R-:W-:-:S02]  /*08e0*/  @!P2 MOV R4, R18 ;  /* 0x000000120004a202 */ /* 0x000fc40000000f00 */
[----:B------:R-:W-:Y:S01]  /*08f0*/  @!P2 MOV R5, R21 ;  /* 0x000000150005a202 */ /* 0x000fe20000000f00 */
[----:B------:R-:W-:Y:S01]  /*0900*/  @!P4 IMAD.WIDE.U32 R8, R72, c[0x0][0x1d8], R8 ;  /* 0x000076004808ca25 */ /* 0x000fe200078e0008 */
[----:B------:R-:W-:Y:S02]  /*0910*/  @!P5 IADD3 R23, R7, R23, RZ ;  /* 0x000000170717d210 */ /* 0x000fe40007ffe0ff */
[----:B------:R-:W-:Y:S01]  /*0920*/  @!P5 SHF.L.U32 R22, R6, 0x1, RZ ;  /* 0x000000010616d819 */ /* 0x000fe200000006ff */
[----:B------:R-:W-:Y:S01]  /*0930*/  @!P2 IMAD R12, R82, c[0x0][0x1d8], RZ ;  /* 0x00007600520caa24 */ /* 0x000fe200078e02ff */
[----:B------:R-:W-:Y:S01]  /*0940*/  @!P5 SHF.L.U64.HI R23, R6, 0x1, R23 ;  /* 0x000000010617d819 */ /* 0x000fe20000010217 */
[----:B------:R-:W-:Y:S01]  /*0950*/  @!P2 IMAD.WIDE.U32 R4, R71, c[0x0][0x1d8], R4 ;  /* 0x000076004704aa25 */ /* 0x000fe200078e0004 */
[----:B------:R-:W-:Y:S02]  /*0960*/  @!P4 IADD3 R13, R9, R13, RZ ;  /* 0x0000000d090dc210 */ /* 0x000fe40007ffe0ff */
[----:B------:R-:W-:Y:S01]  /*0970*/  @!P0 IADD3 R6, P6, R3, c[0x0][0x180], RZ ;  /* 0x0000600003068a10 */ /* 0x000fe20007fde0ff */
[----:B------:R-:W-:Y:S01]  /*0980*/  @!P2 IMAD R25, R71, c[0x0][0x1dc], R12 ;  /* 0x000077004719aa24 */ /* 0x000fe200078e020c */
[----:B------:R-:W-:-:S02]  /*0990*/  @!P4 SHF.L.U32 R12, R8, 0x1, RZ ;  /* 0x00000001080cc819 */ /* 0x000fc400000006ff */
[----:B------:R-:W-:Y:S02]  /*09a0*/  @!P4 SHF.L.U64.HI R13, R8, 0x1, R13 ;  /* 0x00000001080dc819 */ /* 0x000fe4000001020d */
[C---:B------:R-:W-:Y:S02]  /*09b0*/  @!P0 IADD3.X R7, R10.reuse, c[0x0][0x184], RZ, P6, !PT ;  /* 0x000061000a078a10 */ /* 0x040fe400037fe4ff */
[----:B------:R-:W-:Y:S02]  /*09c0*/  @!P0 IADD3 R8, P6, R3, c[0x0][0x178], RZ ;  /* 0x00005e0003088a10 */ /* 0x000fe40007fde0ff */
[----:B------:R-:W-:Y:S01]  /*09d0*/  @!P2 IADD3 R25, R5, R25, RZ ;  /* 0x000000190519a210 */ /* 0x000fe20007ffe0ff */
[----:B------:R0:W5:Y:S01]  /*09e0*/  @!P0 LDG.E R38, [R6.64] ;  /* 0x0000000e06268981 */ /* 0x000162000c1e1900 */
[----:B------:R-:W-:Y:S02]  /*09f0*/  @!P0 IADD3.X R9, R10, c[0x0][0x17c], RZ, P6, !PT ;  /* 0x00005f000a098a10 */ /* 0x000fe400037fe4ff */
[----:B------:R-:W-:-:S02]  /*0a00*/  @!P3 IADD3 R10, P6, R14, c[0x0][0x180], RZ ;  /* 0x000060000e0aba10 */ /* 0x000fc40007fde0ff */
[----:B------:R-:W-:Y:S01]  /*0a10*/  MOV R3, RZ ;  /* 0x000000ff00037202 */ /* 0x000fe20000000f00 */
[----:B------:R1:W5:Y:S01]  /*0a20*/  @!P0 LDG.E R55, [R8.64] ;  /* 0x0000000e08378981 */ /* 0x000362000c1e1900 */
[----:B------:R-:W-:Y:S02]  /*0a30*/  @!P3 IADD3 R14, P0, R14, c[0x0][0x178], RZ ;  /* 0x00005e000e0eba10 */ /* 0x000fe40007f1e0ff */
[C---:B------:R-:W-:Y:S02]  /*0a40*/  @!P3 IADD3.X R11, R15.reuse, c[0x0][0x184], RZ, P6, !PT ;  /* 0x000061000f0bba10 */ /* 0x040fe400037fe4ff */
[----:B------:R-:W-:Y:S02]  /*0a50*/  @!P3 IADD3.X R15, R15, c[0x0][0x17c], RZ, P0, !PT ;  /* 0x00005f000f0fba10 */ /* 0x000fe400007fe4ff */
[C---:B------:R-:W-:Y:S01]  /*0a60*/  @!P5 IADD3 R16, P6, R22.reuse, c[0x0][0x180], RZ ;  /* 0x000060001610da10 */ /* 0x040fe20007fde0ff */
[----:B------:R2:W5:Y:S01]  /*0a70*/  @!P3 LDG.E R3, [R10.64] ;  /* 0x0000000e0a03b981 */ /* 0x000562000c1e1900 */
[----:B0-----:R-:W-:-:S02]  /*0a80*/  @!P5 IADD3 R6, P0, R22, c[0x0][0x178], RZ ;  /* 0x00005e001606da10 */ /* 0x001fc40007f1e0ff */
[----:B------:R-:W-:Y:S01]  /*0a90*/  @!P5 IADD3.X R17, R23, c[0x0][0x184], RZ, P6, !PT ;  /* 0x000061001711da10 */ /* 0x000fe200037fe4ff */
[----:B------:R0:W5:Y:S01]  /*0aa0*/  @!P3 LDG.E R54, [R14.64] ;  /* 0x0000000e0e36b981 */ /* 0x000162000c1e1900 */
[C---:B-1----:R-:W-:Y:S02]  /*0ab0*/  @!P4 IADD3 R8, P3, R12.reuse, c[0x0][0x180], RZ ;  /* 0x000060000c08ca10 */ /* 0x042fe40007f7e0ff */
[----:B------:R-:W-:Y:S01]  /*0ac0*/  @!P4 IADD3 R12, P6, R12, c[0x0][0x178], RZ ;  /* 0x00005e000c0cca10 */ /* 0x000fe20007fde0ff */
[----:B------:R-:W-:Y:S01]  /*0ad0*/  CS2R R52, SRZ ;  /* 0x0000000000347805 */ /* 0x000fe2000001ff00 */
[C---:B------:R-:W-:Y:S02]  /*0ae0*/  @!P2 SHF.L.U32 R24, R4.reuse, 0x1, RZ ;  /* 0x000000010418a819 */ /* 0x040fe400000006ff */
[----:B------:R-:W-:Y:S02]  /*0af0*/  @!P2 SHF.L.U64.HI R25, R4, 0x1, R25 ;  /* 0x000000010419a819 */ /* 0x000fe40000010219 */
[----:B------:R-:W-:Y:S01]  /*0b00*/  CS2R R4, SRZ ;  /* 0x0000000000047805 */ /* 0x000fe2000001ff00 */
[----:B------:R-:W-:-:S02]  /*0b10*/  @!P4 IADD3.X R9, R13, c[0x0][0x184], RZ, P3, !PT ;  /* 0x000061000d09ca10 */ /* 0x000fc40001ffe4ff */
[----:B------:R-:W-:Y:S02]  /*0b20*/  @!P5 IADD3.X R7, R23, c[0x0][0x17c], RZ, P0, !PT ;  /* 0x00005f001707da10 */ /* 0x000fe400007fe4ff */
[----:B------:R-:W-:Y:S01]  /*0b30*/  @!P4 IADD3.X R13, R13, c[0x0][0x17c], RZ, P6, !PT ;  /* 0x00005f000d0dca10 */ /* 0x000fe200037fe4ff */
[----:B------:R1:W5:Y:S01]  /*0b40*/  @!P5 LDG.E R4, [R16.64] ;  /* 0x0000000e1004d981 */ /* 0x000362000c1e1900 */
[----:B------:R-:W-:Y:S02]  /*0b50*/  SHF.R.S32.HI R87, RZ, 0x1f, R70 ;  /* 0x0000001fff577819 */ /* 0x000fe40000011446 */
[----:B------:R-:W-:Y:S01]  /*0b60*/  SHF.R.S32.HI R88, RZ, 0x1f, R69 ;  /* 0x0000001fff587819 */ /* 0x000fe20000011445 */
[----:B------:R3:W5:Y:S01]  /*0b70*/  @!P5 LDG.E R53, [R6.64] ;  /* 0x0000000e0635d981 */ /* 0x000762000c1e1900 */
[----:B------:R-:W-:-:S03]  /*0b80*/  ISETP.GE.U32.AND P5, PT, R70, c[0x0][0x1e0], PT ;  /* 0x0000780046007a0c */ /* 0x000fc60003fa6070 */
[----:B------:R4:W5:Y:S04]  /*0b90*/  @!P4 LDG.E R5, [R8.64] ;  /* 0x0000000e0805c981 */ /* 0x000968000c1e1900 */
[----:B------:R0:W5:Y:S01]  /*0ba0*/  @!P4 LDG.E R52, [R12.64] ;  /* 0x0000000e0c34c981 */ /* 0x000162000c1e1900 */
[----:B------:R-:W-:Y:S02]  /*0bb0*/  ISETP.GE.U32.AND P4, PT, R69, c[0x0][0x1e0], PT ;  /* 0x0000780045007a0c */ /* 0x000fe40003f86070 */
[----:B------:R-:W-:Y:S02]  /*0bc0*/  ISETP.GE.AND.EX P5, PT, R87, c[0x0][0x1e4], PT, P5 ;  /* 0x0000790057007a0c */ /* 0x000fe40003fa6350 */
[----:B------:R-:W-:Y:S01]  /*0bd0*/  ISETP.GE.AND.EX P4, PT, R88, c[0x0][0x1e4], PT, P4 ;  /* 0x0000790058007a0c */ /* 0x000fe20003f86340 */
[----:B--2---:R-:W-:Y:S01]  /*0be0*/  @P1 IMAD R11, R93, c[0x0][0x1d8], RZ ;  /* 0x000076005d0b1a24 */ /* 0x004fe200078e02ff */
[----:B------:R-:W-:-:S02]  /*0bf0*/  ISETP.GE.U32.AND P3, PT, R68, c[0x0][0x1e0], PT ;  /* 0x0000780044007a0c */ /* 0x000fc40003f66070 */
[----:B------:R-:W-:Y:S02]  /*0c00*/  SHF.R.S32.HI R89, RZ, 0x1f, R68 ;  /* 0x0000001fff597819 */ /* 0x000fe40000011444 */
[----:B------:R-:W-:Y:S02]  /*0c10*/  @P1 MOV R22, R18 ;  /* 0x0000001200161202 */ /* 0x000fe40000000f00 */
[----:B------:R-:W-:Y:S02]  /*0c20*/  @P1 MOV R23, R21 ;  /* 0x0000001500171202 */ /* 0x000fe40000000f00 */
[C---:B------:R-:W-:Y:S02]  /*0c30*/  ISETP.GT.U32.OR P5, PT, R2.reuse, 0x27f, P5 ;  /* 0x0000027f0200780c */ /* 0x040fe40002fa4470 */
[----:B------:R-:W-:Y:S01]  /*0c40*/  ISETP.GT.U32.OR P4, PT, R2, 0x27f, P4 ;  /* 0x0000027f0200780c */ /* 0x000fe20002784470 */
[C---:B---3--:R-:W-:Y:S01]  /*0c50*/  @P1 IMAD R7, R0.reuse, c[0x0][0x1dc], R11 ;  /* 0x0000770000071a24 */ /* 0x048fe200078e020b */
[----:B------:R-:W-:Y:S01]  /*0c60*/  ISETP.GE.AND.EX P3, PT, R89, c[0x0][0x1e4], PT, P3 ;  /* 0x0000790059007a0c */ /* 0x000fe20003f66330 */
[----:B------:R-:W-:-:S03]  /*0c70*/  @P1 IMAD.WIDE.U32 R22, R0, c[0x0][0x1d8], R22 ;  /* 0x0000760000161a25 */ /* 0x000fc600078e0016 */
[----:B------:R-:W-:Y:S02]  /*0c80*/  ISETP.GT.U32.OR P3, PT, R2, 0x27f, P3 ;  /* 0x0000027f0200780c */ /* 0x000fe40001f64470 */
[----:B------:R-:W-:Y:S02]  /*0c90*/  @P1 IADD3 R7, R23, R7, RZ ;  /* 0x0000000717071210 */ /* 0x000fe40007ffe0ff */
[----:B------:R-:W-:Y:S02]  /*0ca0*/  @P1 SHF.L.U32 R23, R22, 0x1, RZ ;  /* 0x0000000116171819 */ /* 0x000fe400000006ff */
[----:B----4-:R-:W-:Y:S01]  /*0cb0*/  @!P2 IADD3 R8, P6, R24, c[0x0][0x180], RZ ;  /* 0x000060001808aa10 */ /* 0x010fe20007fde0ff */
[----:B------:R-:W-:Y:S01]  /*0cc0*/  @!P4 IMAD R6, R88, c[0x0][0x1d8], RZ ;  /* 0x000076005806ca24 */ /* 0x000fe200078e02ff */
[----:B------:R-:W-:Y:S02]  /*0cd0*/  @!P2 IADD3 R10, P0, R24, c[0x0][0x178], RZ ;  /* 0x00005e00180aaa10 */ /* 0x000fe40007f1e0ff */
[----:B------:R-:W-:Y:S01]  /*0ce0*/  @P1 SHF.L.U64.HI R22, R22, 0x1, R7 ;  /* 0x0000000116161819 */ /* 0x000fe20000010207 */
[----:B------:R-:W-:Y:S01]  /*0cf0*/  @!P5 IMAD R7, R87, c[0x0][0x1d8], RZ ;  /* 0x000076005707da24 */ /* 0x000fe200078e02ff */
[----:B------:R-:W-:-:S02]  /*0d00*/  @!P2 IADD3.X R9, R25, c[0x0][0x184], RZ, P6, !PT ;  /* 0x000061001909aa10 */ /* 0x000fc400037fe4ff */
[----:B------:R-:W-:Y:S01]  /*0d10*/  @!P2 IADD3.X R11, R25, c[0x0][0x17c], RZ, P0, !PT ;  /* 0x00005f00190baa10 */ /* 0x000fe200007fe4ff */
[----:B-1----:R-:W-:Y:S01]  /*0d20*/  @!P5 IMAD R17, R70, c[0x0][0x1dc], R7 ;  /* 0x000077004611da24 */ /* 0x002fe200078e0207 */
[----:B0-----:R-:W-:Y:S01]  /*0d30*/  @!P5 MOV R14, R18 ;  /* 0x00000012000ed202 */ /* 0x001fe20000000f00 */
[----:B------:R-:W-:Y:S01]  /*0d40*/  @!P4 IMAD R25, R69, c[0x0][0x1dc], R6 ;  /* 0x000077004519ca24 */ /* 0x000fe200078e0206 */
[----:B------:R-:W-:Y:S01]  /*0d50*/  @!P5 MOV R15, R21 ;  /* 0x00000015000fd202 */ /* 0x000fe20000000f00 */
[----:B------:R-:W-:Y:S01]  /*0d60*/  @!P3 IMAD R13, R89, c[0x0][0x1d8], RZ ;  /* 0x00007600590dba24 */ /* 0x000fe200078e02ff */
[----:B------:R-:W-:Y:S02]  /*0d70*/  ISETP.GE.U32.AND P6, PT, R67, c[0x0][0x1e0], PT ;  /* 0x0000780043007a0c */ /* 0x000fe40003fc6070 */
[----:B------:R-:W-:Y:S02]  /*0d80*/  ISETP.GE.U32.AND P0, PT, R66, c[0x0][0x1e0], PT ;  /* 0x0000780042007a0c */ /* 0x000fe40003f06070 */
[----:B------:R-:W-:-:S02]  /*0d90*/  SHF.R.S32.HI R91, RZ, 0x1f, R67 ;  /* 0x0000001fff5b7819 */ /* 0x000fc40000011443 */
[----:B------:R-:W-:Y:S02]  /*0da0*/  SHF.R.S32.HI R90, RZ, 0x1f, R66 ;  /* 0x0000001fff5a7819 */ /* 0x000fe40000011442 */
[-C--:B------:R-:W-:Y:S02]  /*0db0*/  @!P4 MOV R6, R18.reuse ;  /* 0x000000120006c202 */ /* 0x080fe40000000f00 */
[-C--:B------:R-:W-:Y:S01]  /*0dc0*/  @!P4 MOV R7, R21.reuse ;  /* 0x000000150007c202 */ /* 0x080fe20000000f00 */
[----:B------:R-:W-:Y:S01]  /*0dd0*/  @!P5 IMAD.WIDE.U32 R14, R70, c[0x0][0x1d8], R14 ;  /* 0x00007600460eda25 */ /* 0x000fe200078e000e */
[----:B------:R-:W-:Y:S02]  /*0de0*/  ISETP.GE.AND.EX P6, PT, R91, c[0x0][0x1e4], PT, P6 ;  /* 0x000079005b007a0c */ /* 0x000fe40003fc6360 */
[----:B------:R-:W-:Y:S01]  /*0df0*/  ISETP.GE.AND.EX P0, PT, R90, c[0x0][0x1e4], PT, P0 ;  /* 0x000079005a007a0c */ /* 0x000fe20003f06300 */
[----:B------:R-:W-:Y:S01]  /*0e00*/  @!P3 IMAD R29, R68, c[0x0][0x1dc], R13 ;  /* 0x00007700441dba24 */ /* 0x000fe200078e020d */
[----:B------:R-:W-:Y:S01]  /*0e10*/  @!P3 MOV R12, R18 ;  /* 0x00000012000cb202 */ /* 0x000fe20000000f00 */
[----:B------:R-:W-:Y:S01]  /*0e20*/  @!P4 IMAD.WIDE.U32 R6, R69, c[0x0][0x1d8], R6 ;  /* 0x000076004506ca25 */ /* 0x000fe200078e0006 */
[----:B------:R-:W-:-:S02]  /*0e30*/  @!P3 MOV R13, R21 ;  /* 0x00000015000db202 */ /* 0x000fc40000000f00 */
[C---:B------:R-:W-:Y:S02]  /*0e40*/  ISETP.GT.U32.OR P6, PT, R2.reuse, 0x27f, P6 ;  /* 0x0000027f0200780c */ /* 0x040fe400037c4470 */
[----:B------:R-:W-:Y:S02]  /*0e50*/  ISETP.GT.U32.OR P0, PT, R2, 0x27f, P0 ;  /* 0x0000027f0200780c */ /* 0x000fe40000704470 */
[----:B------:R-:W-:Y:S01]  /*0e60*/  @!P5 IADD3 R15, R15, R17, RZ ;  /* 0x000000110f0fd210 */ /* 0x000fe20007ffe0ff */
[----:B------:R-:W-:Y:S01]  /*0e70*/  @!P3 IMAD.WIDE.U32 R12, R68, c[0x0][0x1d8], R12 ;  /* 0x00007600440cba25 */ /* 0x000fe200078e000c */
[----:B------:R-:W-:Y:S02]  /*0e80*/  @!P4 IADD3 R7, R7, R25, RZ ;  /* 0x000000190707c210 */ /* 0x000fe40007ffe0ff */
[C---:B------:R-:W-:Y:S02]  /*0e90*/  @!P5 SHF.L.U32 R27, R14.reuse, 0x1, RZ ;  /* 0x000000010e1bd819 */ /* 0x040fe400000006ff */
[----:B------:R-:W-:-:S02]  /*0ea0*/  @!P5 SHF.L.U64.HI R14, R14, 0x1, R15 ;  /* 0x000000010e0ed819 */ /* 0x000fc4000001020f */
[C---:B------:R-:W-:Y:S02]  /*0eb0*/  @!P4 SHF.L.U32 R15, R6.reuse, 0x1, RZ ;  /* 0x00000001060fc819 */ /* 0x040fe400000006ff */
[----:B------:R-:W-:Y:S02]  /*0ec0*/  @!P4 SHF.L.U64.HI R24, R6, 0x1, R7 ;  /* 0x000000010618c819 */ /* 0x000fe40000010207 */
[----:B------:R-:W-:Y:S02]  /*0ed0*/  MOV R6, RZ ;  /* 0x000000ff00067202 */ /* 0x000fe40000000f00 */
[----:B------:R-:W-:Y:S01]  /*0ee0*/  @!P3 IADD3 R17, R13, R29, RZ ;  /* 0x0000001d0d11b210 */ /* 0x000fe20007ffe0ff */
[----:B------:R-:W-:Y:S01]  /*0ef0*/  @!P0 IMAD R13, R90, c[0x0][0x1d8], RZ ;  /* 0x000076005a0d8a24 */ /* 0x000fe200078e02ff */
[C---:B------:R-:W-:Y:S02]  /*0f00*/  @!P3 SHF.L.U32 R16, R12.reuse, 0x1, RZ ;  /* 0x000000010c10b819 */ /* 0x040fe400000006ff */
[----:B------:R-:W-:Y:S01]  /*0f10*/  @!P3 SHF.L.U64.HI R17, R12, 0x1, R17 ;  /* 0x000000010c11b819 */ /* 0x000fe20000010211 */
[----:B------:R-:W-:Y:S01]  /*0f20*/  @!P6 IMAD R12, R91, c[0x0][0x1d8], RZ ;  /* 0x000076005b0cea24 */ /* 0x000fe200078e02ff */
[----:B------:R0:W5:Y:S01]  /*0f30*/  @!P2 LDG.E R6, [R8.64] ;  /* 0x0000000e0806a981 */ /* 0x000162000c1e1900 */
[----:B------:R-:W-:Y:S01]  /*0f40*/  CS2R R50, SRZ ;  /* 0x0000000000327805 */ /* 0x000fe2000001ff00 */
[----:B------:R-:W-:Y:S01]  /*0f50*/  @!P0 IMAD R29, R66, c[0x0][0x1dc], R13 ;  /* 0x00007700421d8a24 */ /* 0x000fe200078e020d */
[----:B------:R-:W-:Y:S01]  /*0f60*/  @!P0 MOV R13, R21 ;  /* 0x00000015000d8202 */ /* 0x000fe20000000f00 */
[----:B------:R-:W-:Y:S01]  /*0f70*/  @!P6 IMAD R7, R67, c[0x0][0x1dc], R12 ;  /* 0x000077004307ea24 */ /* 0x000fe200078e020c */
[----:B------:R-:W-:-:S02]  /*0f80*/  @!P0 MOV R12, R18 ;  /* 0x00000012000c8202 */ /* 0x000fc40000000f00 */
[----:B------:R1:W5:Y:S01]  /*0f90*/  @!P2 LDG.E R51, [R10.64] ;  /* 0x0000000e0a33a981 */ /* 0x000362000c1e1900 */
[----:B0-----:R-:W-:Y:S02]  /*0fa0*/  @!P6 MOV R8, R18 ;  /* 0x000000120008e202 */ /* 0x001fe40000000f00 */
[----:B------:R-:W-:Y:S01]  /*0fb0*/  @!P6 MOV R9, R21 ;  /* 0x000000150009e202 */ /* 0x000fe20000000f00 */
[----:B------:R-:W-:-:S04]  /*0fc0*/  @!P0 IMAD.WIDE.U32 R12, R66, c[0x0][0x1d8], R12 ;  /* 0x00007600420c8a25 */ /* 0x000fc800078e000c */
[----:B------:R-:W-:Y:S01]  /*0fd0*/  @!P6 IMAD.WIDE.U32 R8, R67, c[0x0][0x1d8], R8 ;  /* 0x000076004308ea25 */ /* 0x000fe200078e0008 */
[----:B-1----:R-:W-:-:S04]  /*0fe0*/  @!P5 IADD3 R10, P2, R27, c[0x0][0x180], RZ ;  /* 0x000060001b0ada10 */ /* 0x002fc80007f5e0ff */
[----:B------:R-:W-:Y:S02]  /*0ff0*/  @!P6 IADD3 R7, R9, R7, RZ ;  /* 0x000000070907e210 */ /* 0x000fe40007ffe0ff */
[C---:B------:R-:W-:Y:S02]  /*1000*/  @!P6 SHF.L.U32 R25, R8.reuse, 0x1, RZ ;  /* 0x000000010819e819 */ /* 0x040fe400000006ff */
[----:B------:R-:W-:Y:S02]  /*1010*/  @!P6 SHF.L.U64.HI R26, R8, 0x1, R7 ;  /* 0x00000001081ae819 */ /* 0x000fe40000010207 */
[----:B------:R-:W-:Y:S02]  /*1020*/  @!P0 IADD3 R9, R13, R29, RZ ;  /* 0x0000001d0d098210 */ /* 0x000fe40007ffe0ff */
[----:B------:R-:W-:Y:S02]  /*1030*/  @!P5 IADD3.X R11, R14, c[0x0][0x184], RZ, P2, !PT ;  /* 0x000061000e0bda10 */ /* 0x000fe400017fe4ff */
[----:B------:R-:W-:-:S02]  /*1040*/  @!P5 IADD3 R8, P2, R27, c[0x0][0x178], RZ ;  /* 0x00005e001b08da10 */ /* 0x000fc40007f5e0ff */
[----:B------:R-:W-:Y:S02]  /*1050*/  MOV R7, RZ ;  /* 0x000000ff00077202 */ /* 0x000fe40000000f00 */
[----:B------:R-:W-:Y:S02]  /*1060*/  @!P0 SHF.L.U64.HI R28, R12, 0x1, R9 ;  /* 0x000000010c1c8819 */ /* 0x000fe40000010209 */
[----:B------:R-:W-:Y:S02]  /*1070*/  @!P5 IADD3.X R9, R14, c[0x0][0x17c], RZ, P2, !PT ;  /* 0x00005f000e09da10 */ /* 0x000fe400017fe4ff */
[----:B------:R-:W-:Y:S01]  /*1080*/  @!P4 IADD3 R14, P2, R15, c[0x0][0x180], RZ ;  /* 0x000060000f0eca10 */ /* 0x000fe20007f5e0ff */
[----:B------:R0:W5:Y:S01]  /*1090*/  @!P5 LDG.E R7, [R10.64] ;  /* 0x0000000e0a07d981 */ /* 0x000162000c1e1900 */
[----:B------:R-:W-:-:S03]  /*10a0*/  @!P0 SHF.L.U32 R27, R12, 0x1, RZ ;  /* 0x000000010c1b8819 */ /* 0x000fc600000006ff */
[----:B------:R1:W5:Y:S01]  /*10b0*/  @!P5 LDG.E R50, [R8.64] ;  /* 0x0000000e0832d981 */ /* 0x000362000c1e1900 */
[----:B------:R-:W-:Y:S02]  /*10c0*/  @!P4 IADD3 R12, P5, R15, c[0x0][0x178], RZ ;  /* 0x00005e000f0cca10 */ /* 0x000fe40007fbe0ff */
[----:B------:R-:W-:Y:S02]  /*10d0*/  @!P4 IADD3.X R15, R24, c[0x0][0x184], RZ, P2, !PT ;  /* 0x00006100180fca10 */ /* 0x000fe400017fe4ff */
[----:B0-----:R-:W-:Y:S01]  /*10e0*/  @!P3 IADD3 R10, P2, R16, c[0x0][0x180], RZ ;  /* 0x00006000100aba10 */ /* 0x001fe20007f5e0ff */
[----:B-1----:R-:W-:-:S03]  /*10f0*/  CS2R R8, SRZ ;  /* 0x0000000000087805 */ /* 0x002fc6000001ff00 */
[C---:B------:R-:W-:Y:S02]  /*1100*/  @!P3 IADD3.X R11, R17.reuse, c[0x0][0x184], RZ, P2, !PT ;  /* 0x00006100110bba10 */ /* 0x040fe400017fe4ff */
[----:B------:R-:W-:Y:S01]  /*1110*/  @!P3 IADD3 R16, P2, R16, c[0x0][0x178], RZ ;  /* 0x00005e001010ba10 */ /* 0x000fe20007f5e0ff */
[----:B------:R-:W-:Y:S01]  /*1120*/  CS2R R48, SRZ ;  /* 0x0000000000307805 */ /* 0x000fe2000001ff00 */
[----:B------:R-:W-:Y:S01]  /*1130*/  @!P4 IADD3.X R13, R24, c[0x0][0x17c], RZ, P5, !PT ;  /* 0x00005f00180dca10 */ /* 0x000fe20002ffe4ff */
[----:B------:R0:W5:Y:S01]  /*1140*/  @!P4 LDG.E R8, [R14.64] ;  /* 0x0000000e0e08c981 */ /* 0x000162000c1e1900 */
[----:B------:R-:W-:Y:S01]  /*1150*/  @!P3 IADD3.X R17, R17, c[0x0][0x17c], RZ, P2, !PT ;  /* 0x00005f001111ba10 */ /* 0x000fe200017fe4ff */
[----:B------:R-:W-:Y:S02]  /*1160*/  CS2R R46, SRZ ;  /* 0x00000000002e7805 */ /* 0x000fe4000001ff00 */
[----:B------:R1:W5:Y:S01]  /*1170*/  @!P4 LDG.E R49, [R12.64] ;  /* 0x0000000e0c31c981 */ /* 0x000362000c1e1900 */
[----:B------:R-:W-:-:S02]  /*1180*/  UMOV UR12, 0x8 ;  /* 0x00000008000c7882 */ /* 0x000fc40000000000 */
[----:B------:R-:W-:Y:S01]  /*1190*/  ULDC.64 UR4, c[0x0][0x198] ;  /* 0x0000660000047ab9 */ /* 0x000fe20000000a00 */
[----:B------:R2:W5:Y:S01]  /*11a0*/  @!P3 LDG.E R9, [R10.64] ;  /* 0x0000000e0a09b981 */ /* 0x000562000c1e1900 */
[C---:B0-----:R-:W-:Y:S02]  /*11b0*/  @!P6 IADD3 R14, P2, R25.reuse, c[0x0][0x178], RZ ;  /* 0x00005e00190eea10 */ /* 0x041fe40007f5e0ff */
[----:B------:R-:W-:Y:S01]  /*11c0*/  SHF.R.S32.HI R86, RZ, 0x1f, R65 ;  /* 0x0000001fff567819 */ /* 0x000fe20000011441 */
[----:B------:R0:W5:Y:S01]  /*11d0*/  @!P3 LDG.E R48, [R16.64] ;  /* 0x0000000e1030b981 */ /* 0x000162000c1e1900 */
[C---:B------:R-:W-:Y:S02]  /*11e0*/  @!P6 IADD3.X R15, R26.reuse, c[0x0][0x17c], RZ, P2, !PT ;  /* 0x00005f001a0fea10 */ /* 0x040fe400017fe4ff */
[----:B-1----:R-:W-:Y:S01]  /*11f0*/  @!P6 IADD3 R12, P4, R25, c[0x0][0x180], RZ ;  /* 0x00006000190cea10 */ /* 0x002fe20007f9e0ff */
[----:B------:R-:W-:Y:S01]  /*1200*/  UIMAD.WIDE UR4, UR7, UR12, UR4 ;  /* 0x0000000c070472a5 */ /* 0x000fe2000f8e0204 */
[----:B------:R-:W-:Y:S01]  /*1210*/  @P1 IADD3 R24, P2, R23, c[0x0][0x180], RZ ;  /* 0x0000600017181a10 */ /* 0x000fe20007f5e0ff */
[----:B------:R1:W5:Y:S01]  /*1220*/  @!P6 LDG.E R47, [R14.64] ;  /* 0x0000000e0e2fe981 */ /* 0x000362000c1e1900 */
[----:B------:R-:W-:-:S02]  /*1230*/  @!P6 IADD3.X R13, R26, c[0x0][0x184], RZ, P4, !PT ;  /* 0x000061001a0dea10 */ /* 0x000fc400027fe4ff */
[C---:B------:R-:W-:Y:S02]  /*1240*/  @P1 IADD3.X R25, R22.reuse, c[0x0][0x184], RZ, P2, !PT ;  /* 0x0000610016191a10 */ /* 0x040fe400017fe4ff */
[----:B-1----:R-:W-:Y:S02]  /*1250*/  @P1 IADD3 R14, P4, R23, c[0x0][0x178], RZ ;  /* 0x00005e00170e1a10 */ /* 0x002fe40007f9e0ff */
[----:B------:R-:W-:Y:S02]  /*1260*/  MOV R23, UR5 ;  /* 0x0000000500177c02 */ /* 0x000fe40008000f00 */
[----:B------:R-:W-:Y:S02]  /*1270*/  @P1 IADD3.X R15, R22, c[0x0][0x17c], RZ, P4, !PT ;  /* 0x00005f00160f1a10 */ /* 0x000fe400027fe4ff */
[----:B------:R-:W-:-:S06]  /*1280*/  MOV R22, UR4 ;  /* 0x0000000400167c02 */ /* 0x000fcc0008000f00 */
[----:B------:R-:W3:Y:S01]  /*1290*/  LDG.E.64 R22, [R22.64] ;  /* 0x0000000e16167981 */ /* 0x000ee2000c1e1b00 */
[----:B--2---:R-:W-:Y:S02]  /*12a0*/  MOV R10, RZ ;  /* 0x000000ff000a7202 */ /* 0x004fe40000000f00 */
[----:B------:R-:W-:-:S04]  /*12b0*/  ISETP.GE.U32.AND P4, PT, R63, c[0x0][0x1e0], PT ;  /* 0x000078003f007a0c */ /* 0x000fc80003f86070 */
[----:B------:R1:W5:Y:S01]  /*12c0*/  @!P6 LDG.E R10, [R12.64] ;  /* 0x0000000e0c0ae981 */ /* 0x000362000c1e1900 */
[----:B------:R-:W-:Y:S02]  /*12d0*/  ISETP.GE.U32.AND P6, PT, R65, c[0x0][0x1e0], PT ;  /* 0x0000780041007a0c */ /* 0x000fe40003fc6070 */
[----:B------:R-:W-:Y:S02]  /*12e0*/  SHF.R.S32.HI R84, RZ, 0x1f, R63 ;  /* 0x0000001fff547819 */ /* 0x000fe4000001143f */
[----:B------:R-:W-:Y:S02]  /*12f0*/  ISETP.GE.AND.EX P6, PT, R86, c[0x0][0x1e4], PT, P6 ;  /* 0x0000790056007a0c */ /* 0x000fe40003fc6360 */
[----:B------:R-:W-:Y:S02]  /*1300*/  ISETP.GE.AND.EX P4, PT, R84, c[0x0][0x1e4], PT, P4 ;  /* 0x0000790054007a0c */ /* 0x000fe40003f86340 */
[----:B------:R-:W-:Y:S02]  /*1310*/  ISETP.GE.U32.AND P5, PT, R64, c[0x0][0x1e0], PT ;  /* 0x0000780040007a0c */ /* 0x000fe40003fa6070 */
[----:B------:R-:W-:-:S02]  /*1320*/  @!P0 IADD3 R26, P3, R27, c[0x0][0x180], RZ ;  /* 0x000060001b1a8a10 */ /* 0x000fc40007f7e0ff */
[----:B------:R-:W-:Y:S02]  /*1330*/  SHF.R.S32.HI R85, RZ, 0x1f, R64 ;  /* 0x0000001fff557819 */ /* 0x000fe40000011440 */
[C---:B------:R-:W-:Y:S02]  /*1340*/  ISETP.GT.U32.OR P6, PT, R2.reuse, 0x27f, P6 ;  /* 0x0000027f0200780c */ /* 0x040fe400037c4470 */
[----:B-1----:R-:W-:Y:S02]  /*1350*/  @!P0 IADD3 R12, P2, R27, c[0x0][0x178], RZ ;  /* 0x00005e001b0c8a10 */ /* 0x002fe40007f5e0ff */
[----:B------:R-:W-:Y:S02]  /*1360*/  ISETP.GT.U32.OR P4, PT, R2, 0x27f, P4 ;  /* 0x0000027f0200780c */ /* 0x000fe40002784470 */
[----:B------:R-:W-:Y:S02]  /*1370*/  @!P0 IADD3.X R27, R28, c[0x0][0x184], RZ, P3, !PT ;  /* 0x000061001c1b8a10 */ /* 0x000fe40001ffe4ff */
[----:B------:R-:W-:-:S02]  /*1380*/  ISETP.GE.AND.EX P5, PT, R85, c[0x0][0x1e4], PT, P5 ;  /* 0x0000790055007a0c */ /* 0x000fc40003fa6350 */
[----:B------:R-:W-:Y:S02]  /*1390*/  ISETP.GE.U32.AND P3, PT, R62, c[0x0][0x1e0], PT ;  /* 0x000078003e007a0c */ /* 0x000fe40003f66070 */
[----:B------:R-:W-:Y:S02]  /*13a0*/  SHF.R.S32.HI R83, RZ, 0x1f, R62 ;  /* 0x0000001fff537819 */ /* 0x000fe4000001143e */
[----:B------:R-:W-:Y:S02]  /*13b0*/  ISETP.GT.U32.OR P5, PT, R2, 0x27f, P5 ;  /* 0x0000027f0200780c */ /* 0x000fe40002fa4470 */
[----:B------:R-:W-:Y:S02]  /*13c0*/  ISETP.GE.AND.EX P3, PT, R83, c[0x0][0x1e4], PT, P3 ;  /* 0x0000790053007a0c */ /* 0x000fe40003f66330 */
[----:B------:R-:W-:Y:S01]  /*13d0*/  @!P0 IADD3.X R13, R28, c[0x0][0x17c], RZ, P2, !PT ;  /* 0x00005f001c0d8a10 */ /* 0x000fe200017fe4ff */
[----:B0-----:R-:W-:Y:S01]  /*13e0*/  @!P6 IMAD R16, R86, c[0x0][0x1d8], RZ ;  /* 0x000076005610ea24 */ /* 0x001fe200078e02ff */
[----:B------:R-:W-:-:S02]  /*13f0*/  ISETP.GE.U32.AND P2, PT, R61, c[0x0][0x1e0], PT ;  /* 0x000078003d007a0c */ /* 0x000fc40003f46070 */
[----:B------:R-:W-:Y:S02]  /*1400*/  SHF.R.S32.HI R81, RZ, 0x1f, R61 ;  /* 0x0000001fff517819 */ /* 0x000fe4000001143d */
[----:B------:R-:W-:Y:S01]  /*1410*/  ISETP.GT.U32.OR P3, PT, R2, 0x27f, P3 ;  /* 0x0000027f0200780c */ /* 0x000fe20001f64470 */
[----:B------:R-:W-:Y:S01]  /*1420*/  @!P4 IMAD R28, R84, c[0x0][0x1d8], RZ ;  /* 0x00007600541cca24 */ /* 0x000fe200078e02ff */
[----:B------:R-:W-:Y:S01]  /*1430*/  ISETP.GE.AND.EX P2, PT, R81, c[0x0][0x1e4], PT, P2 ;  /* 0x0000790051007a0c */ /* 0x000fe20003f46320 */
[----:B------:R-:W-:Y:S01]  /*1440*/  @!P6 IMAD R39, R65, c[0x0][0x1dc], R16 ;  /* 0x000077004127ea24 */ /* 0x000fe200078e0210 */
[-C--:B------:R-:W-:Y:S02]  /*1450*/  @!P6 MOV R16, R18.reuse ;  /* 0x000000120010e202 */ /* 0x080fe40000000f00 */
[----:B------:R-:W-:Y:S01]  /*1460*/  @!P6 MOV R17, R21 ;  /* 0x000000150011e202 */ /* 0x000fe20000000f00 */
[----:B------:R-:W-:Y:S01]  /*1470*/  @!P4 IMAD R31, R63, c[0x0][0x1dc], R28 ;  /* 0x000077003f1fca24 */ /* 0x000fe200078e021c */
[----:B------:R-:W-:Y:S01]  /*1480*/  ISETP.GT.U32.OR P2, PT, R2, 0x27f, P2 ;  /* 0x0000027f0200780c */ /* 0x000fe20001744470 */
[----:B------:R-:W-:Y:S01]  /*1490*/  @!P5 IMAD R37, R85, c[0x0][0x1d8], RZ ;  /* 0x000076005525da24 */ /* 0x000fe200078e02ff */
[----:B------:R-:W-:-:S02]  /*14a0*/  @!P5 MOV R28, R18 ;  /* 0x00000012001cd202 */ /* 0x000fc40000000f00 */
[-C--:B------:R-:W-:Y:S01]  /*14b0*/  @!P5 MOV R29, R21.reuse ;  /* 0x00000015001dd202 */ /* 0x080fe20000000f00 */
[----:B------:R-:W-:Y:S01]  /*14c0*/  @!P6 IMAD.WIDE.U32 R16, R65, c[0x0][0x1d8], R16 ;  /* 0x000076004110ea25 */ /* 0x000fe200078e0010 */
[-C--:B------:R-:W-:Y:S01]  /*14d0*/  @!P4 MOV R34, R18.reuse ;  /* 0x000000120022c202 */ /* 0x080fe20000000f00 */
[----:B------:R0:W5:Y:S01]  /*14e0*/  @!P0 LDG.E R46, [R12.64] ;  /* 0x0000000e0c2e8981 */ /* 0x000162000c1e1900 */
[-C--:B------:R-:W-:Y:S01]  /*14f0*/  @!P4 MOV R35, R21.reuse ;  /* 0x000000150023c202 */ /* 0x080fe20000000f00 */
[C---:B------:R-:W-:Y:S01]  /*1500*/  @!P5 IMAD R37, R64.reuse, c[0x0][0x1dc], R37 ;  /* 0x000077004025da24 */ /* 0x040fe200078e0225 */
[----:B------:R-:W-:Y:S01]  /*1510*/  @!P3 MOV R32, R18 ;  /* 0x000000120020b202 */ /* 0x000fe20000000f00 */
[----:B------:R-:W-:Y:S01]  /*1520*/  @!P5 IMAD.WIDE.U32 R28, R64, c[0x0][0x1d8], R28 ;  /* 0x00007600401cda25 */ /* 0x000fe200078e001c */
[----:B------:R-:W-:Y:S02]  /*1530*/  @!P3 MOV R33, R21 ;  /* 0x000000150021b202 */ /* 0x000fe40000000f00 */
[----:B------:R-:W-:Y:S01]  /*1540*/  @!P6 IADD3 R17, R17, R39, RZ ;  /* 0x000000271111e210 */ /* 0x000fe20007ffe0ff */
[----:B------:R-:W-:-:S02]  /*1550*/  @!P3 IMAD R11, R83, c[0x0][0x1d8], RZ ;  /* 0x00007600530bba24 */ /* 0x000fc400078e02ff */
[----:B------:R-:W-:Y:S01]  /*1560*/  @!P4 IMAD.WIDE.U32 R34, R63, c[0x0][0x1d8], R34 ;  /* 0x000076003f22ca25 */ /* 0x000fe200078e0022 */
[----:B------:R-:W-:Y:S02]  /*1570*/  @!P5 IADD3 R29, R29, R37, RZ ;  /* 0x000000251d1dd210 */ /* 0x000fe40007ffe0ff */
[----:B------:R-:W-:Y:S01]  /*1580*/  @!P6 SHF.L.U32 R39, R16, 0x1, RZ ;  /* 0x000000011027e819 */ /* 0x000fe200000006ff */
[----:B------:R-:W-:Y:S01]  /*1590*/  @!P3 IMAD R11, R62, c[0x0][0x1dc], R11 ;  /* 0x000077003e0bba24 */ /* 0x000fe200078e020b */
[----:B------:R-:W-:Y:S01]  /*15a0*/  @!P6 SHF.L.U64.HI R37, R16, 0x1, R17 ;  /* 0x000000011025e819 */ /* 0x000fe20000010211 */
[----:B------:R-:W-:Y:S01]  /*15b0*/  @!P3 IMAD.WIDE.U32 R32, R62, c[0x0][0x1d8], R32 ;  /* 0x000076003e20ba25 */ /* 0x000fe200078e0020 */
[----:B------:R-:W-:-:S03]  /*15c0*/  @!P4 IADD3 R31, R35, R31, RZ ;  /* 0x0000001f231fc210 */ /* 0x000fc60007ffe0ff */
[----:B------:R-:W-:Y:S01]  /*15d0*/  @!P2 IMAD R16, R81, c[0x0][0x1d8], RZ ;  /* 0x000076005110aa24 */ /* 0x000fe200078e02ff */
[C---:B------:R-:W-:Y:S02]  /*15e0*/  @!P5 SHF.L.U32 R36, R28.reuse, 0x1, RZ ;  /* 0x000000011c24d819 */ /* 0x040fe400000006ff */
[----:B------:R-:W-:Y:S02]  /*15f0*/  @!P5 SHF.L.U64.HI R29, R28, 0x1, R29 ;  /* 0x000000011c1dd819 */ /* 0x000fe4000001021d */
[----:B------:R-:W-:Y:S01]  /*1600*/  @!P3 IADD3 R11, R33, R11, RZ ;  /* 0x0000000b210bb210 */ /* 0x000fe20007ffe0ff */
[----:B------:R-:W-:Y:S01]  /*1610*/  @!P2 IMAD R33, R61, c[0x0][0x1dc], R16 ;  /* 0x000077003d21aa24 */ /* 0x000fe200078e0210 */
[C---:B------:R-:W-:Y:S02]  /*1620*/  @!P4 SHF.L.U32 R28, R34.reuse, 0x1, RZ ;  /* 0x00000001221cc819 */ /* 0x040fe400000006ff */
[----:B------:R-:W-:Y:S02]  /*1630*/  @!P4 SHF.L.U64.HI R34, R34, 0x1, R31 ;  /* 0x000000012222c819 */ /* 0x000fe4000001021f */
[----:B------:R-:W-:-:S02]  /*1640*/  @!P2 MOV R16, R18 ;  /* 0x000000120010a202 */ /* 0x000fc40000000f00 */
[----:B------:R-:W-:Y:S02]  /*1650*/  @!P2 MOV R17, R21 ;  /* 0x000000150011a202 */ /* 0x000fe40000000f00 */
[C---:B------:R-:W-:Y:S02]  /*1660*/  @!P3 SHF.L.U32 R31, R32.reuse, 0x1, RZ ;  /* 0x00000001201fb819 */ /* 0x040fe400000006ff */
[----:B------:R-:W-:Y:S02]  /*1670*/  @!P3 SHF.L.U64.HI R32, R32, 0x1, R11 ;  /* 0x000000012020b819 */ /* 0x000fe4000001020b */
[----:B------:R-:W-:Y:S01]  /*1680*/  MOV R11, RZ ;  /* 0x000000ff000b7202 */ /* 0x000fe20000000f00 */
[----:B------:R-:W-:Y:S01]  /*1690*/  @!P2 IMAD.WIDE.U32 R16, R61, c[0x0][0x1d8], R16 ;  /* 0x000076003d10aa25 */ /* 0x000fe200078e0010 */
[----:B0-----:R-:W-:-:S04]  /*16a0*/  CS2R R12, SRZ ;  /* 0x00000000000c7805 */ /* 0x001fc8000001ff00 */
[----:B------:R0:W5:Y:S01]  /*16b0*/  @!P0 LDG.E R11, [R26.64] ;  /* 0x0000000e1a0b8981 */ /* 0x000162000c1e1900 */
[----:B------:R-:W-:Y:S02]  /*16c0*/  @!P2 IADD3 R33, R17, R33, RZ ;  /* 0x000000211121a210 */ /* 0x000fe40007ffe0ff */
[C---:B------:R-:W-:Y:S01]  /*16d0*/  @!P2 SHF.L.U32 R35, R16.reuse, 0x1, RZ ;  /* 0x000000011023a819 */ /* 0x040fe200000006ff */
[----:B------:R1:W5:Y:S01]  /*16e0*/  @P1 LDG.E R12, [R24.64] ;  /* 0x0000000e180c1981 */ /* 0x000362000c1e1900 */
[----:B------:R-:W-:Y:S02]  /*16f0*/  @!P2 SHF.L.U64.HI R33, R16, 0x1, R33 ;  /* 0x000000011021a819 */ /* 0x000fe40000010221 */
[----:B0-----:R-:W-:-:S04]  /*1700*/  @!P6 IADD3 R26, P0, R39, c[0x0][0x180], RZ ;  /* 0x00006000271aea10 */ /* 0x001fc80007f1e0ff */
[----:B------:R-:W-:Y:S02]  /*1710*/  @!P6 IADD3.X R27, R37, c[0x0][0x184], RZ, P0, !PT ;  /* 0x00006100251bea10 */ /* 0x000fe400007fe4ff */
[----:B------:R-:W-:Y:S02]  /*1720*/  @!P6 IADD3 R16, P0, R39, c[0x0][0x178], RZ ;  /* 0x00005e002710ea10 */ /* 0x000fe40007f1e0ff */
[----:B------:R-:W-:Y:S01]  /*1730*/  MOV R56, RZ ;  /* 0x000000ff00387202 */ /* 0x000fe20000000f00 */
[----:B------:R0:W5:Y:S01]  /*1740*/  @!P6 LDG.E R13, [R26.64] ;  /* 0x0000000e1a0de981 */ /* 0x000162000c1e1900 */
[----:B------:R-:W-:Y:S02]  /*1750*/  @!P6 IADD3.X R17, R37, c[0x0][0x17c], RZ, P0, !PT ;  /* 0x00005f002511ea10 */ /* 0x000fe400007fe4ff */
[----:B-1----:R-:W-:Y:S01]  /*1760*/  @!P5 IADD3 R24, P0, R36, c[0x0][0x180], RZ ;  /* 0x000060002418da10 */ /* 0x002fe20007f1e0ff */
[----:B------:R-:W-:Y:S01]  /*1770*/  CS2R R42, SRZ ;  /* 0x00000000002a7805 */ /* 0x000fe2000001ff00 */
[----:B------:R1:W5:Y:S02]  /*1780*/  @P1 LDG.E R56, [R14.64] ;  /* 0x0000000e0e381981 */ /* 0x000364000c1e1900 */
[----:B------:R-:W-:-:S02]  /*1790*/  @!P5 IADD3.X R25, R29, c[0x0][0x184], RZ, P0, !PT ;  /* 0x000061001d19da10 */ /* 0x000fc400007fe4ff */
[----:B0-----:R-:W-:Y:S01]  /*17a0*/  @!P5 IADD3 R26, P0, R36, c[0x0][0x178], RZ ;  /* 0x00005e00241ada10 */ /* 0x001fe20007f1e0ff */
[----:B------:R0:W5:Y:S03]  /*17b0*/  @!P6 LDG.E R43, [R16.64] ;  /* 0x0000000e102be981 */ /* 0x000166000c1e1900 */
[----:B------:R-:W-:Y:S01]  /*17c0*/  @!P5 IADD3.X R27, R29, c[0x0][0x17c], RZ, P0, !PT ;  /* 0x00005f001d1bda10 */ /* 0x000fe200007fe4ff */
[----:B-1----:R-:W-:-:S04]  /*17d0*/  CS2R R14, SRZ ;  /* 0x00000000000e7805 */ /* 0x002fc8000001ff00 */
[----:B------:R1:W5:Y:S04]  /*17e0*/  @!P5 LDG.E R42, [R26.64] ;  /* 0x0000000e1a2ad981 */ /* 0x000368000c1e1900 */
[----:B------:R2:W5:Y:S01]  /*17f0*/  @!P5 LDG.E R14, [R24.64] ;  /* 0x0000000e180ed981 */ /* 0x000562000c1e1900 */
[----:B------:R-:W-:Y:S01]  /*1800*/  CS2R R40, SRZ ;  /* 0x0000000000287805 */ /* 0x000fe2000001ff00 */
[----:B0-----:R-:W-:Y:S01]  /*1810*/  CS2R R16, SRZ ;  /* 0x0000000000107805 */ /* 0x001fe2000001ff00 */
[C---:B-1----:R-:W-:Y:S02]  /*1820*/  @!P4 IADD3 R26, P5, R28.reuse, c[0x0][0x178], RZ ;  /* 0x00005e001c1aca10 */ /* 0x042fe40007fbe0ff */
[----:B--2---:R-:W-:Y:S02]  /*1830*/  @!P4 IADD3 R24, P0, R28, c[0x0][0x180], RZ ;  /* 0x000060001c18ca10 */ /* 0x004fe40007f1e0ff */
[----:B------:R-:W-:-:S02]  /*1840*/  @!P3 IADD3 R28, P6, R31, c[0x0][0x180], RZ ;  /* 0x000060001f1cba10 */ /* 0x000fc40007fde0ff */
[C---:B------:R-:W-:Y:S02]  /*1850*/  @!P4 IADD3.X R25, R34.reuse, c[0x0][0x184], RZ, P0, !PT ;  /* 0x000061002219ca10 */ /* 0x040fe400007fe4ff */
[----:B------:R-:W-:Y:S02]  /*1860*/  @!P4 IADD3.X R27, R34, c[0x0][0x17c], RZ, P5, !PT ;  /* 0x00005f00221bca10 */ /* 0x000fe40002ffe4ff */
[----:B------:R-:W-:Y:S01]  /*1870*/  @!P3 IADD3.X R29, R32, c[0x0][0x184], RZ, P6, !PT ;  /* 0x00006100201dba10 */ /* 0x000fe200037fe4ff */
[----:B------:R0:W5:Y:S04]  /*1880*/  @!P4 LDG.E R15, [R24.64] ;  /* 0x0000000e180fc981 */ /* 0x000168000c1e1900 */
[----:B------:R1:W5:Y:S04]  /*1890*/  @!P4 LDG.E R41, [R26.64] ;  /* 0x0000000e1a29c981 */ /* 0x000368000c1e1900 */
[----:B------:R2:W5:Y:S01]  /*18a0*/  @!P3 LDG.E R16, [R28.64] ;  /* 0x0000000e1c10b981 */ /* 0x000562000c1e1900 */
[----:B0-----:R-:W-:-:S02]  /*18b0*/  @!P3 IADD3 R24, P0, R31, c[0x0][0x178], RZ ;  /* 0x00005e001f18ba10 */ /* 0x001fc40007f1e0ff */
[C---:B-1----:R-:W-:Y:S02]  /*18c0*/  @!P2 IADD3 R26, P4, R35.reuse, c[0x0][0x180], RZ ;  /* 0x00006000231aaa10 */ /* 0x042fe40007f9e0ff */
[----:B--2---:R-:W-:Y:S02]  /*18d0*/  @!P2 IADD3 R28, P5, R35, c[0x0][0x178], RZ ;  /* 0x00005e00231caa10 */ /* 0x004fe40007fbe0ff */
[----:B------:R-:W-:Y:S02]  /*18e0*/  MOV R39, RZ ;  /* 0x000000ff00277202 */ /* 0x000fe40000000f00 */
[----:B------:R-:W-:Y:S02]  /*18f0*/  @!P3 IADD3.X R25, R32, c[0x0][0x17c], RZ, P0, !PT ;  /* 0x00005f002019ba10 */ /* 0x000fe400007fe4ff */
[C---:B------:R-:W-:Y:S02]  /*1900*/  @!P2 IADD3.X R27, R33.reuse, c[0x0][0x184], RZ, P4, !PT ;  /* 0x00006100211baa10 */ /* 0x040fe400027fe4ff */
[----:B------:R-:W-:Y:S01]  /*1910*/  @!P2 IADD3.X R29, R33, c[0x0][0x17c], RZ, P5, !PT ;  /* 0x00005f00211daa10 */ /* 0x000fe20002ffe4ff */
[----:B------:R0:W5:Y:S04]  /*1920*/  @!P3 LDG.E R40, [R24.64] ;  /* 0x0000000e1828b981 */ /* 0x000168000c1e1900 */
[----:B------:R0:W5:Y:S04]  /*1930*/  @!P2 LDG.E R17, [R26.64] ;  /* 0x0000000e1a11a981 */ /* 0x000168000c1e1900 */
[----:B------:R0:W5:Y:S01]  /*1940*/  @!P2 LDG.E R39, [R28.64] ;  /* 0x0000000e1c27a981 */ /* 0x000162000c1e1900 */
[----:B---3--:R-:W1:Y:S02]  /*1950*/  R2UR UR16, R22 ;  /* 0x00000000161073c2 */ /* 0x008e6400000e0000 */
[----:B-1----:R-:W-:-:S05]  /*1960*/  MOV R32, UR16 ;  /* 0x0000001000207c02 */ /* 0x002fca0008000f00 */
[----:B------:R-:W-:-:S05]  /*1970*/  FFMA.FTZ R23, -R32, UR16, R23 ;  /* 0x0000001020177c23 */ /* 0x000fca0008010117 */
[----:B------:R-:W-:-:S13]  /*1980*/  FSETP.GTU.FTZ.AND P0, PT, R23, RZ, PT ;  /* 0x000000ff1700720b */ /* 0x000fda0003f1c000 */
[----:B------:R-:W-:Y:S01]  /*1990*/  VOTEU.ANY UP0, P0 ;  /* 0x00000000003f7886 */ /* 0x000fe20000000100 */
[----:B------:R-:W-:-:S13]  /*19a0*/  PLOP3.LUT P0, PT, PT, PT, UP0, 0x80, 0x0 ;  /* 0x000000000000781c */ /* 0x000fda0003f0f008 */
[----:B------:R-:W-:-:S06]  /*19b0*/  @P0 FADD.FTZ R31, R23, c[0x0][0x1a0] ;  /* 0x00006800171f0621 */ /* 0x000fcc0000010000 */
[----:B------:R-:W1:Y:S02]  /*19c0*/  @P0 MUFU.RSQ R31, R31 ;  /* 0x0000001f001f0308 */ /* 0x000e640000001400 */
[----:B-1----:R-:W1:Y:S01]  /*19d0*/  @P0 R2UR UR4, R31 ;  /* 0x000000001f0403c2 */ /* 0x002e6200000e0000 */
[----:B------:R-:W-:Y:S01]  /*19e0*/  ISETP.GT.U32.AND P0, PT, R2, 0x27f, PT ;  /* 0x0000027f0200780c */ /* 0x000fe20003f04070 */
[----:B------:R-:W-:Y:S01]  /*19f0*/  UMOV UR5, 0x3f800000 ;  /* 0x3f80000000057882 */ /* 0x000fe20000000000 */
[----:B------:R-:W-:Y:S01]  /*1a00*/  BSSY B0, `(.L_x_60) ;  /* 0x000000e000007945 */ /* 0x000fe20003800000 */
[----:B------:R-:W-:Y:S01]  /*1a10*/  CS2R R22, SRZ ;  /* 0x0000000000167805 */ /* 0x000fe2000001ff00 */
[----:B------:R-:W-:Y:S01]  /*1a20*/  CS2R R36, SRZ ;  /* 0x0000000000247805 */ /* 0x000fe2000001ff00 */
[----:B-1----:R-:W-:-:S08]  /*1a30*/  @UP0 UMOV UR5, UR4 ;  /* 0x0000000400050c82 */ /* 0x002fd00008000000 */
[----:B------:R-:W-:Y:S05]  /*1a40*/  @P0 BRA `(.L_x_61) ;  /* 0x0000009000000947 */ /* 0x000fea0003800000 */
[----:B0-----:R-:W-:Y:S01]  /*1a50*/  ISETP.NE.AND P0, PT, RZ, UR13, PT ;  /* 0x0000000dff007c0c */ /* 0x001fe2000bf05270 */
        /* <DEDUP_REMOVED lines=8> */
.L_x_61:
[----:B0-----:R-:W-:Y:S05]  /*1ae0*/  BSYNC B0 ;  /* 0x0000000000007941 */ /* 0x001fea0003800000 */
.L_x_60:
[----:B------:R-:W-:Y:S02]  /*1af0*/  ISETP.NE.AND P4, PT, RZ, UR13, PT ;  /* 0x0000000dff007c0c */ /* 0x000fe4000bf85270 */
[--C-:B-----5:R-:W-:Y:S02]  /*1b00*/  PRMT R24, RZ, 0x5410, R12.reuse ;  /* 0x00005410ff187816 */ /* 0x120fe4000000000c */
[----:B------:R-:W-:Y:S02]  /*1b10*/  PRMT R25, RZ, 0x7610, R12 ;  /* 0x00007610ff197816 */ /* 0x000fe4000000000c */
[----:B------:R-:W-:Y:S01]  /*1b20*/  PRMT R27, RZ, 0x5410, R56 ;  /* 0x00005410ff1b7816 */ /* 0x000fe20000000038 */
[----:B------:R-:W-:-:S02]  /*1b30*/  FADD.FTZ R24, R24, -UR16 ;  /* 0x8000001018187e21 */ /* 0x000fc40008010000 */
[----:B------:R-:W-:Y:S01]  /*1b40*/  FADD.FTZ R28, R25, -UR16 ;  /* 0x80000010191c7e21 */ /* 0x000fe20008010000 */
[----:B------:R-:W-:Y:S01]  /*1b50*/  PRMT R25, RZ, 0x7610, R56 ;  /* 0x00007610ff197816 */ /* 0x000fe20000000038 */
[----:B------:R-:W-:Y:S02]  /*1b60*/  FMUL.FTZ R33, R24, UR5 ;  /* 0x0000000518217c20 */ /* 0x000fe40008410000 */
[----:B------:R-:W-:Y:S01]  /*1b70*/  FMUL.FTZ R28, R28, UR5 ;  /* 0x000000051c1c7c20 */ /* 0x000fe20008410000 */
        /* <DEDUP_REMOVED lines=19> */
.L_x_62:
[----:B------:R-:W-:Y:S01]  /*1cb0*/  FMUL.FTZ R24, R27, R22 ;  /* 0x000000161b187220 */ /* 0x000fe20000410000 */
[----:B------:R-:W-:Y:S01]  /*1cc0*/  PRMT R32, RZ, 0x7610, R55 ;  /* 0x00007610ff207816 */ /* 0x000fe20000000037 */
[----:B------:R-:W-:Y:S02]  /*1cd0*/  FMUL.FTZ R30, R25, R23 ;  /* 0x00000017191e7220 */ /* 0x000fe40000410000 */
[----:B------:R-:W-:Y:S02]  /*1ce0*/  FFMA.FTZ R29, R33, R24, RZ ;  /* 0x00000018211d7223 */ /* 0x000fe400000100ff */
[----:B------:R-:W-:Y:S01]  /*1cf0*/  FADD.FTZ R31, RZ, R24 ;  /* 0x00000018ff1f7221 */ /* 0x000fe20000010000 */
[----:B------:R-:W-:Y:S01]  /*1d00*/  PRMT R24, RZ, 0x5410, R38 ;  /* 0x00005410ff187816 */ /* 0x000fe20000000026 */
[----:B------:R-:W-:-:S02]  /*1d10*/  FFMA.FTZ R29, R28, R30, R29 ;  /* 0x0000001e1c1d7223 */ /* 0x000fc4000001001d */
[----:B------:R-:W-:Y:S02]  /*1d20*/  FADD.FTZ R30, R30, R31 ;  /* 0x0000001f1e1e7221 */ /* 0x000fe40000010000 */
[----:B------:R-:W-:Y:S01]  /*1d30*/  FADD.FTZ R31, R24, -UR16 ;  /* 0x80000010181f7e21 */ /* 0x000fe20008010000 */
[----:B------:R-:W-:-:S03]  /*1d40*/  PRMT R24, RZ, 0x7610, R38 ;  /* 0x00007610ff187816 */ /* 0x000fc60000000026 */
[----:B------:R-:W-:Y:S02]  /*1d50*/  FMUL.FTZ R31, R31, UR5 ;  /* 0x000000051f1f7c20 */ /* 0x000fe40008410000 */
[----:B------:R-:W-:-:S04]  /*1d60*/  FADD.FTZ R24, R24, -UR16 ;  /* 0x8000001018187e21 */ /* 0x000fc80008010000 */
[----:B------:R-:W-:Y:S02]  /*1d70*/  FMUL.FTZ R26, R24, UR5 ;  /* 0x00000005181a7c20 */ /* 0x000fe40008410000 */
[----:B------:R-:W-:Y:S01]  /*1d80*/  FFMA.FTZ R24, R33, R27, RZ ;  /* 0x0000001b21187223 */ /* 0x000fe200000100ff */
        /* <DEDUP_REMOVED lines=20> */
.L_x_63:
[----:B------:R-:W-:Y:S02]  /*1ed0*/  FADD.FTZ R34, RZ, R27 ;  /* 0x0000001bff227221 */ /* 0x000fe40000010000 */
[----:B------:R-:W-:Y:S02]  /*1ee0*/  FMUL.FTZ R44, R33, R22 ;  /* 0x00000016212c7220 */ /* 0x000fe40000410000 */
[C---:B------:R-:W-:Y:S02]  /*1ef0*/  FFMA.FTZ R24, R31.reuse, R33, R24 ;  /* 0x000000211f187223 */ /* 0x040fe40000010018 */
[----:B------:R-:W-:Y:S02]  /*1f00*/  FADD.FTZ R27, R34, R33 ;  /* 0x00000021221b7221 */ /* 0x000fe40000010000 */
[----:B------:R-:W-:Y:S02]  /*1f10*/  FADD.FTZ R33, R30, R44 ;  /* 0x0000002c1e217221 */ /* 0x000fe40000010000 */
[----:B------:R-:W-:-:S02]  /*1f20*/  FFMA.FTZ R29, R31, R44, R29 ;  /* 0x0000002c1f1d7223 */ /* 0x000fc4000001001d */
[----:B------:R-:W-:Y:S01]  /*1f30*/  FFMA.FTZ R35, R28, R25, RZ ;  /* 0x000000191c237223 */ /* 0x000fe200000100ff */
[----:B------:R-:W-:Y:S01]  /*1f40*/  PRMT R28, RZ, 0x7610, R54 ;  /* 0x00007610ff1c7816 */ /* 0x000fe20000000036 */
[----:B------:R-:W-:Y:S02]  /*1f50*/  FMUL.FTZ R30, R32, R23 ;  /* 0x00000017201e7220 */ /* 0x000fe40000410000 */
[----:B------:R-:W-:Y:S02]  /*1f60*/  FADD.FTZ R31, RZ, R25 ;  /* 0x00000019ff1f7221 */ /* 0x000fe40000010000 */
[C---:B------:R-:W-:Y:S02]  /*1f70*/  FFMA.FTZ R25, R26.reuse, R32, R35 ;  /* 0x000000201a197223 */ /* 0x040fe40000010023 */
[----:B------:R-:W-:Y:S01]  /*1f80*/  FFMA.FTZ R29, R26, R30, R29 ;  /* 0x0000001e1a1d7223 */ /* 0x000fe2000001001d */
[----:B------:R-:W-:Y:S01]  /*1f90*/  PRMT R26, RZ, 0x5410, R3 ;  /* 0x00005410ff1a7816 */ /* 0x000fe20000000003 */
[----:B------:R-:W-:-:S02]  /*1fa0*/  FADD.FTZ R32, R31, R32 ;  /* 0x000000201f207221 */ /* 0x000fc40000010000 */
[----:B------:R-:W-:Y:S01]  /*1fb0*/  FADD.FTZ R30, R30, R33 ;  /* 0x000000211e1e7221 */ /* 0x000fe20000010000 */
[----:B------:R-:W-:Y:S01]  /*1fc0*/  PRMT R33, RZ, 0x5410, R54 ;  /* 0x00005410ff217816 */ /* 0x000fe20000000036 */
[----:B------:R-:W-:Y:S01]  /*1fd0*/  FADD.FTZ R31, R26, -UR16 ;  /* 0x800000101a1f7e21 */ /* 0x000fe20008010000 */
[----:B------:R-:W-:-:S03]  /*1fe0*/  PRMT R26, RZ, 0x7610, R3 ;  /* 0x00007610ff1a7816 */ /* 0x000fc60000000003 */
[----:B------:R-:W-:Y:S02]  /*1ff0*/  FMUL.FTZ R31, R31, UR5 ;  /* 0x000000051f1f7c20 */ /* 0x000fe40008410000 */
[----:B------:R-:W-:-:S04]  /*2000*/  FADD.FTZ R26, R26, -UR16 ;  /* 0x800000101a1a7e21 */ /* 0x000fc80008010000 */
[----:B------:R-:W-:Y:S01]  /*2010*/  FMUL.FTZ R26, R26, UR5 ;  /* 0x000000051a1a7c20 */ /* 0x000fe20008410000 */
        /* <DEDUP_REMOVED lines=19> */
.L_x_64:
[----:B------:R-:W-:Y:S02]  /*2150*/  FMUL.FTZ R34, R33, R22 ;  /* 0x0000001621227220 */ /* 0x000fe40000410000 */
[C---:B------:R-:W-:Y:S02]  /*2160*/  FFMA.FTZ R24, R31.reuse, R33, R24 ;  /* 0x000000211f187223 */ /* 0x040fe40000010018 */
[----:B------:R-:W-:Y:S02]  /*2170*/  FFMA.FTZ R29, R31, R34, R29 ;  /* 0x000000221f1d7223 */ /* 0x000fe4000001001d */
[----:B------:R-:W-:Y:S02]  /*2180*/  FADD.FTZ R31, R30, R34 ;  /* 0x000000221e1f7221 */ /* 0x000fe40000010000 */
[----:B------:R-:W-:Y:S02]  /*2190*/  FMUL.FTZ R30, R28, R23 ;  /* 0x000000171c1e7220 */ /* 0x000fe40000410000 */
[----:B------:R-:W-:-:S02]  /*21a0*/  FFMA.FTZ R25, R26, R28, R25 ;  /* 0x0000001c1a197223 */ /* 0x000fc40000010019 */
[----:B------:R-:W-:Y:S01]  /*21b0*/  FFMA.FTZ R29, R26, R30, R29 ;  /* 0x0000001e1a1d7223 */ /* 0x000fe2000001001d */
[--C-:B------:R-:W-:Y:S01]  /*21c0*/  PRMT R26, RZ, 0x5410, R4.reuse ;  /* 0x00005410ff1a7816 */ /* 0x100fe20000000004 */
[----:B------:R-:W-:Y:S02]  /*21d0*/  FADD.FTZ R30, R30, R31 ;  /* 0x0000001f1e1e7221 */ /* 0x000fe40000010000 */
[----:B------:R-:W-:Y:S01]  /*21e0*/  FADD.FTZ R27, R27, R33 ;  /* 0x000000211b1b7221 */ /* 0x000fe20000010000 */
[--C-:B------:R-:W-:Y:S01]  /*21f0*/  PRMT R33, RZ, 0x5410, R53.reuse ;  /* 0x00005410ff217816 */ /* 0x100fe20000000035 */
[----:B------:R-:W-:Y:S01]  /*2200*/  FADD.FTZ R31, R26, -UR16 ;  /* 0x800000101a1f7e21 */ /* 0x000fe20008010000 */
[----:B------:R-:W-:Y:S01]  /*2210*/  PRMT R26, RZ, 0x7610, R4 ;  /* 0x00007610ff1a7816 */ /* 0x000fe20000000004 */
[----:B------:R-:W-:Y:S01]  /*2220*/  FADD.FTZ R32, R32, R28 ;  /* 0x0000001c20207221 */ /* 0x000fe20000010000 */
[----:B------:R-:W-:Y:S01]  /*2230*/  PRMT R28, RZ, 0x7610, R53 ;  /* 0x00007610ff1c7816 */ /* 0x000fe20000000035 */
[----:B------:R-:W-:-:S02]  /*2240*/  FMUL.FTZ R31, R31, UR5 ;  /* 0x000000051f1f7c20 */ /* 0x000fc40008410000 */
        /* <DEDUP_REMOVED lines=21> */
.L_x_65:
[----:B------:R-:W-:Y:S02]  /*23a0*/  FMUL.FTZ R34, R33, R22 ;  /* 0x0000001621227220 */ /* 0x000fe40000410000 */
[C---:B------:R-:W-:Y:S02]  /*23b0*/  FFMA.FTZ R24, R31.reuse, R33, R24 ;  /* 0x000000211f187223 */ /* 0x040fe40000010018 */
[----:B------:R-:W-:Y:S02]  /*23c0*/  FFMA.FTZ R29, R31, R34, R29 ;  /* 0x000000221f1d7223 */ /* 0x000fe4000001001d */
[----:B------:R-:W-:Y:S02]  /*23d0*/  FADD.FTZ R31, R30, R34 ;  /* 0x000000221e1f7221 */ /* 0x000fe40000010000 */
[----:B------:R-:W-:Y:S02]  /*23e0*/  FMUL.FTZ R30, R28, R23 ;  /* 0x000000171c1e7220 */ /* 0x000fe40000410000 */
[----:B------:R-:W-:-:S02]  /*23f0*/  FFMA.FTZ R25, R26, R28, R25 ;  /* 0x0000001c1a197223 */ /* 0x000fc40000010019 */
[----:B------:R-:W-:Y:S01]  /*2400*/  FFMA.FTZ R29, R26, R30, R29 ;  /* 0x0000001e1a1d7223 */ /* 0x000fe2000001001d */
[----:B------:R-:W-:Y:S01]  /*2410*/  PRMT R26, RZ, 0x5410, R5 ;  /* 0x00005410ff1a7816 */ /* 0x000fe20000000005 */
[----:B------:R-:W-:Y:S02]  /*2420*/  FADD.FTZ R30, R30, R31 ;  /* 0x0000001f1e1e7221 */ /* 0x000fe40000010000 */
[----:B------:R-:W-:Y:S01]  /*2430*/  FADD.FTZ R27, R27, R33 ;  /* 0x000000211b1b7221 */ /* 0x000fe20000010000 */
[----:B------:R-:W-:Y:S01]  /*2440*/  PRMT R33, RZ, 0x5410, R52 ;  /* 0x00005410ff217816 */ /* 0x000fe20000000034 */
        /* <DEDUP_REMOVED lines=26> */
.L_x_66:
        /* <DEDUP_REMOVED lines=37> */
.L_x_67:
        /* <DEDUP_REMOVED lines=37> */
.L_x_68:
        /* <DEDUP_REMOVED lines=37> */
.L_x_69:
        /* <DEDUP_REMOVED lines=37> */
.L_x_70:
        /* <DEDUP_REMOVED lines=37> */
.L_x_71:
        /* <DEDUP_REMOVED lines=37> */
.L_x_72:
        /* <DEDUP_REMOVED lines=37> */
.L_x_73:
        /* <DEDUP_REMOVED lines=37> */
.L_x_74:
        /* <DEDUP_REMOVED lines=37> */
.L_x_75:
[----:B------:R-:W-:Y:S02]  /*3ac0*/  FMUL.FTZ R34, R33, R22 ;  /* 0x0000001621227220 */ /* 0x000fe40000410000 */
[----:B------:R-:W-:Y:S02]  /*3ad0*/  FADD.FTZ R27, R27, R33 ;  /* 0x000000211b1b7221 */ /* 0x000fe40000010000 */
[C---:B------:R-:W-:Y:S02]  /*3ae0*/  FFMA.FTZ R24, R31.reuse, R33, R24 ;  /* 0x000000211f187223 */ /* 0x040fe40000010018 */
[----:B------:R-:W-:Y:S02]  /*3af0*/  FFMA.FTZ R29, R31, R34, R29 ;  /* 0x000000221f1d7223 */ /* 0x000fe4000001001d */
        /* <DEDUP_REMOVED lines=20> */
[----:B0-----:R-:W-:Y:S02]  /*3c40*/  FMUL.FTZ R28, R28, R45 ;  /* 0x0000002d1c1c7220 */ /* 0x001fe40000410000 */
[----:B------:R-:W-:-:S04]  /*3c50*/  FADD.FTZ R45, -R45, 1 ;  /* 0x3f8000002d2d7421 */ /* 0x000fc80000010100 */
[----:B------:R-:W-:Y:S02]  /*3c60*/  FFMA.FTZ R45, R30, R45, 1 ;  /* 0x3f8000001e2d7423 */ /* 0x000fe4000001002d */
[----:B------:R-:W-:Y:S02]  /*3c70*/  FFMA.FTZ R30, R26, R23, R37 ;  /* 0x000000171a1e7223 */ /* 0x000fe40000010025 */
[----:B------:R-:W-:Y:S02]  /*3c80*/  FMUL.FTZ R28, R28, R45 ;  /* 0x0000002d1c1c7220 */ /* 0x000fe40000410000 */
        /* <DEDUP_REMOVED lines=8> */
.L_x_76:
[----:B------:R-:W-:Y:S02]  /*3d10*/  FMUL.FTZ R34, R28, R22 ;  /* 0x000000161c227220 */ /* 0x000fe40000410000 */
[----:B------:R-:W-:Y:S01]  /*3d20*/  FADD.FTZ R30, R27, R28 ;  /* 0x0000001c1b1e7221 */ /* 0x000fe20000010000 */
[----:B------:R-:W-:Y:S01]  /*3d30*/  PRMT R27, RZ, 0x5410, R39 ;  /* 0x00005410ff1b7816 */ /* 0x000fe20000000027 */
[C---:B------:R-:W-:Y:S02]  /*3d40*/  FFMA.FTZ R28, R35.reuse, R28, R24 ;  /* 0x0000001c231c7223 */ /* 0x040fe40000010018 */
[----:B------:R-:W-:Y:S02]  /*3d50*/  FFMA.FTZ R35, R35, R34, R29 ;  /* 0x0000002223237223 */ /* 0x000fe4000001001d */
[----:B------:R-:W-:Y:S02]  /*3d60*/  FADD.FTZ R33, R33, R34 ;  /* 0x0000002221217221 */ /* 0x000fe40000010000 */
[----:B------:R-:W-:-:S02]  /*3d70*/  FMUL.FTZ R24, R32, R23 ;  /* 0x0000001720187220 */ /* 0x000fc40000410000 */
[C---:B------:R-:W-:Y:S02]  /*3d80*/  FFMA.FTZ R29, R26.reuse, R32, R25 ;  /* 0x000000201a1d7223 */ /* 0x040fe40000010019 */
[----:B------:R-:W-:Y:S02]  /*3d90*/  FFMA.FTZ R26, R26, R24, R35 ;  /* 0x000000181a1a7223 */ /* 0x000fe40000010023 */
[----:B------:R-:W-:Y:S01]  /*3da0*/  FADD.FTZ R25, R24, R33 ;  /* 0x0000002118197221 */ /* 0x000fe20000010000 */
[----:B------:R-:W-:Y:S01]  /*3db0*/  PRMT R24, RZ, 0x5410, R17 ;  /* 0x00005410ff187816 */ /* 0x000fe20000000011 */
[----:B------:R-:W-:-:S04]  /*3dc0*/  FADD.FTZ R31, R31, R32 ;  /* 0x000000201f1f7221 */ /* 0x000fc80000010000 */
[----:B------:R-:W-:Y:S01]  /*3dd0*/  FADD.FTZ R33, R24, -UR16 ;  /* 0x8000001018217e21 */ /* 0x000fe20008010000 */
[----:B------:R-:W-:-:S03]  /*3de0*/  PRMT R24, RZ, 0x7610, R17 ;  /* 0x00007610ff187816 */ /* 0x000fc60000000011 */
[----:B------:R-:W-:Y:S02]  /*3df0*/  FMUL.FTZ R33, R33, UR5 ;  /* 0x0000000521217c20 */ /* 0x000fe40008410000 */
[----:B------:R-:W-:-:S04]  /*3e00*/  FADD.FTZ R24, R24, -UR16 ;  /* 0x8000001018187e21 */ /* 0x000fc80008010000 */
[----:B------:R-:W-:Y:S01]  /*3e10*/  FMUL.FTZ R32, R24, UR5 ;  /* 0x0000000518207c20 */ /* 0x000fe20008410000 */
        /* <DEDUP_REMOVED lines=20> */
.L_x_77:
[----:B------:R-:W-:Y:S01]  /*3f60*/  FMUL.FTZ R34, R27, R22 ;  /* 0x000000161b227220 */ /* 0x000fe20000410000 */
[----:B------:R-:W0:Y:S01]  /*3f70*/  S2R R77, SR_LANEID ;  /* 0x00000000004d7919 */ /* 0x000e220000000000 */
[----:B------:R-:W-:Y:S01]  /*3f80*/  FMUL.FTZ R45, R24, R23 ;  /* 0x00000017182d7220 */ /* 0x000fe20000410000 */
[C---:B------:R-:W-:Y:S01]  /*3f90*/  ISETP.NE.AND P2, PT, R2.reuse, RZ, PT ;  /* 0x000000ff0200720c */ /* 0x040fe20003f45270 */
[----:B------:R-:W-:Y:S01]  /*3fa0*/  FFMA.FTZ R35, R33, R34, R26 ;  /* 0x0000002221237223 */ /* 0x000fe2000001001a */
[----:B------:R-:W-:Y:S01]  /*3fb0*/  BSSY B0, `(.L_x_78) ;  /* 0x0000057000007945 */ /* 0x000fe20003800000 */
[----:B------:R-:W-:Y:S01]  /*3fc0*/  FADD.FTZ R34, R25, R34 ;  /* 0x0000002219227221 */ /* 0x000fe20000010000 */
[----:B------:R-:W-:Y:S01]  /*3fd0*/  ISETP.GT.U32.AND P5, PT, R2, 0x4f, PT ;  /* 0x0000004f0200780c */ /* 0x000fe20003fa4070 */
[----:B------:R-:W-:Y:S02]  /*3fe0*/  FFMA.FTZ R44, R32, R45, R35 ;  /* 0x0000002d202c7223 */ /* 0x000fe40000010023 */
[----:B------:R-:W-:-:S02]  /*3ff0*/  FADD.FTZ R45, R45, R34 ;  /* 0x000000222d2d7221 */ /* 0x000fc40000010000 */
[----:B------:R-:W-:Y:S01]  /*4000*/  FFMA.FTZ R28, R33, R27, R28 ;  /* 0x0000001b211c7223 */ /* 0x000fe2000001001c */
[----:B------:R-:W1:Y:S01]  /*4010*/  SHFL.DOWN PT, R25, R44, 0x1, 0x1f ;  /* 0x08201f002c197f89 */ /* 0x000e6200000e0000 */
[----:B------:R-:W-:Y:S02]  /*4020*/  FFMA.FTZ R29, R32, R24, R29 ;  /* 0x00000018201d7223 */ /* 0x000fe4000001001d */
[----:B------:R-:W-:Y:S01]  /*4030*/  FADD.FTZ R30, R30, R27 ;  /* 0x0000001b1e1e7221 */ /* 0x000fe20000010000 */
[----:B------:R-:W2:Y:S01]  /*4040*/  SHFL.DOWN PT, R26, R45, 0x1, 0x1f ;  /* 0x08201f002d1a7f89 */ /* 0x000ea200000e0000 */
[----:B------:R-:W-:-:S05]  /*4050*/  FADD.FTZ R31, R31, R24 ;  /* 0x000000181f1f7221 */ /* 0x000fca0000010000 */
[----:B------:R-:W-:Y:S01]  /*4060*/  STS.128 [R2.X16+0xd0], R28 ;  /* 0x0000d01c02007388 */ /* 0x000fe2000000cc00 */
[C---:B0-----:R-:W-:Y:S02]  /*4070*/  ISETP.GT.AND P0, PT, R77.reuse, 0x1e, PT ;  /* 0x0000001e4d00780c */ /* 0x041fe40003f04270 */
[----:B------:R-:W-:-:S11]  /*4080*/  ISETP.NE.AND P3, PT, R77, RZ, PT ;  /* 0x000000ff4d00720c */ /* 0x000fd60003f65270 */
[----:B-1----:R-:W-:Y:S02]  /*4090*/  @!P0 FADD.FTZ R44, R44, R25 ;  /* 0x000000192c2c8221 */ /* 0x002fe40000010000 */
[----:B--2---:R-:W-:Y:S01]  /*40a0*/  @!P0 FADD.FTZ R45, R45, R26 ;  /* 0x0000001a2d2d8221 */ /* 0x004fe20000010000 */
[----:B------:R-:W-:Y:S02]  /*40b0*/  ISETP.GT.AND P0, PT, R77, 0x1d, PT ;  /* 0x0000001d4d00780c */ /* 0x000fe40003f04270 */
[----:B------:R-:W0:Y:S04]  /*40c0*/  SHFL.DOWN PT, R25, R44, 0x2, 0x1f ;  /* 0x08401f002c197f89 */ /* 0x000e2800000e0000 */
[----:B------:R-:W1:Y:S07]  /*40d0*/  SHFL.DOWN PT, R26, R45, 0x2, 0x1f ;  /* 0x08401f002d1a7f89 */ /* 0x000e6e00000e0000 */
        /* <DEDUP_REMOVED lines=20> */
[----:B------:R-:W1:Y:S04]  /*4220*/  LDS.128 R32, [0x20] ;  /* 0x00002000ff207984 */ /* 0x000e680000000c00 */
[----:B------:R-:W2:Y:S01]  /*4230*/  LDS.128 R24, [0x30] ;  /* 0x00003000ff187984 */ /* 0x000ea20000000c00 */
[----:B-1----:R-:W-:-:S02]  /*4240*/  FADD.FTZ R77, R44, R32 ;  /* 0x000000202c4d7221 */ /* 0x002fc40000010000 */
[----:B------:R-:W-:Y:S02]  /*4250*/  FADD.FTZ R32, R45, R33 ;  /* 0x000000212d207221 */ /* 0x000fe40000010000 */
[----:B------:R-:W-:Y:S01]  /*4260*/  FADD.FTZ R77, R77, R34 ;  /* 0x000000224d4d7221 */ /* 0x000fe20000010000 */
[----:B0-----:R-:W-:Y:S01]  /*4270*/  LDS.64 R44, [0xb0] ;  /* 0x0000b000ff2c7984 */ /* 0x001fe20000000a00 */
[----:B------:R-:W-:Y:S02]  /*4280*/  FADD.FTZ R32, R32, R35 ;  /* 0x0000002320207221 */ /* 0x000fe40000010000 */
[----:B--2---:R-:W-:Y:S02]  /*4290*/  FADD.FTZ R77, R77, R24 ;  /* 0x000000184d4d7221 */ /* 0x004fe40000010000 */
[----:B------:R-:W-:Y:S02]  /*42a0*/  FADD.FTZ R24, R32, R25 ;  /* 0x0000001920187221 */ /* 0x000fe40000010000 */
[----:B------:R-:W0:Y:S01]  /*42b0*/  LDS.128 R32, [0x40] ;  /* 0x00004000ff207984 */ /* 0x000e220000000c00 */
[----:B------:R-:W-:-:S02]  /*42c0*/  FADD.FTZ R77, R77, R26 ;  /* 0x0000001a4d4d7221 */ /* 0x000fc40000010000 */
[----:B------:R-:W-:Y:S02]  /*42d0*/  FADD.FTZ R24, R24, R27 ;  /* 0x0000001b18187221 */ /* 0x000fe40000010000 */
[----:B0-----:R-:W-:Y:S02]  /*42e0*/  FADD.FTZ R77, R77, R32 ;  /* 0x000000204d4d7221 */ /* 0x001fe40000010000 */
[----:B------:R-:W-:Y:S02]  /*42f0*/  FADD.FTZ R32, R24, R33 ;  /* 0x0000002118207221 */ /* 0x000fe40000010000 */
[----:B------:R-:W0:Y:S01]  /*4300*/  LDS.128 R24, [0x50] ;  /* 0x00005000ff187984 */ /* 0x000e220000000c00 */
[----:B------:R-:W-:Y:S02]  /*4310*/  FADD.FTZ R77, R77, R34 ;  /* 0x000000224d4d7221 */ /* 0x000fe40000010000 */
[----:B------:R-:W-:Y:S02]  /*4320*/  FADD.FTZ R32, R32, R35 ;  /* 0x0000002320207221 */ /* 0x000fe40000010000 */
[----:B0-----:R-:W-:-:S02]  /*4330*/  FADD.FTZ R77, R77, R24 ;  /* 0x000000184d4d7221 */ /* 0x001fc40000010000 */
[----:B------:R-:W-:Y:S02]  /*4340*/  FADD.FTZ R24, R32, R25 ;  /* 0x0000001920187221 */ /* 0x000fe40000010000 */
[----:B------:R-:W0:Y:S01]  /*4350*/  LDS.128 R32, [0x60] ;  /* 0x00006000ff207984 */ /* 0x000e220000000c00 */
[----:B------:R-:W-:Y:S02]  /*4360*/  FADD.FTZ R77, R77, R26 ;  /* 0x0000001a4d4d7221 */ /* 0x000fe40000010000 */
[----:B------:R-:W-:Y:S02]  /*4370*/  FADD.FTZ R24, R24, R27 ;  /* 0x0000001b18187221 */ /* 0x000fe40000010000 */
[----:B0-----:R-:W-:Y:S02]  /*4380*/  FADD.FTZ R77, R77, R32 ;  /* 0x000000204d4d7221 */ /* 0x001fe40000010000 */
        /* <DEDUP_REMOVED lines=16> */
[----:B------:R-:W-:-:S02]  /*4490*/  FADD.FTZ R77, R77, R26 ;  /* 0x0000001a4d4d7221 */ /* 0x000fc40000010000 */
[----:B------:R-:W-:Y:S02]  /*44a0*/  FADD.FTZ R32, R32, R27 ;  /* 0x0000001b20207221 */ /* 0x000fe40000010000 */
[----:B------:R-:W0:Y:S02]  /*44b0*/  LDS.128 R24, [0xa0] ;  /* 0x0000a000ff187984 */ /* 0x000e240000000c00 */
[----:B0-----:R-:W-:Y:S02]  /*44c0*/  FADD.FTZ R77, R77, R24 ;  /* 0x000000184d4d7221 */ /* 0x001fe40000010000 */
[----:B------:R-:W-:Y:S02]  /*44d0*/  FADD.FTZ R32, R32, R25 ;  /* 0x0000001920207221 */ /* 0x000fe40000010000 */
[----:B------:R-:W-:Y:S02]  /*44e0*/  FADD.FTZ R77, R77, R26 ;  /* 0x0000001a4d4d7221 */ /* 0x000fe40000010000 */
[----:B------:R-:W-:-:S02]  /*44f0*/  FADD.FTZ R32, R32, R27 ;  /* 0x0000001b20207221 */ /* 0x000fc40000010000 */
[----:B------:R-:W-:Y:S02]  /*4500*/  FADD.FTZ R44, R77, R44 ;  /* 0x0000002c4d2c7221 */ /* 0x000fe40000010000 */
[----:B------:R-:W-:Y:S02]  /*4510*/  FADD.FTZ R45, R32, R45 ;  /* 0x0000002d202d7221 */ /* 0x000fe40000010000 */
.L_x_79:
[----:B------:R-:W-:Y:S05]  /*4520*/  BSYNC B0 ;  /* 0x0000000000007941 */ /* 0x000fea0003800000 */
.L_x_78:
[----:B------:R-:W-:Y:S01]  /*4530*/  BAR.SYNC.DEFER_BLOCKING 0x0 ;  /* 0x0000000000007b1d */ /* 0x000fe20000010000 */
[----:B------:R-:W-:-:S05]  /*4540*/  SHF.L.U32 R77, R2, 0x4, RZ ;  /* 0x00000004024d7819 */ /* 0x000fca00000006ff */
[----:B------:R-:W-:Y:S01]  /*4550*/  BSSY B0, `(.L_x_80) ;  /* 0x0000025000007945 */ /* 0x000fe20003800000 */
[----:B------:R-:W-:Y:S05]  /*4560*/  @P5 BRA `(.L_x_81) ;  /* 0x0000023000005947 */ /* 0x000fea0003800000 */
[----:B------:R-:W1:Y:S04]  /*4570*/  LDS.128 R24, [R77+0x5d0] ;  /* 0x0005d0004d187984 */ /* 0x000e680000000c00 */
[----:B------:R-:W2:Y:S01]  /*4580*/  LDS.128 R32, [R77+0xad0] ;  /* 0x000ad0004d207984 */ /* 0x000ea20000000c00 */
[----:B-1----:R-:W-:Y:S02]  /*4590*/  FADD.FTZ R24, R28, R24 ;  /* 0x000000181c187221 */ /* 0x002fe40000010000 */
[----:B------:R-:W-:Y:S02]  /*45a0*/  FADD.FTZ R25, R29, R25 ;  /* 0x000000191d197221 */ /* 0x000fe40000010000 */
[----:B------:R-:W-:-:S02]  /*45b0*/  FADD.FTZ R26, R30, R26 ;  /* 0x0000001a1e1a7221 */ /* 0x000fc40000010000 */
[----:B------:R-:W-:Y:S02]  /*45c0*/  FADD.FTZ R31, R31, R27 ;  /* 0x0000001b1f1f7221 */ /* 0x000fe40000010000 */
[----:B--2---:R-:W-:Y:S02]  /*45d0*/  FADD.FTZ R32, R24, R32 ;  /* 0x0000002018207221 */ /* 0x004fe40000010000 */
[----:B------:R-:W-:Y:S02]  /*45e0*/  FADD.FTZ R33, R25, R33 ;  /* 0x0000002119217221 */ /* 0x000fe40000010000 */
[----:B------:R-:W-:Y:S02]  /*45f0*/  FADD.FTZ R34, R26, R34 ;  /* 0x000000221a227221 */ /* 0x000fe40000010000 */
[----:B------:R-:W1:Y:S01]  /*4600*/  LDS.128 R24, [R77+0xfd0] ;  /* 0x000fd0004d187984 */ /* 0x000e620000000c00 */
[----:B------:R-:W-:-:S03]  /*4610*/  FADD.FTZ R35, R31, R35 ;  /* 0x000000231f237221 */ /* 0x000fc60000010000 */
[----:B------:R-:W2:Y:S01]  /*4620*/  LDS.128 R28, [R77+0x14d0] ;  /* 0x0014d0004d1c7984 */ /* 0x000ea20000000c00 */
[----:B-1----:R-:W-:Y:S02]  /*4630*/  FADD.FTZ R24, R32, R24 ;  /* 0x0000001820187221 */ /* 0x002fe40000010000 */
[----:B------:R-:W-:Y:S02]  /*4640*/  FADD.FTZ R25, R33, R25 ;  /* 0x0000001921197221 */ /* 0x000fe40000010000 */
[----:B------:R-:W-:Y:S02]  /*4650*/  FADD.FTZ R26, R34, R26 ;  /* 0x0000001a221a7221 */ /* 0x000fe40000010000 */
[----:B------:R-:W-:Y:S02]  /*4660*/  FADD.FTZ R35, R35, R27 ;  /* 0x0000001b23237221 */ /* 0x000fe40000010000 */
[----:B--2---:R-:W-:Y:S02]  /*4670*/  FADD.FTZ R28, R24, R28 ;  /* 0x0000001c181c7221 */ /* 0x004fe40000010000 */
[----:B------:R-:W-:-:S02]  /*4680*/  FADD.FTZ R29, R25, R29 ;  /* 0x0000001d191d7221 */ /* 0x000fc40000010000 */
[----:B------:R-:W-:Y:S02]  /*4690*/  FADD.FTZ R30, R26, R30 ;  /* 0x0000001e1a1e7221 */ /* 0x000fe40000010000 */
[----:B------:R-:W1:Y:S01]  /*46a0*/  LDS.128 R24, [R77+0x19d0] ;  /* 0x0019d0004d187984 */ /* 0x000e620000000c00 */
[----:B------:R-:W-:Y:S02]  /*46b0*/  FADD.FTZ R35, R35, R31 ;  /* 0x0000001f23237221 */ /* 0x000fe40000010000 */
[----:B-1----:R-:W-:Y:S02]  /*46c0*/  FADD.FTZ R24, R28, R24 ;  /* 0x000000181c187221 */ /* 0x002fe40000010000 */
[----:B------:R-:W-:Y:S02]  /*46d0*/  FADD.FTZ R25, R29, R25 ;  /* 0x000000191d197221 */ /* 0x000fe40000010000 */
[----:B------:R-:W-:Y:S02]  /*46e0*/  FADD.FTZ R32, R30, R26 ;  /* 0x0000001a1e207221 */ /* 0x000fe40000010000 */
[----:B------:R-:W1:Y:S01]  /*46f0*/  LDS.128 R28, [R77+0x1ed0] ;  /* 0x001ed0004d1c7984 */ /* 0x000e620000000c00 */
[----:B------:R-:W-:-:S02]  /*4700*/  FADD.FTZ R35, R35, R27 ;  /* 0x0000001b23237221 */ /* 0x000fc40000010000 */
[----:B-1----:R-:W-:Y:S02]  /*4710*/  FADD.FTZ R33, R24, R28 ;  /* 0x0000001c18217221 */ /* 0x002fe40000010000 */
[----:B------:R-:W-:Y:S02]  /*4720*/  FADD.FTZ R34, R25, R29 ;  /* 0x0000001d19227221 */ /* 0x000fe40000010000 */
[----:B------:R-:W1:Y:S01]  /*4730*/  LDS.128 R24, [R77+0x23d0] ;  /* 0x0023d0004d187984 */ /* 0x000e620000000c00 */
[----:B------:R-:W-:Y:S02]  /*4740*/  FADD.FTZ R30, R32, R30 ;  /* 0x0000001e201e7221 */ /* 0x000fe40000010000 */
[----:B------:R-:W-:Y:S02]  /*4750*/  FADD.FTZ R32, R35, R31 ;  /* 0x0000001f23207221 */ /* 0x000fe40000010000 */
[----:B-1----:R-:W-:Y:S02]  /*4760*/  FADD.FTZ R28, R33, R24 ;  /* 0x00000018211c7221 */ /* 0x002fe40000010000 */
[----:B------:R-:W-:-:S02]  /*4770*/  FADD.FTZ R29, R34, R25 ;  /* 0x00000019221d7221 */ /* 0x000fc40000010000 */
[----:B------:R-:W-:Y:S02]  /*4780*/  FADD.FTZ R30, R30, R26 ;  /* 0x0000001a1e1e7221 */ /* 0x000fe40000010000 */
[----:B------:R-:W-:Y:S02]  /*4790*/  FADD.FTZ R31, R32, R27 ;  /* 0x0000001b201f7221 */ /* 0x000fe40000010000 */
.L_x_81:
[----:B------:R-:W-:Y:S05]  /*47a0*/  BSYNC B0 ;  /* 0x0000000000007941 */ /* 0x000fea0003800000 */
.L_x_80:
[----:B------:R-:W-:Y:S01]  /*47b0*/  MOV R33, c[0x0][0xc] ;  /* 0x0000030000217a02 */ /* 0x000fe20000000f00 */
[----:B------:R-:W-:Y:S01]  /*47c0*/  BSSY B0, `(.L_x_82) ;  /* 0x0000014000007945 */ /* 0x000fe20003800000 */
[----:B------:R-:W-:Y:S02]  /*47d0*/  HFMA2.MMA R32, -RZ, RZ, 0, 2.384185791015625e-07 ;  /* 0x00000004ff207435 */ /* 0x000fe400000001ff */
[----:B------:R-:W-:Y:S01]  /*47e0*/  ISETP.GE.U32.AND P0, PT, R33, 0x2, PT ;  /* 0x000000022100780c */ /* 0x000fe20003f06070 */
[----:B------:R-:W-:Y:S07]  /*47f0*/  @P5 BRA `(.L_x_83) ;  /* 0x0000010000005947 */ /* 0x000fee0003800000 */
[----:B------:R-:W-:Y:S01]  /*4800*/  IMAD R25, R57, 0x50, R2 ;  /* 0x0000005039197824 */ /* 0x000fe200078e0202 */
[----:B------:R-:W-:-:S03]  /*4810*/  MOV R27, UR11 ;  /* 0x0000000b001b7c02 */ /* 0x000fc60008000f00 */
[----:B------:R-:W-:-:S05]  /*4820*/  IMAD.WIDE R24, R25, R32, c[0x0][0x1b8] ;  /* 0x00006e0019187625 */ /* 0x000fca00078e0220 */
[-C--:B------:R-:W-:Y:S01]  /*4830*/  LEA R26, P3, R27, R24.reuse, 0x2 ;  /* 0x000000181b1a7211 */ /* 0x080fe200078610ff */
[----:B------:R-:W-:Y:S01]  /*4840*/  RED.E.ADD.F32.FTZ.RN.STRONG.GPU [R24.64], R28 ;  /* 0x0000001c1800798e */ /* 0x000fe2000c10e78e */
[----:B------:R-:W-:Y:S02]  /*4850*/  MOV R35, c[0x0][0x1d8] ;  /* 0x0000760000237a02 */ /* 0x000fe40000000f00 */
[----:B------:R-:W-:Y:S02]  /*4860*/  IADD3.X R27, R25, UR9, RZ, P3, !PT ;  /* 0x00000009191b7c10 */ /* 0x000fe40009ffe4ff */
[----:B------:R-:W-:Y:S02]  /*4870*/  MOV R57, UR10 ;  /* 0x0000000a00397c02 */ /* 0x000fe40008000f00 */
[----:B------:R-:W-:Y:S01]  /*4880*/  MOV R34, c[0x0][0x1dc] ;  /* 0x0000770000227a02 */ /* 0x000fe20000000f00 */
[----:B------:R1:W-:Y:S02]  /*4890*/  RED.E.ADD.F32.FTZ.RN.STRONG.GPU [R26.64], R29 ;  /* 0x0000001d1a00798e */ /* 0x0003e4000c10e78e */
[----:B-1----:R-:W-:-:S02]  /*48a0*/  LEA R26, P3, R35, R24, 0x2 ;  /* 0x00000018231a7211 */ /* 0x002fc400078610ff */
[----:B------:R-:W-:Y:S02]  /*48b0*/  LEA R24, P5, R57, R24, 0x2 ;  /* 0x0000001839187211 */ /* 0x000fe400078a10ff */
[----:B------:R-:W-:Y:S02]  /*48c0*/  LEA.HI.X R27, R35, R25, R34, 0x2, P3 ;  /* 0x00000019231b7211 */ /* 0x000fe400018f1422 */
[----:B------:R-:W-:-:S03]  /*48d0*/  IADD3.X R25, R25, UR8, RZ, P5, !PT ;  /* 0x0000000819197c10 */ /* 0x000fc6000affe4ff */
[----:B------:R1:W-:Y:S04]  /*48e0*/  RED.E.ADD.F32.FTZ.RN.STRONG.GPU [R26.64], R30 ;  /* 0x0000001e1a00798e */ /* 0x0003e8000c10e78e */
[----:B------:R1:W-:Y:S02]  /*48f0*/  RED.E.ADD.F32.FTZ.RN.STRONG.GPU [R24.64], R31 ;  /* 0x0000001f1800798e */ /* 0x0003e4000c10e78e */
.L_x_83:
[----:B------:R-:W-:Y:S05]  /*4900*/  BSYNC B0 ;  /* 0x0000000000007941 */ /* 0x000fea0003800000 */
.L_x_82:
        /* <DEDUP_REMOVED lines=18> */
[----:B------:R-:W-:-:S00]  /*4a30*/  ERRBAR ;  /* 0x00000000000079ab */ /* 0x000fc00000000000 */
[----:B------:R-:W-:Y:S01]  /*4a40*/  UPOPC UR4, UR4 ;  /* 0x00000004000472bf */ /* 0x000fe20008000000 */
[----:B------:R-:W-:-:S03]  /*4a50*/  SEL R35, RZ, c[0x0][0xc], P0 ;  /* 0x00000300ff237a07 */ /* 0x000fc60000000000 */
[----:B-1----:R-:W-:Y:S02]  /*4a60*/  ISETP.EQ.U32.AND P3, PT, R24, UR12, PT ;  /* 0x0000000c18007c0c */ /* 0x002fe4000bf62070 */
[----:B------:R-:W-:-:S04]  /*4a70*/  MOV R24, 0x1 ;  /* 0x0000000100187802 */ /* 0x000fc80000000f00 */
[----:B------:R-:W-:Y:S02]  /*4a80*/  SEL R24, R24, 0xffffffff, !P0 ;  /* 0xffffffff18187807 */ /* 0x000fe40004000000 */
[----:B------:R-:W-:-:S03]  /*4a90*/  ISETP.NE.AND P0, PT, R35, -0x1, PT ;  /* 0xffffffff2300780c */ /* 0x000fc60003f05270 */
[----:B--2---:R-:W-:-:S05]  /*4aa0*/  IMAD R31, R24, UR4, RZ ;  /* 0x00000004181f7c24 */ /* 0x004fca000f8e02ff */
[----:B------:R1:W-:Y:S05]  /*4ab0*/  @P3 RED.E.ADD.S32.STRONG.GPU [R26.64], R31 ;  /* 0x0000001f1a00398e */ /* 0x0003ea000c10e38e */
[----:B------:R-:W-:Y:S05]  /*4ac0*/  @!P0 BRA `(.L_x_85) ;  /* 0x0000005000008947 */ /* 0x000fea0003800000 */
.L_x_86:
[----:B------:R-:W2:Y:S01]  /*4ad0*/  LDG.E.STRONG.GPU R24, [R26.64] ;  /* 0x0000000e1a187981 */ /* 0x000ea2000c1ef900 */
[----:B------:R-:W-:Y:S01]  /*4ae0*/  YIELD ;  /* 0x0000000000007946 */ /* 0x000fe20003800000 */
[----:B--2---:R-:W-:Y:S01]  /*4af0*/  ISETP.NE.AND P0, PT, R24, R35, PT ;  /* 0x000000231800720c */ /* 0x004fe20003f05270 */
[----:B------:R-:W-:-:S12]  /*4b00*/  CCTL.IVALL ;  /* 0x00000000ff00798f */ /* 0x000fd80002000000 */
[----:B------:R-:W-:Y:S05]  /*4b10*/  @P0 BRA `(.L_x_86) ;  /* 0xffffffb000000947 */ /* 0x000fea000383ffff */
.L_x_85:
[----:B------:R-:W-:Y:S01]  /*4b20*/  ISETP.NE.AND P0, PT, RZ, c[0x0][0xc], PT ;  /* 0x00000300ff007a0c */ /* 0x000fe20003f05270 */
[----:B------:R-:W-:Y:S01]  /*4b30*/  WARPSYNC 0xffffffff ;  /* 0xffffffff00007948 */ /* 0x000fe20003800000 */
[----:B------:R-:W-:Y:S11]  /*4b40*/  BAR.SYNC.DEFER_BLOCKING 0x0 ;  /* 0x0000000000007b1d */ /* 0x000ff60000010000 */
[----:B------:R-:W-:Y:S05]  /*4b50*/  @!P0 BRA `(.L_x_84) ;  /* 0x00000fb000008947 */ /* 0x000fea0003800000 */
[----:B------:R-:W-:Y:S01]  /*4b60*/  IADD3 R24, R33, -0x1, RZ ;  /* 0xffffffff21187810 */ /* 0x000fe20007ffe0ff */
[----:B-1----:R-:W-:-:S03]  /*4b70*/  HFMA2.MMA R26, -RZ, RZ, 0, 0 ;  /* 0x00000000ff1a7435 */ /* 0x002fc600000001ff */
        /* <DEDUP_REMOVED lines=11> */
.L_x_90:
        /* <DEDUP_REMOVED lines=9> */
[--C-:B------:R-:W-:Y:S02]  /*4cc0*/  @!P5 IMAD R27, R27, c[0x0][0x10], R25.reuse ;  /* 0x000004001b1bda24 */ /* 0x100fe400078e0219 */
[----:B------:R-:W-:-:S04]  /*4cd0*/  @!P6 IMAD R34, R34, c[0x0][0x10], R25 ;  /* 0x000004002222ea24 */ /* 0x000fc800078e0219 */
[----:B------:R-:W-:-:S06]  /*4ce0*/  @!P6 IMAD.WIDE.U32 R34, R34, 0x8, R28 ;  /* 0x000000082222e825 */ /* 0x000fcc00078e001c */
[----:B------:R-:W3:Y:S01]  /*4cf0*/  @!P6 LDG.E.64 R34, [R34.64] ;  /* 0x0000000e2222e981 */ /* 0x000ee2000c1e1b00 */
[----:B0-2---:R-:W-:Y:S02]  /*4d00*/  @!P3 FADD.FTZ R44, R44, R30 ;  /* 0x0000001e2c2cb221 */ /* 0x005fe40000010000 */
[----:B------:R-:W-:Y:S01]  /*4d10*/  @!P3 FADD.FTZ R45, R45, R31 ;  /* 0x0000001f2d2db221 */ /* 0x000fe20000010000 */
[----:B------:R-:W-:Y:S01]  /*4d20*/  ISETP.EQ.OR P3, PT, R33, R60, P2 ;  /* 0x0000003c2100720c */ /* 0x000fe20001762670 */
[----:B------:R-:W-:-:S06]  /*4d30*/  @!P5 IMAD.WIDE.U32 R30, R27, 0x8, R28 ;  /* 0x000000081b1ed825 */ /* 0x000fcc00078e001c */
[----:B------:R-:W2:Y:S06]  /*4d40*/  @!P5 LDG.E.64 R30, [R30.64] ;  /* 0x0000000e1e1ed981 */ /* 0x000eac000c1e1b00 */
[----:B------:R-:W-:-:S04]  /*4d50*/  @!P3 IMAD R33, R33, c[0x0][0x10], R25 ;  /* 0x000004002121ba24 */ /* 0x000fc800078e0219 */
[----:B------:R-:W-:-:S06]  /*4d60*/  @!P3 IMAD.WIDE.U32 R32, R33, 0x8, R28 ;  /* 0x000000082120b825 */ /* 0x000fcc00078e001c */
[----:B------:R-:W4:Y:S01]  /*4d70*/  @!P3 LDG.E.64 R32, [R32.64] ;  /* 0x0000000e2020b981 */ /* 0x000f22000c1e1b00 */
[----:B------:R-:W-:Y:S01]  /*4d80*/  IADD3 R27, R26, 0x4, RZ ;  /* 0x000000041a1b7810 */ /* 0x000fe20007ffe0ff */
[----:B----4-:R-:W-:Y:S01]  /*4d90*/  @!P3 FADD.FTZ R44, R44, R32 ;  /* 0x000000202c2cb221 */ /* 0x010fe20000010000 */
[----:B------:R-:W-:Y:S01]  /*4da0*/  IADD3 R32, R26, 0x5, RZ ;  /* 0x000000051a207810 */ /* 0x000fe20007ffe0ff */
[----:B------:R-:W-:Y:S01]  /*4db0*/  @!P3 FADD.FTZ R45, R45, R33 ;  /* 0x000000212d2db221 */ /* 0x000fe20000010000 */
[-C--:B------:R-:W-:Y:S01]  /*4dc0*/  ISETP.EQ.OR P3, PT, R27, R60.reuse, P2 ;  /* 0x0000003c1b00720c */ /* 0x080fe20001762670 */
[----:B--2---:R-:W-:Y:S02]  /*4dd0*/  @!P5 FADD.FTZ R44, R44, R30 ;  /* 0x0000001e2c2cd221 */ /* 0x004fe40000010000 */
[----:B------:R-:W-:Y:S01]  /*4de0*/  @!P5 FADD.FTZ R45, R45, R31 ;  /* 0x0000001f2d2dd221 */ /* 0x000fe20000010000 */
[----:B------:R-:W-:Y:S01]  /*4df0*/  ISETP.EQ.OR P5, PT, R32, R60, P2 ;  /* 0x0000003c2000720c */ /* 0x000fe200017a2670 */
[----:B---3--:R-:W-:Y:S01]  /*4e00*/  @!P6 FADD.FTZ R44, R44, R34 ;  /* 0x000000222c2ce221 */ /* 0x008fe20000010000 */
[----:B------:R-:W-:Y:S01]  /*4e10*/  IADD3 R34, R26, 0x6, RZ ;  /* 0x000000061a227810 */ /* 0x000fe20007ffe0ff */
[----:B------:R-:W-:-:S06]  /*4e20*/  @!P6 FADD.FTZ R45, R45, R35 ;  /* 0x000000232d2de221 */ /* 0x000fcc0000010000 */
[----:B------:R-:W-:Y:S01]  /*4e30*/  @!P3 IMAD R33, R27, c[0x0][0x10], R25 ;  /* 0x000004001b21ba24 */ /* 0x000fe200078e0219 */
[----:B------:R-:W-:-:S03]  /*4e40*/  ISETP.EQ.OR P6, PT, R34, R60, P2 ;  /* 0x0000003c2200720c */ /* 0x000fc600017c2670 */
        /* <DEDUP_REMOVED lines=22> */
[C---:B------:R-:W-:Y:S01]  /*4fb0*/  ISETP.EQ.OR P6, PT, R34.reuse, R60, P2 ;  /* 0x0000003c2200720c */ /* 0x040fe200017c2670 */
[----:B------:R-:W-:Y:S01]  /*4fc0*/  @!P5 IMAD.WIDE.U32 R30, R31, 0x8, R28 ;  /* 0x000000081f1ed825 */ /* 0x000fe200078e001c */
[----:B------:R-:W2:Y:S05]  /*4fd0*/  @!P3 LDG.E.64 R32, [R32.64] ;  /* 0x0000000e2020b981 */ /* 0x000eaa000c1e1b00 */
[----:B------:R-:W3:Y:S06]  /*4fe0*/  @!P5 LDG.E.64 R30, [R30.64] ;  /* 0x0000000e1e1ed981 */ /* 0x000eec000c1e1b00 */
        /* <DEDUP_REMOVED lines=11> */
[----:B------:R-:W-:-:S04]  /*50a0*/  @!P3 IMAD R33, R27, c[0x0][0x10], R25 ;  /* 0x000004001b21ba24 */ /* 0x000fc800078e0219 */
[----:B------:R-:W-:Y:S02]  /*50b0*/  @!P5 IMAD R31, R32, c[0x0][0x10], R25 ;  /* 0x00000400201fda24 */ /* 0x000fe400078e0219 */
[----:B------:R-:W-:-:S04]  /*50c0*/  @!P3 IMAD.WIDE.U32 R32, R33, 0x8, R28 ;  /* 0x000000082120b825 */ /* 0x000fc800078e001c */
[----:B----4-:R-:W-:Y:S01]  /*50d0*/  @!P6 FADD.FTZ R44, R44, R34 ;  /* 0x000000222c2ce221 */ /* 0x010fe20000010000 */
[----:B------:R-:W-:Y:S01]  /*50e0*/  IADD3 R34, R26, 0xc, RZ ;  /* 0x0000000c1a227810 */ /* 0x000fe20007ffe0ff */
[----:B------:R-:W-:Y:S01]  /*50f0*/  @!P5 IMAD.WIDE.U32 R30, R31, 0x8, R28 ;  /* 0x000000081f1ed825 */ /* 0x000fe200078e001c */
[----:B------:R-:W2:Y:S03]  /*5100*/  @!P3 LDG.E.64 R32, [R32.64] ;  /* 0x0000000e2020b981 */ /* 0x000ea6000c1e1b00 */
[----:B------:R-:W-:Y:S01]  /*5110*/  @!P6 FADD.FTZ R45, R45, R35 ;  /* 0x000000232d2de221 */ /* 0x000fe20000010000 */
[----:B------:R-:W-:Y:S01]  /*5120*/  ISETP.EQ.OR P6, PT, R34, R60, P2 ;  /* 0x0000003c2200720c */ /* 0x000fe200017c2670 */
[----:B------:R-:W3:-:S12]  /*5130*/  @!P5 LDG.E.64 R30, [R30.64] ;  /* 0x0000000e1e1ed981 */ /* 0x000ed8000c1e1b00 */
[----:B------:R-:W-:-:S04]  /*5140*/  @!P6 IMAD R34, R34, c[0x0][0x10], R25 ;  /* 0x000004002222ea24 */ /* 0x000fc800078e0219 */
[----:B------:R-:W-:-:S06]  /*5150*/  @!P6 IMAD.WIDE.U32 R34, R34, 0x8, R28 ;  /* 0x000000082222e825 */ /* 0x000fcc00078e001c */
[----:B------:R-:W4:Y:S01]  /*5160*/  @!P6 LDG.E.64 R34, [R34.64] ;  /* 0x0000000e2222e981 */ /* 0x000f22000c1e1b00 */
[C---:B------:R-:W-:Y:S02]  /*5170*/  IADD3 R57, R26.reuse, 0xd, RZ ;  /* 0x0000000d1a397810 */ /* 0x040fe40007ffe0ff */
[C---:B------:R-:W-:Y:S02]  /*5180*/  IADD3 R77, R26.reuse, 0xe, RZ ;  /* 0x0000000e1a4d7810 */ /* 0x040fe40007ffe0ff */
[----:B------:R-:W-:Y:S01]  /*5190*/  IADD3 R27, R26, 0xf, RZ ;  /* 0x0000000f1a1b7810 */ /* 0x000fe20007ffe0ff */
[----:B--2---:R-:W-:Y:S02]  /*51a0*/  @!P3 FADD.FTZ R44, R44, R32 ;  /* 0x000000202c2cb221 */ /* 0x004fe40000010000 */
[----:B------:R-:W-:Y:S02]  /*51b0*/  @!P3 FADD.FTZ R45, R45, R33 ;  /* 0x000000212d2db221 */ /* 0x000fe40000010000 */
[----:B---3--:R-:W-:-:S02]  /*51c0*/  @!P5 FADD.FTZ R44, R44, R30 ;  /* 0x0000001e2c2cd221 */ /* 0x008fc40000010000 */
[----:B------:R-:W-:Y:S01]  /*51d0*/  @!P5 FADD.FTZ R45, R45, R31 ;  /* 0x0000001f2d2dd221 */ /* 0x000fe20000010000 */
[-C--:B------:R-:W-:Y:S02]  /*51e0*/  ISETP.EQ.OR P5, PT, R57, R60.reuse, P2 ;  /* 0x0000003c3900720c */ /* 0x080fe400017a2670 */
[----:B------:R-:W-:-:S11]  /*51f0*/  ISETP.EQ.OR P3, PT, R77, R60, P2 ;  /* 0x0000003c4d00720c */ /* 0x000fd60001762670 */
[--C-:B------:R-:W-:Y:S02]  /*5200*/  @!P5 IMAD R33, R57, c[0x0][0x10], R25.reuse ;  /* 0x000004003921da24 */ /* 0x100fe400078e0219 */
[----:B------:R-:W-:Y:S02]  /*5210*/  @!P3 IMAD R31, R77, c[0x0][0x10], R25 ;  /* 0x000004004d1fba24 */ /* 0x000fe400078e0219 */
[----:B------:R-:W-:-:S04]  /*5220*/  @!P5 IMAD.WIDE.U32 R32, R33, 0x8, R28 ;  /* 0x000000082120d825 */ /* 0x000fc800078e001c */
[----:B----4-:R-:W-:Y:S02]  /*5230*/  @!P6 FADD.FTZ R44, R44, R34 ;  /* 0x000000222c2ce221 */ /* 0x010fe40000010000 */
        /* <DEDUP_REMOVED lines=18> */
.L_x_89:
        /* <DEDUP_REMOVED lines=20> */
[----:B------:R-:W-:Y:S01]  /*54a0*/  @!P0 FADD.FTZ R45, R45, R33 ;  /* 0x000000212d2d8221 */ /* 0x000fe20000010000 */
[----:B------:R-:W-:Y:S01]  /*54b0*/  ISETP.EQ.OR P0, PT, R34, R60, P2 ;  /* 0x0000003c2200720c */ /* 0x000fe20001702670 */
[----:B------:R-:W-:-:S04]  /*54c0*/  @!P6 IMAD R33, R35, c[0x0][0x10], R25 ;  /* 0x000004002321ea24 */ /* 0x000fc800078e0219 */
[----:B------:R-:W-:-:S04]  /*54d0*/  @!P6 IMAD.WIDE.U32 R32, R33, 0x8, R28 ;  /* 0x000000082120e825 */ /* 0x000fc800078e001c */
[----:B---3--:R-:W-:Y:S02]  /*54e0*/  @!P3 FADD.FTZ R45, R45, R31 ;  /* 0x0000001f2d2db221 */ /* 0x008fe40000010000 */
[----:B------:R-:W2:Y:S02]  /*54f0*/  @!P6 LDG.E.64 R32, [R32.64] ;  /* 0x0000000e2020e981 */ /* 0x000ea4000c1e1b00 */
[----:B------:R-:W-:Y:S02]  /*5500*/  @!P0 IMAD R31, R34, c[0x0][0x10], R25 ;  /* 0x00000400221f8a24 */ /* 0x000fe400078e0219 */
[----:B------:R-:W-:Y:S02]  /*5510*/  @!P3 FADD.FTZ R44, R44, R30 ;  /* 0x0000001e2c2cb221 */ /* 0x000fe40000010000 */
[----:B------:R-:W-:-:S06]  /*5520*/  @!P0 IMAD.WIDE.U32 R30, R31, 0x8, R28 ;  /* 0x000000081f1e8825 */ /* 0x000fcc00078e001c */
[----:B------:R-:W3:Y:S01]  /*5530*/  @!P0 LDG.E.64 R30, [R30.64] ;  /* 0x0000000e1e1e8981 */ /* 0x000ee2000c1e1b00 */
[----:B----4-:R-:W-:Y:S01]  /*5540*/  @!P5 FADD.FTZ R44, R44, R26 ;  /* 0x0000001a2c2cd221 */ /* 0x010fe20000010000 */
[C---:B------:R-:W-:Y:S01]  /*5550*/  IADD3 R26, R34.reuse, 0x1, RZ ;  /* 0x00000001221a7810 */ /* 0x040fe20007ffe0ff */
[----:B------:R-:W-:Y:S01]  /*5560*/  @!P5 FADD.FTZ R45, R45, R27 ;  /* 0x0000001b2d2dd221 */ /* 0x000fe20000010000 */
[----:B------:R-:W-:Y:S02]  /*5570*/  IADD3 R27, R34, 0x2, RZ ;  /* 0x00000002221b7810 */ /* 0x000fe40007ffe0ff */
[-C--:B------:R-:W-:Y:S01]  /*5580*/  ISETP.EQ.OR P5, PT, R26, R60.reuse, P2 ;  /* 0x0000003c1a00720c */ /* 0x080fe200017a2670 */
[----:B--2---:R-:W-:Y:S01]  /*5590*/  @!P6 FADD.FTZ R44, R44, R32 ;  /* 0x000000202c2ce221 */ /* 0x004fe20000010000 */
[----:B------:R-:W-:Y:S01]  /*55a0*/  IADD3 R32, R34, 0x3, RZ ;  /* 0x0000000322207810 */ /* 0x000fe20007ffe0ff */
[----:B------:R-:W-:Y:S01]  /*55b0*/  @!P6 FADD.FTZ R45, R45, R33 ;  /* 0x000000212d2de221 */ /* 0x000fe20000010000 */
[----:B------:R-:W-:-:S02]  /*55c0*/  ISETP.EQ.OR P6, PT, R27, R60, P2 ;  /* 0x0000003c1b00720c */ /* 0x000fc400017c2670 */
[----:B------:R-:W-:Y:S01]  /*55d0*/  ISETP.EQ.OR P3, PT, R32, R60, P2 ;  /* 0x0000003c2000720c */ /* 0x000fe20001762670 */
[----:B---3--:R-:W-:-:S06]  /*55e0*/  @!P0 FADD.FTZ R45, R45, R31 ;  /* 0x0000001f2d2d8221 */ /* 0x008fcc0000010000 */
[--C-:B------:R-:W-:Y:S02]  /*55f0*/  @!P5 IMAD R31, R26, c[0x0][0x10], R25.reuse ;  /* 0x000004001a1fda24 */ /* 0x100fe400078e0219 */
[----:B------:R-:W-:Y:S02]  /*5600*/  @!P0 FADD.FTZ R44, R44, R30 ;  /* 0x0000001e2c2c8221 */ /* 0x000fe40000010000 */
        /* <DEDUP_REMOVED lines=8> */
[----:B------:R-:W-:Y:S02]  /*5690*/  IADD3 R24, R24, -0x4, RZ ;  /* 0xfffffffc18187810 */ /* 0x000fe40007ffe0ff */
[----:B------:R-:W-:Y:S02]  /*56a0*/  PLOP3.LUT P0, PT, PT, PT, PT, 0x8, 0x0 ;  /* 0x000000000000781c */ /* 0x000fe40003f0e170 */
[----:B------:R-:W-:Y:S01]  /*56b0*/  IADD3 R24, R24, -0x4, RZ ;  /* 0xfffffffc18187810 */ /* 0x000fe20007ffe0ff */
[----:B--2---:R-:W-:Y:S02]  /*56c0*/  @!P5 FADD.FTZ R44, R44, R30 ;  /* 0x0000001e2c2cd221 */ /* 0x004fe40000010000 */
[----:B------:R-:W-:Y:S02]  /*56d0*/  @!P5 FADD.FTZ R45, R45, R31 ;  /* 0x0000001f2d2dd221 */ /* 0x000fe40000010000 */
[----:B---3--:R-:W-:-:S02]  /*56e0*/  @!P6 FADD.FTZ R44, R44, R26 ;  /* 0x0000001a2c2ce221 */ /* 0x008fc40000010000 */
[----:B------:R-:W-:Y:S01]  /*56f0*/  @!P6 FADD.FTZ R45, R45, R27 ;  /* 0x0000001b2d2de221 */ /* 0x000fe20000010000 */
[----:B------:R-:W-:Y:S01]  /*5700*/  IADD3 R26, R34, 0x4, RZ ;  /* 0x00000004221a7810 */ /* 0x000fe20007ffe0ff */
[----:B----4-:R-:W-:Y:S02]  /*5710*/  @!P3 FADD.FTZ R44, R44, R32 ;  /* 0x000000202c2cb221 */ /* 0x010fe40000010000 */
[----:B------:R-:W-:Y:S02]  /*5720*/  @!P3 FADD.FTZ R45, R45, R33 ;  /* 0x000000212d2db221 */ /* 0x000fe40000010000 */
.L_x_91:
[----:B------:R-:W-:-:S13]  /*5730*/  ISETP.NE.OR P0, PT, R24, RZ, P0 ;  /* 0x000000ff1800720c */ /* 0x000fda0000705670 */
[----:B------:R-:W-:Y:S05]  /*5740*/  @!P0 BRA `(.L_x_87) ;  /* 0x000001f000008947 */ /* 0x000fea0003800000 */
.L_x_88:
        /* <DEDUP_REMOVED lines=31> */
.L_x_87:
        /* <DEDUP_REMOVED lines=12> */
.L_x_93:
[----:B------:R-:W-:Y:S05]  /*5a00*/  BSYNC B0 ;  /* 0x0000000000007941 */ /* 0x000fea0003800000 */
.L_x_92:
        /* <DEDUP_REMOVED lines=16> */
.L_x_84:
[----:B------:R-:W-:Y:S04]  /*5b10*/  @!P2 STS.64 [0xc0], R44 ;  /* 0x0000c02cff00a388 */ /* 0x000fe80000000a00 */
[----:B------:R-:W-:Y:S01]  /*5b20*/  BAR.SYNC.DEFER_BLOCKING 0x0 ;  /* 0x0000000000007b1d */ /* 0x000fe20000010000 */
[----:B------:R-:W-:Y:S02]  /*5b30*/  ISETP.GE.U32.AND P0, PT, R75, c[0x0][0x1e0], PT ;  /* 0x000078004b007a0c */ /* 0x000fe40003f06070 */
[----:B-1----:R-:W-:Y:S02]  /*5b40*/  PRMT R27, RZ, 0x5410, R56 ;  /* 0x00005410ff1b7816 */ /* 0x002fe40000000038 */
[----:B------:R-:W-:Y:S02]  /*5b50*/  ISETP.GE.U32.AND P5, PT, R74, c[0x0][0x1e0], PT ;  /* 0x000078004a007a0c */ /* 0x000fe40003fa6070 */
[----:B------:R-:W-:-:S02]  /*5b60*/  ISETP.GE.AND.EX P3, PT, R76, c[0x0][0x1e4], PT, P0 ;  /* 0x000079004c007a0c */ /* 0x000fc40003f66300 */
[----:B------:R-:W-:Y:S01]  /*5b70*/  PRMT R56, RZ, 0x7610, R56 ;  /* 0x00007610ff387816 */ /* 0x000fe20000000038 */
[----:B------:R-:W1:Y:S02]  /*5b80*/  LDS.64 R24, [0xc0] ;  /* 0x0000c000ff187984 */ /* 0x000e640000000a00 */
[----:B-1----:R-:W-:Y:S01]  /*5b90*/  FMUL.FTZ R26, R24, c[0x0][0x20c] ;  /* 0x00008300181a7a20 */ /* 0x002fe20000410000 */
[--C-:B------:R-:W-:Y:S01]  /*5ba0*/  PRMT R24, RZ, 0x5410, R12.reuse ;  /* 0x00005410ff187816 */ /* 0x100fe2000000000c */
[----:B------:R-:W-:Y:S01]  /*5bb0*/  FMUL.FTZ R28, R25, c[0x0][0x20c] ;  /* 0x00008300191c7a20 */ /* 0x000fe20000410000 */
[----:B------:R-:W-:Y:S01]  /*5bc0*/  PRMT R12, RZ, 0x7610, R12 ;  /* 0x00007610ff0c7816 */ /* 0x000fe2000000000c */
[----:B------:R1:W2:Y:S02]  /*5bd0*/  R2UR UR4, R26 ;  /* 0x000000001a0473c2 */ /* 0x0002a400000e0000 */
[----:B------:R-:W-:Y:S02]  /*5be0*/  FADD.FTZ R24, R24, -UR16 ;  /* 0x8000001018187e21 */ /* 0x000fe40008010000 */
[----:B------:R-:W-:-:S02]  /*5bf0*/  FADD.FTZ R12, R12, -UR16 ;  /* 0x800000100c0c7e21 */ /* 0x000fc40008010000 */
[----:B------:R-:W-:Y:S02]  /*5c00*/  FMUL.FTZ R25, R24, UR5 ;  /* 0x0000000518197c20 */ /* 0x000fe40008410000 */
[----:B------:R-:W-:Y:S01]  /*5c10*/  FMUL.FTZ R12, R12, UR5 ;  /* 0x000000050c0c7c20 */ /* 0x000fe20008410000 */
[----:B------:R-:W-:Y:S05]  /*5c20*/  @!P4 BRA `(.L_x_94) ;  /* 0x000001200000c947 */ /* 0x000fea0003800000 */
[----:B-1----:R-:W-:Y:S02]  /*5c30*/  FFMA.FTZ R26, R25, R22, R36 ;  /* 0x00000016191a7223 */ /* 0x002fe40000010024 */
[----:B------:R-:W-:Y:S02]  /*5c40*/  FFMA.FTZ R24, R12, R23, R37 ;  /* 0x000000170c187223 */ /* 0x000fe40000010025 */
[----:B------:R-:W-:Y:S02]  /*5c50*/  FMUL.FTZ R29, R26, -1.4426950216293334961 ;  /* 0xbfb8aa3b1a1d7820 */ /* 0x000fe40000410000 */
[----:B------:R-:W-:-:S04]  /*5c60*/  FMUL.FTZ R31, R24, -1.4426950216293334961 ;  /* 0xbfb8aa3b181f7820 */ /* 0x000fc80000410000 */
[----:B------:R-:W1:Y:S08]  /*5c70*/  MUFU.EX2 R29, R29 ;  /* 0x0000001d001d7308 */ /* 0x000e700000000800 */
[----:B------:R-:W3:Y:S01]  /*5c80*/  MUFU.EX2 R31, R31 ;  /* 0x0000001f001f7308 */ /* 0x000ee20000000800 */
[----:B-1----:R-:W-:-:S07]  /*5c90*/  FADD.FTZ R30, R29, 1 ;  /* 0x3f8000001d1e7421 */ /* 0x002fce0000010000 */
[----:B------:R-:W1:Y:S01]  /*5ca0*/  MUFU.RCP R30, R30 ;  /* 0x0000001e001e7308 */ /* 0x000e620000001000 */
[----:B---3--:R-:W-:-:S07]  /*5cb0*/  FADD.FTZ R32, R31, 1 ;  /* 0x3f8000001f207421 */ /* 0x008fce0000010000 */
[----:B------:R-:W3:Y:S01]  /*5cc0*/  MUFU.RCP R33, R32 ;  /* 0x0000002000217308 */ /* 0x000ee20000001000 */
[----:B-1----:R-:W-:Y:S02]  /*5cd0*/  FADD.FTZ R35, -R30, 1 ;  /* 0x3f8000001e237421 */ /* 0x002fe40000010100 */
[----:B------:R-:W-:Y:S02]  /*5ce0*/  FMUL.FTZ R27, R27, R30 ;  /* 0x0000001e1b1b7220 */ /* 0x000fe40000410000 */
[----:B------:R-:W-:Y:S02]  /*5cf0*/  FFMA.FTZ R26, R26, R35, 1 ;  /* 0x3f8000001a1a7423 */ /* 0x000fe40000010023 */
[----:B0--3--:R-:W-:Y:S02]  /*5d00*/  FADD.FTZ R45, -R33, 1 ;  /* 0x3f800000212d7421 */ /* 0x009fe40000010100 */
[----:B------:R-:W-:Y:S02]  /*5d10*/  FMUL.FTZ R56, R56, R33 ;  /* 0x0000002138387220 */ /* 0x000fe40000410000 */
[----:B------:R-:W-:-:S02]  /*5d20*/  FFMA.FTZ R45, R24, R45, 1 ;  /* 0x3f800000182d7423 */ /* 0x000fc4000001002d */
[----:B------:R-:W-:Y:S02]  /*5d30*/  FMUL.FTZ R27, R27, R26 ;  /* 0x0000001a1b1b7220 */ /* 0x000fe40000410000 */
[----:B------:R-:W-:Y:S02]  /*5d40*/  FMUL.FTZ R56, R56, R45 ;  /* 0x0000002d38387220 */ /* 0x000fe40000410000 */
.L_x_94:
[----:B-1----:R-:W-:Y:S01]  /*5d50*/  BSSY B0, `(.L_x_95) ;  /* 0x0000012000007945 */ /* 0x002fe20003800000 */
[----:B------:R-:W-:Y:S05]  /*5d60*/  @!P1 BRA `(.L_x_96) ;  /* 0x0000010000009947 */ /* 0x000fea0003800000 */
[--C-:B--2---:R-:W-:Y:S01]  /*5d70*/  FFMA.FTZ R25, R25, UR4, R28.reuse ;  /* 0x0000000419197c23 */ /* 0x104fe2000801001c */
[----:B------:R-:W-:Y:S01]  /*5d80*/  MOV R24, R18 ;  /* 0x0000001200187202 */ /* 0x000fe20000000f00 */
[----:B------:R-:W-:Y:S02]  /*5d90*/  FFMA.FTZ R12, R12, UR4, R28 ;  /* 0x000000040c0c7c23 */ /* 0x000fe4000801001c */
[----:B------:R-:W-:Y:S01]  /*5da0*/  FFMA.FTZ R27, R27, R22, -R25 ;  /* 0x000000161b1b7223 */ /* 0x000fe20000010819 */
[----:B------:R-:W-:Y:S01]  /*5db0*/  MOV R25, R21 ;  /* 0x0000001500197202 */ /* 0x000fe20000000f00 */
[----:B------:R-:W-:Y:S02]  /*5dc0*/  IMAD R29, R93, c[0x0][0x1d8], RZ ;  /* 0x000076005d1d7a24 */ /* 0x000fe400078e02ff */
[----:B------:R-:W-:-:S02]  /*5dd0*/  FFMA.FTZ R12, R56, R23, -R12 ;  /* 0x00000017380c7223 */ /* 0x000fc4000001080c */
[----:B------:R-:W-:-:S04]  /*5de0*/  IMAD.WIDE.U32 R24, R0, c[0x0][0x1d8], R24 ;  /* 0x0000760000187a25 */ /* 0x000fc800078e0018 */
[----:B------:R-:W-:Y:S01]  /*5df0*/  IMAD R31, R0, c[0x0][0x1dc], R29 ;  /* 0x00007700001f7a24 */ /* 0x000fe200078e021d */
[----:B------:R-:W-:Y:S01]  /*5e00*/  LEA R26, P0, R24, c[0x0][0x160], 0x1 ;  /* 0x00005800181a7a11 */ /* 0x000fe200078008ff */
[----:B------:R-:W-:Y:S02]  /*5e10*/  FMUL.FTZ R29, R27, UR5 ;  /* 0x000000051b1d7c20 */ /* 0x000fe40008410000 */
[----:B------:R-:W-:Y:S01]  /*5e20*/  FMUL.FTZ R12, R12, UR5 ;  /* 0x000000050c0c7c20 */ /* 0x000fe20008410000 */
[----:B------:R-:W-:-:S04]  /*5e30*/  IADD3 R31, R25, R31, RZ ;  /* 0x0000001f191f7210 */ /* 0x000fc80007ffe0ff */
[----:B------:R-:W-:Y:S02]  /*5e40*/  LEA.HI.X R27, R24, c[0x0][0x164], R31, 0x1, P0 ;  /* 0x00005900181b7a11 */ /* 0x000fe400000f0c1f */
[----:B------:R-:W-:-:S05]  /*5e50*/  F2FP.BF16.PACK_AB R25, R12, R29 ;  /* 0x0000001d0c19723e */ /* 0x000fca00000010ff */
[----:B------:R1:W-:Y:S02]  /*5e60*/  STG.E [R26.64], R25 ;  /* 0x000000191a007986 */ /* 0x0003e4000c10190e */
.L_x_96:
[----:B------:R-:W-:Y:S05]  /*5e70*/  BSYNC B0 ;  /* 0x0000000000007941 */ /* 0x000fea0003800000 */
.L_x_95:
[--C-:B------:R-:W-:Y:S02]  /*5e80*/  PRMT R12, RZ, 0x5410, R38.reuse ;  /* 0x00005410ff0c7816 */ /* 0x100fe40000000026 */
[----:B------:R-:W-:Y:S02]  /*5e90*/  PRMT R38, RZ, 0x7610, R38 ;  /* 0x00007610ff267816 */ /* 0x000fe40000000026 */
[----:B------:R-:W-:Y:S01]  /*5ea0*/  ISETP.GE.U32.AND P2, PT, R73, c[0x0][0x1e0], PT ;  /* 0x0000780049007a0c */ /* 0x000fe20003f46070 */
[----:B------:R-:W-:Y:S01]  /*5eb0*/  FADD.FTZ R12, R12, -UR16 ;  /* 0x800000100c0c7e21 */ /* 0x000fe20008010000 */
[----:B------:R-:W-:Y:S01]  /*5ec0*/  ISETP.GE.AND.EX P0, PT, R78, c[0x0][0x1e4], PT, P5 ;  /* 0x000079004e007a0c */ /* 0x000fe20003f06350 */
[----:B------:R-:W-:Y:S01]  /*5ed0*/  FADD.FTZ R38, R38, -UR16 ;  /* 0x8000001026267e21 */ /* 0x000fe20008010000 */
[----:B------:R-:W-:Y:S01]  /*5ee0*/  ISETP.GT.U32.OR P3, PT, R2, 0x27f, P3 ;  /* 0x0000027f0200780c */ /* 0x000fe20001f64470 */
[----:B-1----:R-:W-:Y:S01]  /*5ef0*/  FMUL.FTZ R25, R12, UR5 ;  /* 0x000000050c197c20 */ /* 0x002fe20008410000 */
[--C-:B------:R-:W-:Y:S01]  /*5f00*/  PRMT R27, RZ, 0x5410, R55.reuse ;  /* 0x00005410ff1b7816 */ /* 0x100fe20000000037 */
[----:B------:R-:W-:Y:S01]  /*5f10*/  FMUL.FTZ R12, R38, UR5 ;  /* 0x00000005260c7c20 */ /* 0x000fe20008410000 */
[----:B------:R-:W-:Y:S01]  /*5f20*/  PRMT R26, RZ, 0x7610, R55 ;  /* 0x00007610ff1a7816 */ /* 0x000fe20000000037 */
[----:B------:R-:W-:Y:S07]  /*5f30*/  @!P4 BRA `(.L_x_97) ;  /* 0x000001200000c947 */ /* 0x000fee0003800000 */
[----:B------:R-:W-:Y:S02]  /*5f40*/  FFMA.FTZ R29, R25, R22, R36 ;  /* 0x00000016191d7223 */ /* 0x000fe40000010024 */
[----:B------:R-:W-:-:S02]  /*5f50*/  FFMA.FTZ R24, R12, R23, R37 ;  /* 0x000000170c187223 */ /* 0x000fc40000010025 */
        /* <DEDUP_REMOVED lines=16> */
.L_x_97:
[----:B------:R-:W-:Y:S01]  /*6060*/  BSSY B0, `(.L_x_98) ;  /* 0x0000012000007945 */ /* 0x000fe20003800000 */
[----:B------:R-:W-:Y:S05]  /*6070*/  @P3 BRA `(.L_x_99) ;  /* 0x0000010000003947 */ /* 0x000fea0003800000 */
[--C-:B--2---:R-:W-:Y:S01]  /*6080*/  FFMA.FTZ R25, R25, UR4, R28.reuse ;  /* 0x0000000419197c23 */ /* 0x104fe2000801001c */
[----:B------:R-:W-:Y:S01]  /*6090*/  MOV R24, R18 ;  /* 0x0000001200187202 */ /* 0x000fe20000000f00 */
[----:B------:R-:W-:Y:S02]  /*60a0*/  FFMA.FTZ R12, R12, UR4, R28 ;  /* 0x000000040c0c7c23 */ /* 0x000fe4000801001c */
[----:B------:R-:W-:Y:S01]  /*60b0*/  FFMA.FTZ R27, R27, R22, -R25 ;  /* 0x000000161b1b7223 */ /* 0x000fe20000010819 */
[----:B------:R-:W-:Y:S01]  /*60c0*/  MOV R25, R21 ;  /* 0x0000001500197202 */ /* 0x000fe20000000f00 */
[----:B------:R-:W-:Y:S02]  /*60d0*/  IMAD R76, R76, c[0x0][0x1d8], RZ ;  /* 0x000076004c4c7a24 */ /* 0x000fe400078e02ff */
[----:B------:R-:W-:-:S02]  /*60e0*/  FFMA.FTZ R12, R26, R23, -R12 ;  /* 0x000000171a0c7223 */ /* 0x000fc4000001080c */
[C---:B------:R-:W-:Y:S02]  /*60f0*/  IMAD R31, R75.reuse, c[0x0][0x1dc], R76 ;  /* 0x000077004b1f7a24 */ /* 0x040fe400078e024c */
[----:B------:R-:W-:-:S04]  /*6100*/  IMAD.WIDE.U32 R24, R75, c[0x0][0x1d8], R24 ;  /* 0x000076004b187a25 */ /* 0x000fc800078e0018 */
[----:B------:R-:W-:Y:S01]  /*6110*/  FMUL.FTZ R29, R27, UR5 ;  /* 0x000000051b1d7c20 */ /* 0x000fe20008410000 */
[----:B------:R-:W-:Y:S01]  /*6120*/  IADD3 R31, R25, R31, RZ ;  /* 0x0000001f191f7210 */ /* 0x000fe20007ffe0ff */
[----:B------:R-:W-:Y:S01]  /*6130*/  FMUL.FTZ R12, R12, UR5 ;  /* 0x000000050c0c7c20 */ /* 0x000fe20008410000 */
[----:B------:R-:W-:-:S04]  /*6140*/  LEA R26, P3, R24, c[0x0][0x160], 0x1 ;  /* 0x00005800181a7a11 */ /* 0x000fc800078608ff */
[----:B------:R-:W-:Y:S02]  /*6150*/  LEA.HI.X R27, R24, c[0x0][0x164], R31, 0x1, P3 ;  /* 0x00005900181b7a11 */ /* 0x000fe400018f0c1f */
[----:B------:R-:W-:-:S05]  /*6160*/  F2FP.BF16.PACK_AB R25, R12, R29 ;  /* 0x0000001d0c19723e */ /* 0x000fca00000010ff */
[----:B------:R1:W-:Y:S02]  /*6170*/  STG.E [R26.64], R25 ;  /* 0x000000191a007986 */ /* 0x0003e4000c10190e */
.L_x_99:
[----:B------:R-:W-:Y:S05]  /*6180*/  BSYNC B0 ;  /* 0x0000000000007941 */ /* 0x000fea0003800000 */
.L_x_98:
[--C-:B------:R-:W-:Y:S02]  /*6190*/  PRMT R12, RZ, 0x5410, R3.reuse ;  /* 0x00005410ff0c7816 */ /* 0x100fe40000000003 */
[----:B------:R-:W-:Y:S02]  /*61a0*/  PRMT R3, RZ, 0x7610, R3 ;  /* 0x00007610ff037816 */ /* 0x000fe40000000003 */
[----:B------:R-:W-:Y:S01]  /*61b0*/  ISETP.GE.U32.AND P3, PT, R72, c[0x0][0x1e0], PT ;  /* 0x0000780048007a0c */ /* 0x000fe20003f66070 */
[----:B------:R-:W-:Y:S01]  /*61c0*/  FADD.FTZ R12, R12, -UR16 ;  /* 0x800000100c0c7e21 */ /* 0x000fe20008010000 */
[----:B------:R-:W-:Y:S01]  /*61d0*/  ISETP.GE.AND.EX P2, PT, R79, c[0x0][0x1e4], PT, P2 ;  /* 0x000079004f007a0c */ /* 0x000fe20003f46320 */
[----:B------:R-:W-:Y:S01]  /*61e0*/  FADD.FTZ R24, R3, -UR16 ;  /* 0x8000001003187e21 */ /* 0x000fe20008010000 */
[--C-:B------:R-:W-:Y:S01]  /*61f0*/  PRMT R3, RZ, 0x5410, R54.reuse ;  /* 0x00005410ff037816 */ /* 0x100fe20000000036 */
[----:B------:R-:W-:Y:S01]  /*6200*/  FMUL.FTZ R35, R12, UR5 ;  /* 0x000000050c237c20 */ /* 0x000fe20008410000 */
[----:B------:R-:W-:Y:S01]  /*6210*/  ISETP.GT.U32.OR P0, PT, R2, 0x27f, P0 ;  /* 0x0000027f0200780c */ /* 0x000fe20000704470 */
[----:B------:R-:W-:Y:S01]  /*6220*/  FMUL.FTZ R30, R24, UR5 ;  /* 0x00000005181e7c20 */ /* 0x000fe20008410000 */
[----:B------:R-:W-:Y:S01]  /*6230*/  PRMT R54, RZ, 0x7610, R54 ;  /* 0x00007610ff367816 */ /* 0x000fe20000000036 */
[----:B------:R-:W-:Y:S09]  /*6240*/  @!P4 BRA `(.L_x_100) ;  /* 0x000001200000c947 */ /* 0x000ff20003800000 */
[----:B------:R-:W-:Y:S02]  /*6250*/  FFMA.FTZ R12, R35, R22, R36 ;  /* 0x00000016230c7223 */ /* 0x000fe40000010024 */
[----:B------:R-:W-:-:S02]  /*6260*/  FFMA.FTZ R24, R30, R23, R37 ;  /* 0x000000171e187223 */ /* 0x000fc40000010025 */
[----:B-1----:R-:W-:Y:S02]  /*6270*/  FMUL.FTZ R25, R12, -1.4426950216293334961 ;  /* 0xbfb8aa3b0c197820 */ /* 0x002fe40000410000 */
        /* <DEDUP_REMOVED lines=10> */
[----:B---3--:R-:W-:Y:S02]  /*6320*/  FADD.FTZ R33, -R29, 1 ;  /* 0x3f8000001d217421 */ /* 0x008fe40000010100 */
[----:B------:R-:W-:Y:S02]  /*6330*/  FMUL.FTZ R54, R54, R29 ;  /* 0x0000001d36367220 */ /* 0x000fe40000410000 */
[----:B------:R-:W-:-:S02]  /*6340*/  FFMA.FTZ R33, R24, R33, 1 ;  /* 0x3f80000018217423 */ /* 0x000fc40000010021 */
[----:B------:R-:W-:Y:S02]  /*6350*/  FMUL.FTZ R3, R3, R12 ;  /* 0x0000000c03037220 */ /* 0x000fe40000410000 */
[----:B------:R-:W-:Y:S02]  /*6360*/  FMUL.FTZ R54, R54, R33 ;  /* 0x0000002136367220 */ /* 0x000fe40000410000 */
.L_x_100:
[----:B------:R-:W-:Y:S01]  /*6370*/  BSSY B0, `(.L_x_101) ;  /* 0x0000012000007945 */ /* 0x000fe20003800000 */
[----:B------:R-:W-:Y:S05]  /*6380*/  @P0 BRA `(.L_x_102) ;  /* 0x0000010000000947 */ /* 0x000fea0003800000 */
[--C-:B--2---:R-:W-:Y:S01]  /*6390*/  FFMA.FTZ R12, R35, UR4, R28.reuse ;  /* 0x00000004230c7c23 */ /* 0x104fe2000801001c */
[----:B-1----:R-:W-:Y:S01]  /*63a0*/  MOV R25, R21 ;  /* 0x0000001500197202 */ /* 0x002fe20000000f00 */
[----:B------:R-:W-:Y:S02]  /*63b0*/  FFMA.FTZ R24, R30, UR4, R28 ;  /* 0x000000041e187c23 */ /* 0x000fe4000801001c */
[----:B------:R-:W-:Y:S02]  /*63c0*/  FFMA.FTZ R12, R3, R22, -R12 ;  /* 0x00000016030c7223 */ /* 0x000fe4000001080c */
[----:B------:R-:W-:Y:S01]  /*63d0*/  FFMA.FTZ R3, R54, R23, -R24 ;  /* 0x0000001736037223 */ /* 0x000fe20000010818 */
[----:B------:R-:W-:Y:S01]  /*63e0*/  MOV R24, R18 ;  /* 0x0000001200187202 */ /* 0x000fe20000000f00 */
[----:B------:R-:W-:-:S02]  /*63f0*/  IMAD R27, R78, c[0x0][0x1d8], RZ ;  /* 0x000076004e1b7a24 */ /* 0x000fc400078e02ff */
[----:B------:R-:W-:Y:S02]  /*6400*/  FMUL.FTZ R12, R12, UR5 ;  /* 0x000000050c0c7c20 */ /* 0x000fe40008410000 */
[C---:B------:R-:W-:Y:S02]  /*6410*/  IMAD R27, R74.reuse, c[0x0][0x1dc], R27 ;  /* 0x000077004a1b7a24 */ /* 0x040fe400078e021b */
[----:B------:R-:W-:-:S04]  /*6420*/  IMAD.WIDE.U32 R24, R74, c[0x0][0x1d8], R24 ;  /* 0x000076004a187a25 */ /* 0x000fc800078e0018 */
[----:B------:R-:W-:Y:S01]  /*6430*/  FMUL.FTZ R3, R3, UR5 ;  /* 0x0000000503037c20 */ /* 0x000fe20008410000 */
[----:B------:R-:W-:Y:S02]  /*6440*/  IADD3 R27, R25, R27, RZ ;  /* 0x0000001b191b7210 */ /* 0x000fe40007ffe0ff */
[C---:B------:R-:W-:Y:S02]  /*6450*/  LEA R26, P0, R24.reuse, c[0x0][0x160], 0x1 ;  /* 0x00005800181a7a11 */ /* 0x040fe400078008ff */
[----:B------:R-:W-:Y:S02]  /*6460*/  F2FP.BF16.PACK_AB R3, R3, R12 ;  /* 0x0000000c0303723e */ /* 0x000fe400000010ff */
[----:B------:R-:W-:-:S05]  /*6470*/  LEA.HI.X R27, R24, c[0x0][0x164], R27, 0x1, P0 ;  /* 0x00005900181b7a11 */ /* 0x000fca00000f0c1b */
[----:B------:R1:W-:Y:S04]  /*6480*/  STG.E [R26.64], R3 ;  /* 0x000000031a007986 */ /* 0x0003e8000c10190e */
.L_x_102:
[----:B------:R-:W-:Y:S05]  /*6490*/  BSYNC B0 ;  /* 0x0000000000007941 */ /* 0x000fea0003800000 */
.L_x_101:
[--C-:B-1----:R-:W-:Y:S02]  /*64a0*/  PRMT R3, RZ, 0x5410, R4.reuse ;  /* 0x00005410ff037816 */ /* 0x102fe40000000004 */
[----:B------:R-:W-:Y:S02]  /*64b0*/  PRMT R4, RZ, 0x7610, R4 ;  /* 0x00007610ff047816 */ /* 0x000fe40000000004 */
[----:B------:R-:W-:Y:S01]  /*64c0*/  ISETP.GE.U32.AND P0, PT, R71, c[0x0][0x1e0], PT ;  /* 0x0000780047007a0c */ /* 0x000fe20003f06070 */
[----:B------:R-:W-:Y:S01]  /*64d0*/  FADD.FTZ R12, R3, -UR16 ;  /* 0x80000010030c7e21 */ /* 0x000fe20008010000 */
[----:B------:R-:W-:Y:S01]  /*64e0*/  ISETP.GE.AND.EX P3, PT, R80, c[0x0][0x1e4], PT, P3 ;  /* 0x0000790050007a0c */ /* 0x000fe20003f66330 */
[----:B------:R-:W-:Y:S01]  /*64f0*/  FADD.FTZ R24, R4, -UR16 ;  /* 0x8000001004187e21 */ /* 0x000fe20008010000 */
[----:B------:R-:W-:Y:S01]  /*6500*/  ISETP.GT.U32.OR P2, PT, R2, 0x27f, P2 ;  /* 0x0000027f0200780c */ /* 0x000fe20001744470 */
[----:B------:R-:W-:Y:S01]  /*6510*/  FMUL.FTZ R35, R12, UR5 ;  /* 0x000000050c237c20 */ /* 0x000fe20008410000 */
        /* <DEDUP_REMOVED lines=22> */
.L_x_103:
[----:B------:R-:W-:Y:S01]  /*6680*/  BSSY B0, `(.L_x_104) ;  /* 0x0000012000007945 */ /* 0x000fe20003800000 */
[----:B------:R-:W-:Y:S05]  /*6690*/  @P2 BRA `(.L_x_105) ;  /* 0x0000010000002947 */ /* 0x000fea0003800000 */
[--C-:B--2---:R-:W-:Y:S01]  /*66a0*/  FFMA.FTZ R12, R35, UR4, R28.reuse ;  /* 0x00000004230c7c23 */ /* 0x104fe2000801001c */
[----:B------:R-:W-:Y:S01]  /*66b0*/  MOV R25, R21 ;  /* 0x0000001500197202 */ /* 0x000fe20000000f00 */
        /* <DEDUP_REMOVED lines=14> */
.L_x_105:
[----:B------:R-:W-:Y:S05]  /*67a0*/  BSYNC B0 ;  /* 0x0000000000007941 */ /* 0x000fea0003800000 */
.L_x_104:
[--C-:B-1----:R-:W-:Y:S02]  /*67b0*/  PRMT R3, RZ, 0x5410, R5.reuse ;  /* 0x00005410ff037816 */ /* 0x102fe40000000005 */
[----:B------:R-:W-:Y:S02]  /*67c0*/  PRMT R5, RZ, 0x7610, R5 ;  /* 0x00007610ff057816 */ /* 0x000fe40000000005 */
[----:B------:R-:W-:Y:S01]  /*67d0*/  ISETP.GE.U32.AND P2, PT, R70, c[0x0][0x1e0], PT ;  /* 0x0000780046007a0c */ /* 0x000fe20003f46070 */
[----:B------:R-:W-:Y:S01]  /*67e0*/  FADD.FTZ R4, R3, -UR16 ;  /* 0x8000001003047e21 */ /* 0x000fe20008010000 */
[--C-:B------:R-:W-:Y:S01]  /*67f0*/  PRMT R3, RZ, 0x5410, R52.reuse ;  /* 0x00005410ff037816 */ /* 0x100fe20000000034 */
[----:B------:R-:W-:Y:S01]  /*6800*/  FADD.FTZ R5, R5, -UR16 ;  /* 0x8000001005057e21 */ /* 0x000fe20008010000 */
[----:B------:R-:W-:Y:S01]  /*6810*/  ISETP.GE.AND.EX P0, PT, R82, c[0x0][0x1e4], PT, P0 ;  /* 0x0000790052007a0c */ /* 0x000fe20003f06300 */
[----:B------:R-:W-:Y:S01]  /*6820*/  FMUL.FTZ R31, R4, UR5 ;  /* 0x00000005041f7c20 */ /* 0x000fe20008410000 */
[----:B------:R-:W-:Y:S01]  /*6830*/  ISETP.GT.U32.OR P3, PT, R2, 0x27f, P3 ;  /* 0x0000027f0200780c */ /* 0x000fe20001f64470 */
[----:B------:R-:W-:Y:S01]  /*6840*/  FMUL.FTZ R32, R5, UR5 ;  /* 0x0000000505207c20 */ /* 0x000fe20008410000 */
[----:B------:R-:W-:Y:S01]  /*6850*/  PRMT R52, RZ, 0x7610, R52 ;  /* 0x00007610ff347816 */ /* 0x000fe20000000034 */
[----:B------:R-:W-:Y:S09]  /*6860*/  @!P4 BRA `(.L_x_106) ;  /* 0x000001200000c947 */ /* 0x000ff20003800000 */
        /* <DEDUP_REMOVED lines=18> */
.L_x_106:
[----:B------:R-:W-:Y:S01]  /*6990*/  BSSY B0, `(.L_x_107) ;  /* 0x0000012000007945 */ /* 0x000fe20003800000 */
[----:B------:R-:W-:Y:S05]  /*69a0*/  @P3 BRA `(.L_x_108) ;  /* 0x0000010000003947 */ /* 0x000fea0003800000 */
[--C-:B--2---:R-:W-:Y:S02]  /*69b0*/  FFMA.FTZ R4, R31, UR4, R28.reuse ;  /* 0x000000041f047c23 */ /* 0x104fe4000801001c */
[----:B------:R-:W-:Y:S02]  /*69c0*/  FFMA.FTZ R5, R32, UR4, R28 ;  /* 0x0000000420057c23 */ /* 0x000fe4000801001c */
[----:B------:R-:W-:Y:S01]  /*69d0*/  FFMA.FTZ R3, R3, R22, -R4 ;  /* 0x0000001603037223 */ /* 0x000fe20000010804 */
[----:B------:R-:W-:Y:S01]  /*69e0*/  MOV R4, R18 ;  /* 0x0000001200047202 */ /* 0x000fe20000000f00 */
        /* <DEDUP_REMOVED lines=12> */
.L_x_108:
[----:B------:R-:W-:Y:S05]  /*6ab0*/  BSYNC B0 ;  /* 0x0000000000007941 */ /* 0x000fea0003800000 */
.L_x_107:
        /* <DEDUP_REMOVED lines=30> */
.L_x_109:
        /* <DEDUP_REMOVED lines=18> */
.L_x_111:
[----:B------:R-:W-:Y:S05]  /*6dc0*/  BSYNC B0 ;  /* 0x0000000000007941 */ /* 0x000fea0003800000 */
.L_x_110:
        /* <DEDUP_REMOVED lines=30> */
.L_x_112:
        /* <DEDUP_REMOVED lines=18> */
.L_x_114:
[----:B------:R-:W-:Y:S05]  /*70d0*/  BSYNC B0 ;  /* 0x0000000000007941 */ /* 0x000fea0003800000 */
.L_x_113:
        /* <DEDUP_REMOVED lines=30> */
.L_x_115:
        /* <DEDUP_REMOVED lines=18> */
.L_x_117:
[----:B------:R-:W-:Y:S05]  /*73e0*/  BSYNC B0 ;  /* 0x0000000000007941 */ /* 0x000fea0003800000 */
.L_x_116:
        /* <DEDUP_REMOVED lines=30> */
.L_x_118:
        /* <DEDUP_REMOVED lines=18> */
.L_x_120:
[----:B------:R-:W-:Y:S05]  /*76f0*/  BSYNC B0 ;  /* 0x0000000000007941 */ /* 0x000fea0003800000 */
.L_x_119:
        /* <DEDUP_REMOVED lines=30> */
.L_x_121:
        /* <DEDUP_REMOVED lines=8> */
[----:B------:R-:W-:-:S04]  /*7960*/  IMAD R8, R91, c[0x0][0x1d8], RZ ;  /* 0x000076005b087a24 */ /* 0x000fc800078e02ff */
        /* <DEDUP_REMOVED lines=9> */
.L_x_123:
[----:B------:R-:W-:Y:S05]  /*7a00*/  BSYNC B0 ;  /* 0x0000000000007941 */ /* 0x000fea0003800000 */
.L_x_122:
        /* <DEDUP_REMOVED lines=30> */
.L_x_124:
        /* <DEDUP_REMOVED lines=18> */
.L_x_126:
[----:B------:R-:W-:Y:S05]  /*7d10*/  BSYNC B0 ;  /* 0x0000000000007941 */ /* 0x000fea0003800000 */
.L_x_125:
        /* <DEDUP_REMOVED lines=30> */
.L_x_127:
        /* <DEDUP_REMOVED lines=18> */
.L_x_129:
[----:B------:R-:W-:Y:S05]  /*8020*/  BSYNC B0 ;  /* 0x0000000000007941 */ /* 0x000fea0003800000 */
.L_x_128:
[--C-:B-1----:R-:W-:Y:S02]  /*8030*/  PRMT R3, RZ, 0x5410, R14.reuse ;  /* 0x00005410ff037816 */ /* 0x102fe4000000000e */
[----:B------:R-:W-:Y:S02]  /*8040*/  PRMT R14, RZ, 0x7610, R14 ;  /* 0x00007610ff0e7816 */ /* 0x000fe4000000000e */
[----:B------:R-:W-:Y:S01]  /*8050*/  ISETP.GE.U32.AND P0, PT, R62, c[0x0][0x1e0], PT ;  /* 0x000078003e007a0c */ /* 0x000fe20003f06070 */
[----:B------:R-:W-:Y:S01]  /*8060*/  FADD.FTZ R4, R3, -UR16 ;  /* 0x8000001003047e21 */ /* 0x000fe20008010000 */
[--C-:B------:R-:W-:Y:S01]  /*8070*/  PRMT R3, RZ, 0x5410, R42.reuse ;  /* 0x00005410ff037816 */ /* 0x100fe2000000002a */
[----:B------:R-:W-:Y:S01]  /*8080*/  FADD.FTZ R14, R14, -UR16 ;  /* 0x800000100e0e7e21 */ /* 0x000fe20008010000 */
[----:B------:R-:W-:Y:S01]  /*8090*/  ISETP.GT.U32.OR P2, PT, R2, 0x27f, P2 ;  /* 0x0000027f0200780c */ /* 0x000fe20001744470 */
[----:B------:R-:W-:Y:S01]  /*80a0*/  FMUL.FTZ R25, R4, UR5 ;  /* 0x0000000504197c20 */ /* 0x000fe20008410000 */
[----:B------:R-:W-:Y:S01]  /*80b0*/  PRMT R42, RZ, 0x7610, R42 ;  /* 0x00007610ff2a7816 */ /* 0x000fe2000000002a */
[----:B------:R-:W-:Y:S01]  /*80c0*/  FMUL.FTZ R14, R14, UR5 ;  /* 0x000000050e0e7c20 */ /* 0x000fe20008410000 */
[----:B------:R-:W-:Y:S08]  /*80d0*/  @!P4 BRA `(.L_x_130) ;  /* 0x000001200000c947 */ /* 0x000ff00003800000 */
        /* <DEDUP_REMOVED lines=18> */
.L_x_130:
        /* <DEDUP_REMOVED lines=18> */
.L_x_132:
[----:B------:R-:W-:Y:S05]  /*8320*/  BSYNC B0 ;  /* 0x0000000000007941 */ /* 0x000fea0003800000 */
.L_x_131:
[--C-:B-1----:R-:W-:Y:S02]  /*8330*/  PRMT R3, RZ, 0x5410, R15.reuse ;  /* 0x00005410ff037816 */ /* 0x102fe4000000000f */
[----:B------:R-:W-:Y:S02]  /*8340*/  PRMT R15, RZ, 0x7610, R15 ;  /* 0x00007610ff0f7816 */ /* 0x000fe4000000000f */
[----:B------:R-:W-:Y:S01]  /*8350*/  ISETP.GE.U32.AND P2, PT, R61, c[0x0][0x1e0], PT ;  /* 0x000078003d007a0c */ /* 0x000fe20003f46070 */
[----:B------:R-:W-:Y:S01]  /*8360*/  FADD.FTZ R5, R3, -UR16 ;  /* 0x8000001003057e21 */ /* 0x000fe20008010000 */
[----:B------:R-:W-:Y:S01]  /*8370*/  ISETP.GE.AND.EX P3, PT, R84, c[0x0][0x1e4], PT, P3 ;  /* 0x0000790054007a0c */ /* 0x000fe20003f66330 */
[----:B------:R-:W-:Y:S01]  /*8380*/  FADD.FTZ R15, R15, -UR16 ;  /* 0x800000100f0f7e21 */ /* 0x000fe20008010000 */
[----:B------:R-:W-:Y:S01]  /*8390*/  ISETP.GE.AND.EX P0, PT, R83, c[0x0][0x1e4], PT, P0 ;  /* 0x0000790053007a0c */ /* 0x000fe20003f06300 */
[----:B------:R-:W-:Y:S01]  /*83a0*/  FMUL.FTZ R25, R5, UR5 ;  /* 0x0000000505197c20 */ /* 0x000fe20008410000 */
[----:B------:R-:W-:Y:S01]  /*83b0*/  ISETP.GE.AND.EX P2, PT, R81, c[0x0][0x1e4], PT, P2 ;  /* 0x0000790051007a0c */ /* 0x000fe20003f46320 */
[----:B------:R-:W-:Y:S01]  /*83c0*/  FMUL.FTZ R14, R15, UR5 ;  /* 0x000000050f0e7c20 */ /* 0x000fe20008410000 */
[----:B------:R-:W-:-:S02]  /*83d0*/  ISETP.GT.U32.OR P3, PT, R2, 0x27f, P3 ;  /* 0x0000027f0200780c */ /* 0x000fc40001f64470 */
[--C-:B------:R-:W-:Y:S02]  /*83e0*/  PRMT R3, RZ, 0x5410, R41.reuse ;  /* 0x00005410ff037816 */ /* 0x100fe40000000029 */
[----:B------:R-:W-:Y:S01]  /*83f0*/  PRMT R4, RZ, 0x7610, R41 ;  /* 0x00007610ff047816 */ /* 0x000fe20000000029 */
[----:B------:R-:W-:Y:S07]  /*8400*/  @!P4 BRA `(.L_x_133) ;  /* 0x000001200000c947 */ /* 0x000fee0003800000 */
[----:B------:R-:W-:Y:S02]  /*8410*/  FFMA.FTZ R5, R25, R22, R36 ;  /* 0x0000001619057223 */ /* 0x000fe40000010024 */
        /* <DEDUP_REMOVED lines=17> */
.L_x_133:
        /* <DEDUP_REMOVED lines=18> */
.L_x_135:
[----:B------:R-:W-:Y:S05]  /*8650*/  BSYNC B0 ;  /* 0x0000000000007941 */ /* 0x000fea0003800000 */
.L_x_134:
[--C-:B-1----:R-:W-:Y:S02]  /*8660*/  PRMT R4, RZ, 0x5410, R16.reuse ;  /* 0x00005410ff047816 */ /* 0x102fe40000000010 */
[----:B------:R-:W-:Y:S02]  /*8670*/  PRMT R16, RZ, 0x7610, R16 ;  /* 0x00007610ff107816 */ /* 0x000fe40000000010 */
[--C-:B------:R-:W-:Y:S01]  /*8680*/  PRMT R3, RZ, 0x5410, R40.reuse ;  /* 0x00005410ff037816 */ /* 0x100fe20000000028 */
[----:B------:R-:W-:Y:S01]  /*8690*/  FADD.FTZ R4, R4, -UR16 ;  /* 0x8000001004047e21 */ /* 0x000fe20008010000 */
[----:B------:R-:W-:Y:S01]  /*86a0*/  ISETP.GT.U32.OR P0, PT, R2, 0x27f, P0 ;  /* 0x0000027f0200780c */ /* 0x000fe20000704470 */
[----:B------:R-:W-:Y:S01]  /*86b0*/  FADD.FTZ R16, R16, -UR16 ;  /* 0x8000001010107e21 */ /* 0x000fe20008010000 */
[----:B------:R-:W-:Y:S01]  /*86c0*/  ISETP.GT.U32.OR P2, PT, R2, 0x27f, P2 ;  /* 0x0000027f0200780c */ /* 0x000fe20001744470 */
[----:B------:R-:W-:Y:S01]  /*86d0*/  FMUL.FTZ R15, R4, UR5 ;  /* 0x00000005040f7c20 */ /* 0x000fe20008410000 */
[----:B------:R-:W-:Y:S01]  /*86e0*/  PRMT R40, RZ, 0x7610, R40 ;  /* 0x00007610ff287816 */ /* 0x000fe20000000028 */
[----:B------:R-:W-:Y:S01]  /*86f0*/  FMUL.FTZ R16, R16, UR5 ;  /* 0x0000000510107c20 */ /* 0x000fe20008410000 */
[----:B------:R-:W-:Y:S01]  /*8700*/  PRMT R14, RZ, 0x5410, R17 ;  /* 0x00005410ff0e7816 */ /* 0x000fe20000000011 */
[----:B------:R-:W-:Y:S05]  /*8710*/  @!P4 BRA `(.L_x_136) ;  /* 0x000001200000c947 */ /* 0x000fea0003800000 */
        /* <DEDUP_REMOVED lines=18> */
.L_x_136:
        /* <DEDUP_REMOVED lines=18> */
.L_x_138:
[----:B------:R-:W-:Y:S05]  /*8960*/  BSYNC B0 ;  /* 0x0000000000007941 */ /* 0x000fea0003800000 */
.L_x_137:
[----:B------:R-:W-:Y:S01]  /*8970*/  PRMT R17, RZ, 0x7610, R17 ;  /* 0x00007610ff117816 */ /* 0x000fe20000000011 */
[----:B------:R-:W-:Y:S01]  /*8980*/  FADD.FTZ R14, R14, -UR16 ;  /* 0x800000100e0e7e21 */ /* 0x000fe20008010000 */
[--C-:B-1----:R-:W-:Y:S02]  /*8990*/  PRMT R3, RZ, 0x5410, R39.reuse ;  /* 0x00005410ff037816 */ /* 0x102fe40000000027 */
[----:B------:R-:W-:Y:S01]  /*89a0*/  PRMT R4, RZ, 0x7610, R39 ;  /* 0x00007610ff047816 */ /* 0x000fe20000000027 */
[----:B------:R-:W-:Y:S02]  /*89b0*/  FADD.FTZ R17, R17, -UR16 ;  /* 0x8000001011117e21 */ /* 0x000fe40008010000 */
[----:B------:R-:W-:Y:S02]  /*89c0*/  FMUL.FTZ R13, R14, UR5 ;  /* 0x000000050e0d7c20 */ /* 0x000fe40008410000 */
[----:B------:R-:W-:Y:S01]  /*89d0*/  FMUL.FTZ R12, R17, UR5 ;  /* 0x00000005110c7c20 */ /* 0x000fe20008410000 */
        /* <DEDUP_REMOVED lines=19> */
.L_x_139:
[----:B------:R-:W-:Y:S01]  /*8b10*/  BSSY B0, `(.L_x_140) ;  /* 0x0000011000007945 */ /* 0x000fe20003800000 */
[----:B------:R-:W-:Y:S05]  /*8b20*/  @P2 BRA `(.L_x_141) ;  /* 0x000000f000002947 */ /* 0x000fea0003800000 */
[--C-:B--2---:R-:W-:Y:S01]  /*8b30*/  FFMA.FTZ R5, R13, UR4, R28.reuse ;  /* 0x000000040d057c23 */ /* 0x104fe2000801001c */
[----:B------:R-:W-:Y:S01]  /*8b40*/  MOV R19, R21 ;  /* 0x0000001500137202 */ /* 0x000fe20000000f00 */
[----:B------:R-:W-:Y:S02]  /*8b50*/  FFMA.FTZ R28, R12, UR4, R28 ;  /* 0x000000040c1c7c23 */ /* 0x000fe4000801001c */
[----:B------:R-:W-:Y:S02]  /*8b60*/  IMAD R6, R81, c[0x0][0x1d8], RZ ;  /* 0x0000760051067a24 */ /* 0x000fe400078e02ff */
[----:B------:R-:W-:Y:S02]  /*8b70*/  FFMA.FTZ R5, R3, R22, -R5 ;  /* 0x0000001603057223 */ /* 0x000fe40000010805 */
        /* <DEDUP_REMOVED lines=10> */
.L_x_141:
[----:B------:R-:W-:Y:S05]  /*8c20*/  BSYNC B0 ;  /* 0x0000000000007941 */ /* 0x000fea0003800000 */
.L_x_140:
[----:B--2---:R-:W-:Y:S01]  /*8c30*/  ULDC UR4, c[0x0][0x10] ;  /* 0x0000040000047ab9 */ /* 0x004fe20000000800 */
[----:B------:R-:W-:Y:S01]  /*8c40*/  IADD3 R58, R58, 0x1, RZ ;  /* 0x000000013a3a7810 */ /* 0x000fe20007ffe0ff */
[----:B------:R-:W-:-:S04]  /*8c50*/  UIADD3 UR7, UR7, UR4, URZ ;  /* 0x0000000407077290 */ /* 0x000fc8000fffe03f */
[----:B------:R-:W-:-:S06]  /*8c60*/  UISETP.GE.AND UP0, UPT, UR7, UR6, UPT ;  /* 0x000000060700728c */ /* 0x000fcc000bf06270 */
[----:B------:R-:W-:-:S13]  /*8c70*/  PLOP3.LUT P0, PT, PT, PT, UP0, 0x80, 0x0 ;  /* 0x000000000000781c */ /* 0x000fda0003f0f008 */
[----:B------:R-:W-:Y:S01]  /*8c80*/  @P0 CALL.REL.NOINC `(.L_x_59) ;  /* 0x0000001000000944 */ /* 0x000fe20003c00000 */
[----:B------:R-:W-:Y:S05]  /*8c90*/  BRA `(.L_x_142) ;  /* 0xffff76d000007947 */ /* 0x000fea000383ffff */
.L_x_59:
        /* <DEDUP_REMOVED lines=8> */
[----:B------:R-:W-:Y:S01]  /*8d20*/  IMAD.WIDE.U32 R4, R0, R25, c[0x0][0x1a8] ;  /* 0x00006a0000047625 */ /* 0x000fe200078e0019 */
[----:B------:R-:W-:Y:S05]  /*8d30*/  @P1 BRA `(.L_x_144) ;  /* 0x0000008000001947 */ /* 0x000fea0003800000 */
[----:B------:R-:W-:Y:S06]  /*8d40*/  MEMBAR.ALL.GPU ;  /* 0x0000000000007992 */ /* 0x000fec000000a000 */
[----:B------:R-:W1:Y:S01]  /*8d50*/  S2R R0, SR_LANEID ;  /* 0x0000000000007919 */ /* 0x000e620000000000 */
[----:B------:R-:W-:Y:S01]  /*8d60*/  VOTEU.ANY UR4, UPT, PT ;  /* 0x0000000000047886 */ /* 0x000fe200038e0100 */
[----:B------:R-:W-:-:S00]  /*8d70*/  ERRBAR ;  /* 0x00000000000079ab */ /* 0x000fc00000000000 */
[----:B------:R-:W-:Y:S01]  /*8d80*/  UFLO.U32 UR5, UR4 ;  /* 0x00000004000572bd */ /* 0x000fe200080e0000 */
[----:B------:R-:W2:Y:S05]  /*8d90*/  POPC R3, UR4 ;  /* 0x0000000400037d09 */ /* 0x000eaa0008000000 */
[----:B-1----:R-:W-:-:S13]  /*8da0*/  ISETP.EQ.U32.AND P0, PT, R0, UR5, PT ;  /* 0x0000000500007c0c */ /* 0x002fda000bf02070 */
[----:B--2---:R1:W-:Y:S02]  /*8db0*/  @P0 RED.E.ADD.S32.STRONG.GPU [R4.64], R3 ;  /* 0x000000030400098e */ /* 0x0043e4000c10e38e */
.L_x_144:
[----:B------:R-:W-:Y:S05]  /*8dc0*/  BSYNC B0 ;  /* 0x0000000000007941 */ /* 0x000fea0003800000 */
.L_x_143:
[----:B------:R-:W2:Y:S01]  /*8dd0*/  S2UR UR4, SR_CTAID.X ;  /* 0x00000000000479c3 */ /* 0x000ea20000002500 */
[----:B-1----:R-:W-:Y:S02]  /*8de0*/  IADD3 R3, R7, -0x1, RZ ;  /* 0xffffffff07037810 */ /* 0x002fe40007ffe0ff */
[----:B------:R-:W-:-:S05]  /*8df0*/  IADD3 R0, R6, -0x1, RZ ;  /* 0xffffffff06007810 */ /* 0x000fca0007ffe0ff */
[----:B------:R-:W1:Y:S01]  /*8e00*/  S2UR UR5, SR_CTAID.Y ;  /* 0x00000000000579c3 */ /* 0x000e620000002600 */
[----:B--2---:R-:W-:-:S04]  /*8e10*/  ISETP.NE.AND P0, PT, R3, UR4, PT ;  /* 0x0000000403007c0c */ /* 0x004fc8000bf05270 */
[----:B-1----:R-:W-:-:S13]  /*8e20*/  ISETP.NE.OR P0, PT, R0, UR5, P0 ;  /* 0x0000000500007c0c */ /* 0x002fda0008705670 */
[----:B------:R-:W-:Y:S05]  /*8e30*/  @P0 EXIT ;  /* 0x000000000000094d */ /* 0x000fea0003800000 */
[----:B------:R-:W-:Y:S05]  /*8e40*/  @P1 BRA `(.L_x_145) ;  /* 0x0000008000001947 */ /* 0x000fea0003800000 */
[----:B------:R-:W-:-:S05]  /*8e50*/  IMAD R0, R7, c[0x0][0x10], RZ ;  /* 0x0000040007007a24 */ /* 0x000fca00078e02ff */
[----:B------:R-:W-:-:S13]  /*8e60*/  ISETP.NE.AND P0, PT, R0, -0x1, PT ;  /* 0xffffffff0000780c */ /* 0x000fda0003f05270 */
[----:B------:R-:W-:Y:S05]  /*8e70*/  @!P0 BRA `(.L_x_145) ;  /* 0x0000005000008947 */ /* 0x000fea0003800000 */
.L_x_146:
[----:B------:R-:W2:Y:S01]  /*8e80*/  LDG.E.STRONG.GPU R3, [R4.64] ;  /* 0x0000000e04037981 */ /* 0x000ea2000c1ef900 */
[----:B------:R-:W-:Y:S01]  /*8e90*/  YIELD ;  /* 0x0000000000007946 */ /* 0x000fe20003800000 */
[----:B--2---:R-:W-:Y:S01]  /*8ea0*/  ISETP.NE.AND P0, PT, R3, R0, PT ;  /* 0x000000000300720c */ /* 0x004fe20003f05270 */
[----:B------:R-:W-:-:S12]  /*8eb0*/  CCTL.IVALL ;  /* 0x00000000ff00798f */ /* 0x000fd80002000000 */
[----:B------:R-:W-:Y:S05]  /*8ec0*/  @P0 BRA `(.L_x_146) ;  /* 0xffffffb000000947 */ /* 0x000fea000383ffff */
.L_x_145:
        /* <DEDUP_REMOVED lines=25> */
.L_x_147:
[----:B------:R-:W-:-:S04]  /*9060*/  LEA R8, P0, R2, c[0x0][0x1b8], 0x2 ;  /* 0x00006e0002087a11 */ /* 0x000fc800078010ff */
[----:B------:R-:W-:Y:S02]  /*9070*/  LEA.HI.X R9, R2, c[0x0][0x1bc], R9, 0x2, P0 ;  /* 0x00006f0002097a11 */ /* 0x000fe400000f1409 */
[-C--:B------:R-:W-:Y:S02]  /*9080*/  LEA R10, P0, R27, R8.reuse, 0x2 ;  /* 0x000000081b0a7211 */ /* 0x080fe400078010ff */
[-C--:B------:R-:W-:Y:S01]  /*9090*/  LEA R14, P1, R22, R8.reuse, 0x2 ;  /* 0x00000008160e7211 */ /* 0x080fe200078210ff */
[----:B-1----:R1:W2:Y:S01]  /*90a0*/  LDG.E R16, [R8.64] ;  /* 0x0000000e08107981 */ /* 0x0022a2000c1e1900 */
        /* <DEDUP_REMOVED lines=12> */
[----:B-1----:R-:W-:-:S04]  /*9170*/  SHF.R.S32.HI R9, RZ, 0x1f, R2 ;  /* 0x0000001fff097819 */ /* 0x002fc80000011402 */
[----:B------:R-:W-:Y:S01]  /*9180*/  ISETP.GT.AND.EX P0, PT, R20, R9, PT, P0 ;  /* 0x000000091400720c */ /* 0x000fe20003f04300 */
[----:B--2---:R1:W-:Y:S04]  /*9190*/  STG.E.64 [R4.64], R16 ;  /* 0x0000001004007986 */ /* 0x0043e8000c101b0e */
[----:B---3--:R1:W-:Y:S08]  /*91a0*/  STG.E.64 [R6.64], R18 ;  /* 0x0000001206007986 */ /* 0x0083f0000c101b0e */
[----:B------:R-:W-:Y:S05]  /*91b0*/  @P0 BRA `(.L_x_147) ;  /* 0xfffffea000000947 */ /* 0x000fea000383ffff */
[----:B------:R-:W-:Y:S05]  /*91c0*/  EXIT ;  /* 0x000000000000794d */ /* 0x000fea0003800000 */
.L_x_148:
        /* <DEDUP_REMOVED lines=11> */
.L_x_5589:


//--------------------- .text._Z35group_norm_nhwc_bwd_one_pass_kernelI11Bf16IOFp32WLi256ELi160ELi640EEv26Group_norm_nhwc_bwd_params --------------------------
	.section	.text._Z35group_norm_nhwc_bwd_one_pass_kernelI11Bf16IOFp32WLi256ELi160ELi640EEv26Group_norm_nhwc_bwd_params,"ax",@progbits
	.sectioninfo	@"SHI_REGISTERS=96"
	.align	128
        .global         _Z35group_norm_nhwc_bwd_one_pass_kernelI11Bf16IOFp32WLi256ELi160ELi640EEv26Group_norm_nhwc_bwd_params
        .type           _Z35group_norm_nhwc_bwd_one_pass_kernelI11Bf16IOFp32WLi256ELi160ELi640EEv26Group_norm_nhwc_bwd_params,@function
        .size           _Z35group_norm_nhwc_bwd_one_pass_kernelI11Bf16IOFp32WLi256ELi160ELi640EEv26Group_norm_nhwc_bwd_params,(.L_x_5590 - _Z35group_norm_nhwc_bwd_one_pass_kernelI11Bf16IOFp32WLi256ELi160ELi640EEv26Group_norm_nhwc_bwd_params)
        .other          _Z35group_norm_nhwc_bwd_one_pass_kernelI11Bf16IOFp32WLi256ELi160ELi640EEv26Group_norm_nhwc_bwd_params,@"STO_CUDA_ENTRY STV_DEFAULT"
_Z35group_norm_nhwc_bwd_one_pass_kernelI11Bf16IOFp32WLi256ELi160ELi640EEv26Group_norm_nhwc_bwd_params:
.text._Z35group_norm_nhwc_bwd_one_pass_kernelI11Bf16IOFp32WLi256ELi160ELi640EEv26Group_norm_nhwc_bwd_params:
[----:B------:R-:W-:Y:S02]  /*0000*/  MOV R1, c[0x0][0x28] ;  /* 0x00000a0000017a02 */ /* 0x000fe40000000f00 */
[----:B------:R-:W0:Y:S01]  /*0010*/  S2UR UR9, SR_CTAID.Y ;  /* 0x00000000000979c3 */ /* 0x000e220000002600 */
[----:B------:R-:W-:Y:S01]  /*0020*/  ULDC UR8, c[0x0][0x1f0] ;  /* 0x00007c0000087ab9 */ /* 0x000fe20000000800 */
[----:B------:R-:W1:Y:S01]  /*0030*/  S2R R3, SR_TID.X ;  /* 0x0000000000037919 */ /* 0x000e620000002100 */
[----:B------:R-:W-:Y:S01]  /*0040*/  ULDC UR4, c[0x0][0x1c0] ;  /* 0x0000700000047ab9 */ /* 0x000fe20000000800 */
[----:B------:R-:W-:Y:S01]  /*0050*/  IADD3 R1, R1, -0x8, RZ ;  /* 0xfffffff801017810 */ /* 0x000fe20007ffe0ff */
[----:B------:R-:W-:Y:S02]  /*0060*/  UIMAD UR8, UR8, UR4, URZ ;  /* 0x00000004080872a4 */ /* 0x000fe4000f8e023f */
[----:B------:R-:W-:Y:S02]  /*0070*/  ULDC.64 UR18, c[0x0][0x118] ;  /* 0x0000460000127ab9 */ /* 0x000fe40000000a00 */
[----:B0-----:R-:W-:-:S06]  /*0080*/  UISETP.GE.AND UP0, UPT, UR9, UR8, UPT ;  /* 0x000000080900728c */ /* 0x001fcc000bf06270 */
[----:B------:R-:W-:-:S13]  /*0090*/  PLOP3.LUT P0, PT, PT, PT, UP0, 0x80, 0x0 ;  /* 0x000000000000781c */ /* 0x000fda0003f0f008 */
[----:B------:R-:W-:Y:S05]  /*00a0*/  @P0 BRA `(.L_x_149) ;  /* 0x0001098000000947 */ /* 0x000fea0003800000 */
[----:B-1----:R-:W0:Y:S01]  /*00b0*/  S2UR UR20, SR_CTAID.X ;  /* 0x00000000001479c3 */ /* 0x002e220000002500 */
[----:B------:R-:W-:Y:S01]  /*00c0*/  IMAD.WIDE.U32 R4, R3, -0x33333333, RZ ;  /* 0xcccccccd03047825 */ /* 0x000fe200078e00ff */
[----:B------:R-:W-:Y:S01]  /*00d0*/  SHF.R.S32.HI R0, RZ, 0x1f, R3 ;  /* 0x0000001fff007819 */ /* 0x000fe20000011403 */
[----:B------:R-:W-:Y:S02]  /*00e0*/  UMOV UR13, 0x3 ;  /* 0x00000003000d7882 */ /* 0x000fe40000000000 */
[----:B------:R-:W-:Y:S01]  /*00f0*/  ULDC.64 UR6, c[0x0][0x1d8] ;  /* 0x0000760000067ab9 */ /* 0x000fe20000000a00 */
[----:B------:R-:W-:Y:S01]  /*0100*/  SHF.R.U32.HI R4, RZ, 0x6, R5 ;  /* 0x00000006ff047819 */ /* 0x000fe20000011605 */
[----:B------:R-:W-:Y:S01]  /*0110*/  UIMAD.WIDE.U32 UR4, UR13, UR6, URZ ;  /* 0x000000060d0472a5 */ /* 0x000fe2000f8e003f */
[----:B------:R-:W-:Y:S01]  /*0120*/  LEA.HI R0, R0, R3, RZ, 0x5 ;  /* 0x0000000300007211 */ /* 0x000fe200078f28ff */
[----:B------:R-:W-:Y:S02]  /*0130*/  UIMAD UR13, UR13, UR7, URZ ;  /* 0x000000070d0d72a4 */ /* 0x000fe4000f8e023f */
[----:B------:R-:W-:Y:S01]  /*0140*/  ULEA.HI UR10, UP0, UR7, UR6, URZ, 0x1 ;  /* 0x00000006070a7291 */ /* 0x000fe2000f81083f */
[----:B------:R-:W-:Y:S01]  /*0150*/  SHF.R.S32.HI R0, RZ, 0x5, R0 ;  /* 0x00000005ff007819 */ /* 0x000fe20000011400 */
[----:B------:R-:W-:Y:S01]  /*0160*/  UIADD3 UR13, UR5, UR13, URZ ;  /* 0x0000000d050d7290 */ /* 0x000fe2000fffe03f */
[----:B------:R-:W-:Y:S01]  /*0170*/  IMAD R86, R4, -0x50, R3 ;  /* 0xffffffb004567824 */ /* 0x000fe200078e0203 */
[----:B------:R-:W-:-:S02]  /*0180*/  UIADD3.X UR12, URZ, UR7, URZ, UP0, !UPT ;  /* 0x000000073f0c7290 */ /* 0x000fc400087fe43f */
[----:B------:R1:W-:Y:S01]  /*0190*/  STL [R1], R0 ;  /* 0x0000000001007387 */ /* 0x0003e20000100800 */
[----:B------:R-:W-:Y:S01]  /*01a0*/  ULEA.HI UR11, UP0, UR13, UR4, URZ, 0x1 ;  /* 0x000000040d0b7291 */ /* 0x000fe2000f81083f */
[----:B------:R-:W-:Y:S01]  /*01b0*/  SHF.L.U32 R86, R86, 0x1, RZ ;  /* 0x0000000156567819 */ /* 0x000fe200000006ff */
[----:B------:R-:W-:Y:S02]  /*01c0*/  USHF.R.S64 UR10, UR10, 0x1, UR12 ;  /* 0x000000010a0a7899 */ /* 0x000fe4000800100c */
[----:B------:R-:W-:Y:S01]  /*01d0*/  UIADD3.X UR13, URZ, UR13, URZ, UP0, !UPT ;  /* 0x0000000d3f0d7290 */ /* 0x000fe200087fe43f */
[----:B0-----:R-:W-:Y:S01]  /*01e0*/  MOV R5, UR20 ;  /* 0x0000001400057c02 */ /* 0x001fe20008000f00 */
[----:B------:R-:W-:Y:S02]  /*01f0*/  USHF.R.S32.HI UR12, URZ, 0x1, UR12 ;  /* 0x000000013f0c7899 */ /* 0x000fe4000801140c */
[----:B------:R-:W-:Y:S02]  /*0200*/  USHF.R.S64 UR11, UR11, 0x1, UR13 ;  /* 0x000000010b0b7899 */ /* 0x000fe4000800100d */
[----:B------:R-:W-:Y:S01]  /*0210*/  IMAD R2, R5, c[0x0][0x1fc], R4 ;  /* 0x00007f0005027a24 */ /* 0x000fe200078e0204 */
[----:B------:R-:W-:-:S02]  /*0220*/  USHF.R.S32.HI UR13, URZ, 0x1, UR13 ;  /* 0x000000013f0d7899 */ /* 0x000fc4000801140d */
[----:B------:R-:W-:Y:S02]  /*0230*/  ULDC.U8 UR21, c[0x0][0x1f4] ;  /* 0x00007d0000157ab9 */ /* 0x000fe40000000000 */
[C---:B-1----:R-:W-:Y:S01]  /*0240*/  IADD3 R0, R2.reuse, 0x10, RZ ;  /* 0x0000001002007810 */ /* 0x042fe20007ffe0ff */
[----:B------:R-:W-:Y:S01]  /*0250*/  USHF.L.U64.HI UR12, UR10, 0x2, UR12 ;  /* 0x000000020a0c7899 */ /* 0x000fe2000801020c */
[C---:B------:R-:W-:Y:S01]  /*0260*/  IADD3 R0, R2.reuse, 0x20, RZ ;  /* 0x0000002002007810 */ /* 0x040fe20007ffe0ff */
[----:B------:R-:W-:Y:S01]  /*0270*/  USHF.L.U64.HI UR13, UR11, 0x2, UR13 ;  /* 0x000000020b0d7899 */ /* 0x000fe2000801020d */
[C---:B------:R-:W-:Y:S01]  /*0280*/  IADD3 R0, R2.reuse, 0x38, RZ ;  /* 0x0000003802007810 */ /* 0x040fe20007ffe0ff */
[----:B------:R-:W-:Y:S01]  /*0290*/  UMOV UR4, URZ ;  /* 0x0000003f00047c82 */ /* 0x000fe20008000000 */
[----:B------:R-:W-:Y:S02]  /*02a0*/  ISETP.GE.U32.AND P1, PT, R2, c[0x0][0x1e0], PT ;  /* 0x0000780002007a0c */ /* 0x000fe40003f26070 */
[----:B------:R-:W-:-:S02]  /*02b0*/  SHF.R.S32.HI R4, RZ, 0x1f, R2 ;  /* 0x0000001fff047819 */ /* 0x000fc40000011402 */
[C---:B------:R-:W-:Y:S02]  /*02c0*/  IADD3 R5, R2.reuse, 0x18, RZ ;  /* 0x0000001802057810 */ /* 0x040fe40007ffe0ff */
[C---:B------:R-:W-:Y:S02]  /*02d0*/  IADD3 R0, R2.reuse, 0x50, RZ ;  /* 0x0000005002007810 */ /* 0x040fe40007ffe0ff */
[C---:B------:R-:W-:Y:S02]  /*02e0*/  IADD3 R6, R2.reuse, 0x8, RZ ;  /* 0x0000000802067810 */ /* 0x040fe40007ffe0ff */
[C---:B------:R-:W-:Y:S02]  /*02f0*/  IADD3 R5, R2.reuse, 0x30, RZ ;  /* 0x0000003002057810 */ /* 0x040fe40007ffe0ff */
[C---:B------:R-:W-:Y:S02]  /*0300*/  IADD3 R0, R2.reuse, 0x68, RZ ;  /* 0x0000006802007810 */ /* 0x040fe40007ffe0ff */
        /* <DEDUP_REMOVED lines=9> */
[----:B------:R-:W-:Y:S02]  /*03a0*/  ISETP.GE.AND.EX P1, PT, R4, c[0x0][0x1e4], PT, P1 ;  /* 0x0000790004007a0c */ /* 0x000fe40003f26310 */
        /* <DEDUP_REMOVED lines=11> */
[----:B------:R-:W-:Y:S02]  /*0460*/  ISETP.LT.U32.AND P1, PT, R3, 0x280, !P1 ;  /* 0x000002800300780c */ /* 0x000fe40004f21070 */
[C---:B------:R-:W-:Y:S02]  /*0470*/  IADD3 R5, R2.reuse, 0xe8, RZ ;  /* 0x000000e802057810 */ /* 0x040fe40007ffe0ff */
[C---:B------:R-:W-:Y:S02]  /*0480*/  IADD3 R4, R2.reuse, 0xf0, RZ ;  /* 0x000000f002047810 */ /* 0x040fe40007ffe0ff */
[----:B------:R-:W-:-:S02]  /*0490*/  IADD3 R0, R2, 0xf8, RZ ;  /* 0x000000f802007810 */ /* 0x000fc40007ffe0ff */
.L_x_296:
[----:B0-----:R-:W-:Y:S01]  /*04a0*/  IABS R5, c[0x0][0x1f0] ;  /* 0x00007c0000057a13 */ /* 0x001fe20000000000 */
[----:B-1----:R-:W-:Y:S01]  /*04b0*/  UMOV UR6, URZ ;  /* 0x0000003f00067c82 */ /* 0x002fe20008000000 */
[----:B------:R-:W-:Y:S01]  /*04c0*/  IABS R6, UR9 ;  /* 0x0000000900067c13 */ /* 0x000fe20008000000 */
[----:B------:R-:W-:Y:S01]  /*04d0*/  UISETP.GE.AND UP1, UPT, UR9, URZ, UPT ;  /* 0x0000003f0900728c */ /* 0x000fe2000bf26270 */
[----:B------:R-:W0:Y:S01]  /*04e0*/  R2UR UR16, R5 ;  /* 0x00000000051073c2 */ /* 0x000e2200000e0000 */
[C---:B------:R-:W-:Y:S01]  /*04f0*/  IADD3 R8, R2.reuse, 0x8, RZ ;  /* 0x0000000802087810 */ /* 0x040fe20007ffe0ff */
[----:B------:R-:W-:Y:S01]  /*0500*/  HFMA2.MMA R53, -RZ, RZ, 0, 0 ;  /* 0x00000000ff357435 */ /* 0x000fe200000001ff */
[----:B------:R-:W-:-:S02]  /*0510*/  IADD3 R12, R2, 0x10, RZ ;  /* 0x00000010020c7810 */ /* 0x000fc40007ffe0ff */
[----:B------:R-:W-:Y:S02]  /*0520*/  ISETP.GE.U32.AND P0, PT, R8, c[0x0][0x1e0], PT ;  /* 0x0000780008007a0c */ /* 0x000fe40003f06070 */
[----:B------:R-:W-:Y:S01]  /*0530*/  SHF.R.S32.HI R7, RZ, 0x1f, R8 ;  /* 0x0000001fff077819 */ /* 0x000fe20000011408 */
[----:B------:R-:W1:Y:S01]  /*0540*/  R2UR UR14, R6 ;  /* 0x00000000060e73c2 */ /* 0x000e6200000e0000 */
[C---:B------:R-:W-:Y:S02]  /*0550*/  IADD3 R22, R2.reuse, 0x18, RZ ;  /* 0x0000001802167810 */ /* 0x040fe40007ffe0ff */
[----:B------:R-:W-:Y:S02]  /*0560*/  ISETP.GE.AND.EX P0, PT, R7, c[0x0][0x1e4], PT, P0 ;  /* 0x0000790007007a0c */ /* 0x000fe40003f06300 */
[----:B------:R-:W-:Y:S02]  /*0570*/  IADD3 R16, R2, 0x20, RZ ;  /* 0x0000002002107810 */ /* 0x000fe40007ffe0ff */
[----:B------:R-:W-:-:S02]  /*0580*/  ISETP.GT.U32.OR P0, PT, R3, 0x27f, P0 ;  /* 0x0000027f0300780c */ /* 0x000fc40000704470 */
[----:B------:R-:W-:Y:S02]  /*0590*/  ISETP.GE.U32.AND P5, PT, R12, c[0x0][0x1e0], PT ;  /* 0x000078000c007a0c */ /* 0x000fe40003fa6070 */
[----:B------:R-:W-:Y:S02]  /*05a0*/  SHF.R.S32.HI R10, RZ, 0x1f, R12 ;  /* 0x0000001fff0a7819 */ /* 0x000fe4000001140c */
[----:B------:R-:W-:Y:S02]  /*05b0*/  ISETP.GE.U32.AND P4, PT, R22, c[0x0][0x1e0], PT ;  /* 0x0000780016007a0c */ /* 0x000fe40003f86070 */
[----:B------:R-:W-:Y:S01]  /*05c0*/  ISETP.GE.U32.AND P3, PT, R16, c[0x0][0x1e0], PT ;  /* 0x0000780010007a0c */ /* 0x000fe20003f66070 */
[----:B0-----:R-:W0:Y:S01]  /*05d0*/  I2F.RP R0, UR16 ;  /* 0x0000001000007d06 */ /* 0x001e220008209400 */
[----:B------:R-:W-:Y:S02]  /*05e0*/  SHF.R.S32.HI R9, RZ, 0x1f, R16 ;  /* 0x0000001fff097819 */ /* 0x000fe40000011410 */
[----:B------:R-:W-:-:S02]  /*05f0*/  ISETP.GE.AND.EX P5, PT, R10, c[0x0][0x1e4], PT, P5 ;  /* 0x000079000a007a0c */ /* 0x000fc40003fa6350 */
[----:B------:R-:W-:Y:S02]  /*0600*/  ISETP.GE.AND.EX P3, PT, R9, c[0x0][0x1e4], PT, P3 ;  /* 0x0000790009007a0c */ /* 0x000fe40003f66330 */
[C---:B------:R-:W-:Y:S02]  /*0610*/  ISETP.GT.U32.OR P5, PT, R3.reuse, 0x27f, P5 ;  /* 0x0000027f0300780c */ /* 0x040fe40002fa4470 */
[----:B------:R-:W-:Y:S02]  /*0620*/  ISETP.GT.U32.OR P3, PT, R3, 0x27f, P3 ;  /* 0x0000027f0300780c */ /* 0x000fe40001f64470 */
[C---:B------:R-:W-:Y:S02]  /*0630*/  IADD3 R24, R2.reuse, 0x28, RZ ;  /* 0x0000002802187810 */ /* 0x040fe40007ffe0ff */
[----:B------:R-:W-:Y:S02]  /*0640*/  IADD3 R14, R2, 0x30, RZ ;  /* 0x00000030020e7810 */ /* 0x000fe40007ffe0ff */
[----:B------:R-:W-:Y:S01]  /*0650*/  SHF.R.S32.HI R26, RZ, 0x1f, R24 ;  /* 0x0000001fff1a7819 */ /* 0x000fe20000011418 */
[----:B0-----:R-:W0:Y:S01]  /*0660*/  MUFU.RCP R0, R0 ;  /* 0x0000000000007308 */ /* 0x001e220000001000 */
[----:B------:R-:W-:-:S05]  /*0670*/  SHF.R.S32.HI R25, RZ, 0x1f, R14 ;  /* 0x0000001fff197819 */ /* 0x000fca000001140e */
[----:B------:R-:W-:-:S04]  /*0680*/  @!P3 IMAD R9, R9, c[0x0][0x1d8], RZ ;  /* 0x000076000909ba24 */ /* 0x000fc800078e02ff */
[----:B------:R-:W-:Y:S01]  /*0690*/  @!P3 IMAD R23, R16, c[0x0][0x1dc], R9 ;  /* 0x000077001017ba24 */ /* 0x000fe200078e0209 */
[----:B0-----:R-:W-:Y:S02]  /*06a0*/  IADD3 R4, R0, 0xffffffe, RZ ;  /* 0x0ffffffe00047810 */ /* 0x001fe40007ffe0ff */
[----:B------:R-:W-:-:S04]  /*06b0*/  SHF.R.S32.HI R0, RZ, 0x1f, R86 ;  /* 0x0000001fff007819 */ /* 0x000fc80000011456 */
[----:B------:R-:W0:Y:S02]  /*06c0*/  F2I.FTZ.U32.TRUNC.NTZ R4, R4 ;  /* 0x0000000400047305 */ /* 0x000e24000021f000 */
[----:B0-----:R-:W0:Y:S02]  /*06d0*/  R2UR UR7, R4 ;  /* 0x00000000040773c2 */ /* 0x001e2400000e0000 */
[----:B0-----:R-:W-:-:S04]  /*06e0*/  UIADD3 UR5, URZ, -UR7, URZ ;  /* 0x800000073f057290 */ /* 0x001fc8000fffe03f */
[----:B------:R-:W-:-:S04]  /*06f0*/  UIMAD UR5, UR5, UR16, URZ ;  /* 0x00000010050572a4 */ /* 0x000fc8000f8e023f */
[----:B------:R-:W-:-:S04]  /*0700*/  UIMAD.WIDE.U32 UR6, UR7, UR5, UR6 ;  /* 0x00000005070672a5 */ /* 0x000fc8000f8e0006 */
[----:B-1----:R-:W-:-:S04]  /*0710*/  UIMAD.WIDE.U32 UR6, UR7, UR14, URZ ;  /* 0x0000000e070672a5 */ /* 0x002fc8000f8e003f */
[----:B------:R-:W-:-:S04]  /*0720*/  UIADD3 UR5, -UR7, URZ, URZ ;  /* 0x0000003f07057290 */ /* 0x000fc8000fffe13f */
[----:B------:R-:W-:-:S03]  /*0730*/  UIMAD UR5, UR16, UR5, UR14 ;  /* 0x00000005100572a4 */ /* 0x000fc6000f8e020e */
[----:B------:R-:W-:Y:S02]  /*0740*/  ULDC UR14, c[0x0][0x1f0] ;  /* 0x00007c00000e7ab9 */ /* 0x000fe40000000800 */
[----:B------:R-:W-:Y:S02]  /*0750*/  UISETP.GT.U32.AND UP0, UPT, UR16, UR5, UPT ;  /* 0x000000051000728c */ /* 0x000fe4000bf04070 */
[----:B------:R-:W-:-:S09]  /*0760*/  ULOP3.LUT UR15, UR9, UR14, URZ, 0x3c, !UPT ;  /* 0x0000000e090f7292 */ /* 0x000fd2000f8e3c3f */
[----:B------:R-:W-:Y:S02]  /*0770*/  @!UP0 UIADD3 UR5, UR5, -UR16, URZ ;  /* 0x8000001005058290 */ /* 0x000fe4000fffe03f */
[----:B------:R-:W-:Y:S02]  /*0780*/  @!UP0 UIADD3 UR7, UR7, 0x1, URZ ;  /* 0x0000000107078890 */ /* 0x000fe4000fffe03f */
[----:B------:R-:W-:Y:S02]  /*0790*/  UISETP.GE.U32.AND UP2, UPT, UR5, UR16, UPT ;  /* 0x000000100500728c */ /* 0x000fe4000bf46070 */
[----:B------:R-:W-:Y:S02]  /*07a0*/  UIADD3 UR6, UR5, -UR16, URZ ;  /* 0x8000001005067290 */ /* 0x000fe4000fffe03f */
[----:B------:R-:W-:Y:S02]  /*07b0*/  UISETP.GT.U32.AND UP3, UPT, UR16, UR5, UPT ;  /* 0x000000051000728c */ /* 0x000fe4000bf64070 */
[----:B------:R-:W-:-:S02]  /*07c0*/  UISETP.GE.AND UP0, UPT, UR15, URZ, UPT ;  /* 0x0000003f0f00728c */ /* 0x000fc4000bf06270 */
[----:B------:R-:W-:Y:S02]  /*07d0*/  USEL UR5, UR6, UR5, !UP3 ;  /* 0x0000000506057287 */ /* 0x000fe4000d800000 */
[----:B------:R-:W-:Y:S02]  /*07e0*/  ULOP3.LUT UR6, URZ, UR14, URZ, 0x33, !UPT ;  /* 0x0000000e3f067292 */ /* 0x000fe4000f8e333f */
[----:B------:R-:W-:Y:S02]  /*07f0*/  @UP2 UIADD3 UR7, UR7, 0x1, URZ ;  /* 0x0000000107072890 */ /* 0x000fe4000fffe03f */
[----:B------:R-:W-:Y:S02]  /*0800*/  UISETP.NE.AND UP2, UPT, URZ, UR14, UPT ;  /* 0x0000000e3f00728c */ /* 0x000fe4000bf45270 */
[----:B------:R-:W-:Y:S02]  /*0810*/  @!UP1 UIADD3 UR5, -UR5, URZ, URZ ;  /* 0x0000003f05059290 */ /* 0x000fe4000fffe13f */
[----:B------:R-:W-:-:S02]  /*0820*/  @!UP0 UIADD3 UR7, -UR7, URZ, URZ ;  /* 0x0000003f07078290 */ /* 0x000fc4000fffe13f */
[----:B------:R-:W-:Y:S02]  /*0830*/  USEL UR14, UR6, UR5, !UP2 ;  /* 0x00000005060e7287 */ /* 0x000fe4000d000000 */
[----:B------:R-:W-:Y:S02]  /*0840*/  USEL UR6, UR6, UR7, !UP2 ;  /* 0x0000000706067287 */ /* 0x000fe4000d000000 */
[----:B------:R-:W-:Y:S02]  /*0850*/  UIMAD UR15, UR14, 0xa0, URZ ;  /* 0x000000a00e0f78a4 */ /* 0x000fe4000f8e023f */
[----:B------:R-:W-:Y:S02]  /*0860*/  USHF.R.S32.HI UR5, URZ, 0x1f, UR6 ;  /* 0x0000001f3f057899 */ /* 0x000fe40008011406 */
[----:B------:R-:W-:Y:S02]  /*0870*/  ULDC.64 UR16, c[0x0][0x1e8] ;  /* 0x00007a0000107ab9 */ /* 0x000fe40000000a00 */
[----:B------:R-:W-:Y:S01]  /*0880*/  MOV R5, UR15 ;  /* 0x0000000f00057c02 */ /* 0x000fe20008000f00 */
[----:B------:R-:W-:Y:S01]  /*0890*/  UIMAD UR5, UR5, UR16, URZ ;  /* 0x00000010050572a4 */ /* 0x000fe2000f8e023f */
[----:B------:R-:W-:-:S03]  /*08a0*/  IADD3 R18, P2, R86, UR15, RZ ;  /* 0x0000000f56127c10 */ /* 0x000fc6000ff5e0ff */
[----:B------:R-:W-:Y:S01]  /*08b0*/  UIMAD UR5, UR6, UR17, UR5 ;  /* 0x00000011060572a4 */ /* 0x000fe2000f8e0205 */
[----:B------:R-:W-:Y:S01]  /*08c0*/  LEA.HI.X.SX32 R19, R5, R0, 0x1, P2 ;  /* 0x0000000005137211 */ /* 0x000fe200010f0eff */
[----:B------:R-:W-:Y:S01]  /*08d0*/  @!P0 IMAD R0, R7, c[0x0][0x1d8], RZ ;  /* 0x0000760007008a24 */ /* 0x000fe200078e02ff */
[----:B------:R-:W-:-:S03]  /*08e0*/  MOV R5, UR6 ;  /* 0x0000000600057c02 */ /* 0x000fc60008000f00 */
[----:B------:R-:W-:Y:S02]  /*08f0*/  @!P0 IMAD R7, R8, c[0x0][0x1dc], R0 ;  /* 0x0000770008078a24 */ /* 0x000fe400078e0200 */
[----:B------:R-:W-:-:S05]  /*0900*/  IMAD.WIDE.U32 R18, R5, c[0x0][0x1e8], R18 ;  /* 0x00007a0005127a25 */ /* 0x000fca00078e0012 */
[----:B------:R-:W-:Y:S02]  /*0910*/  IADD3 R21, R19, UR5, RZ ;  /* 0x0000000513157c10 */ /* 0x000fe4000fffe0ff */
[----:B------:R-:W-:Y:S02]  /*0920*/  @!P0 MOV R20, R18 ;  /* 0x0000001200148202 */ /* 0x000fe40000000f00 */
[-C--:B------:R-:W-:Y:S02]  /*0930*/  @!P5 MOV R11, R21.reuse ;  /* 0x00000015000bd202 */ /* 0x080fe40000000f00 */
[----:B------:R-:W-:Y:S01]  /*0940*/  @!P3 MOV R9, R21 ;  /* 0x000000150009b202 */ /* 0x000fe20000000f00 */
[----:B------:R-:W-:Y:S01]  /*0950*/  @!P0 IMAD.WIDE.U32 R4, R8, c[0x0][0x1d8], R20 ;  /* 0x0000760008048a25 */ /* 0x000fe200078e0014 */
[----:B------:R-:W-:-:S04]  /*0960*/  SHF.R.S32.HI R8, RZ, 0x1f, R22 ;  /* 0x0000001fff087819 */ /* 0x000fc80000011416 */
[----:B------:R-:W-:Y:S02]  /*0970*/  ISETP.GE.AND.EX P4, PT, R8, c[0x0][0x1e4], PT, P4 ;  /* 0x0000790008007a0c */ /* 0x000fe40003f86340 */
[----:B------:R-:W-:Y:S02]  /*0980*/  @!P0 IADD3 R5, R5, R7, RZ ;  /* 0x0000000705058210 */ /* 0x000fe40007ffe0ff */
[C---:B------:R-:W-:Y:S02]  /*0990*/  @!P0 SHF.L.U32 R6, R4.reuse, 0x1, RZ ;  /* 0x0000000104068819 */ /* 0x040fe400000006ff */
[----:B------:R-:W-:Y:S02]  /*09a0*/  ISETP.GT.U32.OR P4, PT, R3, 0x27f, P4 ;  /* 0x0000027f0300780c */ /* 0x000fe40002784470 */
[----:B------:R-:W-:Y:S02]  /*09b0*/  @!P0 SHF.L.U64.HI R0, R4, 0x1, R5 ;  /* 0x0000000104008819 */ /* 0x000fe40000010205 */
[----:B------:R-:W-:-:S02]  /*09c0*/  @!P0 IADD3 R4, P6, R6, c[0x0][0x180], RZ ;  /* 0x0000600006048a10 */ /* 0x000fc40007fde0ff */
[----:B------:R-:W-:Y:S02]  /*09d0*/  @!P0 IADD3 R6, P2, R6, c[0x0][0x178], RZ ;  /* 0x00005e0006068a10 */ /* 0x000fe40007f5e0ff */
[C---:B------:R-:W-:Y:S02]  /*09e0*/  @!P0 IADD3.X R5, R0.reuse, c[0x0][0x184], RZ, P6, !PT ;  /* 0x0000610000058a10 */ /* 0x040fe400037fe4ff */
[----:B------:R-:W-:Y:S01]  /*09f0*/  @!P0 IADD3.X R7, R0, c[0x0][0x17c], RZ, P2, !PT ;  /* 0x00005f0000078a10 */ /* 0x000fe200017fe4ff */
[----:B------:R-:W-:Y:S01]  /*0a00*/  @!P5 IMAD R0, R10, c[0x0][0x1d8], RZ ;  /* 0x000076000a00da24 */ /* 0x000fe200078e02ff */
[----:B------:R-:W-:Y:S01]  /*0a10*/  ISETP.GE.U32.AND P6, PT, R24, c[0x0][0x1e0], PT ;  /* 0x0000780018007a0c */ /* 0x000fe20003fc6070 */
[----:B------:R-:W-:Y:S01]  /*0a20*/  @!P4 IMAD R8, R8, c[0x0][0x1d8], RZ ;  /* 0x000076000808ca24 */ /* 0x000fe200078e02ff */
[-C--:B------:R-:W-:Y:S01]  /*0a30*/  @!P5 MOV R10, R18.reuse ;  /* 0x00000012000ad202 */ /* 0x080fe20000000f00 */
[----:B------:R-:W-:Y:S01]  /*0a40*/  @!P5 IMAD R15, R12, c[0x0][0x1dc], R0 ;  /* 0x000077000c0fda24 */ /* 0x000fe200078e0200 */
[----:B------:R-:W-:Y:S01]  /*0a50*/  ISETP.GE.U32.AND P2, PT, R14, c[0x0][0x1e0], PT ;  /* 0x000078000e007a0c */ /* 0x000fe20003f46070 */
[----:B------:R-:W-:Y:S01]  /*0a60*/  @!P4 IMAD R17, R22, c[0x0][0x1dc], R8 ;  /* 0x000077001611ca24 */ /* 0x000fe200078e0208 */
[----:B------:R-:W-:Y:S01]  /*0a70*/  ISETP.GE.AND.EX P6, PT, R26, c[0x0][0x1e4], PT, P6 ;  /* 0x000079001a007a0c */ /* 0x000fe20003fc6360 */
[----:B------:R-:W-:Y:S01]  /*0a80*/  @!P5 IMAD.WIDE.U32 R10, R12, c[0x0][0x1d8], R10 ;  /* 0x000076000c0ada25 */ /* 0x000fe200078e000a */
[----:B------:R-:W-:Y:S01]  /*0a90*/  @!P4 MOV R12, R18 ;  /* 0x00000012000cc202 */ /* 0x000fe20000000f00 */
[----:B------:R0:W5:Y:S01]  /*0aa0*/  @!P0 LDG.E R53, [R4.64] ;  /* 0x0000001204358981 */ /* 0x000162000c1e1900 */
[----:B------:R-:W-:-:S02]  /*0ab0*/  @!P4 MOV R13, R21 ;  /* 0x00000015000dc202 */ /* 0x000fc40000000f00 */
[----:B------:R-:W-:Y:S02]  /*0ac0*/  ISETP.GE.AND.EX P2, PT, R25, c[0x0][0x1e4], PT, P2 ;  /* 0x0000790019007a0c */ /* 0x000fe40003f46320 */
[----:B------:R-:W-:Y:S01]  /*0ad0*/  @!P3 MOV R8, R18 ;  /* 0x000000120008b202 */ /* 0x000fe20000000f00 */
[----:B------:R-:W-:Y:S01]  /*0ae0*/  @!P4 IMAD.WIDE.U32 R12, R22, c[0x0][0x1d8], R12 ;  /* 0x00007600160cca25 */ /* 0x000fe200078e000c */
[C---:B------:R-:W-:Y:S02]  /*0af0*/  ISETP.GT.U32.OR P6, PT, R3.reuse, 0x27f, P6 ;  /* 0x0000027f0300780c */ /* 0x040fe400037c4470 */
[----:B------:R-:W-:Y:S01]  /*0b00*/  ISETP.GT.U32.OR P2, PT, R3, 0x27f, P2 ;  /* 0x0000027f0300780c */ /* 0x000fe20001744470 */
[----:B------:R-:W-:Y:S01]  /*0b10*/  @!P3 IMAD.WIDE.U32 R8, R16, c[0x0][0x1d8], R8 ;  /* 0x000076001008ba25 */ /* 0x000fe200078e0008 */
[----:B------:R-:W-:Y:S02]  /*0b20*/  @!P5 IADD3 R15, R11, R15, RZ ;  /* 0x0000000f0b0fd210 */ /* 0x000fe40007ffe0ff */
[----:B------:R-:W-:-:S02]  /*0b30*/  @!P4 IADD3 R11, R13, R17, RZ ;  /* 0x000000110d0bc210 */ /* 0x000fc40007ffe0ff */
[----:B------:R-:W-:Y:S02]  /*0b40*/  @!P3 IADD3 R9, R9, R23, RZ ;  /* 0x000000170909b210 */ /* 0x000fe40007ffe0ff */
[----:B------:R-:W-:Y:S02]  /*0b50*/  @!P5 SHF.L.U64.HI R22, R10, 0x1, R15 ;  /* 0x000000010a16d819 */ /* 0x000fe4000001020f */
[C---:B------:R-:W-:Y:S02]  /*0b60*/  @!P4 SHF.L.U32 R15, R12.reuse, 0x1, RZ ;  /* 0x000000010c0fc819 */ /* 0x040fe400000006ff */
[----:B------:R-:W-:Y:S02]  /*0b70*/  @!P4 SHF.L.U64.HI R16, R12, 0x1, R11 ;  /* 0x000000010c10c819 */ /* 0x000fe4000001020b */
[C---:B------:R-:W-:Y:S02]  /*0b80*/  @!P3 SHF.L.U32 R12, R8.reuse, 0x1, RZ ;  /* 0x00000001080cb819 */ /* 0x040fe400000006ff */
[----:B------:R-:W-:Y:S01]  /*0b90*/  @!P3 SHF.L.U64.HI R0, R8, 0x1, R9 ;  /* 0x000000010800b819 */ /* 0x000fe20000010209 */
[----:B------:R-:W-:Y:S01]  /*0ba0*/  @!P6 IMAD R8, R26, c[0x0][0x1d8], RZ ;  /* 0x000076001a08ea24 */ /* 0x000fe200078e02ff */
[----:B0-----:R-:W-:-:S02]  /*0bb0*/  @!P6 MOV R4, R18 ;  /* 0x000000120004e202 */ /* 0x001fc40000000f00 */
[-C--:B------:R-:W-:Y:S02]  /*0bc0*/  @!P6 MOV R5, R21.reuse ;  /* 0x000000150005e202 */ /* 0x080fe40000000f00 */
[----:B------:R-:W-:Y:S01]  /*0bd0*/  @!P5 SHF.L.U32 R17, R10, 0x1, RZ ;  /* 0x000000010a11d819 */ /* 0x000fe200000006ff */
[----:B------:R-:W-:Y:S01]  /*0be0*/  @!P2 IMAD R10, R25, c[0x0][0x1d8], RZ ;  /* 0x00007600190aaa24 */ /* 0x000fe200078e02ff */
[----:B------:R-:W-:Y:S01]  /*0bf0*/  CS2R R62, SRZ ;  /* 0x00000000003e7805 */ /* 0x000fe2000001ff00 */
[C---:B------:R-:W-:Y:S02]  /*0c00*/  @!P6 IMAD R9, R24.reuse, c[0x0][0x1dc], R8 ;  /* 0x000077001809ea24 */ /* 0x040fe400078e0208 */
[----:B------:R-:W-:Y:S01]  /*0c10*/  @!P6 IMAD.WIDE.U32 R4, R24, c[0x0][0x1d8], R4 ;  /* 0x000076001804ea25 */ /* 0x000fe200078e0004 */
[----:B------:R-:W-:Y:S02]  /*0c20*/  @!P2 MOV R11, R21 ;  /* 0x00000015000ba202 */ /* 0x000fe40000000f00 */
[----:B------:R0:W5:Y:S01]  /*0c30*/  @!P0 LDG.E R63, [R6.64] ;  /* 0x00000012063f8981 */ /* 0x000162000c1e1900 */
[----:B------:R-:W-:Y:S01]  /*0c40*/  @!P2 IMAD R23, R14, c[0x0][0x1dc], R10 ;  /* 0x000077000e17aa24 */ /* 0x000fe200078e020a */
[----:B------:R-:W-:-:S02]  /*0c50*/  @!P2 MOV R10, R18 ;  /* 0x00000012000aa202 */ /* 0x000fc40000000f00 */
[----:B------:R-:W-:Y:S02]  /*0c60*/  @!P6 IADD3 R9, R5, R9, RZ ;  /* 0x000000090509e210 */ /* 0x000fe40007ffe0ff */
[C---:B------:R-:W-:Y:S01]  /*0c70*/  @!P5 IADD3 R8, P0, R17.reuse, c[0x0][0x180], RZ ;  /* 0x000060001108da10 */ /* 0x040fe20007f1e0ff */
[----:B------:R-:W-:Y:S01]  /*0c80*/  @!P2 IMAD.WIDE.U32 R10, R14, c[0x0][0x1d8], R10 ;  /* 0x000076000e0aaa25 */ /* 0x000fe200078e000a */
[C---:B------:R-:W-:Y:S02]  /*0c90*/  @!P6 SHF.L.U64.HI R14, R4.reuse, 0x1, R9 ;  /* 0x00000001040ee819 */ /* 0x040fe40000010209 */
[----:B------:R-:W-:Y:S02]  /*0ca0*/  @!P6 SHF.L.U32 R13, R4, 0x1, RZ ;  /* 0x00000001040de819 */ /* 0x000fe400000006ff */
[----:B------:R-:W-:Y:S02]  /*0cb0*/  @!P5 IADD3.X R9, R22, c[0x0][0x184], RZ, P0, !PT ;  /* 0x000061001609da10 */ /* 0x000fe400007fe4ff */
[----:B------:R-:W-:Y:S01]  /*0cc0*/  @!P5 IADD3 R4, P0, R17, c[0x0][0x178], RZ ;  /* 0x00005e001104da10 */ /* 0x000fe20007f1e0ff */
[----:B------:R-:W-:Y:S01]  /*0cd0*/  CS2R R50, SRZ ;  /* 0x0000000000327805 */ /* 0x000fe2000001ff00 */
[----:B0-----:R-:W-:-:S02]  /*0ce0*/  @!P2 IADD3 R7, R11, R23, RZ ;  /* 0x000000170b07a210 */ /* 0x001fc40007ffe0ff */
[----:B------:R-:W-:Y:S02]  /*0cf0*/  @!P5 IADD3.X R5, R22, c[0x0][0x17c], RZ, P0, !PT ;  /* 0x00005f001605da10 */ /* 0x000fe400007fe4ff */
[C---:B------:R-:W-:Y:S01]  /*0d00*/  @!P4 IADD3 R6, P0, R15.reuse, c[0x0][0x180], RZ ;  /* 0x000060000f06ca10 */ /* 0x040fe20007f1e0ff */
[----:B------:R0:W5:Y:S01]  /*0d10*/  @!P5 LDG.E R50, [R8.64] ;  /* 0x000000120832d981 */ /* 0x000162000c1e1900 */
[C---:B------:R-:W-:Y:S02]  /*0d20*/  @!P2 SHF.L.U32 R11, R10.reuse, 0x1, RZ ;  /* 0x000000010a0ba819 */ /* 0x040fe400000006ff */
[----:B------:R-:W-:Y:S02]  /*0d30*/  @!P2 SHF.L.U64.HI R10, R10, 0x1, R7 ;  /* 0x000000010a0aa819 */ /* 0x000fe40000010207 */
[----:B------:R-:W-:Y:S01]  /*0d40*/  @!P4 IADD3.X R7, R16, c[0x0][0x184], RZ, P0, !PT ;  /* 0x000061001007ca10 */ /* 0x000fe200007fe4ff */
[----:B------:R-:W-:Y:S01]  /*0d50*/  CS2R R64, SRZ ;  /* 0x0000000000407805 */ /* 0x000fe2000001ff00 */
[----:B------:R-:W-:Y:S01]  /*0d60*/  CS2R R66, SRZ ;  /* 0x0000000000427805 */ /* 0x000fe2000001ff00 */
[----:B0-----:R-:W-:-:S02]  /*0d70*/  @!P4 IADD3 R8, P0, R15, c[0x0][0x178], RZ ;  /* 0x00005e000f08ca10 */ /* 0x001fc40007f1e0ff */
[----:B------:R0:W5:Y:S02]  /*0d80*/  @!P4 LDG.E R51, [R6.64] ;  /* 0x000000120633c981 */ /* 0x000164000c1e1900 */
[----:B------:R-:W-:Y:S02]  /*0d90*/  @!P4 IADD3.X R9, R16, c[0x0][0x17c], RZ, P0, !PT ;  /* 0x00005f001009ca10 */ /* 0x000fe400007fe4ff */
[----:B------:R1:W5:Y:S04]  /*0da0*/  @!P5 LDG.E R65, [R4.64] ;  /* 0x000000120441d981 */ /* 0x000368000c1e1900 */
[----:B------:R2:W5:Y:S01]  /*0db0*/  @!P4 LDG.E R67, [R8.64] ;  /* 0x000000120843c981 */ /* 0x000562000c1e1900 */
[C---:B0-----:R-:W-:Y:S01]  /*0dc0*/  @!P3 IADD3 R6, P4, R12.reuse, c[0x0][0x178], RZ ;  /* 0x00005e000c06ba10 */ /* 0x041fe20007f9e0ff */
[----:B------:R-:W-:Y:S01]  /*0dd0*/  CS2R R48, SRZ ;  /* 0x0000000000307805 */ /* 0x000fe2000001ff00 */
[----:B-1----:R-:W-:Y:S01]  /*0de0*/  @!P3 IADD3 R4, P0, R12, c[0x0][0x180], RZ ;  /* 0x000060000c04ba10 */ /* 0x002fe20007f1e0ff */
[----:B------:R-:W-:Y:S01]  /*0df0*/  CS2R R68, SRZ ;  /* 0x0000000000447805 */ /* 0x000fe2000001ff00 */
[----:B------:R-:W-:-:S02]  /*0e00*/  @!P3 IADD3.X R7, R0, c[0x0][0x17c], RZ, P4, !PT ;  /* 0x00005f000007ba10 */ /* 0x000fc400027fe4ff */
[----:B------:R-:W-:Y:S02]  /*0e10*/  @!P3 IADD3.X R5, R0, c[0x0][0x184], RZ, P0, !PT ;  /* 0x000061000005ba10 */ /* 0x000fe400007fe4ff */
[C---:B------:R-:W-:Y:S01]  /*0e20*/  IADD3 R29, R2.reuse, 0x40, RZ ;  /* 0x00000040021d7810 */ /* 0x040fe20007ffe0ff */
[----:B------:R0:W5:Y:S01]  /*0e30*/  @!P3 LDG.E R69, [R6.64] ;  /* 0x000000120645b981 */ /* 0x000162000c1e1900 */
[----:B------:R-:W-:Y:S02]  /*0e40*/  IADD3 R28, R2, 0x48, RZ ;  /* 0x00000048021c7810 */ /* 0x000fe40007ffe0ff */
[----:B------:R-:W-:Y:S01]  /*0e50*/  ISETP.GE.U32.AND P4, PT, R29, c[0x0][0x1e0], PT ;  /* 0x000078001d007a0c */ /* 0x000fe20003f86070 */
[----:B------:R1:W5:Y:S01]  /*0e60*/  @!P3 LDG.E R48, [R4.64] ;  /* 0x000000120430b981 */ /* 0x000362000c1e1900 */
[----:B------:R-:W-:Y:S02]  /*0e70*/  ISETP.GE.U32.AND P3, PT, R28, c[0x0][0x1e0], PT ;  /* 0x000078001c007a0c */ /* 0x000fe40003f66070 */
[----:B------:R-:W-:-:S02]  /*0e80*/  SHF.R.S32.HI R32, RZ, 0x1f, R29 ;  /* 0x0000001fff207819 */ /* 0x000fc4000001141d */
[----:B------:R-:W-:Y:S02]  /*0e90*/  SHF.R.S32.HI R31, RZ, 0x1f, R28 ;  /* 0x0000001fff1f7819 */ /* 0x000fe4000001141c */
[C---:B--2---:R-:W-:Y:S02]  /*0ea0*/  @!P6 IADD3 R8, P5, R13.reuse, c[0x0][0x180], RZ ;  /* 0x000060000d08ea10 */ /* 0x044fe40007fbe0ff */
[----:B------:R-:W-:Y:S02]  /*0eb0*/  ISETP.GE.AND.EX P4, PT, R32, c[0x0][0x1e4], PT, P4 ;  /* 0x0000790020007a0c */ /* 0x000fe40003f86340 */
[----:B-1----:R-:W-:Y:S02]  /*0ec0*/  @!P6 IADD3 R4, P0, R13, c[0x0][0x178], RZ ;  /* 0x00005e000d04ea10 */ /* 0x002fe40007f1e0ff */
[----:B------:R-:W-:Y:S02]  /*0ed0*/  ISETP.GE.AND.EX P3, PT, R31, c[0x0][0x1e4], PT, P3 ;  /* 0x000079001f007a0c */ /* 0x000fe40003f66330 */
[----:B------:R-:W-:Y:S01]  /*0ee0*/  IADD3 R30, R2, 0x38, RZ ;  /* 0x00000038021e7810 */ /* 0x000fe20007ffe0ff */
[----:B------:R-:W-:Y:S01]  /*0ef0*/  CS2R R70, SRZ ;  /* 0x0000000000467805 */ /* 0x000fe2000001ff00 */
[----:B------:R-:W-:-:S02]  /*0f00*/  @!P6 IADD3.X R9, R14, c[0x0][0x184], RZ, P5, !PT ;  /* 0x000061000e09ea10 */ /* 0x000fc40002ffe4ff */
[----:B------:R-:W-:Y:S02]  /*0f10*/  @!P6 IADD3.X R5, R14, c[0x0][0x17c], RZ, P0, !PT ;  /* 0x00005f000e05ea10 */ /* 0x000fe400007fe4ff */
[C---:B------:R-:W-:Y:S01]  /*0f20*/  ISETP.GT.U32.OR P4, PT, R3.reuse, 0x27f, P4 ;  /* 0x0000027f0300780c */ /* 0x040fe20002784470 */
[----:B------:R1:W5:Y:S01]  /*0f30*/  @!P6 LDG.E R49, [R8.64] ;  /* 0x000000120831e981 */ /* 0x000362000c1e1900 */
[----:B------:R-:W-:Y:S02]  /*0f40*/  ISETP.GT.U32.OR P3, PT, R3, 0x27f, P3 ;  /* 0x0000027f0300780c */ /* 0x000fe40001f64470 */
[----:B------:R-:W-:Y:S01]  /*0f50*/  ISETP.GE.U32.AND P5, PT, R30, c[0x0][0x1e0], PT ;  /* 0x000078001e007a0c */ /* 0x000fe20003fa6070 */
[----:B------:R2:W5:Y:S01]  /*0f60*/  @!P6 LDG.E R71, [R4.64] ;  /* 0x000000120447e981 */ /* 0x000562000c1e1900 */
[----:B------:R-:W-:Y:S02]  /*0f70*/  SHF.R.S32.HI R33, RZ, 0x1f, R30 ;  /* 0x0000001fff217819 */ /* 0x000fe4000001141e */
[----:B------:R-:W-:-:S02]  /*0f80*/  IADD3 R25, R2, 0x50, RZ ;  /* 0x0000005002197810 */ /* 0x000fc40007ffe0ff */
[----:B------:R-:W-:Y:S02]  /*0f90*/  ISETP.GE.AND.EX P5, PT, R33, c[0x0][0x1e4], PT, P5 ;  /* 0x0000790021007a0c */ /* 0x000fe40003fa6350 */
[----:B--2---:R-:W-:Y:S02]  /*0fa0*/  @!P2 IADD3 R4, P6, R11, c[0x0][0x180], RZ ;  /* 0x000060000b04aa10 */ /* 0x004fe40007fde0ff */
[----:B------:R-:W-:Y:S02]  /*0fb0*/  ISETP.GT.U32.OR P5, PT, R3, 0x27f, P5 ;  /* 0x0000027f0300780c */ /* 0x000fe40002fa4470 */
[----:B------:R-:W-:Y:S02]  /*0fc0*/  @!P2 IADD3.X R5, R10, c[0x0][0x184], RZ, P6, !PT ;  /* 0x000061000a05aa10 */ /* 0x000fe400037fe4ff */
[----:B0-----:R-:W-:Y:S02]  /*0fd0*/  @!P2 IADD3 R6, P0, R11, c[0x0][0x178], RZ ;  /* 0x00005e000b06aa10 */ /* 0x001fe40007f1e0ff */
[----:B------:R-:W-:-:S02]  /*0fe0*/  ISETP.GE.U32.AND P6, PT, R25, c[0x0][0x1e0], PT ;  /* 0x0000780019007a0c */ /* 0x000fc40003fc6070 */
[----:B------:R-:W-:Y:S01]  /*0ff0*/  SHF.R.S32.HI R27, RZ, 0x1f, R25 ;  /* 0x0000001fff1b7819 */ /* 0x000fe20000011419 */
[----:B-1----:R-:W-:Y:S01]  /*1000*/  @!P4 IMAD R8, R32, c[0x0][0x1d8], RZ ;  /* 0x000076002008ca24 */ /* 0x002fe200078e02ff */
[----:B------:R-:W-:Y:S01]  /*1010*/  IADD3 R24, R2, 0x58, RZ ;  /* 0x0000005802187810 */ /* 0x000fe20007ffe0ff */
[----:B------:R-:W-:Y:S01]  /*1020*/  @!P3 IMAD R9, R31, c[0x0][0x1d8], RZ ;  /* 0x000076001f09ba24 */ /* 0x000fe200078e02ff */
[----:B------:R-:W-:Y:S02]  /*1030*/  @!P2 IADD3.X R7, R10, c[0x0][0x17c], RZ, P0, !PT ;  /* 0x00005f000a07aa10 */ /* 0x000fe400007fe4ff */
[----:B------:R-:W-:Y:S01]  /*1040*/  ISETP.GE.AND.EX P6, PT, R27, c[0x0][0x1e4], PT, P6 ;  /* 0x000079001b007a0c */ /* 0x000fe20003fc6360 */
[----:B------:R-:W-:Y:S01]  /*1050*/  @!P4 IMAD R15, R29, c[0x0][0x1dc], R8 ;  /* 0x000077001d0fca24 */ /* 0x000fe200078e0208 */
[----:B------:R-:W-:Y:S01]  /*1060*/  ISETP.GE.U32.AND P0, PT, R24, c[0x0][0x1e0], PT ;  /* 0x0000780018007a0c */ /* 0x000fe20003f06070 */
[----:B------:R-:W-:Y:S01]  /*1070*/  @!P3 IMAD R23, R28, c[0x0][0x1dc], R9 ;  /* 0x000077001c17ba24 */ /* 0x000fe200078e0209 */
[----:B------:R-:W-:-:S02]  /*1080*/  SHF.R.S32.HI R26, RZ, 0x1f, R24 ;  /* 0x0000001fff1a7819 */ /* 0x000fc40000011418 */
[-C--:B------:R-:W-:Y:S02]  /*1090*/  @!P4 MOV R12, R18.reuse ;  /* 0x00000012000cc202 */ /* 0x080fe40000000f00 */
[-C--:B------:R-:W-:Y:S02]  /*10a0*/  @!P4 MOV R13, R21.reuse ;  /* 0x00000015000dc202 */ /* 0x080fe40000000f00 */
[-C--:B------:R-:W-:Y:S02]  /*10b0*/  @!P3 MOV R8, R18.reuse ;  /* 0x000000120008b202 */ /* 0x080fe40000000f00 */
[----:B------:R-:W-:Y:S02]  /*10c0*/  @!P3 MOV R9, R21 ;  /* 0x000000150009b202 */ /* 0x000fe40000000f00 */
[----:B------:R-:W-:Y:S02]  /*10d0*/  ISETP.GT.U32.OR P6, PT, R3, 0x27f, P6 ;  /* 0x0000027f0300780c */ /* 0x000fe400037c4470 */
[----:B------:R-:W-:Y:S01]  /*10e0*/  ISETP.GE.AND.EX P0, PT, R26, c[0x0][0x1e4], PT, P0 ;  /* 0x000079001a007a0c */ /* 0x000fe20003f06300 */
[----:B------:R-:W-:Y:S01]  /*10f0*/  @!P4 IMAD.WIDE.U32 R12, R29, c[0x0][0x1d8], R12 ;  /* 0x000076001d0cca25 */ /* 0x000fe200078e000c */
[----:B------:R-:W-:-:S02]  /*1100*/  @!P5 MOV R10, R18 ;  /* 0x00000012000ad202 */ /* 0x000fc40000000f00 */
[----:B------:R-:W-:Y:S01]  /*1110*/  @!P5 MOV R11, R21 ;  /* 0x00000015000bd202 */ /* 0x000fe20000000f00 */
[----:B------:R-:W-:Y:S01]  /*1120*/  @!P5 IMAD R0, R33, c[0x0][0x1d8], RZ ;  /* 0x000076002100da24 */ /* 0x000fe200078e02ff */
[----:B------:R-:W-:Y:S01]  /*1130*/  ISETP.GT.U32.OR P0, PT, R3, 0x27f, P0 ;  /* 0x0000027f0300780c */ /* 0x000fe20000704470 */
[----:B------:R-:W-:Y:S01]  /*1140*/  @!P3 IMAD.WIDE.U32 R8, R28, c[0x0][0x1d8], R8 ;  /* 0x000076001c08ba25 */ /* 0x000fe200078e0008 */
[----:B------:R-:W-:Y:S01]  /*1150*/  CS2R R46, SRZ ;  /* 0x00000000002e7805 */ /* 0x000fe2000001ff00 */
[----:B------:R-:W-:Y:S02]  /*1160*/  @!P4 IADD3 R13, R13, R15, RZ ;  /* 0x0000000f0d0dc210 */ /* 0x000fe40007ffe0ff */
[C---:B------:R-:W-:Y:S01]  /*1170*/  @!P5 IMAD R17, R30.reuse, c[0x0][0x1dc], R0 ;  /* 0x000077001e11da24 */ /* 0x040fe200078e0200 */
[----:B------:R-:W-:Y:S01]  /*1180*/  @!P3 IADD3 R9, R9, R23, RZ ;  /* 0x000000170909b210 */ /* 0x000fe20007ffe0ff */
[----:B------:R-:W-:Y:S01]  /*1190*/  @!P5 IMAD.WIDE.U32 R10, R30, c[0x0][0x1d8], R10 ;  /* 0x000076001e0ada25 */ /* 0x000fe200078e000a */
[C---:B------:R-:W-:Y:S01]  /*11a0*/  @!P4 SHF.L.U32 R16, R12.reuse, 0x1, RZ ;  /* 0x000000010c10c819 */ /* 0x040fe200000006ff */
[----:B------:R0:W5:Y:S01]  /*11b0*/  @!P2 LDG.E R46, [R4.64] ;  /* 0x00000012042ea981 */ /* 0x000162000c1e1900 */
[----:B------:R-:W-:-:S02]  /*11c0*/  @!P4 SHF.L.U64.HI R13, R12, 0x1, R13 ;  /* 0x000000010c0dc819 */ /* 0x000fc4000001020d */
[----:B------:R-:W-:Y:S02]  /*11d0*/  @!P5 IADD3 R17, R11, R17, RZ ;  /* 0x000000110b11d210 */ /* 0x000fe40007ffe0ff */
[C---:B------:R-:W-:Y:S02]  /*11e0*/  @!P3 SHF.L.U32 R12, R8.reuse, 0x1, RZ ;  /* 0x00000001080cb819 */ /* 0x040fe400000006ff */
[----:B------:R-:W-:Y:S01]  /*11f0*/  @!P3 SHF.L.U64.HI R0, R8, 0x1, R9 ;  /* 0x000000010800b819 */ /* 0x000fe20000010209 */
[----:B------:R-:W-:Y:S01]  /*1200*/  @!P6 IMAD R8, R27, c[0x0][0x1d8], RZ ;  /* 0x000076001b08ea24 */ /* 0x000fe200078e02ff */
[----:B0-----:R-:W-:Y:S02]  /*1210*/  @!P6 MOV R4, R18 ;  /* 0x000000120004e202 */ /* 0x001fe40000000f00 */
[----:B------:R-:W-:Y:S01]  /*1220*/  @!P6 MOV R5, R21 ;  /* 0x000000150005e202 */ /* 0x000fe20000000f00 */
[----:B------:R-:W-:Y:S01]  /*1230*/  CS2R R72, SRZ ;  /* 0x0000000000487805 */ /* 0x000fe2000001ff00 */
[C---:B------:R-:W-:Y:S01]  /*1240*/  @!P5 SHF.L.U32 R22, R10.reuse, 0x1, RZ ;  /* 0x000000010a16d819 */ /* 0x040fe200000006ff */
[----:B------:R-:W-:Y:S01]  /*1250*/  @!P6 IMAD R9, R25, c[0x0][0x1dc], R8 ;  /* 0x000077001909ea24 */ /* 0x000fe200078e0208 */
[----:B------:R-:W-:Y:S01]  /*1260*/  @!P5 SHF.L.U64.HI R17, R10, 0x1, R17 ;  /* 0x000000010a11d819 */ /* 0x000fe20000010211 */
[----:B------:R-:W-:-:S02]  /*1270*/  @!P0 IMAD R10, R26, c[0x0][0x1d8], RZ ;  /* 0x000076001a0a8a24 */ /* 0x000fc400078e02ff */
[----:B------:R-:W-:Y:S01]  /*1280*/  @!P6 IMAD.WIDE.U32 R4, R25, c[0x0][0x1d8], R4 ;  /* 0x000076001904ea25 */ /* 0x000fe200078e0004 */
[----:B------:R0:W5:Y:S01]  /*1290*/  @!P2 LDG.E R73, [R6.64] ;  /* 0x000000120649a981 */ /* 0x000162000c1e1900 */
[----:B------:R-:W-:Y:S02]  /*12a0*/  @!P0 MOV R11, R21 ;  /* 0x00000015000b8202 */ /* 0x000fe40000000f00 */
[----:B------:R-:W-:Y:S01]  /*12b0*/  @!P0 IMAD R23, R24, c[0x0][0x1dc], R10 ;  /* 0x0000770018178a24 */ /* 0x000fe200078e020a */
[----:B------:R-:W-:Y:S02]  /*12c0*/  @!P0 MOV R10, R18 ;  /* 0x00000012000a8202 */ /* 0x000fe40000000f00 */
[----:B------:R-:W-:Y:S02]  /*12d0*/  @!P6 IADD3 R9, R5, R9, RZ ;  /* 0x000000090509e210 */ /* 0x000fe40007ffe0ff */
[----:B------:R-:W-:Y:S01]  /*12e0*/  @!P5 IADD3 R8, P2, R22, c[0x0][0x180], RZ ;  /* 0x000060001608da10 */ /* 0x000fe20007f5e0ff */
[----:B------:R-:W-:Y:S01]  /*12f0*/  @!P0 IMAD.WIDE.U32 R10, R24, c[0x0][0x1d8], R10 ;  /* 0x00007600180a8a25 */ /* 0x000fe200078e000a */
[----:B------:R-:W-:-:S02]  /*1300*/  @!P6 SHF.L.U64.HI R14, R4, 0x1, R9 ;  /* 0x00000001040ee819 */ /* 0x000fc40000010209 */
[----:B------:R-:W-:Y:S02]  /*1310*/  @!P6 SHF.L.U32 R15, R4, 0x1, RZ ;  /* 0x00000001040fe819 */ /* 0x000fe400000006ff */
[----:B------:R-:W-:Y:S02]  /*1320*/  @!P5 IADD3.X R9, R17, c[0x0][0x184], RZ, P2, !PT ;  /* 0x000061001109da10 */ /* 0x000fe400017fe4ff */
[----:B------:R-:W-:Y:S02]  /*1330*/  @!P5 IADD3 R4, P2, R22, c[0x0][0x178], RZ ;  /* 0x00005e001604da10 */ /* 0x000fe40007f5e0ff */
[----:B0-----:R-:W-:Y:S01]  /*1340*/  @!P0 IADD3 R7, R11, R23, RZ ;  /* 0x000000170b078210 */ /* 0x001fe20007ffe0ff */
[----:B------:R-:W-:Y:S01]  /*1350*/  CS2R R74, SRZ ;  /* 0x00000000004a7805 */ /* 0x000fe2000001ff00 */
[----:B------:R-:W-:Y:S01]  /*1360*/  @!P5 IADD3.X R5, R17, c[0x0][0x17c], RZ, P2, !PT ;  /* 0x00005f001105da10 */ /* 0x000fe200017fe4ff */
[----:B------:R0:W5:Y:S01]  /*1370*/  @!P5 LDG.E R47, [R8.64] ;  /* 0x00000012082fd981 */ /* 0x000162000c1e1900 */
[----:B------:R-:W-:-:S02]  /*1380*/  @!P4 IADD3 R6, P2, R16, c[0x0][0x180], RZ ;  /* 0x000060001006ca10 */ /* 0x000fc40007f5e0ff */
[C---:B------:R-:W-:Y:S01]  /*1390*/  @!P0 SHF.L.U32 R11, R10.reuse, 0x1, RZ ;  /* 0x000000010a0b8819 */ /* 0x040fe200000006ff */
[----:B------:R-:W-:Y:S01]  /*13a0*/  CS2R R44, SRZ ;  /* 0x00000000002c7805 */ /* 0x000fe2000001ff00 */
[----:B------:R-:W-:Y:S01]  /*13b0*/  @!P0 SHF.L.U64.HI R10, R10, 0x1, R7 ;  /* 0x000000010a0a8819 */ /* 0x000fe20000010207 */
[----:B------:R-:W-:Y:S01]  /*13c0*/  CS2R R76, SRZ ;  /* 0x00000000004c7805 */ /* 0x000fe2000001ff00 */
[----:B------:R-:W-:Y:S01]  /*13d0*/  @!P4 IADD3.X R7, R13, c[0x0][0x184], RZ, P2, !PT ;  /* 0x000061000d07ca10 */ /* 0x000fe200017fe4ff */
[----:B------:R1:W5:Y:S01]  /*13e0*/  @!P5 LDG.E R75, [R4.64] ;  /* 0x00000012044bd981 */ /* 0x000362000c1e1900 */
[----:B0-----:R-:W-:-:S03]  /*13f0*/  @!P4 IADD3 R8, P2, R16, c[0x0][0x178], RZ ;  /* 0x00005e001008ca10 */ /* 0x001fc60007f5e0ff */
[----:B------:R0:W5:Y:S01]  /*1400*/  @!P4 LDG.E R44, [R6.64] ;  /* 0x00000012062cc981 */ /* 0x000162000c1e1900 */
[----:B------:R-:W-:Y:S02]  /*1410*/  @!P4 IADD3.X R9, R13, c[0x0][0x17c], RZ, P2, !PT ;  /* 0x00005f000d09ca10 */ /* 0x000fe400017fe4ff */
[----:B-1----:R-:W-:-:S03]  /*1420*/  @!P3 IADD3 R4, P2, R12, c[0x0][0x180], RZ ;  /* 0x000060000c04ba10 */ /* 0x002fc60007f5e0ff */
[----:B------:R1:W5:Y:S01]  /*1430*/  @!P4 LDG.E R77, [R8.64] ;  /* 0x00000012084dc981 */ /* 0x000362000c1e1900 */
[----:B------:R-:W-:Y:S02]  /*1440*/  @!P3 IADD3.X R5, R0, c[0x0][0x184], RZ, P2, !PT ;  /* 0x000061000005ba10 */ /* 0x000fe400017fe4ff */
[----:B0-----:R-:W-:Y:S01]  /*1450*/  @!P3 IADD3 R6, P4, R12, c[0x0][0x178], RZ ;  /* 0x00005e000c06ba10 */ /* 0x001fe20007f9e0ff */
[----:B------:R-:W-:Y:S01]  /*1460*/  CS2R R78, SRZ ;  /* 0x00000000004e7805 */ /* 0x000fe2000001ff00 */
[----:B------:R-:W-:Y:S01]  /*1470*/  IADD3 R29, R2, 0x68, RZ ;  /* 0x00000068021d7810 */ /* 0x000fe20007ffe0ff */
[----:B------:R0:W5:Y:S01]  /*1480*/  @!P3 LDG.E R45, [R4.64] ;  /* 0x00000012042db981 */ /* 0x000162000c1e1900 */
[----:B------:R-:W-:Y:S02]  /*1490*/  @!P3 IADD3.X R7, R0, c[0x0][0x17c], RZ, P4, !PT ;  /* 0x00005f000007ba10 */ /* 0x000fe400027fe4ff */
[C---:B-1----:R-:W-:Y:S02]  /*14a0*/  @!P6 IADD3 R8, P5, R15.reuse, c[0x0][0x180], RZ ;  /* 0x000060000f08ea10 */ /* 0x042fe40007fbe0ff */
[----:B------:R-:W-:Y:S01]  /*14b0*/  IADD3 R28, R2, 0x70, RZ ;  /* 0x00000070021c7810 */ /* 0x000fe20007ffe0ff */
[----:B------:R-:W-:Y:S01]  /*14c0*/  CS2R R42, SRZ ;  /* 0x00000000002a7805 */ /* 0x000fe2000001ff00 */
[----:B------:R-:W-:Y:S01]  /*14d0*/  CS2R R80, SRZ ;  /* 0x0000000000507805 */ /* 0x000fe2000001ff00 */
[----:B0-----:R-:W-:Y:S01]  /*14e0*/  @!P6 IADD3 R4, P2, R15, c[0x0][0x178], RZ ;  /* 0x00005e000f04ea10 */ /* 0x001fe20007f5e0ff */
[----:B------:R0:W5:Y:S01]  /*14f0*/  @!P3 LDG.E R79, [R6.64] ;  /* 0x00000012064fb981 */ /* 0x000162000c1e1900 */
[----:B------:R-:W-:-:S02]  /*1500*/  @!P6 IADD3.X R9, R14, c[0x0][0x184], RZ, P5, !PT ;  /* 0x000061000e09ea10 */ /* 0x000fc40002ffe4ff */
[----:B------:R-:W-:Y:S02]  /*1510*/  ISETP.GE.U32.AND P4, PT, R29, c[0x0][0x1e0], PT ;  /* 0x000078001d007a0c */ /* 0x000fe40003f86070 */
[----:B------:R-:W-:Y:S01]  /*1520*/  @!P6 IADD3.X R5, R14, c[0x0][0x17c], RZ, P2, !PT ;  /* 0x00005f000e05ea10 */ /* 0x000fe200017fe4ff */
[----:B------:R1:W5:Y:S01]  /*1530*/  @!P6 LDG.E R42, [R8.64] ;  /* 0x00000012082ae981 */ /* 0x000362000c1e1900 */
[----:B------:R-:W-:Y:S02]  /*1540*/  SHF.R.S32.HI R32, RZ, 0x1f, R29 ;  /* 0x0000001fff207819 */ /* 0x000fe4000001141d */
[----:B------:R-:W-:Y:S01]  /*1550*/  IADD3 R30, R2, 0x60, RZ ;  /* 0x00000060021e7810 */ /* 0x000fe20007ffe0ff */
[----:B------:R2:W5:Y:S01]  /*1560*/  @!P6 LDG.E R81, [R4.64] ;  /* 0x000000120451e981 */ /* 0x000562000c1e1900 */
[----:B------:R-:W-:Y:S02]  /*1570*/  ISETP.GE.U32.AND P3, PT, R28, c[0x0][0x1e0], PT ;  /* 0x000078001c007a0c */ /* 0x000fe40003f66070 */
[----:B------:R-:W-:-:S02]  /*1580*/  SHF.R.S32.HI R31, RZ, 0x1f, R28 ;  /* 0x0000001fff1f7819 */ /* 0x000fc4000001141c */
[----:B------:R-:W-:Y:S02]  /*1590*/  ISETP.GE.AND.EX P4, PT, R32, c[0x0][0x1e4], PT, P4 ;  /* 0x0000790020007a0c */ /* 0x000fe40003f86340 */
[----:B------:R-:W-:Y:S02]  /*15a0*/  ISETP.GE.U32.AND P5, PT, R30, c[0x0][0x1e0], PT ;  /* 0x000078001e007a0c */ /* 0x000fe40003fa6070 */
[----:B------:R-:W-:Y:S02]  /*15b0*/  SHF.R.S32.HI R33, RZ, 0x1f, R30 ;  /* 0x0000001fff217819 */ /* 0x000fe4000001141e */
[----:B------:R-:W-:Y:S02]  /*15c0*/  ISETP.GE.AND.EX P3, PT, R31, c[0x0][0x1e4], PT, P3 ;  /* 0x000079001f007a0c */ /* 0x000fe40003f66330 */
[----:B--2---:R-:W-:Y:S02]  /*15d0*/  @!P0 IADD3 R4, P6, R11, c[0x0][0x180], RZ ;  /* 0x000060000b048a10 */ /* 0x004fe40007fde0ff */
[----:B------:R-:W-:-:S02]  /*15e0*/  IADD3 R25, R2, 0x78, RZ ;  /* 0x0000007802197810 */ /* 0x000fc40007ffe0ff */
[----:B------:R-:W-:Y:S02]  /*15f0*/  ISETP.GT.U32.OR P4, PT, R3, 0x27f, P4 ;  /* 0x0000027f0300780c */ /* 0x000fe40002784470 */
[----:B------:R-:W-:Y:S02]  /*1600*/  ISETP.GE.AND.EX P5, PT, R33, c[0x0][0x1e4], PT, P5 ;  /* 0x0000790021007a0c */ /* 0x000fe40003fa6350 */
[----:B------:R-:W-:Y:S02]  /*1610*/  ISETP.GT.U32.OR P3, PT, R3, 0x27f, P3 ;  /* 0x0000027f0300780c */ /* 0x000fe40001f64470 */
[----:B------:R-:W-:Y:S02]  /*1620*/  @!P0 IADD3.X R5, R10, c[0x0][0x184], RZ, P6, !PT ;  /* 0x000061000a058a10 */ /* 0x000fe400037fe4ff */
[----:B0-----:R-:W-:Y:S02]  /*1630*/  @!P0 IADD3 R6, P2, R11, c[0x0][0x178], RZ ;  /* 0x00005e000b068a10 */ /* 0x001fe40007f5e0ff */
[----:B------:R-:W-:Y:S01]  /*1640*/  ISETP.GE.U32.AND P6, PT, R25, c[0x0][0x1e0], PT ;  /* 0x0000780019007a0c */ /* 0x000fe20003fc6070 */
[----:B------:R0:W5:Y:S01]  /*1650*/  @!P0 LDG.E R43, [R4.64] ;  /* 0x00000012042b8981 */ /* 0x000162000c1e1900 */
[----:B------:R-:W-:-:S02]  /*1660*/  SHF.R.S32.HI R27, RZ, 0x1f, R25 ;  /* 0x0000001fff1b7819 */ /* 0x000fc40000011419 */
[----:B------:R-:W-:Y:S02]  /*1670*/  IADD3 R24, R2, 0x80, RZ ;  /* 0x0000008002187810 */ /* 0x000fe40007ffe0ff */
[----:B------:R-:W-:Y:S02]  /*1680*/  ISETP.GT.U32.OR P5, PT, R3, 0x27f, P5 ;  /* 0x0000027f0300780c */ /* 0x000fe40002fa4470 */
[----:B------:R-:W-:Y:S02]  /*1690*/  @!P0 IADD3.X R7, R10, c[0x0][0x17c], RZ, P2, !PT ;  /* 0x00005f000a078a10 */ /* 0x000fe400017fe4ff */
[----:B------:R-:W-:Y:S02]  /*16a0*/  ISETP.GE.AND.EX P6, PT, R27, c[0x0][0x1e4], PT, P6 ;  /* 0x000079001b007a0c */ /* 0x000fe40003fc6360 */
[----:B------:R-:W-:Y:S02]  /*16b0*/  ISETP.GE.U32.AND P2, PT, R24, c[0x0][0x1e0], PT ;  /* 0x0000780018007a0c */ /* 0x000fe40003f46070 */
[----:B------:R-:W-:-:S02]  /*16c0*/  SHF.R.S32.HI R26, RZ, 0x1f, R24 ;  /* 0x0000001fff1a7819 */ /* 0x000fc40000011418 */
[----:B------:R-:W-:Y:S02]  /*16d0*/  ISETP.GT.U32.OR P6, PT, R3, 0x27f, P6 ;  /* 0x0000027f0300780c */ /* 0x000fe400037c4470 */
[----:B------:R-:W-:Y:S01]  /*16e0*/  ISETP.GE.AND.EX P2, PT, R26, c[0x0][0x1e4], PT, P2 ;  /* 0x000079001a007a0c */ /* 0x000fe20003f46320 */
[----:B------:R-:W-:Y:S01]  /*16f0*/  @!P4 IMAD R15, R32, c[0x0][0x1d8], RZ ;  /* 0x00007600200fca24 */ /* 0x000fe200078e02ff */
[-C--:B------:R-:W-:Y:S02]  /*1700*/  @!P4 MOV R12, R18.reuse ;  /* 0x00000012000cc202 */ /* 0x080fe40000000f00 */
[-C--:B------:R-:W-:Y:S01]  /*1710*/  @!P4 MOV R13, R21.reuse ;  /* 0x00000015000dc202 */ /* 0x080fe20000000f00 */
[----:B------:R-:W-:Y:S01]  /*1720*/  @!P3 IMAD R0, R31, c[0x0][0x1d8], RZ ;  /* 0x000076001f00ba24 */ /* 0x000fe200078e02ff */
[----:B-1----:R-:W-:Y:S02]  /*1730*/  @!P3 MOV R8, R18 ;  /* 0x000000120008b202 */ /* 0x002fe40000000f00 */
[----:B------:R-:W-:-:S02]  /*1740*/  @!P3 MOV R9, R21 ;  /* 0x000000150009b202 */ /* 0x000fc40000000f00 */
[----:B------:R-:W-:Y:S01]  /*1750*/  ISETP.GT.U32.OR P2, PT, R3, 0x27f, P2 ;  /* 0x0000027f0300780c */ /* 0x000fe20001744470 */
[C---:B------:R-:W-:Y:S01]  /*1760*/  @!P4 IMAD R15, R29.reuse, c[0x0][0x1dc], R15 ;  /* 0x000077001d0fca24 */ /* 0x040fe200078e020f */
[----:B------:R-:W-:Y:S01]  /*1770*/  @!P5 MOV R10, R18 ;  /* 0x00000012000ad202 */ /* 0x000fe20000000f00 */
[----:B------:R-:W-:Y:S01]  /*1780*/  @!P4 IMAD.WIDE.U32 R12, R29, c[0x0][0x1d8], R12 ;  /* 0x000076001d0cca25 */ /* 0x000fe200078e000c */
[----:B------:R-:W-:-:S03]  /*1790*/  @!P5 MOV R11, R21 ;  /* 0x00000015000bd202 */ /* 0x000fc60000000f00 */
[----:B------:R-:W-:Y:S02]  /*17a0*/  @!P5 IMAD R14, R33, c[0x0][0x1d8], RZ ;  /* 0x00007600210eda24 */ /* 0x000fe400078e02ff */
[C---:B------:R-:W-:Y:S02]  /*17b0*/  @!P3 IMAD R0, R28.reuse, c[0x0][0x1dc], R0 ;  /* 0x000077001c00ba24 */ /* 0x040fe400078e0200 */
[----:B------:R-:W-:Y:S01]  /*17c0*/  @!P3 IMAD.WIDE.U32 R8, R28, c[0x0][0x1d8], R8 ;  /* 0x000076001c08ba25 */ /* 0x000fe200078e0008 */
[----:B------:R-:W-:Y:S02]  /*17d0*/  @!P4 IADD3 R13, R13, R15, RZ ;  /* 0x0000000f0d0dc210 */ /* 0x000fe40007ffe0ff */
[----:B0-----:R-:W-:Y:S01]  /*17e0*/  @!P6 MOV R4, R18 ;  /* 0x000000120004e202 */ /* 0x001fe20000000f00 */
[C---:B------:R-:W-:Y:S01]  /*17f0*/  @!P5 IMAD R14, R30.reuse, c[0x0][0x1dc], R14 ;  /* 0x000077001e0eda24 */ /* 0x040fe200078e020e */
[----:B------:R-:W-:Y:S01]  /*1800*/  @!P3 IADD3 R9, R9, R0, RZ ;  /* 0x000000000909b210 */ /* 0x000fe20007ffe0ff */
[----:B------:R-:W-:Y:S01]  /*1810*/  @!P5 IMAD.WIDE.U32 R10, R30, c[0x0][0x1d8], R10 ;  /* 0x000076001e0ada25 */ /* 0x000fe200078e000a */
[----:B------:R-:W-:Y:S01]  /*1820*/  @!P6 MOV R5, R21 ;  /* 0x000000150005e202 */ /* 0x000fe20000000f00 */
[----:B------:R-:W-:-:S02]  /*1830*/  CS2R R82, SRZ ;  /* 0x0000000000527805 */ /* 0x000fc4000001ff00 */
[----:B------:R-:W-:Y:S01]  /*1840*/  @!P6 IMAD R15, R27, c[0x0][0x1d8], RZ ;  /* 0x000076001b0fea24 */ /* 0x000fe200078e02ff */
[C---:B------:R-:W-:Y:S02]  /*1850*/  @!P4 SHF.L.U32 R16, R12.reuse, 0x1, RZ ;  /* 0x000000010c10c819 */ /* 0x040fe400000006ff */
[----:B------:R-:W-:Y:S01]  /*1860*/  @!P4 SHF.L.U64.HI R13, R12, 0x1, R13 ;  /* 0x000000010c0dc819 */ /* 0x000fe2000001020d */
[----:B------:R-:W-:Y:S01]  /*1870*/  @!P6 IMAD R15, R25, c[0x0][0x1dc], R15 ;  /* 0x00007700190fea24 */ /* 0x000fe200078e020f */
[----:B------:R-:W-:Y:S01]  /*1880*/  @!P5 IADD3 R17, R11, R14, RZ ;  /* 0x0000000e0b11d210 */ /* 0x000fe20007ffe0ff */
[----:B------:R-:W-:Y:S01]  /*1890*/  @!P6 IMAD.WIDE.U32 R4, R25, c[0x0][0x1d8], R4 ;  /* 0x000076001904ea25 */ /* 0x000fe200078e0004 */
[C---:B------:R-:W-:Y:S01]  /*18a0*/  @!P3 SHF.L.U32 R12, R8.reuse, 0x1, RZ ;  /* 0x00000001080cb819 */ /* 0x040fe200000006ff */
[----:B------:R0:W5:Y:S01]  /*18b0*/  @!P0 LDG.E R83, [R6.64] ;  /* 0x0000001206538981 */ /* 0x000162000c1e1900 */
[----:B------:R-:W-:Y:S01]  /*18c0*/  @!P3 SHF.L.U64.HI R0, R8, 0x1, R9 ;  /* 0x000000010800b819 */ /* 0x000fe20000010209 */
[----:B------:R-:W-:Y:S01]  /*18d0*/  @!P2 IMAD R8, R26, c[0x0][0x1d8], RZ ;  /* 0x000076001a08aa24 */ /* 0x000fe200078e02ff */
[----:B------:R-:W-:-:S02]  /*18e0*/  @!P5 SHF.L.U32 R22, R10, 0x1, RZ ;  /* 0x000000010a16d819 */ /* 0x000fc400000006ff */
[----:B------:R-:W-:Y:S02]  /*18f0*/  @!P5 SHF.L.U64.HI R17, R10, 0x1, R17 ;  /* 0x000000010a11d819 */ /* 0x000fe40000010211 */
[----:B------:R-:W-:Y:S02]  /*1900*/  @!P2 MOV R10, R18 ;  /* 0x00000012000aa202 */ /* 0x000fe40000000f00 */
[----:B------:R-:W-:Y:S01]  /*1910*/  @!P2 MOV R11, R21 ;  /* 0x00000015000ba202 */ /* 0x000fe20000000f00 */
[----:B0-----:R-:W-:Y:S01]  /*1920*/  @!P2 IMAD R6, R24, c[0x0][0x1dc], R8 ;  /* 0x000077001806aa24 */ /* 0x001fe200078e0208 */
[----:B------:R-:W-:Y:S02]  /*1930*/  @!P6 IADD3 R15, R5, R15, RZ ;  /* 0x0000000f050fe210 */ /* 0x000fe40007ffe0ff */
[----:B------:R-:W-:Y:S01]  /*1940*/  @!P5 IADD3 R8, P0, R22, c[0x0][0x180], RZ ;  /* 0x000060001608da10 */ /* 0x000fe20007f1e0ff */
[----:B------:R-:W-:Y:S01]  /*1950*/  @!P2 IMAD.WIDE.U32 R10, R24, c[0x0][0x1d8], R10 ;  /* 0x00007600180aaa25 */ /* 0x000fe200078e000a */
[----:B------:R-:W-:-:S02]  /*1960*/  @!P6 SHF.L.U32 R14, R4, 0x1, RZ ;  /* 0x00000001040ee819 */ /* 0x000fc400000006ff */
[----:B------:R-:W-:Y:S02]  /*1970*/  @!P6 SHF.L.U64.HI R15, R4, 0x1, R15 ;  /* 0x00000001040fe819 */ /* 0x000fe4000001020f */
[----:B------:R-:W-:Y:S02]  /*1980*/  @!P5 IADD3.X R9, R17, c[0x0][0x184], RZ, P0, !PT ;  /* 0x000061001109da10 */ /* 0x000fe400007fe4ff */
[----:B------:R-:W-:Y:S01]  /*1990*/  @!P5 IADD3 R4, P0, R22, c[0x0][0x178], RZ ;  /* 0x00005e001604da10 */ /* 0x000fe20007f1e0ff */
[----:B------:R-:W-:Y:S01]  /*19a0*/  CS2R R38, SRZ ;  /* 0x0000000000267805 */ /* 0x000fe2000001ff00 */
[----:B------:R-:W-:Y:S02]  /*19b0*/  @!P2 IADD3 R7, R11, R6, RZ ;  /* 0x000000060b07a210 */ /* 0x000fe40007ffe0ff */
[----:B------:R-:W-:Y:S02]  /*19c0*/  @!P5 IADD3.X R5, R17, c[0x0][0x17c], RZ, P0, !PT ;  /* 0x00005f001105da10 */ /* 0x000fe400007fe4ff */
[----:B------:R-:W-:Y:S01]  /*19d0*/  @!P4 IADD3 R6, P0, R16, c[0x0][0x180], RZ ;  /* 0x000060001006ca10 */ /* 0x000fe20007f1e0ff */
[----:B------:R0:W5:Y:S01]  /*19e0*/  @!P5 LDG.E R38, [R8.64] ;  /* 0x000000120826d981 */ /* 0x000162000c1e1900 */
[----:B------:R-:W-:-:S02]  /*19f0*/  @!P2 SHF.L.U32 R11, R10, 0x1, RZ ;  /* 0x000000010a0ba819 */ /* 0x000fc400000006ff */
[----:B------:R-:W-:Y:S02]  /*1a00*/  @!P2 SHF.L.U64.HI R10, R10, 0x1, R7 ;  /* 0x000000010a0aa819 */ /* 0x000fe40000010207 */
[----:B------:R-:W-:Y:S01]  /*1a10*/  @!P4 IADD3.X R7, R13, c[0x0][0x184], RZ, P0, !PT ;  /* 0x000061000d07ca10 */ /* 0x000fe200007fe4ff */
[----:B------:R-:W-:Y:S01]  /*1a20*/  CS2R R84, SRZ ;  /* 0x0000000000547805 */ /* 0x000fe2000001ff00 */
[----:B0-----:R-:W-:-:S03]  /*1a30*/  @!P4 IADD3 R8, P0, R16, c[0x0][0x178], RZ ;  /* 0x00005e001008ca10 */ /* 0x001fc60007f1e0ff */
[----:B------:R0:W5:Y:S01]  /*1a40*/  @!P4 LDG.E R39, [R6.64] ;  /* 0x000000120627c981 */ /* 0x000162000c1e1900 */
[----:B------:R-:W-:-:S03]  /*1a50*/  @!P4 IADD3.X R9, R13, c[0x0][0x17c], RZ, P0, !PT ;  /* 0x00005f000d09ca10 */ /* 0x000fc600007fe4ff */
[----:B------:R1:W5:Y:S04]  /*1a60*/  @!P5 LDG.E R85, [R4.64] ;  /* 0x000000120455d981 */ /* 0x000368000c1e1900 */
[----:B------:R2:W5:Y:S01]  /*1a70*/  @!P4 LDG.E R84, [R8.64] ;  /* 0x000000120854c981 */ /* 0x000562000c1e1900 */
[C---:B0-----:R-:W-:Y:S01]  /*1a80*/  @!P3 IADD3 R6, P4, R12.reuse, c[0x0][0x178], RZ ;  /* 0x00005e000c06ba10 */ /* 0x041fe20007f9e0ff */
[----:B------:R-:W-:Y:S01]  /*1a90*/  CS2R R34, SRZ ;  /* 0x0000000000227805 */ /* 0x000fe2000001ff00 */
[----:B-1----:R-:W-:Y:S02]  /*1aa0*/  @!P3 IADD3 R4, P0, R12, c[0x0][0x180], RZ ;  /* 0x000060000c04ba10 */ /* 0x002fe40007f1e0ff */
[----:B------:R-:W-:Y:S02]  /*1ab0*/  @!P3 IADD3.X R7, R0, c[0x0][0x17c], RZ, P4, !PT ;  /* 0x00005f000007ba10 */ /* 0x000fe400027fe4ff */
[----:B--2---:R-:W-:-:S02]  /*1ac0*/  @!P6 IADD3 R8, P5, R14, c[0x0][0x180], RZ ;  /* 0x000060000e08ea10 */ /* 0x004fc40007fbe0ff */
[----:B------:R-:W-:Y:S01]  /*1ad0*/  @!P3 IADD3.X R5, R0, c[0x0][0x184], RZ, P0, !PT ;  /* 0x000061000005ba10 */ /* 0x000fe200007fe4ff */
[----:B------:R0:W5:Y:S01]  /*1ae0*/  @!P3 LDG.E R82, [R6.64] ;  /* 0x000000120652b981 */ /* 0x000162000c1e1900 */
[C---:B------:R-:W-:Y:S02]  /*1af0*/  IADD3 R29, R2.reuse, 0x88, RZ ;  /* 0x00000088021d7810 */ /* 0x040fe40007ffe0ff */
[C---:B------:R-:W-:Y:S01]  /*1b00*/  IADD3 R28, R2.reuse, 0x90, RZ ;  /* 0x00000090021c7810 */ /* 0x040fe20007ffe0ff */
[----:B------:R1:W5:Y:S01]  /*1b10*/  @!P3 LDG.E R35, [R4.64] ;  /* 0x000000120423b981 */ /* 0x000362000c1e1900 */
[----:B------:R-:W-:Y:S02]  /*1b20*/  IADD3 R27, R2, 0x98, RZ ;  /* 0x00000098021b7810 */ /* 0x000fe40007ffe0ff */
[----:B------:R-:W-:Y:S02]  /*1b30*/  @!P6 IADD3.X R9, R15, c[0x0][0x184], RZ, P5, !PT ;  /* 0x000061000f09ea10 */ /* 0x000fe40002ffe4ff */
[----:B------:R-:W-:-:S02]  /*1b40*/  ISETP.GE.U32.AND P5, PT, R29, c[0x0][0x1e0], PT ;  /* 0x000078001d007a0c */ /* 0x000fc40003fa6070 */
[----:B------:R-:W-:Y:S02]  /*1b50*/  SHF.R.S32.HI R32, RZ, 0x1f, R29 ;  /* 0x0000001fff207819 */ /* 0x000fe4000001141d */
[----:B------:R-:W-:Y:S02]  /*1b60*/  ISETP.GE.U32.AND P4, PT, R28, c[0x0][0x1e0], PT ;  /* 0x000078001c007a0c */ /* 0x000fe40003f86070 */
[----:B------:R-:W-:Y:S02]  /*1b70*/  SHF.R.S32.HI R31, RZ, 0x1f, R28 ;  /* 0x0000001fff1f7819 */ /* 0x000fe4000001141c */
[----:B------:R-:W-:Y:S02]  /*1b80*/  ISETP.GE.U32.AND P3, PT, R27, c[0x0][0x1e0], PT ;  /* 0x000078001b007a0c */ /* 0x000fe40003f66070 */
[----:B------:R-:W-:Y:S01]  /*1b90*/  SHF.R.S32.HI R30, RZ, 0x1f, R27 ;  /* 0x0000001fff1e7819 */ /* 0x000fe2000001141b */
[----:B------:R-:W-:Y:S01]  /*1ba0*/  HFMA2.MMA R36, -RZ, RZ, 0, 0 ;  /* 0x00000000ff247435 */ /* 0x000fe200000001ff */
[----:B------:R-:W-:-:S02]  /*1bb0*/  ISETP.GE.AND.EX P5, PT, R32, c[0x0][0x1e4], PT, P5 ;  /* 0x0000790020007a0c */ /* 0x000fc40003fa6350 */
[----:B------:R-:W-:Y:S02]  /*1bc0*/  ISETP.GE.AND.EX P4, PT, R31, c[0x0][0x1e4], PT, P4 ;  /* 0x000079001f007a0c */ /* 0x000fe40003f86340 */
[----:B-1----:R-:W-:Y:S02]  /*1bd0*/  @!P6 IADD3 R4, P0, R14, c[0x0][0x178], RZ ;  /* 0x00005e000e04ea10 */ /* 0x002fe40007f1e0ff */
[----:B------:R-:W-:Y:S02]  /*1be0*/  ISETP.GE.AND.EX P3, PT, R30, c[0x0][0x1e4], PT, P3 ;  /* 0x000079001e007a0c */ /* 0x000fe40003f66330 */
[C---:B------:R-:W-:Y:S01]  /*1bf0*/  ISETP.GT.U32.OR P5, PT, R3.reuse, 0x27f, P5 ;  /* 0x0000027f0300780c */ /* 0x040fe20002fa4470 */
[----:B------:R1:W5:Y:S01]  /*1c00*/  @!P6 LDG.E R36, [R8.64] ;  /* 0x000000120824e981 */ /* 0x000362000c1e1900 */
[----:B------:R-:W-:Y:S02]  /*1c10*/  ISETP.GT.U32.OR P4, PT, R3, 0x27f, P4 ;  /* 0x0000027f0300780c */ /* 0x000fe40002784470 */
[----:B------:R-:W-:-:S02]  /*1c20*/  @!P6 IADD3.X R5, R15, c[0x0][0x17c], RZ, P0, !PT ;  /* 0x00005f000f05ea10 */ /* 0x000fc400007fe4ff */
[----:B------:R-:W-:-:S03]  /*1c30*/  ISETP.GT.U32.OR P3, PT, R3, 0x27f, P3 ;  /* 0x0000027f0300780c */ /* 0x000fc60001f64470 */
[----:B------:R2:W5:Y:S01]  /*1c40*/  @!P6 LDG.E R80, [R4.64] ;  /* 0x000000120450e981 */ /* 0x000562000c1e1900 */
[C---:B0-----:R-:W-:Y:S02]  /*1c50*/  @!P2 IADD3 R6, P6, R11.reuse, c[0x0][0x178], RZ ;  /* 0x00005e000b06aa10 */ /* 0x041fe40007fde0ff */
[----:B------:R-:W-:Y:S02]  /*1c60*/  IADD3 R24, R2, 0xa0, RZ ;  /* 0x000000a002187810 */ /* 0x000fe40007ffe0ff */
[----:B------:R-:W-:Y:S02]  /*1c70*/  @!P2 IADD3.X R7, R10, c[0x0][0x17c], RZ, P6, !PT ;  /* 0x00005f000a07aa10 */ /* 0x000fe400037fe4ff */
[----:B--2---:R-:W-:Y:S01]  /*1c80*/  @!P2 IADD3 R4, P0, R11, c[0x0][0x180], RZ ;  /* 0x000060000b04aa10 */ /* 0x004fe20007f1e0ff */
[----:B------:R-:W-:Y:S01]  /*1c90*/  @!P5 IMAD R14, R32, c[0x0][0x1d8], RZ ;  /* 0x00007600200eda24 */ /* 0x000fe200078e02ff */
[----:B------:R-:W-:Y:S01]  /*1ca0*/  @!P5 MOV R11, R21 ;  /* 0x00000015000bd202 */ /* 0x000fe20000000f00 */
[----:B------:R-:W-:Y:S01]  /*1cb0*/  @!P4 IMAD R15, R31, c[0x0][0x1d8], RZ ;  /* 0x000076001f0fca24 */ /* 0x000fe200078e02ff */
[----:B------:R-:W-:-:S02]  /*1cc0*/  @!P2 IADD3.X R5, R10, c[0x0][0x184], RZ, P0, !PT ;  /* 0x000061000a05aa10 */ /* 0x000fc400007fe4ff */
[-C--:B------:R-:W-:Y:S02]  /*1cd0*/  @!P4 MOV R12, R18.reuse ;  /* 0x00000012000cc202 */ /* 0x080fe40000000f00 */
[-C--:B------:R-:W-:Y:S01]  /*1ce0*/  @!P4 MOV R13, R21.reuse ;  /* 0x00000015000dc202 */ /* 0x080fe20000000f00 */
[----:B------:R-:W-:Y:S01]  /*1cf0*/  @!P3 IMAD R0, R30, c[0x0][0x1d8], RZ ;  /* 0x000076001e00ba24 */ /* 0x000fe200078e02ff */
[-C--:B------:R-:W-:Y:S01]  /*1d00*/  @!P5 MOV R10, R18.reuse ;  /* 0x00000012000ad202 */ /* 0x080fe20000000f00 */
[----:B------:R0:W5:Y:S01]  /*1d10*/  @!P2 LDG.E R78, [R6.64] ;  /* 0x00000012064ea981 */ /* 0x000162000c1e1900 */
[----:B-1----:R-:W-:Y:S02]  /*1d20*/  @!P3 MOV R8, R18 ;  /* 0x000000120008b202 */ /* 0x002fe40000000f00 */
[----:B------:R-:W-:Y:S02]  /*1d30*/  @!P3 MOV R9, R21 ;  /* 0x000000150009b202 */ /* 0x000fe40000000f00 */
[----:B------:R-:W-:-:S02]  /*1d40*/  IADD3 R23, R2, 0xa8, RZ ;  /* 0x000000a802177810 */ /* 0x000fc40007ffe0ff */
[----:B------:R-:W-:Y:S02]  /*1d50*/  ISETP.GE.U32.AND P0, PT, R24, c[0x0][0x1e0], PT ;  /* 0x0000780018007a0c */ /* 0x000fe40003f06070 */
[----:B------:R-:W-:Y:S01]  /*1d60*/  SHF.R.S32.HI R26, RZ, 0x1f, R24 ;  /* 0x0000001fff1a7819 */ /* 0x000fe20000011418 */
[C---:B------:R-:W-:Y:S02]  /*1d70*/  @!P5 IMAD R14, R29.reuse, c[0x0][0x1dc], R14 ;  /* 0x000077001d0eda24 */ /* 0x040fe400078e020e */
[----:B------:R-:W-:Y:S01]  /*1d80*/  @!P5 IMAD.WIDE.U32 R10, R29, c[0x0][0x1d8], R10 ;  /* 0x000076001d0ada25 */ /* 0x000fe200078e000a */
[----:B------:R-:W-:Y:S02]  /*1d90*/  ISETP.GE.U32.AND P6, PT, R23, c[0x0][0x1e0], PT ;  /* 0x0000780017007a0c */ /* 0x000fe40003fc6070 */
[----:B------:R-:W-:Y:S01]  /*1da0*/  SHF.R.S32.HI R25, RZ, 0x1f, R23 ;  /* 0x0000001fff197819 */ /* 0x000fe20000011417 */
[----:B------:R-:W-:Y:S01]  /*1db0*/  @!P4 IMAD R15, R28, c[0x0][0x1dc], R15 ;  /* 0x000077001c0fca24 */ /* 0x000fe200078e020f */
[----:B------:R-:W-:Y:S01]  /*1dc0*/  ISETP.GE.AND.EX P0, PT, R26, c[0x0][0x1e4], PT, P0 ;  /* 0x000079001a007a0c */ /* 0x000fe20003f06300 */
[----:B------:R-:W-:Y:S01]  /*1dd0*/  @!P4 IMAD.WIDE.U32 R12, R28, c[0x0][0x1d8], R12 ;  /* 0x000076001c0cca25 */ /* 0x000fe200078e000c */
[----:B------:R-:W-:-:S03]  /*1de0*/  @!P5 IADD3 R22, R11, R14, RZ ;  /* 0x0000000e0b16d210 */ /* 0x000fc60007ffe0ff */
[C---:B------:R-:W-:Y:S02]  /*1df0*/  @!P3 IMAD R0, R27.reuse, c[0x0][0x1dc], R0 ;  /* 0x000077001b00ba24 */ /* 0x040fe400078e0200 */
[----:B------:R-:W-:Y:S01]  /*1e00*/  @!P3 IMAD.WIDE.U32 R8, R27, c[0x0][0x1d8], R8 ;  /* 0x000076001b08ba25 */ /* 0x000fe200078e0008 */
[----:B------:R-:W-:Y:S02]  /*1e10*/  ISETP.GE.AND.EX P6, PT, R25, c[0x0][0x1e4], PT, P6 ;  /* 0x0000790019007a0c */ /* 0x000fe40003fc6360 */
[----:B------:R-:W-:Y:S02]  /*1e20*/  ISETP.GT.U32.OR P0, PT, R3, 0x27f, P0 ;  /* 0x0000027f0300780c */ /* 0x000fe40000704470 */
[----:B------:R-:W-:Y:S02]  /*1e30*/  @!P4 IADD3 R11, R13, R15, RZ ;  /* 0x0000000f0d0bc210 */ /* 0x000fe40007ffe0ff */
[----:B------:R-:W-:Y:S01]  /*1e40*/  @!P3 IADD3 R13, R9, R0, RZ ;  /* 0x00000000090db210 */ /* 0x000fe20007ffe0ff */
[----:B------:R-:W-:Y:S01]  /*1e50*/  HFMA2.MMA R0, -RZ, RZ, 0, 0 ;  /* 0x00000000ff007435 */ /* 0x000fe200000001ff */
[----:B------:R-:W-:-:S02]  /*1e60*/  ISETP.GT.U32.OR P6, PT, R3, 0x27f, P6 ;  /* 0x0000027f0300780c */ /* 0x000fc400037c4470 */
[C---:B------:R-:W-:Y:S02]  /*1e70*/  @!P5 SHF.L.U32 R14, R10.reuse, 0x1, RZ ;  /* 0x000000010a0ed819 */ /* 0x040fe400000006ff */
[----:B------:R-:W-:Y:S02]  /*1e80*/  @!P5 SHF.L.U64.HI R22, R10, 0x1, R22 ;  /* 0x000000010a16d819 */ /* 0x000fe40000010216 */
[----:B------:R-:W-:Y:S01]  /*1e90*/  @!P4 SHF.L.U32 R10, R12, 0x1, RZ ;  /* 0x000000010c0ac819 */ /* 0x000fe200000006ff */
[----:B------:R-:W-:Y:S02]  /*1ea0*/  @!P0 IMAD R16, R26, c[0x0][0x1d8], RZ ;  /* 0x000076001a108a24 */ /* 0x000fe400078e02ff */
[----:B------:R1:W5:Y:S01]  /*1eb0*/  @!P2 LDG.E R0, [R4.64] ;  /* 0x000000120400a981 */ /* 0x000362000c1e1900 */
[----:B------:R-:W-:Y:S02]  /*1ec0*/  @!P4 SHF.L.U64.HI R11, R12, 0x1, R11 ;  /* 0x000000010c0bc819 */ /* 0x000fe4000001020b */
[----:B------:R-:W-:-:S02]  /*1ed0*/  @!P3 SHF.L.U32 R12, R8, 0x1, RZ ;  /* 0x00000001080cb819 */ /* 0x000fc400000006ff */
[----:B------:R-:W-:Y:S02]  /*1ee0*/  @!P3 SHF.L.U64.HI R13, R8, 0x1, R13 ;  /* 0x00000001080db819 */ /* 0x000fe4000001020d */
[-C--:B-1----:R-:W-:Y:S02]  /*1ef0*/  @!P0 MOV R4, R18.reuse ;  /* 0x0000001200048202 */ /* 0x082fe40000000f00 */
[-C--:B------:R-:W-:Y:S01]  /*1f00*/  @!P0 MOV R5, R21.reuse ;  /* 0x0000001500058202 */ /* 0x080fe20000000f00 */
[----:B------:R-:W-:Y:S01]  /*1f10*/  @!P6 IMAD R15, R25, c[0x0][0x1d8], RZ ;  /* 0x00007600190fea24 */ /* 0x000fe200078e02ff */
[----:B------:R-:W-:Y:S01]  /*1f20*/  @!P6 MOV R8, R18 ;  /* 0x000000120008e202 */ /* 0x000fe20000000f00 */
[C---:B------:R-:W-:Y:S01]  /*1f30*/  @!P0 IMAD R16, R24.reuse, c[0x0][0x1dc], R16 ;  /* 0x0000770018108a24 */ /* 0x040fe200078e0210 */
[----:B------:R-:W-:Y:S01]  /*1f40*/  @!P6 MOV R9, R21 ;  /* 0x000000150009e202 */ /* 0x000fe20000000f00 */
[----:B------:R-:W-:Y:S01]  /*1f50*/  @!P0 IMAD.WIDE.U32 R4, R24, c[0x0][0x1d8], R4 ;  /* 0x0000760018048a25 */ /* 0x000fe200078e0004 */
[----:B0-----:R-:W-:-:S03]  /*1f60*/  @!P5 IADD3 R6, P2, R14, c[0x0][0x180], RZ ;  /* 0x000060000e06da10 */ /* 0x001fc60007f5e0ff */
[----:B------:R-:W-:Y:S01]  /*1f70*/  @!P6 IMAD R15, R23, c[0x0][0x1dc], R15 ;  /* 0x00007700170fea24 */ /* 0x000fe200078e020f */
[----:B------:R-:W-:Y:S01]  /*1f80*/  @!P0 IADD3 R16, R5, R16, RZ ;  /* 0x0000001005108210 */ /* 0x000fe20007ffe0ff */
[----:B------:R-:W-:Y:S01]  /*1f90*/  @!P6 IMAD.WIDE.U32 R8, R23, c[0x0][0x1d8], R8 ;  /* 0x000076001708ea25 */ /* 0x000fe200078e0008 */
[C---:B------:R-:W-:Y:S02]  /*1fa0*/  @!P0 SHF.L.U32 R17, R4.reuse, 0x1, RZ ;  /* 0x0000000104118819 */ /* 0x040fe400000006ff */
[----:B------:R-:W-:Y:S02]  /*1fb0*/  @!P0 SHF.L.U64.HI R16, R4, 0x1, R16 ;  /* 0x0000000104108819 */ /* 0x000fe40000010210 */
[----:B------:R-:W-:Y:S02]  /*1fc0*/  @!P6 IADD3 R5, R9, R15, RZ ;  /* 0x0000000f0905e210 */ /* 0x000fe40007ffe0ff */
[----:B------:R-:W-:Y:S02]  /*1fd0*/  @!P5 IADD3.X R7, R22, c[0x0][0x184], RZ, P2, !PT ;  /* 0x000061001607da10 */ /* 0x000fe400017fe4ff */
[----:B------:R-:W-:-:S02]  /*1fe0*/  @!P5 IADD3 R4, P2, R14, c[0x0][0x178], RZ ;  /* 0x00005e000e04da10 */ /* 0x000fc40007f5e0ff */
[----:B------:R-:W-:Y:S01]  /*1ff0*/  @!P6 SHF.L.U64.HI R14, R8, 0x1, R5 ;  /* 0x00000001080ee819 */ /* 0x000fe20000010205 */
[----:B------:R0:W5:Y:S01]  /*2000*/  @!P5 LDG.E R34, [R6.64] ;  /* 0x000000120622d981 */ /* 0x000162000c1e1900 */
[----:B------:R-:W-:Y:S02]  /*2010*/  @!P5 IADD3.X R5, R22, c[0x0][0x17c], RZ, P2, !PT ;  /* 0x00005f001605da10 */ /* 0x000fe400017fe4ff */
[----:B------:R-:W-:-:S03]  /*2020*/  @!P6 SHF.L.U32 R15, R8, 0x1, RZ ;  /* 0x00000001080fe819 */ /* 0x000fc600000006ff */
[----:B------:R1:W5:Y:S01]  /*2030*/  @!P5 LDG.E R76, [R4.64] ;  /* 0x00000012044cd981 */ /* 0x000362000c1e1900 */
[C---:B0-----:R-:W-:Y:S02]  /*2040*/  @!P4 IADD3 R6, P2, R10.reuse, c[0x0][0x180], RZ ;  /* 0x000060000a06ca10 */ /* 0x041fe40007f5e0ff */
[----:B------:R-:W-:Y:S02]  /*2050*/  @!P4 IADD3 R8, P5, R10, c[0x0][0x178], RZ ;  /* 0x00005e000a08ca10 */ /* 0x000fe40007fbe0ff */
[C---:B------:R-:W-:Y:S02]  /*2060*/  @!P4 IADD3.X R7, R11.reuse, c[0x0][0x184], RZ, P2, !PT ;  /* 0x000061000b07ca10 */ /* 0x040fe400017fe4ff */
[----:B------:R-:W-:Y:S01]  /*2070*/  @!P3 IADD3 R10, P2, R12, c[0x0][0x180], RZ ;  /* 0x000060000c0aba10 */ /* 0x000fe20007f5e0ff */
[----:B-1----:R-:W-:Y:S01]  /*2080*/  CS2R R4, SRZ ;  /* 0x0000000000047805 */ /* 0x002fe2000001ff00 */
[----:B------:R-:W-:Y:S02]  /*2090*/  @!P4 IADD3.X R9, R11, c[0x0][0x17c], RZ, P5, !PT ;  /* 0x00005f000b09ca10 */ /* 0x000fe40002ffe4ff */
[----:B------:R-:W-:-:S03]  /*20a0*/  @!P3 IADD3.X R11, R13, c[0x0][0x184], RZ, P2, !PT ;  /* 0x000061000d0bba10 */ /* 0x000fc600017fe4ff */
[----:B------:R0:W5:Y:S01]  /*20b0*/  @!P4 LDG.E R4, [R6.64] ;  /* 0x000000120604c981 */ /* 0x000162000c1e1900 */
[----:B------:R-:W-:-:S03]  /*20c0*/  IADD3 R30, R2, 0xb0, RZ ;  /* 0x000000b0021e7810 */ /* 0x000fc60007ffe0ff */
[----:B------:R1:W5:Y:S01]  /*20d0*/  @!P4 LDG.E R74, [R8.64] ;  /* 0x00000012084ac981 */ /* 0x000362000c1e1900 */
[----:B------:R-:W-:-:S03]  /*20e0*/  IADD3 R26, R2, 0xc0, RZ ;  /* 0x000000c0021a7810 */ /* 0x000fc60007ffe0ff */
[----:B------:R2:W5:Y:S01]  /*20f0*/  @!P3 LDG.E R5, [R10.64] ;  /* 0x000000120a05b981 */ /* 0x000562000c1e1900 */
[----:B------:R-:W-:Y:S02]  /*2100*/  SHF.R.S32.HI R24, RZ, 0x1f, R30 ;  /* 0x0000001fff187819 */ /* 0x000fe4000001141e */
[----:B-1----:R-:W-:Y:S02]  /*2110*/  @!P3 IADD3 R8, P2, R12, c[0x0][0x178], RZ ;  /* 0x00005e000c08ba10 */ /* 0x002fe40007f5e0ff */
[----:B--2---:R-:W-:Y:S02]  /*2120*/  @!P0 IADD3 R10, P4, R17, c[0x0][0x180], RZ ;  /* 0x00006000110a8a10 */ /* 0x004fe40007f9e0ff */
[----:B------:R-:W-:Y:S02]  /*2130*/  @!P3 IADD3.X R9, R13, c[0x0][0x17c], RZ, P2, !PT ;  /* 0x00005f000d09ba10 */ /* 0x000fe400017fe4ff */
[----:B------:R-:W-:Y:S02]  /*2140*/  @!P0 IADD3.X R11, R16, c[0x0][0x184], RZ, P4, !PT ;  /* 0x00006100100b8a10 */ /* 0x000fe400027fe4ff */
[----:B------:R-:W-:-:S02]  /*2150*/  ISETP.GE.U32.AND P4, PT, R30, c[0x0][0x1e0], PT ;  /* 0x000078001e007a0c */ /* 0x000fc40003f86070 */
[----:B------:R-:W-:Y:S02]  /*2160*/  SHF.R.S32.HI R23, RZ, 0x1f, R2 ;  /* 0x0000001fff177819 */ /* 0x000fe40000011402 */
[----:B------:R-:W-:Y:S01]  /*2170*/  IADD3 R29, R2, 0xb8, RZ ;  /* 0x000000b8021d7810 */ /* 0x000fe20007ffe0ff */
[----:B0-----:R-:W-:Y:S01]  /*2180*/  HFMA2.MMA R6, -RZ, RZ, 0, 0 ;  /* 0x00000000ff067435 */ /* 0x001fe200000001ff */
[----:B------:R-:W-:Y:S01]  /*2190*/  ISETP.GE.U32.AND P2, PT, R26, c[0x0][0x1e0], PT ;  /* 0x000078001a007a0c */ /* 0x000fe20003f46070 */
[----:B------:R0:W5:Y:S01]  /*21a0*/  @!P3 LDG.E R72, [R8.64] ;  /* 0x000000120848b981 */ /* 0x000162000c1e1900 */
[----:B------:R-:W-:Y:S02]  /*21b0*/  SHF.R.S32.HI R33, RZ, 0x1f, R26 ;  /* 0x0000001fff217819 */ /* 0x000fe4000001141a */
[----:B------:R-:W-:Y:S02]  /*21c0*/  ISETP.GE.AND.EX P4, PT, R24, c[0x0][0x1e4], PT, P4 ;  /* 0x0000790018007a0c */ /* 0x000fe40003f86340 */
[----:B------:R-:W-:Y:S01]  /*21d0*/  ISETP.GE.AND.EX P2, PT, R33, c[0x0][0x1e4], PT, P2 ;  /* 0x0000790021007a0c */ /* 0x000fe20003f46320 */
[----:B------:R-:W-:Y:S01]  /*21e0*/  @P1 IMAD R7, R23, c[0x0][0x1d8], RZ ;  /* 0x0000760017071a24 */ /* 0x000fe200078e02ff */
[----:B------:R-:W-:Y:S01]  /*21f0*/  ISETP.GT.U32.OR P4, PT, R3, 0x27f, P4 ;  /* 0x0000027f0300780c */ /* 0x000fe20002784470 */
[----:B------:R1:W5:Y:S01]  /*2200*/  @!P0 LDG.E R6, [R10.64] ;  /* 0x000000120a068981 */ /* 0x000362000c1e1900 */
[----:B------:R-:W-:-:S02]  /*2210*/  @P1 MOV R22, R18 ;  /* 0x0000001200161202 */ /* 0x000fc40000000f00 */
[----:B------:R-:W-:Y:S02]  /*2220*/  @P1 MOV R23, R21 ;  /* 0x0000001500171202 */ /* 0x000fe40000000f00 */
[----:B------:R-:W-:Y:S02]  /*2230*/  @!P0 IADD3 R12, P5, R17, c[0x0][0x178], RZ ;  /* 0x00005e00110c8a10 */ /* 0x000fe40007fbe0ff */
[----:B------:R-:W-:Y:S02]  /*2240*/  ISETP.GE.U32.AND P3, PT, R29, c[0x0][0x1e0], PT ;  /* 0x000078001d007a0c */ /* 0x000fe40003f66070 */
[----:B------:R-:W-:Y:S02]  /*2250*/  SHF.R.S32.HI R25, RZ, 0x1f, R29 ;  /* 0x0000001fff197819 */ /* 0x000fe4000001141d */
[----:B------:R-:W-:Y:S01]  /*2260*/  ISETP.GT.U32.OR P2, PT, R3, 0x27f, P2 ;  /* 0x0000027f0300780c */ /* 0x000fe20001744470 */
[----:B------:R-:W-:Y:S01]  /*2270*/  @P1 IMAD R7, R2, c[0x0][0x1dc], R7 ;  /* 0x0000770002071a24 */ /* 0x000fe200078e0207 */
[----:B------:R-:W-:Y:S01]  /*2280*/  @!P0 IADD3.X R13, R16, c[0x0][0x17c], RZ, P5, !PT ;  /* 0x00005f00100d8a10 */ /* 0x000fe20002ffe4ff */
[----:B------:R-:W-:Y:S01]  /*2290*/  @P1 IMAD.WIDE.U32 R22, R2, c[0x0][0x1d8], R22 ;  /* 0x0000760002161a25 */ /* 0x000fe200078e0016 */
[----:B------:R-:W-:-:S02]  /*22a0*/  ISETP.GE.AND.EX P3, PT, R25, c[0x0][0x1e4], PT, P3 ;  /* 0x0000790019007a0c */ /* 0x000fc40003f66330 */
[----:B0-----:R-:W-:Y:S01]  /*22b0*/  @!P6 IADD3 R8, P5, R15, c[0x0][0x180], RZ ;  /* 0x000060000f08ea10 */ /* 0x001fe20007fbe0ff */
[----:B------:R0:W5:Y:S01]  /*22c0*/  @!P0 LDG.E R70, [R12.64] ;  /* 0x000000120c468981 */ /* 0x000162000c1e1900 */
[----:B------:R-:W-:Y:S02]  /*22d0*/  ISETP.GT.U32.OR P3, PT, R3, 0x27f, P3 ;  /* 0x0000027f0300780c */ /* 0x000fe40001f64470 */
[----:B------:R-:W-:Y:S02]  /*22e0*/  @P1 IADD3 R7, R23, R7, RZ ;  /* 0x0000000717071210 */ /* 0x000fe40007ffe0ff */
[----:B-1----:R-:W-:Y:S02]  /*22f0*/  @!P6 IADD3 R10, P0, R15, c[0x0][0x178], RZ ;  /* 0x00005e000f0aea10 */ /* 0x002fe40007f1e0ff */
[C---:B------:R-:W-:Y:S02]  /*2300*/  IADD3 R28, R2.reuse, 0xc8, RZ ;  /* 0x000000c8021c7810 */ /* 0x040fe40007ffe0ff */
[----:B------:R-:W-:Y:S01]  /*2310*/  IADD3 R27, R2, 0xd0, RZ ;  /* 0x000000d0021b7810 */ /* 0x000fe20007ffe0ff */
[----:B------:R-:W-:Y:S01]  /*2320*/  @!P4 IMAD R24, R24, c[0x0][0x1d8], RZ ;  /* 0x000076001818ca24 */ /* 0x000fe200078e02ff */
[----:B------:R-:W-:-:S02]  /*2330*/  @P1 SHF.L.U32 R23, R22, 0x1, RZ ;  /* 0x0000000116171819 */ /* 0x000fc400000006ff */
[-C--:B------:R-:W-:Y:S02]  /*2340*/  @!P4 MOV R16, R18.reuse ;  /* 0x000000120010c202 */ /* 0x080fe40000000f00 */
[-C--:B------:R-:W-:Y:S02]  /*2350*/  @!P4 MOV R17, R21.reuse ;  /* 0x000000150011c202 */ /* 0x080fe40000000f00 */
[----:B------:R-:W-:Y:S02]  /*2360*/  @!P6 IADD3.X R9, R14, c[0x0][0x184], RZ, P5, !PT ;  /* 0x000061000e09ea10 */ /* 0x000fe40002ffe4ff */
[----:B------:R-:W-:Y:S01]  /*2370*/  @P1 SHF.L.U64.HI R22, R22, 0x1, R7 ;  /* 0x0000000116161819 */ /* 0x000fe20000010207 */
[----:B------:R-:W-:Y:S01]  /*2380*/  @!P2 IMAD R7, R33, c[0x0][0x1d8], RZ ;  /* 0x000076002107aa24 */ /* 0x000fe200078e02ff */
[----:B0-----:R-:W-:Y:S02]  /*2390*/  @!P2 MOV R12, R18 ;  /* 0x00000012000ca202 */ /* 0x001fe40000000f00 */
[----:B------:R-:W-:-:S02]  /*23a0*/  @!P2 MOV R13, R21 ;  /* 0x00000015000da202 */ /* 0x000fc40000000f00 */
[----:B------:R-:W-:Y:S02]  /*23b0*/  ISETP.GE.U32.AND P5, PT, R28, c[0x0][0x1e0], PT ;  /* 0x000078001c007a0c */ /* 0x000fe40003fa6070 */
[----:B------:R-:W-:Y:S02]  /*23c0*/  @!P6 IADD3.X R11, R14, c[0x0][0x17c], RZ, P0, !PT ;  /* 0x00005f000e0bea10 */ /* 0x000fe400007fe4ff */
[----:B------:R-:W-:Y:S02]  /*23d0*/  SHF.R.S32.HI R32, RZ, 0x1f, R28 ;  /* 0x0000001fff207819 */ /* 0x000fe4000001141c */
[----:B------:R-:W-:Y:S02]  /*23e0*/  ISETP.GE.U32.AND P0, PT, R27, c[0x0][0x1e0], PT ;  /* 0x000078001b007a0c */ /* 0x000fe40003f06070 */
[----:B------:R-:W-:Y:S01]  /*23f0*/  SHF.R.S32.HI R31, RZ, 0x1f, R27 ;  /* 0x0000001fff1f7819 */ /* 0x000fe2000001141b */
[----:B------:R-:W-:Y:S01]  /*2400*/  @!P4 IMAD R24, R30, c[0x0][0x1dc], R24 ;  /* 0x000077001e18ca24 */ /* 0x000fe200078e0218 */
[----:B------:R-:W-:Y:S01]  /*2410*/  ISETP.GE.AND.EX P5, PT, R32, c[0x0][0x1e4], PT, P5 ;  /* 0x0000790020007a0c */ /* 0x000fe20003fa6350 */
[----:B------:R-:W-:Y:S01]  /*2420*/  @!P4 IMAD.WIDE.U32 R16, R30, c[0x0][0x1d8], R16 ;  /* 0x000076001e10ca25 */ /* 0x000fe200078e0010 */
[----:B------:R-:W-:Y:S01]  /*2430*/  ISETP.GE.AND.EX P0, PT, R31, c[0x0][0x1e4], PT, P0 ;  /* 0x000079001f007a0c */ /* 0x000fe20003f06300 */
[----:B------:R0:W5:Y:S02]  /*2440*/  @!P6 LDG.E R68, [R10.64] ;  /* 0x000000120a44e981 */ /* 0x000164000c1e1900 */
[----:B------:R-:W-:-:S02]  /*2450*/  @!P2 IMAD R7, R26, c[0x0][0x1dc], R7 ;  /* 0x000077001a07aa24 */ /* 0x000fc400078e0207 */
[----:B------:R-:W-:Y:S01]  /*2460*/  @!P2 IMAD.WIDE.U32 R12, R26, c[0x0][0x1d8], R12 ;  /* 0x000076001a0caa25 */ /* 0x000fe200078e000c */
[----:B------:R-:W-:Y:S02]  /*2470*/  @!P3 MOV R14, R18 ;  /* 0x00000012000eb202 */ /* 0x000fe40000000f00 */
[----:B------:R-:W-:Y:S01]  /*2480*/  @!P3 MOV R15, R21 ;  /* 0x00000015000fb202 */ /* 0x000fe20000000f00 */
[----:B------:R-:W-:Y:S01]  /*2490*/  @!P3 IMAD R25, R25, c[0x0][0x1d8], RZ ;  /* 0x000076001919ba24 */ /* 0x000fe200078e02ff */
[----:B------:R-:W-:Y:S02]  /*24a0*/  ISETP.GT.U32.OR P5, PT, R3, 0x27f, P5 ;  /* 0x0000027f0300780c */ /* 0x000fe40002fa4470 */
[----:B------:R-:W-:Y:S02]  /*24b0*/  @!P4 IADD3 R30, R17, R24, RZ ;  /* 0x00000018111ec210 */ /* 0x000fe40007ffe0ff */
[----:B------:R-:W-:Y:S02]  /*24c0*/  ISETP.GT.U32.OR P0, PT, R3, 0x27f, P0 ;  /* 0x0000027f0300780c */ /* 0x000fe40000704470 */
[----:B------:R-:W-:Y:S01]  /*24d0*/  @!P2 IADD3 R17, R13, R7, RZ ;  /* 0x000000070d11a210 */ /* 0x000fe20007ffe0ff */
[----:B------:R-:W-:Y:S01]  /*24e0*/  HFMA2.MMA R7, -RZ, RZ, 0, 0 ;  /* 0x00000000ff077435 */ /* 0x000fe200000001ff */
[----:B------:R-:W-:-:S02]  /*24f0*/  @!P3 IMAD R25, R29, c[0x0][0x1dc], R25 ;  /* 0x000077001d19ba24 */ /* 0x000fc400078e0219 */
[----:B------:R-:W-:Y:S01]  /*2500*/  @!P3 IMAD.WIDE.U32 R14, R29, c[0x0][0x1d8], R14 ;  /* 0x000076001d0eba25 */ /* 0x000fe200078e000e */
[----:B------:R-:W-:-:S04]  /*2510*/  @!P4 SHF.L.U32 R26, R16, 0x1, RZ ;  /* 0x00000001101ac819 */ /* 0x000fc800000006ff */
[----:B------:R-:W-:Y:S02]  /*2520*/  @!P3 IADD3 R24, R15, R25, RZ ;  /* 0x000000190f18b210 */ /* 0x000fe40007ffe0ff */
[----:B------:R1:W5:Y:S01]  /*2530*/  @!P6 LDG.E R7, [R8.64] ;  /* 0x000000120807e981 */ /* 0x000362000c1e1900 */
[----:B------:R-:W-:Y:S01]  /*2540*/  @!P4 SHF.L.U64.HI R30, R16, 0x1, R30 ;  /* 0x00000001101ec819 */ /* 0x000fe2000001021e */
[----:B------:R-:W-:Y:S01]  /*2550*/  @!P5 IMAD R13, R32, c[0x0][0x1d8], RZ ;  /* 0x00007600200dda24 */ /* 0x000fe200078e02ff */
[C---:B------:R-:W-:Y:S02]  /*2560*/  @!P3 SHF.L.U32 R29, R14.reuse, 0x1, RZ ;  /* 0x000000010e1db819 */ /* 0x040fe400000006ff */
[----:B------:R-:W-:Y:S02]  /*2570*/  @!P3 SHF.L.U64.HI R24, R14, 0x1, R24 ;  /* 0x000000010e18b819 */ /* 0x000fe40000010218 */
[C---:B------:R-:W-:Y:S02]  /*2580*/  @!P2 SHF.L.U32 R16, R12.reuse, 0x1, RZ ;  /* 0x000000010c10a819 */ /* 0x040fe400000006ff */
[----:B------:R-:W-:-:S02]  /*2590*/  @!P2 SHF.L.U64.HI R17, R12, 0x1, R17 ;  /* 0x000000010c11a819 */ /* 0x000fc40000010211 */
[-C--:B-1----:R-:W-:Y:S02]  /*25a0*/  @!P5 MOV R8, R18.reuse ;  /* 0x000000120008d202 */ /* 0x082fe40000000f00 */
[-C--:B------:R-:W-:Y:S01]  /*25b0*/  @!P5 MOV R9, R21.reuse ;  /* 0x000000150009d202 */ /* 0x080fe20000000f00 */
[----:B------:R-:W-:Y:S01]  /*25c0*/  @!P0 IMAD R12, R31, c[0x0][0x1d8], RZ ;  /* 0x000076001f0c8a24 */ /* 0x000fe200078e02ff */
[----:B------:R-:W-:Y:S02]  /*25d0*/  @!P0 MOV R14, R18 ;  /* 0x00000012000e8202 */ /* 0x000fe40000000f00 */
[----:B------:R-:W-:Y:S01]  /*25e0*/  @!P0 MOV R15, R21 ;  /* 0x00000015000f8202 */ /* 0x000fe20000000f00 */
[C---:B------:R-:W-:Y:S02]  /*25f0*/  @!P5 IMAD R13, R28.reuse, c[0x0][0x1dc], R13 ;  /* 0x000077001c0dda24 */ /* 0x040fe400078e020d */
[----:B------:R-:W-:Y:S01]  /*2600*/  @!P5 IMAD.WIDE.U32 R8, R28, c[0x0][0x1d8], R8 ;  /* 0x000076001c08da25 */ /* 0x000fe200078e0008 */
[----:B0-----:R-:W-:-:S03]  /*2610*/  @!P4 IADD3 R10, P6, R26, c[0x0][0x180], RZ ;  /* 0x000060001a0aca10 */ /* 0x001fc60007fde0ff */
[C---:B------:R-:W-:Y:S02]  /*2620*/  @!P0 IMAD R12, R27.reuse, c[0x0][0x1dc], R12 ;  /* 0x000077001b0c8a24 */ /* 0x040fe400078e020c */
[----:B------:R-:W-:Y:S01]  /*2630*/  @!P0 IMAD.WIDE.U32 R14, R27, c[0x0][0x1d8], R14 ;  /* 0x000076001b0e8a25 */ /* 0x000fe200078e000e */
[----:B------:R-:W-:Y:S02]  /*2640*/  @!P5 IADD3 R13, R9, R13, RZ ;  /* 0x0000000d090dd210 */ /* 0x000fe40007ffe0ff */
[----:B------:R-:W-:Y:S02]  /*2650*/  @!P4 IADD3.X R11, R30, c[0x0][0x184], RZ, P6, !PT ;  /* 0x000061001e0bca10 */ /* 0x000fe400037fe4ff */
[----:B------:R-:W-:Y:S02]  /*2660*/  @!P0 IADD3 R27, R15, R12, RZ ;  /* 0x0000000c0f1b8210 */ /* 0x000fe40007ffe0ff */
[----:B------:R-:W-:Y:S02]  /*2670*/  @!P4 IADD3 R12, P6, R26, c[0x0][0x178], RZ ;  /* 0x00005e001a0cca10 */ /* 0x000fe40007fde0ff */
[----:B------:R-:W-:-:S02]  /*2680*/  @!P5 SHF.L.U32 R25, R8, 0x1, RZ ;  /* 0x000000010819d819 */ /* 0x000fc400000006ff */
[----:B------:R-:W-:Y:S02]  /*2690*/  @!P5 SHF.L.U64.HI R28, R8, 0x1, R13 ;  /* 0x00000001081cd819 */ /* 0x000fe4000001020d */
[----:B------:R-:W-:Y:S01]  /*26a0*/  CS2R R8, SRZ ;  /* 0x0000000000087805 */ /* 0x000fe2000001ff00 */
[----:B------:R-:W-:Y:S02]  /*26b0*/  @!P4 IADD3.X R13, R30, c[0x0][0x17c], RZ, P6, !PT ;  /* 0x00005f001e0dca10 */ /* 0x000fe400037fe4ff */
[C---:B------:R-:W-:Y:S02]  /*26c0*/  @!P0 SHF.L.U32 R26, R14.reuse, 0x1, RZ ;  /* 0x000000010e1a8819 */ /* 0x040fe400000006ff */
[----:B------:R-:W-:Y:S01]  /*26d0*/  @!P0 SHF.L.U64.HI R27, R14, 0x1, R27 ;  /* 0x000000010e1b8819 */ /* 0x000fe2000001021b */
[----:B------:R0:W5:Y:S04]  /*26e0*/  @!P4 LDG.E R8, [R10.64] ;  /* 0x000000120a08c981 */ /* 0x000168000c1e1900 */
[----:B------:R1:W5:Y:S01]  /*26f0*/  @!P4 LDG.E R66, [R12.64] ;  /* 0x000000120c42c981 */ /* 0x000362000c1e1900 */
[----:B------:R-:W-:-:S02]  /*2700*/  @!P3 IADD3 R14, P4, R29, c[0x0][0x178], RZ ;  /* 0x00005e001d0eba10 */ /* 0x000fc40007f9e0ff */
[----:B0-----:R-:W-:Y:S02]  /*2710*/  @!P3 IADD3 R10, P6, R29, c[0x0][0x180], RZ ;  /* 0x000060001d0aba10 */ /* 0x001fe40007fde0ff */
[C---:B------:R-:W-:Y:S02]  /*2720*/  @!P3 IADD3.X R15, R24.reuse, c[0x0][0x17c], RZ, P4, !PT ;  /* 0x00005f00180fba10 */ /* 0x040fe400027fe4ff */
[----:B------:R-:W-:Y:S02]  /*2730*/  @!P3 IADD3.X R11, R24, c[0x0][0x184], RZ, P6, !PT ;  /* 0x00006100180bba10 */ /* 0x000fe400037fe4ff */
[C---:B-1----:R-:W-:Y:S01]  /*2740*/  @!P2 IADD3 R12, P6, R16.reuse, c[0x0][0x180], RZ ;  /* 0x00006000100caa10 */ /* 0x042fe20007fde0ff */
[----:B------:R0:W5:Y:S04]  /*2750*/  @!P3 LDG.E R64, [R14.64] ;  /* 0x000000120e40b981 */ /* 0x000168000c1e1900 */
[----:B------:R1:W5:Y:S01]  /*2760*/  @!P3 LDG.E R9, [R10.64] ;  /* 0x000000120a09b981 */ /* 0x000362000c1e1900 */
[----:B------:R-:W-:-:S02]  /*2770*/  @!P2 IADD3 R16, P3, R16, c[0x0][0x178], RZ ;  /* 0x00005e001010aa10 */ /* 0x000fc40007f7e0ff */
[C---:B------:R-:W-:Y:S02]  /*2780*/  @!P2 IADD3.X R13, R17.reuse, c[0x0][0x184], RZ, P6, !PT ;  /* 0x00006100110daa10 */ /* 0x040fe400037fe4ff */
[----:B------:R-:W-:Y:S02]  /*2790*/  @!P2 IADD3.X R17, R17, c[0x0][0x17c], RZ, P3, !PT ;  /* 0x00005f001111aa10 */ /* 0x000fe40001ffe4ff */
[----:B0-----:R-:W-:Y:S01]  /*27a0*/  @!P5 IADD3 R14, P3, R25, c[0x0][0x178], RZ ;  /* 0x00005e00190eda10 */ /* 0x001fe20007f7e0ff */
[----:B-1----:R-:W-:Y:S01]  /*27b0*/  CS2R R10, SRZ ;  /* 0x00000000000a7805 */ /* 0x002fe2000001ff00 */
[----:B------:R-:W-:Y:S02]  /*27c0*/  CS2R R60, SRZ ;  /* 0x00000000003c7805 */ /* 0x000fe4000001ff00 */
[----:B------:R-:W-:Y:S01]  /*27d0*/  @!P5 IADD3.X R15, R28, c[0x0][0x17c], RZ, P3, !PT ;  /* 0x00005f001c0fda10 */ /* 0x000fe20001ffe4ff */
[----:B------:R-:W-:Y:S01]  /*27e0*/  UMOV UR5, 0x8 ;  /* 0x0000000800057882 */ /* 0x000fe20000000000 */
[----:B------:R0:W5:Y:S01]  /*27f0*/  @!P2 LDG.E R62, [R16.64] ;  /* 0x00000012103ea981 */ /* 0x000162000c1e1900 */
[----:B------:R-:W-:-:S03]  /*2800*/  ULDC.64 UR6, c[0x0][0x198] ;  /* 0x0000660000067ab9 */ /* 0x000fc60000000a00 */
[----:B------:R1:W5:Y:S01]  /*2810*/  @!P2 LDG.E R10, [R12.64] ;  /* 0x000000120c0aa981 */ /* 0x000362000c1e1900 */
[----:B------:R-:W-:Y:S01]  /*2820*/  UIMAD.WIDE UR6, UR9, UR5, UR6 ;  /* 0x00000005090672a5 */ /* 0x000fe2000f8e0206 */
[----:B------:R-:W-:Y:S02]  /*2830*/  @P1 IADD3 R24, P2, R23, c[0x0][0x180], RZ ;  /* 0x0000600017181a10 */ /* 0x000fe40007f5e0ff */
[----:B------:R2:W5:Y:S01]  /*2840*/  @!P5 LDG.E R60, [R14.64] ;  /* 0x000000120e3cd981 */ /* 0x000562000c1e1900 */
[----:B-1----:R-:W-:-:S04]  /*2850*/  @!P5 IADD3 R12, P4, R25, c[0x0][0x180], RZ ;  /* 0x00006000190cda10 */ /* 0x002fc80007f9e0ff */
[----:B------:R-:W-:Y:S02]  /*2860*/  @!P5 IADD3.X R13, R28, c[0x0][0x184], RZ, P4, !PT ;  /* 0x000061001c0dda10 */ /* 0x000fe400027fe4ff */
[----:B--2---:R-:W-:Y:S02]  /*2870*/  @P1 IADD3 R14, P4, R23, c[0x0][0x178], RZ ;  /* 0x00005e00170e1a10 */ /* 0x004fe40007f9e0ff */
[C---:B------:R-:W-:Y:S01]  /*2880*/  @P1 IADD3.X R25, R22.reuse, c[0x0][0x184], RZ, P2, !PT ;  /* 0x0000610016191a10 */ /* 0x040fe200017fe4ff */
[----:B------:R1:W5:Y:S01]  /*2890*/  @!P5 LDG.E R11, [R12.64] ;  /* 0x000000120c0bd981 */ /* 0x000362000c1e1900 */
[----:B------:R-:W-:Y:S02]  /*28a0*/  @P1 IADD3.X R15, R22, c[0x0][0x17c], RZ, P4, !PT ;  /* 0x00005f00160f1a10 */ /* 0x000fe400027fe4ff */
[----:B------:R-:W-:Y:S02]  /*28b0*/  MOV R22, UR6 ;  /* 0x0000000600167c02 */ /* 0x000fe40008000f00 */
[----:B------:R-:W-:-:S02]  /*28c0*/  MOV R23, UR7 ;  /* 0x0000000700177c02 */ /* 0x000fc40008000f00 */
[C---:B------:R-:W-:Y:S02]  /*28d0*/  IADD3 R55, R2.reuse, 0xe8, RZ ;  /* 0x000000e802377810 */ /* 0x040fe40007ffe0ff */
[C---:B------:R-:W-:Y:S02]  /*28e0*/  IADD3 R54, R2.reuse, 0xf0, RZ ;  /* 0x000000f002367810 */ /* 0x040fe40007ffe0ff */
[C---:B------:R-:W-:Y:S01]  /*28f0*/  IADD3 R56, R2.reuse, 0xf8, RZ ;  /* 0x000000f802387810 */ /* 0x040fe20007ffe0ff */
[----:B------:R-:W2:Y:S01]  /*2900*/  LDG.E.64 R22, [R22.64] ;  /* 0x0000001216167981 */ /* 0x000ea2000c1e1b00 */
[C---:B------:R-:W-:Y:S02]  /*2910*/  IADD3 R32, R2.reuse, 0xd8, RZ ;  /* 0x000000d802207810 */ /* 0x040fe40007ffe0ff */
[----:B------:R-:W-:Y:S01]  /*2920*/  IADD3 R31, R2, 0xe0, RZ ;  /* 0x000000e0021f7810 */ /* 0x000fe20007ffe0ff */
[----:B------:R-:W-:Y:S01]  /*2930*/  CS2R R58, SRZ ;  /* 0x00000000003a7805 */ /* 0x000fe2000001ff00 */
[----:B------:R-:W-:Y:S01]  /*2940*/  ISETP.GE.U32.AND P6, PT, R32, c[0x0][0x1e0], PT ;  /* 0x0000780020007a0c */ /* 0x000fe20003fc6070 */
[----:B------:R3:W5:Y:S01]  /*2950*/  @P1 LDG.E R61, [R14.64] ;  /* 0x000000120e3d1981 */ /* 0x000762000c1e1900 */
[----:B------:R-:W-:-:S02]  /*2960*/  @!P0 IADD3 R28, P3, R26, c[0x0][0x180], RZ ;  /* 0x000060001a1c8a10 */ /* 0x000fc40007f7e0ff */
[----:B------:R-:W-:Y:S02]  /*2970*/  SHF.R.S32.HI R41, RZ, 0x1f, R32 ;  /* 0x0000001fff297819 */ /* 0x000fe40000011420 */
[----:B------:R-:W-:Y:S02]  /*2980*/  ISETP.GE.U32.AND P5, PT, R31, c[0x0][0x1e0], PT ;  /* 0x000078001f007a0c */ /* 0x000fe40003fa6070 */
[----:B------:R-:W-:Y:S02]  /*2990*/  SHF.R.S32.HI R40, RZ, 0x1f, R31 ;  /* 0x0000001fff287819 */ /* 0x000fe4000001141f */
[----:B------:R-:W-:Y:S02]  /*29a0*/  ISETP.GE.U32.AND P4, PT, R55, c[0x0][0x1e0], PT ;  /* 0x0000780037007a0c */ /* 0x000fe40003f86070 */
[----:B------:R-:W-:Y:S02]  /*29b0*/  @!P0 IADD3.X R29, R27, c[0x0][0x184], RZ, P3, !PT ;  /* 0x000061001b1d8a10 */ /* 0x000fe40001ffe4ff */
[----:B------:R-:W-:-:S02]  /*29c0*/  SHF.R.S32.HI R37, RZ, 0x1f, R55 ;  /* 0x0000001fff257819 */ /* 0x000fc40000011437 */
[----:B------:R-:W-:Y:S02]  /*29d0*/  ISETP.GE.AND.EX P6, PT, R41, c[0x0][0x1e4], PT, P6 ;  /* 0x0000790029007a0c */ /* 0x000fe40003fc6360 */
[----:B------:R-:W-:Y:S02]  /*29e0*/  ISETP.GE.U32.AND P3, PT, R54, c[0x0][0x1e0], PT ;  /* 0x0000780036007a0c */ /* 0x000fe40003f66070 */
[----:B------:R-:W-:Y:S02]  /*29f0*/  SHF.R.S32.HI R33, RZ, 0x1f, R54 ;  /* 0x0000001fff217819 */ /* 0x000fe40000011436 */
[----:B------:R-:W-:Y:S02]  /*2a00*/  ISETP.GE.AND.EX P5, PT, R40, c[0x0][0x1e4], PT, P5 ;  /* 0x0000790028007a0c */ /* 0x000fe40003fa6350 */
[----:B------:R-:W-:Y:S02]  /*2a10*/  ISETP.GE.AND.EX P4, PT, R37, c[0x0][0x1e4], PT, P4 ;  /* 0x0000790025007a0c */ /* 0x000fe40003f86340 */
[----:B------:R-:W-:-:S02]  /*2a20*/  ISETP.GT.U32.OR P6, PT, R3, 0x27f, P6 ;  /* 0x0000027f0300780c */ /* 0x000fc400037c4470 */
[----:B------:R-:W-:Y:S02]  /*2a30*/  ISETP.GE.AND.EX P3, PT, R33, c[0x0][0x1e4], PT, P3 ;  /* 0x0000790021007a0c */ /* 0x000fe40003f66330 */
[C---:B------:R-:W-:Y:S02]  /*2a40*/  ISETP.GT.U32.OR P5, PT, R3.reuse, 0x27f, P5 ;  /* 0x0000027f0300780c */ /* 0x040fe40002fa4470 */
[C---:B------:R-:W-:Y:S02]  /*2a50*/  ISETP.GT.U32.OR P4, PT, R3.reuse, 0x27f, P4 ;  /* 0x0000027f0300780c */ /* 0x040fe40002784470 */
[----:B------:R-:W-:Y:S02]  /*2a60*/  ISETP.GT.U32.OR P3, PT, R3, 0x27f, P3 ;  /* 0x0000027f0300780c */ /* 0x000fe40001f64470 */
[----:B------:R-:W-:Y:S02]  /*2a70*/  @!P0 IADD3 R26, P2, R26, c[0x0][0x178], RZ ;  /* 0x00005e001a1a8a10 */ /* 0x000fe40007f5e0ff */
[----:B------:R-:W-:Y:S01]  /*2a80*/  SHF.R.S32.HI R57, RZ, 0x1f, R56 ;  /* 0x0000001fff397819 */ /* 0x000fe20000011438 */
[----:B------:R-:W-:Y:S01]  /*2a90*/  @!P6 IMAD R52, R41, c[0x0][0x1d8], RZ ;  /* 0x000076002934ea24 */ /* 0x000fe200078e02ff */
[----:B------:R-:W-:-:S02]  /*2aa0*/  @!P0 IADD3.X R27, R27, c[0x0][0x17c], RZ, P2, !PT ;  /* 0x00005f001b1b8a10 */ /* 0x000fc400017fe4ff */
[-C--:B-1----:R-:W-:Y:S02]  /*2ab0*/  @!P6 MOV R12, R18.reuse ;  /* 0x00000012000ce202 */ /* 0x082fe40000000f00 */
[-C--:B------:R-:W-:Y:S01]  /*2ac0*/  @!P6 MOV R13, R21.reuse ;  /* 0x00000015000de202 */ /* 0x080fe20000000f00 */
[----:B------:R-:W-:Y:S01]  /*2ad0*/  @!P5 IMAD R41, R40, c[0x0][0x1d8], RZ ;  /* 0x000076002829da24 */ /* 0x000fe200078e02ff */
[----:B------:R-:W-:Y:S01]  /*2ae0*/  ISETP.GE.U32.AND P2, PT, R56, c[0x0][0x1e0], PT ;  /* 0x0000780038007a0c */ /* 0x000fe20003f46070 */
[----:B------:R-:W-:Y:S01]  /*2af0*/  @!P4 IMAD R40, R37, c[0x0][0x1d8], RZ ;  /* 0x000076002528ca24 */ /* 0x000fe200078e02ff */
[-C--:B0-----:R-:W-:Y:S01]  /*2b00*/  @!P5 MOV R16, R18.reuse ;  /* 0x000000120010d202 */ /* 0x081fe20000000f00 */
[----:B------:R-:W-:Y:S01]  /*2b10*/  @!P3 IMAD R37, R33, c[0x0][0x1d8], RZ ;  /* 0x000076002125ba24 */ /* 0x000fe200078e02ff */
[----:B------:R-:W-:Y:S01]  /*2b20*/  ISETP.GE.AND.EX P2, PT, R57, c[0x0][0x1e4], PT, P2 ;  /* 0x0000790039007a0c */ /* 0x000fe20003f46320 */
[C---:B------:R-:W-:Y:S01]  /*2b30*/  @!P6 IMAD R52, R32.reuse, c[0x0][0x1dc], R52 ;  /* 0x000077002034ea24 */ /* 0x040fe200078e0234 */
[-C--:B------:R-:W-:Y:S01]  /*2b40*/  @!P4 MOV R33, R21.reuse ;  /* 0x000000150021c202 */ /* 0x080fe20000000f00 */
[----:B------:R-:W-:Y:S01]  /*2b50*/  @!P6 IMAD.WIDE.U32 R12, R32, c[0x0][0x1d8], R12 ;  /* 0x00007600200cea25 */ /* 0x000fe200078e000c */
[----:B------:R-:W-:Y:S01]  /*2b60*/  @!P4 MOV R32, R18 ;  /* 0x000000120020c202 */ /* 0x000fe20000000f00 */
[----:B------:R0:W5:Y:S01]  /*2b70*/  @!P0 LDG.E R59, [R26.64] ;  /* 0x000000121a3b8981 */ /* 0x000162000c1e1900 */
[----:B------:R-:W-:-:S02]  /*2b80*/  @!P5 MOV R17, R21 ;  /* 0x000000150011d202 */ /* 0x000fc40000000f00 */
[----:B------:R-:W-:Y:S01]  /*2b90*/  ISETP.GT.U32.OR P2, PT, R3, 0x27f, P2 ;  /* 0x0000027f0300780c */ /* 0x000fe20001744470 */
[----:B------:R-:W-:Y:S01]  /*2ba0*/  @!P4 IMAD R40, R55, c[0x0][0x1dc], R40 ;  /* 0x000077003728ca24 */ /* 0x000fe200078e0228 */
[----:B------:R-:W-:Y:S01]  /*2bb0*/  @!P6 IADD3 R52, R13, R52, RZ ;  /* 0x000000340d34e210 */ /* 0x000fe20007ffe0ff */
[----:B------:R-:W-:Y:S01]  /*2bc0*/  @!P4 IMAD.WIDE.U32 R32, R55, c[0x0][0x1d8], R32 ;  /* 0x000076003720ca25 */ /* 0x000fe200078e0020 */
[----:B------:R-:W-:-:S03]  /*2bd0*/  @!P3 MOV R30, R18 ;  /* 0x00000012001eb202 */ /* 0x000fc60000000f00 */
[C---:B------:R-:W-:Y:S02]  /*2be0*/  @!P5 IMAD R41, R31.reuse, c[0x0][0x1dc], R41 ;  /* 0x000077001f29da24 */ /* 0x040fe400078e0229 */
[----:B------:R-:W-:Y:S01]  /*2bf0*/  @!P5 IMAD.WIDE.U32 R16, R31, c[0x0][0x1d8], R16 ;  /* 0x000076001f10da25 */ /* 0x000fe200078e0010 */
[----:B------:R-:W-:Y:S02]  /*2c00*/  @!P3 MOV R31, R21 ;  /* 0x00000015001fb202 */ /* 0x000fe40000000f00 */
[C---:B------:R-:W-:Y:S02]  /*2c10*/  @!P6 SHF.L.U32 R13, R12.reuse, 0x1, RZ ;  /* 0x000000010c0de819 */ /* 0x040fe400000006ff */
[----:B------:R-:W-:Y:S02]  /*2c20*/  @!P6 SHF.L.U64.HI R55, R12, 0x1, R52 ;  /* 0x000000010c37e819 */ /* 0x000fe40000010234 */
[----:B------:R-:W-:Y:S02]  /*2c30*/  @!P4 IADD3 R12, R33, R40, RZ ;  /* 0x00000028210cc210 */ /* 0x000fe40007ffe0ff */
[----:B------:R-:W-:Y:S01]  /*2c40*/  @!P5 IADD3 R41, R17, R41, RZ ;  /* 0x000000291129d210 */ /* 0x000fe20007ffe0ff */
[----:B------:R-:W-:Y:S01]  /*2c50*/  @!P3 IMAD R37, R54, c[0x0][0x1dc], R37 ;  /* 0x000077003625ba24 */ /* 0x000fe200078e0225 */
[----:B------:R-:W-:Y:S01]  /*2c60*/  @!P4 SHF.L.U32 R40, R32, 0x1, RZ ;  /* 0x000000012028c819 */ /* 0x000fe200000006ff */
[----:B------:R-:W-:Y:S01]  /*2c70*/  @!P3 IMAD.WIDE.U32 R30, R54, c[0x0][0x1d8], R30 ;  /* 0x00007600361eba25 */ /* 0x000fe200078e001e */
[----:B------:R-:W-:Y:S01]  /*2c80*/  @!P4 SHF.L.U64.HI R32, R32, 0x1, R12 ;  /* 0x000000012020c819 */ /* 0x000fe2000001020c */
[----:B------:R-:W-:Y:S01]  /*2c90*/  HFMA2.MMA R12, -RZ, RZ, 0, 0 ;  /* 0x00000000ff0c7435 */ /* 0x000fe200000001ff */
[----:B------:R-:W-:-:S02]  /*2ca0*/  @!P5 SHF.L.U32 R54, R16, 0x1, RZ ;  /* 0x000000011036d819 */ /* 0x000fc400000006ff */
[----:B------:R-:W-:Y:S01]  /*2cb0*/  @!P5 SHF.L.U64.HI R41, R16, 0x1, R41 ;  /* 0x000000011029d819 */ /* 0x000fe20000010229 */
[----:B------:R-:W-:Y:S01]  /*2cc0*/  @!P2 IMAD R33, R57, c[0x0][0x1d8], RZ ;  /* 0x000076003921aa24 */ /* 0x000fe200078e02ff */
[----:B------:R-:W-:Y:S02]  /*2cd0*/  @!P2 MOV R16, R18 ;  /* 0x000000120010a202 */ /* 0x000fe40000000f00 */
[----:B------:R-:W-:Y:S01]  /*2ce0*/  @!P2 MOV R17, R21 ;  /* 0x000000150011a202 */ /* 0x000fe20000000f00 */
[C---:B------:R-:W-:Y:S01]  /*2cf0*/  @!P2 IMAD R33, R56.reuse, c[0x0][0x1dc], R33 ;  /* 0x000077003821aa24 */ /* 0x040fe200078e0221 */
[----:B------:R-:W-:Y:S01]  /*2d00*/  @!P3 IADD3 R37, R31, R37, RZ ;  /* 0x000000251f25b210 */ /* 0x000fe20007ffe0ff */
[----:B------:R1:W5:Y:S02]  /*2d10*/  @!P0 LDG.E R12, [R28.64] ;  /* 0x000000121c0c8981 */ /* 0x000364000c1e1900 */
[----:B------:R-:W-:Y:S01]  /*2d20*/  @!P2 IMAD.WIDE.U32 R16, R56, c[0x0][0x1d8], R16 ;  /* 0x000076003810aa25 */ /* 0x000fe200078e0010 */
[----:B------:R-:W-:Y:S01]  /*2d30*/  HFMA2.MMA R52, -RZ, RZ, 0, 0 ;  /* 0x00000000ff347435 */ /* 0x000fe200000001ff */
[----:B0-----:R-:W-:-:S03]  /*2d40*/  @!P6 IADD3 R26, P0, R13, c[0x0][0x180], RZ ;  /* 0x000060000d1aea10 */ /* 0x001fc60007f1e0ff */
[----:B------:R-:W-:Y:S02]  /*2d50*/  @!P2 IADD3 R33, R17, R33, RZ ;  /* 0x000000211121a210 */ /* 0x000fe40007ffe0ff */
[C---:B------:R-:W-:Y:S02]  /*2d60*/  @!P3 SHF.L.U32 R31, R30.reuse, 0x1, RZ ;  /* 0x000000011e1fb819 */ /* 0x040fe400000006ff */
[----:B------:R-:W-:Y:S02]  /*2d70*/  @!P3 SHF.L.U64.HI R30, R30, 0x1, R37 ;  /* 0x000000011e1eb819 */ /* 0x000fe40000010225 */
[C---:B------:R-:W-:Y:S01]  /*2d80*/  @!P2 SHF.L.U32 R37, R16.reuse, 0x1, RZ ;  /* 0x000000011025a819 */ /* 0x040fe200000006ff */
[----:B------:R0:W5:Y:S01]  /*2d90*/  @P1 LDG.E R52, [R24.64] ;  /* 0x0000001218341981 */ /* 0x000162000c1e1900 */
[----:B------:R-:W-:Y:S02]  /*2da0*/  @!P2 SHF.L.U64.HI R33, R16, 0x1, R33 ;  /* 0x000000011021a819 */ /* 0x000fe40000010221 */
[----:B------:R-:W-:-:S02]  /*2db0*/  @!P6 IADD3.X R27, R55, c[0x0][0x184], RZ, P0, !PT ;  /* 0x00006100371bea10 */ /* 0x000fc400007fe4ff */
[----:B------:R-:W-:Y:S02]  /*2dc0*/  @!P6 IADD3 R16, P0, R13, c[0x0][0x178], RZ ;  /* 0x00005e000d10ea10 */ /* 0x000fe40007f1e0ff */
[----:B------:R-:W-:Y:S02]  /*2dd0*/  MOV R13, RZ ;  /* 0x000000ff000d7202 */ /* 0x000fe40000000f00 */
[----:B------:R-:W-:Y:S02]  /*2de0*/  @!P6 IADD3.X R17, R55, c[0x0][0x17c], RZ, P0, !PT ;  /* 0x00005f003711ea10 */ /* 0x000fe400007fe4ff */
[C---:B0-----:R-:W-:Y:S02]  /*2df0*/  @!P5 IADD3 R24, P0, R54.reuse, c[0x0][0x180], RZ ;  /* 0x000060003618da10 */ /* 0x041fe40007f1e0ff */
[----:B------:R0:W5:Y:S02]  /*2e00*/  @!P6 LDG.E R13, [R26.64] ;  /* 0x000000121a0de981 */ /* 0x000164000c1e1900 */
[----:B------:R-:W-:Y:S01]  /*2e10*/  @!P5 IADD3.X R25, R41, c[0x0][0x184], RZ, P0, !PT ;  /* 0x000061002919da10 */ /* 0x000fe200007fe4ff */
[----:B---3--:R-:W-:Y:S01]  /*2e20*/  CS2R R14, SRZ ;  /* 0x00000000000e7805 */ /* 0x008fe2000001ff00 */
[----:B------:R-:W-:Y:S01]  /*2e30*/  CS2R R56, SRZ ;  /* 0x0000000000387805 */ /* 0x000fe2000001ff00 */
[----:B------:R3:W5:Y:S01]  /*2e40*/  @!P6 LDG.E R58, [R16.64] ;  /* 0x00000012103ae981 */ /* 0x000762000c1e1900 */
[----:B0-----:R-:W-:-:S03]  /*2e50*/  @!P5 IADD3 R26, P0, R54, c[0x0][0x178], RZ ;  /* 0x00005e00361ada10 */ /* 0x001fc60007f1e0ff */
[----:B------:R0:W5:Y:S01]  /*2e60*/  @!P5 LDG.E R14, [R24.64] ;  /* 0x00000012180ed981 */ /* 0x000162000c1e1900 */
[----:B------:R-:W-:Y:S02]  /*2e70*/  @!P5 IADD3.X R27, R41, c[0x0][0x17c], RZ, P0, !PT ;  /* 0x00005f00291bda10 */ /* 0x000fe400007fe4ff */
[----:B-1----:R-:W-:-:S03]  /*2e80*/  @!P3 IADD3 R28, P6, R31, c[0x0][0x180], RZ ;  /* 0x000060001f1cba10 */ /* 0x002fc60007fde0ff */
[----:B------:R1:W5:Y:S01]  /*2e90*/  @!P5 LDG.E R57, [R26.64] ;  /* 0x000000121a39d981 */ /* 0x000362000c1e1900 */
[----:B0-----:R-:W-:Y:S01]  /*2ea0*/  @!P4 IADD3 R24, P0, R40, c[0x0][0x180], RZ ;  /* 0x000060002818ca10 */ /* 0x001fe20007f1e0ff */
[----:B---3--:R-:W-:Y:S01]  /*2eb0*/  CS2R R16, SRZ ;  /* 0x0000000000107805 */ /* 0x008fe2000001ff00 */
[----:B------:R-:W-:Y:S02]  /*2ec0*/  @!P3 IADD3.X R29, R30, c[0x0][0x184], RZ, P6, !PT ;  /* 0x000061001e1dba10 */ /* 0x000fe400037fe4ff */
[----:B------:R-:W-:-:S03]  /*2ed0*/  @!P4 IADD3.X R25, R32, c[0x0][0x184], RZ, P0, !PT ;  /* 0x000061002019ca10 */ /* 0x000fc600007fe4ff */
[----:B------:R0:W5:Y:S01]  /*2ee0*/  @!P3 LDG.E R16, [R28.64] ;  /* 0x000000121c10b981 */ /* 0x000162000c1e1900 */
[----:B-1----:R-:W-:-:S03]  /*2ef0*/  @!P4 IADD3 R26, P5, R40, c[0x0][0x178], RZ ;  /* 0x00005e00281aca10 */ /* 0x002fc60007fbe0ff */
[----:B------:R1:W5:Y:S01]  /*2f00*/  @!P4 LDG.E R15, [R24.64] ;  /* 0x00000012180fc981 */ /* 0x000362000c1e1900 */
[----:B------:R-:W-:Y:S01]  /*2f10*/  @!P4 IADD3.X R27, R32, c[0x0][0x17c], RZ, P5, !PT ;  /* 0x00005f00201bca10 */ /* 0x000fe20002ffe4ff */
[----:B------:R-:W-:-:S04]  /*2f20*/  CS2R R54, SRZ ;  /* 0x0000000000367805 */ /* 0x000fc8000001ff00 */
[----:B------:R3:W5:Y:S01]  /*2f30*/  @!P4 LDG.E R56, [R26.64] ;  /* 0x000000121a38c981 */ /* 0x000762000c1e1900 */
[----:B0-----:R-:W-:Y:S02]  /*2f40*/  @!P2 IADD3 R28, P5, R37, c[0x0][0x178], RZ ;  /* 0x00005e00251caa10 */ /* 0x001fe40007fbe0ff */
[----:B-1----:R-:W-:Y:S02]  /*2f50*/  @!P3 IADD3 R24, P0, R31, c[0x0][0x178], RZ ;  /* 0x00005e001f18ba10 */ /* 0x002fe40007f1e0ff */
[----:B------:R-:W-:Y:S02]  /*2f60*/  @!P2 IADD3.X R29, R33, c[0x0][0x17c], RZ, P5, !PT ;  /* 0x00005f00211daa10 */ /* 0x000fe40002ffe4ff */
[----:B---3--:R-:W-:-:S03]  /*2f70*/  @!P2 IADD3 R26, P4, R37, c[0x0][0x180], RZ ;  /* 0x00006000251aaa10 */ /* 0x008fc60007f9e0ff */
[----:B------:R0:W5:Y:S01]  /*2f80*/  @!P2 LDG.E R54, [R28.64] ;  /* 0x000000121c36a981 */ /* 0x000162000c1e1900 */
[----:B------:R-:W-:Y:S02]  /*2f90*/  @!P3 IADD3.X R25, R30, c[0x0][0x17c], RZ, P0, !PT ;  /* 0x00005f001e19ba10 */ /* 0x000fe400007fe4ff */
[----:B------:R-:W-:-:S03]  /*2fa0*/  @!P2 IADD3.X R27, R33, c[0x0][0x184], RZ, P4, !PT ;  /* 0x00006100211baa10 */ /* 0x000fc600027fe4ff */
[----:B------:R0:W5:Y:S04]  /*2fb0*/  @!P3 LDG.E R55, [R24.64] ;  /* 0x000000121837b981 */ /* 0x000168000c1e1900 */
[----:B------:R0:W5:Y:S01]  /*2fc0*/  @!P2 LDG.E R17, [R26.64] ;  /* 0x000000121a11a981 */ /* 0x000162000c1e1900 */
[----:B------:R-:W-:Y:S01]  /*2fd0*/  UMOV UR25, 0x3f800000 ;  /* 0x3f80000000197882 */ /* 0x000fe20000000000 */
[----:B------:R-:W-:Y:S01]  /*2fe0*/  BSSY B0, `(.L_x_150) ;  /* 0x0000019000007945 */ /* 0x000fe20003800000 */
[----:B------:R-:W-:Y:S01]  /*2ff0*/  ISETP.NE.AND P4, PT, RZ, UR21, PT ;  /* 0x00000015ff007c0c */ /* 0x000fe2000bf85270 */
[----:B------:R-:W-:Y:S01]  /*3000*/  CS2R R32, SRZ ;  /* 0x0000000000207805 */ /* 0x000fe2000001ff00 */
[----:B--2---:R-:W1:Y:S02]  /*3010*/  R2UR UR24, R22 ;  /* 0x00000000161873c2 */ /* 0x004e6400000e0000 */
[----:B-1----:R-:W-:-:S05]  /*3020*/  MOV R22, UR24 ;  /* 0x0000001800167c02 */ /* 0x002fca0008000f00 */
[----:B------:R-:W-:-:S05]  /*3030*/  FFMA.FTZ R22, -R22, UR24, R23 ;  /* 0x0000001816167c23 */ /* 0x000fca0008010117 */
[----:B------:R-:W-:-:S13]  /*3040*/  FSETP.GTU.FTZ.AND P0, PT, R22, RZ, PT ;  /* 0x000000ff1600720b */ /* 0x000fda0003f1c000 */
[----:B------:R-:W-:Y:S01]  /*3050*/  VOTEU.ANY UP0, P0 ;  /* 0x00000000003f7886 */ /* 0x000fe20000000100 */
[----:B------:R-:W-:-:S13]  /*3060*/  PLOP3.LUT P0, PT, PT, PT, UP0, 0x80, 0x0 ;  /* 0x000000000000781c */ /* 0x000fda0003f0f008 */
[----:B------:R-:W-:-:S06]  /*3070*/  @P0 FADD.FTZ R22, R22, c[0x0][0x1a0] ;  /* 0x0000680016160621 */ /* 0x000fcc0000010000 */
[----:B------:R-:W1:Y:S02]  /*3080*/  @P0 MUFU.RSQ R22, R22 ;  /* 0x0000001600160308 */ /* 0x000e640000001400 */
[----:B-1----:R1:W2:Y:S01]  /*3090*/  @P0 R2UR UR5, R22 ;  /* 0x00000000160503c2 */ /* 0x0022a200000e0000 */
[----:B------:R-:W-:Y:S01]  /*30a0*/  ISETP.GT.U32.AND P0, PT, R3, 0x27f, PT ;  /* 0x0000027f0300780c */ /* 0x000fe20003f04070 */
[----:B-1----:R-:W-:Y:S01]  /*30b0*/  CS2R R22, SRZ ;  /* 0x0000000000167805 */ /* 0x002fe2000001ff00 */
[----:B--2---:R-:W-:-:S11]  /*30c0*/  @UP0 UMOV UR25, UR5 ;  /* 0x0000000500190c82 */ /* 0x004fd60008000000 */
[----:B------:R-:W-:Y:S05]  /*30d0*/  @P0 BRA `(.L_x_151) ;  /* 0x0000009000000947 */ /* 0x000fea0003800000 */
[----:B0-----:R-:W-:Y:S02]  /*30e0*/  ISETP.NE.AND P0, PT, RZ, UR21, PT ;  /* 0x00000015ff007c0c */ /* 0x001fe4000bf05270 */
[----:B------:R-:W-:-:S04]  /*30f0*/  IADD3 R24, R86, UR15, RZ ;  /* 0x0000000f56187c10 */ /* 0x000fc8000fffe0ff */
[----:B------:R-:W-:-:S07]  /*3100*/  SHF.R.S32.HI R23, RZ, 0x1f, R24 ;  /* 0x0000001fff177819 */ /* 0x000fce0000011418 */
[----:B------:R-:W-:-:S04]  /*3110*/  @P0 LEA R22, P2, R24, c[0x0][0x190], 0x2 ;  /* 0x0000640018160a11 */ /* 0x000fc800078410ff */
[----:B------:R-:W-:-:S05]  /*3120*/  @P0 LEA.HI.X R23, R24, c[0x0][0x194], R23, 0x2, P2 ;  /* 0x0000650018170a11 */ /* 0x000fca00010f1417 */
[----:B------:R0:W5:Y:S02]  /*3130*/  @P0 LDG.E.64 R32, [R22.64] ;  /* 0x0000001216200981 */ /* 0x000164000c1e1b00 */
[----:B0-----:R-:W-:-:S05]  /*3140*/  MOV R22, 0x4 ;  /* 0x0000000400167802 */ /* 0x001fca0000000f00 */
[----:B------:R-:W-:-:S06]  /*3150*/  IMAD.WIDE R22, R24, R22, c[0x0][0x188] ;  /* 0x0000620018167625 */ /* 0x000fcc00078e0216 */
[----:B------:R-:W5:Y:S02]  /*3160*/  LDG.E.64 R22, [R22.64] ;  /* 0x0000001216167981 */ /* 0x000f64000c1e1b00 */
.L_x_151:
[----:B0-----:R-:W-:Y:S05]  /*3170*/  BSYNC B0 ;  /* 0x0000000000007941 */ /* 0x001fea0003800000 */
.L_x_150:
[--C-:B-----5:R-:W-:Y:S02]  /*3180*/  PRMT R88, RZ, 0x5410, R52.reuse ;  /* 0x00005410ff587816 */ /* 0x120fe40000000034 */
[----:B------:R-:W-:Y:S02]  /*3190*/  PRMT R25, RZ, 0x7610, R52 ;  /* 0x00007610ff197816 */ /* 0x000fe40000000034 */
[--C-:B------:R-:W-:Y:S01]  /*31a0*/  PRMT R30, RZ, 0x5410, R61.reuse ;  /* 0x00005410ff1e7816 */ /* 0x100fe2000000003d */
[----:B------:R-:W-:Y:S01]  /*31b0*/  FADD.FTZ R88, R88, -UR24 ;  /* 0x8000001858587e21 */ /* 0x000fe20008010000 */
[----:B------:R-:W-:Y:S01]  /*31c0*/  PRMT R24, RZ, 0x7610, R61 ;  /* 0x00007610ff187816 */ /* 0x000fe2000000003d */
[----:B------:R-:W-:Y:S02]  /*31d0*/  FADD.FTZ R25, R25, -UR24 ;  /* 0x8000001819197e21 */ /* 0x000fe40008010000 */
[----:B------:R-:W-:Y:S02]  /*31e0*/  FMUL.FTZ R88, R88, UR25 ;  /* 0x0000001958587c20 */ /* 0x000fe40008410000 */
        /* <DEDUP_REMOVED lines=20> */
.L_x_152:
[----:B------:R-:W-:Y:S01]  /*3330*/  FMUL.FTZ R27, R30, R22 ;  /* 0x000000161e1b7220 */ /* 0x000fe20000410000 */
[----:B------:R-:W-:Y:S01]  /*3340*/  PRMT R29, RZ, 0x5410, R53 ;  /* 0x00005410ff1d7816 */ /* 0x000fe20000000035 */
[----:B------:R-:W-:Y:S01]  /*3350*/  FMUL.FTZ R28, R24, R23 ;  /* 0x00000017181c7220 */ /* 0x000fe20000410000 */
[--C-:B------:R-:W-:Y:S01]  /*3360*/  PRMT R92, RZ, 0x5410, R63.reuse ;  /* 0x00005410ff5c7816 */ /* 0x100fe2000000003f */
[----:B------:R-:W-:Y:S01]  /*3370*/  FFMA.FTZ R26, R88, R27, RZ ;  /* 0x0000001b581a7223 */ /* 0x000fe200000100ff */
[----:B------:R-:W-:Y:S01]  /*3380*/  PRMT R91, RZ, 0x7610, R63 ;  /* 0x00007610ff5b7816 */ /* 0x000fe2000000003f */
[----:B------:R-:W-:Y:S02]  /*3390*/  FADD.FTZ R27, RZ, R27 ;  /* 0x0000001bff1b7221 */ /* 0x000fe40000010000 */
[----:B------:R-:W-:Y:S02]  /*33a0*/  FFMA.FTZ R26, R25, R28, R26 ;  /* 0x0000001c191a7223 */ /* 0x000fe4000001001a */
[----:B------:R-:W-:Y:S01]  /*33b0*/  FADD.FTZ R28, R28, R27 ;  /* 0x0000001b1c1c7221 */ /* 0x000fe20000010000 */
[----:B------:R-:W-:Y:S01]  /*33c0*/  PRMT R27, RZ, 0x7610, R53 ;  /* 0x00007610ff1b7816 */ /* 0x000fe20000000035 */
[----:B------:R-:W-:-:S02]  /*33d0*/  FADD.FTZ R29, R29, -UR24 ;  /* 0x800000181d1d7e21 */ /* 0x000fc40008010000 */
[----:B------:R-:W-:Y:S02]  /*33e0*/  FFMA.FTZ R88, R88, R30, RZ ;  /* 0x0000001e58587223 */ /* 0x000fe400000100ff */
        /* <DEDUP_REMOVED lines=22> */
.L_x_153:
[----:B------:R-:W-:Y:S02]  /*3550*/  FADD.FTZ R31, RZ, R30 ;  /* 0x0000001eff1f7221 */ /* 0x000fe40000010000 */
[----:B------:R-:W-:Y:S02]  /*3560*/  FMUL.FTZ R30, R92, R22 ;  /* 0x000000165c1e7220 */ /* 0x000fe40000410000 */
[C---:B------:R-:W-:Y:S02]  /*3570*/  FFMA.FTZ R88, R29.reuse, R92, R88 ;  /* 0x0000005c1d587223 */ /* 0x040fe40000010058 */
[----:B------:R-:W-:Y:S02]  /*3580*/  FFMA.FTZ R26, R29, R30, R26 ;  /* 0x0000001e1d1a7223 */ /* 0x000fe4000001001a */
[----:B------:R-:W-:Y:S02]  /*3590*/  FFMA.FTZ R25, R25, R24, RZ ;  /* 0x0000001819197223 */ /* 0x000fe400000100ff */
[----:B------:R-:W-:-:S02]  /*35a0*/  FADD.FTZ R29, RZ, R24 ;  /* 0x00000018ff1d7221 */ /* 0x000fc40000010000 */
[----:B------:R-:W-:Y:S02]  /*35b0*/  FMUL.FTZ R24, R91, R23 ;  /* 0x000000175b187220 */ /* 0x000fe40000410000 */
[----:B------:R-:W-:Y:S02]  /*35c0*/  FFMA.FTZ R25, R27, R91, R25 ;  /* 0x0000005b1b197223 */ /* 0x000fe40000010019 */
[----:B------:R-:W-:Y:S01]  /*35d0*/  FADD.FTZ R91, R29, R91 ;  /* 0x0000005b1d5b7221 */ /* 0x000fe20000010000 */
[----:B------:R-:W-:Y:S01]  /*35e0*/  PRMT R29, RZ, 0x5410, R50 ;  /* 0x00005410ff1d7816 */ /* 0x000fe20000000032 */
[----:B------:R-:W-:Y:S01]  /*35f0*/  FFMA.FTZ R27, R27, R24, R26 ;  /* 0x000000181b1b7223 */ /* 0x000fe2000001001a */
[----:B------:R-:W-:Y:S01]  /*3600*/  PRMT R26, RZ, 0x7610, R50 ;  /* 0x00007610ff1a7816 */ /* 0x000fe20000000032 */
[----:B------:R-:W-:Y:S02]  /*3610*/  FADD.FTZ R28, R28, R30 ;  /* 0x0000001e1c1c7221 */ /* 0x000fe40000010000 */
[----:B------:R-:W-:-:S02]  /*3620*/  FADD.FTZ R29, R29, -UR24 ;  /* 0x800000181d1d7e21 */ /* 0x000fc40008010000 */
[----:B------:R-:W-:Y:S02]  /*3630*/  FADD.FTZ R26, R26, -UR24 ;  /* 0x800000181a1a7e21 */ /* 0x000fe40008010000 */
[----:B------:R-:W-:Y:S01]  /*3640*/  FADD.FTZ R92, R31, R92 ;  /* 0x0000005c1f5c7221 */ /* 0x000fe20000010000 */
[--C-:B------:R-:W-:Y:S01]  /*3650*/  PRMT R31, RZ, 0x5410, R65.reuse ;  /* 0x00005410ff1f7816 */ /* 0x100fe20000000041 */
[----:B------:R-:W-:Y:S01]  /*3660*/  FADD.FTZ R28, R24, R28 ;  /* 0x0000001c181c7221 */ /* 0x000fe20000010000 */
[----:B------:R-:W-:Y:S01]  /*3670*/  PRMT R24, RZ, 0x7610, R65 ;  /* 0x00007610ff187816 */ /* 0x000fe20000000041 */
        /* <DEDUP_REMOVED lines=21> */
.L_x_154:
        /* <DEDUP_REMOVED lines=8> */
[----:B------:R-:W-:Y:S01]  /*3850*/  FADD.FTZ R28, R29, R28 ;  /* 0x0000001c1d1c7221 */ /* 0x000fe20000010000 */
[----:B------:R-:W-:Y:S01]  /*3860*/  PRMT R29, RZ, 0x5410, R51 ;  /* 0x00005410ff1d7816 */ /* 0x000fe20000000033 */
[----:B------:R-:W-:Y:S01]  /*3870*/  FADD.FTZ R92, R92, R31 ;  /* 0x0000001f5c5c7221 */ /* 0x000fe20000010000 */
[--C-:B------:R-:W-:Y:S01]  /*3880*/  PRMT R31, RZ, 0x5410, R67.reuse ;  /* 0x00005410ff1f7816 */ /* 0x100fe20000000043 */
[----:B------:R-:W-:Y:S02]  /*3890*/  FADD.FTZ R27, R27, -UR24 ;  /* 0x800000181b1b7e21 */ /* 0x000fe40008010000 */
[----:B------:R-:W-:Y:S02]  /*38a0*/  FADD.FTZ R29, R29, -UR24 ;  /* 0x800000181d1d7e21 */ /* 0x000fe40008010000 */
[----:B------:R-:W-:Y:S01]  /*38b0*/  FADD.FTZ R91, R91, R24 ;  /* 0x000000185b5b7221 */ /* 0x000fe20000010000 */
[----:B------:R-:W-:Y:S01]  /*38c0*/  PRMT R24, RZ, 0x7610, R67 ;  /* 0x00007610ff187816 */ /* 0x000fe20000000043 */
[----:B------:R-:W-:-:S02]  /*38d0*/  FMUL.FTZ R29, R29, UR25 ;  /* 0x000000191d1d7c20 */ /* 0x000fc40008410000 */
        /* <DEDUP_REMOVED lines=20> */
.L_x_155:
        /* <DEDUP_REMOVED lines=37> */
.L_x_156:
        /* <DEDUP_REMOVED lines=37> */
.L_x_157:
        /* <DEDUP_REMOVED lines=37> */
.L_x_158:
        /* <DEDUP_REMOVED lines=37> */
.L_x_159:
        /* <DEDUP_REMOVED lines=37> */
.L_x_160:
        /* <DEDUP_REMOVED lines=37> */
.L_x_161:
        /* <DEDUP_REMOVED lines=37> */
.L_x_162:
        /* <DEDUP_REMOVED lines=37> */
.L_x_163:
        /* <DEDUP_REMOVED lines=37> */
.L_x_164:
        /* <DEDUP_REMOVED lines=11> */
[----:B------:R-:W-:Y:S01]  /*4fa0*/  PRMT R31, RZ, 0x5410, R84 ;  /* 0x00005410ff1f7816 */ /* 0x000fe20000000054 */
        /* <DEDUP_REMOVED lines=25> */
.L_x_165:
        /* <DEDUP_REMOVED lines=37> */
.L_x_166:
        /* <DEDUP_REMOVED lines=37> */
.L_x_167:
        /* <DEDUP_REMOVED lines=37> */
.L_x_168:
        /* <DEDUP_REMOVED lines=37> */
.L_x_169:
        /* <DEDUP_REMOVED lines=37> */
.L_x_170:
        /* <DEDUP_REMOVED lines=37> */
.L_x_171:
        /* <DEDUP_REMOVED lines=37> */
.L_x_172:
        /* <DEDUP_REMOVED lines=37> */
.L_x_173:
        /* <DEDUP_REMOVED lines=37> */
.L_x_174:
        /* <DEDUP_REMOVED lines=37> */
.L_x_175:
        /* <DEDUP_REMOVED lines=37> */
.L_x_176:
        /* <DEDUP_REMOVED lines=37> */
.L_x_177:
        /* <DEDUP_REMOVED lines=37> */
.L_x_178:
        /* <DEDUP_REMOVED lines=37> */
.L_x_179:
[----:B------:R-:W-:Y:S02]  /*71a0*/  FMUL.FTZ R30, R31, R22 ;  /* 0x000000161f1e7220 */ /* 0x000fe40000410000 */
[C---:B------:R-:W-:Y:S02]  /*71b0*/  FFMA.FTZ R88, R29.reuse, R31, R88 ;  /* 0x0000001f1d587223 */ /* 0x040fe40000010058 */
[----:B------:R-:W-:Y:S02]  /*71c0*/  FFMA.FTZ R26, R29, R30, R26 ;  /* 0x0000001e1d1a7223 */ /* 0x000fe4000001001a */
[----:B------:R-:W-:Y:S02]  /*71d0*/  FADD.FTZ R28, R28, R30 ;  /* 0x0000001e1c1c7221 */ /* 0x000fe40000010000 */
[----:B------:R-:W-:Y:S02]  /*71e0*/  FMUL.FTZ R29, R24, R23 ;  /* 0x00000017181d7220 */ /* 0x000fe40000410000 */
[----:B------:R-:W-:-:S02]  /*71f0*/  FFMA.FTZ R25, R27, R24, R25 ;  /* 0x000000181b197223 */ /* 0x000fc40000010019 */
[----:B------:R-:W-:Y:S01]  /*7200*/  FADD.FTZ R91, R91, R24 ;  /* 0x000000185b5b7221 */ /* 0x000fe20000010000 */
[----:B------:R-:W-:Y:S01]  /*7210*/  PRMT R24, RZ, 0x7610, R14 ;  /* 0x00007610ff187816 */ /* 0x000fe2000000000e */
[----:B------:R-:W-:Y:S01]  /*7220*/  FFMA.FTZ R27, R27, R29, R26 ;  /* 0x0000001d1b1b7223 */ /* 0x000fe2000001001a */
[----:B------:R-:W-:Y:S01]  /*7230*/  PRMT R26, RZ, 0x7610, R57 ;  /* 0x00007610ff1a7816 */ /* 0x000fe20000000039 */
[----:B------:R-:W-:Y:S01]  /*7240*/  FADD.FTZ R28, R29, R28 ;  /* 0x0000001c1d1c7221 */ /* 0x000fe20000010000 */
[----:B------:R-:W-:Y:S01]  /*7250*/  PRMT R29, RZ, 0x5410, R14 ;  /* 0x00005410ff1d7816 */ /* 0x000fe2000000000e */
[----:B------:R-:W-:Y:S02]  /*7260*/  FADD.FTZ R24, R24, -UR24 ;  /* 0x8000001818187e21 */ /* 0x000fe40008010000 */
[----:B------:R-:W-:Y:S01]  /*7270*/  FADD.FTZ R92, R92, R31 ;  /* 0x0000001f5c5c7221 */ /* 0x000fe20000010000 */
[----:B------:R-:W-:Y:S01]  /*7280*/  PRMT R31, RZ, 0x5410, R57 ;  /* 0x00005410ff1f7816 */ /* 0x000fe20000000039 */
[----:B------:R-:W-:-:S02]  /*7290*/  FADD.FTZ R29, R29, -UR24 ;  /* 0x800000181d1d7e21 */ /* 0x000fc40008010000 */
        /* <DEDUP_REMOVED lines=21> */
.L_x_180:
[----:B------:R-:W-:Y:S01]  /*73f0*/  FMUL.FTZ R30, R31, R22 ;  /* 0x000000161f1e7220 */ /* 0x000fe20000410000 */
[----:B------:R-:W-:Y:S01]  /*7400*/  PRMT R90, RZ, 0x5410, R56 ;  /* 0x00005410ff5a7816 */ /* 0x000fe20000000038 */
[C---:B------:R-:W-:Y:S01]  /*7410*/  FFMA.FTZ R88, R29.reuse, R31, R88 ;  /* 0x0000001f1d587223 */ /* 0x040fe20000010058 */
[----:B------:R-:W-:Y:S01]  /*7420*/  PRMT R89, RZ, 0x7610, R56 ;  /* 0x00007610ff597816 */ /* 0x000fe20000000038 */
[----:B------:R-:W-:Y:S02]  /*7430*/  FFMA.FTZ R27, R29, R30, R27 ;  /* 0x0000001e1d1b7223 */ /* 0x000fe4000001001b */
[----:B------:R-:W-:Y:S02]  /*7440*/  FMUL.FTZ R29, R26, R23 ;  /* 0x000000171a1d7220 */ /* 0x000fe40000410000 */
[----:B------:R-:W-:Y:S02]  /*7450*/  FADD.FTZ R28, R28, R30 ;  /* 0x0000001e1c1c7221 */ /* 0x000fe40000010000 */
[----:B------:R-:W-:-:S02]  /*7460*/  FADD.FTZ R91, R91, R26 ;  /* 0x0000001a5b5b7221 */ /* 0x000fc40000010000 */
[C---:B------:R-:W-:Y:S02]  /*7470*/  FFMA.FTZ R25, R24.reuse, R26, R25 ;  /* 0x0000001a18197223 */ /* 0x040fe40000010019 */
[----:B------:R-:W-:Y:S01]  /*7480*/  FFMA.FTZ R26, R24, R29, R27 ;  /* 0x0000001d181a7223 */ /* 0x000fe2000001001b */
[--C-:B------:R-:W-:Y:S01]  /*7490*/  PRMT R24, RZ, 0x7610, R15.reuse ;  /* 0x00007610ff187816 */ /* 0x100fe2000000000f */
[----:B------:R-:W-:Y:S01]  /*74a0*/  FADD.FTZ R27, R29, R28 ;  /* 0x0000001c1d1b7221 */ /* 0x000fe20000010000 */
[----:B------:R-:W-:Y:S01]  /*74b0*/  PRMT R28, RZ, 0x5410, R15 ;  /* 0x00005410ff1c7816 */ /* 0x000fe2000000000f */
[----:B------:R-:W-:Y:S02]  /*74c0*/  FADD.FTZ R92, R92, R31 ;  /* 0x0000001f5c5c7221 */ /* 0x000fe40000010000 */
[----:B------:R-:W-:Y:S02]  /*74d0*/  FADD.FTZ R24, R24, -UR24 ;  /* 0x8000001818187e21 */ /* 0x000fe40008010000 */
        /* <DEDUP_REMOVED lines=22> */
.L_x_181:
[----:B------:R-:W-:Y:S01]  /*7640*/  FMUL.FTZ R29, R90, R22 ;  /* 0x000000165a1d7220 */ /* 0x000fe20000410000 */
[----:B------:R-:W-:Y:S01]  /*7650*/  PRMT R37, RZ, 0x5410, R16 ;  /* 0x00005410ff257816 */ /* 0x000fe20000000010 */
[C---:B------:R-:W-:Y:S01]  /*7660*/  FFMA.FTZ R88, R28.reuse, R90, R88 ;  /* 0x0000005a1c587223 */ /* 0x040fe20000010058 */
[----:B------:R-:W-:Y:S01]  /*7670*/  PRMT R31, RZ, 0x7610, R16 ;  /* 0x00007610ff1f7816 */ /* 0x000fe20000000010 */
[----:B------:R-:W-:Y:S01]  /*7680*/  FFMA.FTZ R26, R28, R29, R26 ;  /* 0x0000001d1c1a7223 */ /* 0x000fe2000001001a */
[----:B------:R-:W-:Y:S01]  /*7690*/  PRMT R30, RZ, 0x5410, R55 ;  /* 0x00005410ff1e7816 */ /* 0x000fe20000000037 */
[----:B------:R-:W-:Y:S02]  /*76a0*/  FMUL.FTZ R28, R89, R23 ;  /* 0x00000017591c7220 */ /* 0x000fe40000410000 */
[----:B------:R-:W-:Y:S02]  /*76b0*/  FADD.FTZ R27, R27, R29 ;  /* 0x0000001d1b1b7221 */ /* 0x000fe40000010000 */
[----:B------:R-:W-:-:S02]  /*76c0*/  FADD.FTZ R37, R37, -UR24 ;  /* 0x8000001825257e21 */ /* 0x000fc40008010000 */
[----:B------:R-:W-:Y:S02]  /*76d0*/  FADD.FTZ R31, R31, -UR24 ;  /* 0x800000181f1f7e21 */ /* 0x000fe40008010000 */
[C---:B------:R-:W-:Y:S02]  /*76e0*/  FFMA.FTZ R87, R24.reuse, R89, R25 ;  /* 0x0000005918577223 */ /* 0x040fe40000010019 */
[----:B------:R-:W-:Y:S01]  /*76f0*/  FFMA.FTZ R25, R24, R28, R26 ;  /* 0x0000001c18197223 */ /* 0x000fe2000001001a */
[----:B------:R-:W-:Y:S01]  /*7700*/  PRMT R24, RZ, 0x7610, R55 ;  /* 0x00007610ff187816 */ /* 0x000fe20000000037 */
[----:B------:R-:W-:Y:S02]  /*7710*/  FADD.FTZ R26, R28, R27 ;  /* 0x0000001b1c1a7221 */ /* 0x000fe40000010000 */
        /* <DEDUP_REMOVED lines=21> */
.L_x_182:
[----:B------:R-:W-:Y:S01]  /*7870*/  FMUL.FTZ R27, R30, R22 ;  /* 0x000000161e1b7220 */ /* 0x000fe20000410000 */
[----:B------:R-:W-:Y:S01]  /*7880*/  PRMT R93, RZ, 0x5410, R17 ;  /* 0x00005410ff5d7816 */ /* 0x000fe20000000011 */
[----:B------:R-:W-:Y:S02]  /*7890*/  FMUL.FTZ R29, R24, R23 ;  /* 0x00000017181d7220 */ /* 0x000fe40000410000 */
[----:B------:R-:W-:Y:S02]  /*78a0*/  FFMA.FTZ R25, R37, R27, R25 ;  /* 0x0000001b25197223 */ /* 0x000fe40000010019 */
[----:B------:R-:W-:Y:S01]  /*78b0*/  FADD.FTZ R26, R26, R27 ;  /* 0x0000001b1a1a7221 */ /* 0x000fe20000010000 */
[----:B------:R-:W-:Y:S01]  /*78c0*/  PRMT R27, RZ, 0x7610, R54 ;  /* 0x00007610ff1b7816 */ /* 0x000fe20000000036 */
[----:B------:R-:W-:Y:S01]  /*78d0*/  FFMA.FTZ R28, R31, R29, R25 ;  /* 0x0000001d1f1c7223 */ /* 0x000fe20000010019 */
[----:B------:R-:W-:Y:S01]  /*78e0*/  PRMT R25, RZ, 0x7610, R17 ;  /* 0x00007610ff197816 */ /* 0x000fe20000000011 */
[----:B------:R-:W-:-:S02]  /*78f0*/  FADD.FTZ R93, R93, -UR24 ;  /* 0x800000185d5d7e21 */ /* 0x000fc40008010000 */
[----:B------:R-:W-:Y:S01]  /*7900*/  FADD.FTZ R29, R29, R26 ;  /* 0x0000001a1d1d7221 */ /* 0x000fe20000010000 */
        /* <DEDUP_REMOVED lines=23> */
.L_x_183:
[----:B------:R0:W-:Y:S01]  /*7a80*/  STL [R1+0x4], R0 ;  /* 0x0000040001007387 */ /* 0x0001e20000100800 */
[----:B------:R-:W-:Y:S02]  /*7a90*/  FMUL.FTZ R40, R26, R22 ;  /* 0x000000161a287220 */ /* 0x000fe40000410000 */
[----:B------:R-:W-:Y:S02]  /*7aa0*/  FMUL.FTZ R41, R27, R23 ;  /* 0x000000171b297220 */ /* 0x000fe40000410000 */
[----:B------:R-:W-:Y:S02]  /*7ab0*/  FFMA.FTZ R28, R93, R40, R28 ;  /* 0x000000285d1c7223 */ /* 0x000fe4000001001c */
[----:B------:R-:W-:Y:S02]  /*7ac0*/  FADD.FTZ R29, R29, R40 ;  /* 0x000000281d1d7221 */ /* 0x000fe40000010000 */
[----:B------:R-:W-:Y:S01]  /*7ad0*/  FFMA.FTZ R40, R25, R41, R28 ;  /* 0x0000002919287223 */ /* 0x000fe2000001001c */
[----:B0-----:R-:W0:Y:S01]  /*7ae0*/  S2R R0, SR_LANEID ;  /* 0x0000000000007919 */ /* 0x001e220000000000 */
[----:B------:R-:W-:-:S03]  /*7af0*/  FADD.FTZ R41, R41, R29 ;  /* 0x0000001d29297221 */ /* 0x000fc60000010000 */
[----:B------:R-:W1:Y:S04]  /*7b00*/  SHFL.DOWN PT, R28, R40, 0x1, 0x1f ;  /* 0x08201f00281c7f89 */ /* 0x000e6800000e0000 */
[----:B------:R-:W2:Y:S01]  /*7b10*/  SHFL.DOWN PT, R29, R41, 0x1, 0x1f ;  /* 0x08201f00291d7f89 */ /* 0x000ea200000e0000 */
[----:B0-----:R-:W-:-:S13]  /*7b20*/  ISETP.GT.AND P0, PT, R0, 0x1e, PT ;  /* 0x0000001e0000780c */ /* 0x001fda0003f04270 */
        /* <DEDUP_REMOVED lines=14> */
[----:B------:R-:W1:Y:S01]  /*7c10*/  SHFL.DOWN PT, R29, R41, 0x8, 0x1f ;  /* 0x09001f00291d7f89 */ /* 0x000e6200000e0000 */
[----:B------:R-:W-:-:S09]  /*7c20*/  FADD.FTZ R92, R92, R90 ;  /* 0x0000005a5c5c7221 */ /* 0x000fd20000010000 */
[----:B0-----:R-:W-:Y:S02]  /*7c30*/  @!P0 FADD.FTZ R40, R40, R28 ;  /* 0x0000001c28288221 */ /* 0x001fe40000010000 */
[----:B-1----:R-:W-:Y:S01]  /*7c40*/  @!P0 FADD.FTZ R41, R41, R29 ;  /* 0x0000001d29298221 */ /* 0x002fe20000010000 */
[----:B------:R-:W-:Y:S01]  /*7c50*/  ISETP.GT.AND P0, PT, R0, 0xf, PT ;  /* 0x0000000f0000780c */ /* 0x000fe20003f04270 */
[----:B------:R-:W-:Y:S01]  /*7c60*/  FADD.FTZ R91, R91, R89 ;  /* 0x000000595b5b7221 */ /* 0x000fe20000010000 */
[----:B------:R0:W5:Y:S04]  /*7c70*/  LDL.LU R0, [R1+0x4] ;  /* 0x0000040001007983 */ /* 0x0001680000300800 */
[----:B------:R-:W2:Y:S04]  /*7c80*/  LDL R90, [R1] ;  /* 0x00000000015a7983 */ /* 0x000ea80000100800 */
[----:B------:R-:W1:Y:S04]  /*7c90*/  S2R R89, SR_LANEID ;  /* 0x0000000000597919 */ /* 0x000e680000000000 */
[----:B------:R-:W3:Y:S04]  /*7ca0*/  SHFL.DOWN PT, R28, R40, 0x10, 0x1f ;  /* 0x0a001f00281c7f89 */ /* 0x000ee800000e0000 */
[----:B------:R-:W4:Y:S01]  /*7cb0*/  SHFL.DOWN PT, R29, R41, 0x10, 0x1f ;  /* 0x0a001f00291d7f89 */ /* 0x000f2200000e0000 */
[----:B------:R-:W-:Y:S01]  /*7cc0*/  FFMA.FTZ R88, R37, R30, R88 ;  /* 0x0000001e25587223 */ /* 0x000fe20000010058 */
[----:B------:R-:W-:Y:S01]  /*7cd0*/  ISETP.NE.AND P2, PT, R3, RZ, PT ;  /* 0x000000ff0300720c */ /* 0x000fe20003f45270 */
[----:B------:R-:W-:-:S02]  /*7ce0*/  FFMA.FTZ R87, R31, R24, R87 ;  /* 0x000000181f577223 */ /* 0x000fc40000010057 */
[----:B------:R-:W-:Y:S02]  /*7cf0*/  FADD.FTZ R92, R92, R30 ;  /* 0x0000001e5c5c7221 */ /* 0x000fe40000010000 */
[----:B------:R-:W-:Y:S02]  /*7d00*/  FADD.FTZ R91, R91, R24 ;  /* 0x000000185b5b7221 */ /* 0x000fe40000010000 */
[----:B------:R-:W-:Y:S01]  /*7d10*/  FFMA.FTZ R24, R93, R26, R88 ;  /* 0x0000001a5d187223 */ /* 0x000fe20000010058 */
[----:B-1----:R-:W-:Y:S01]  /*7d20*/  ISETP.NE.AND P3, PT, R89, RZ, PT ;  /* 0x000000ff5900720c */ /* 0x002fe20003f65270 */
[----:B------:R-:W-:Y:S02]  /*7d30*/  FFMA.FTZ R25, R25, R27, R87 ;  /* 0x0000001b19197223 */ /* 0x000fe40000010057 */
[----:B------:R-:W-:Y:S02]  /*7d40*/  FADD.FTZ R26, R92, R26 ;  /* 0x0000001a5c1a7221 */ /* 0x000fe40000010000 */
[----:B------:R-:W-:-:S02]  /*7d50*/  FADD.FTZ R27, R91, R27 ;  /* 0x0000001b5b1b7221 */ /* 0x000fc40000010000 */
[----:B---3--:R-:W-:Y:S02]  /*7d60*/  @!P0 FADD.FTZ R40, R40, R28 ;  /* 0x0000001c28288221 */ /* 0x008fe40000010000 */
[----:B----4-:R-:W-:Y:S01]  /*7d70*/  @!P0 FADD.FTZ R41, R41, R29 ;  /* 0x0000001d29298221 */ /* 0x010fe20000010000 */
[----:B------:R0:W-:Y:S01]  /*7d80*/  STS.128 [R3.X16+0xd0], R24 ;  /* 0x0000d01803007388 */ /* 0x0001e2000000cc00 */
[----:B------:R-:W-:Y:S01]  /*7d90*/  UMOV UR15, 0x4 ;  /* 0x00000004000f7882 */ /* 0x000fe20000000000 */
[----:B------:R-:W-:Y:S01]  /*7da0*/  BSSY B0, `(.L_x_184) ;  /* 0x0000037000007945 */ /* 0x000fe20003800000 */
[----:B------:R-:W-:Y:S01]  /*7db0*/  ULDC UR22, c[0x0][0xc] ;  /* 0x0000030000167ab9 */ /* 0x000fe20000000800 */
[C---:B------:R-:W-:Y:S02]  /*7dc0*/  ISETP.GT.U32.AND P0, PT, R3.reuse, 0x4f, PT ;  /* 0x0000004f0300780c */ /* 0x040fe40003f04070 */
[----:B------:R-:W-:Y:S01]  /*7dd0*/  SHF.L.U32 R37, R3, 0x4, RZ ;  /* 0x0000000403257819 */ /* 0x000fe200000006ff */
[----:B--2---:R0:W-:Y:S04]  /*7de0*/  @!P3 STS.64 [R90.X8+0x18], R40 ;  /* 0x000018285a00b388 */ /* 0x0041e80000008a00 */
[----:B------:R-:W-:Y:S06]  /*7df0*/  BAR.SYNC.DEFER_BLOCKING 0x0 ;  /* 0x0000000000007b1d */ /* 0x000fec0000010000 */
[----:B------:R-:W-:Y:S05]  /*7e00*/  @P2 BRA `(.L_x_185) ;  /* 0x0000030000002947 */ /* 0x000fea0003800000 */
[----:B------:R-:W1:Y:S02]  /*7e10*/  LDS.128 R28, [0x20] ;  /* 0x00002000ff1c7984 */ /* 0x000e640000000c00 */
[----:B01----:R-:W-:-:S02]  /*7e20*/  FADD.FTZ R40, R40, R28 ;  /* 0x0000001c28287221 */ /* 0x003fc40000010000 */
[----:B------:R-:W-:Y:S02]  /*7e30*/  FADD.FTZ R41, R41, R29 ;  /* 0x0000001d29297221 */ /* 0x000fe40000010000 */
[----:B------:R-:W-:Y:S02]  /*7e40*/  FADD.FTZ R40, R40, R30 ;  /* 0x0000001e28287221 */ /* 0x000fe40000010000 */
[----:B------:R-:W-:Y:S02]  /*7e50*/  FADD.FTZ R41, R41, R31 ;  /* 0x0000001f29297221 */ /* 0x000fe40000010000 */
[----:B------:R-:W0:Y:S02]  /*7e60*/  LDS.128 R28, [0x30] ;  /* 0x00003000ff1c7984 */ /* 0x000e240000000c00 */
[----:B0-----:R-:W-:Y:S02]  /*7e70*/  FADD.FTZ R40, R40, R28 ;  /* 0x0000001c28287221 */ /* 0x001fe40000010000 */
[----:B------:R-:W-:-:S02]  /*7e80*/  FADD.FTZ R41, R41, R29 ;  /* 0x0000001d29297221 */ /* 0x000fc40000010000 */
[----:B------:R-:W-:Y:S02]  /*7e90*/  FADD.FTZ R40, R40, R30 ;  /* 0x0000001e28287221 */ /* 0x000fe40000010000 */
[----:B------:R-:W-:Y:S02]  /*7ea0*/  FADD.FTZ R41, R41, R31 ;  /* 0x0000001f29297221 */ /* 0x000fe40000010000 */
[----:B------:R-:W0:Y:S02]  /*7eb0*/  LDS.128 R28, [0x40] ;  /* 0x00004000ff1c7984 */ /* 0x000e240000000c00 */
        /* <DEDUP_REMOVED lines=9> */
[----:B------:R-:W0:Y:S02]  /*7f50*/  LDS.128 R28, [0x60] ;  /* 0x00006000ff1c7984 */ /* 0x000e240000000c00 */
[----:B0-----:R-:W-:Y:S02]  /*7f60*/  FADD.FTZ R40, R40, R28 ;  /* 0x0000001c28287221 */ /* 0x001fe40000010000 */
[----:B------:R-:W-:Y:S02]  /*7f70*/  FADD.FTZ R41, R41, R29 ;  /* 0x0000001d29297221 */ /* 0x000fe40000010000 */
[----:B------:R-:W-:Y:S02]  /*7f80*/  FADD.FTZ R40, R40, R30 ;  /* 0x0000001e28287221 */ /* 0x000fe40000010000 */
[----:B------:R-:W-:Y:S02]  /*7f90*/  FADD.FTZ R41, R41, R31 ;  /* 0x0000001f29297221 */ /* 0x000fe40000010000 */
[----:B------:R-:W0:Y:S02]  /*7fa0*/  LDS.128 R28, [0x70] ;  /* 0x00007000ff1c7984 */ /* 0x000e240000000c00 */
[----:B0-----:R-:W-:-:S02]  /*7fb0*/  FADD.FTZ R40, R40, R28 ;  /* 0x0000001c28287221 */ /* 0x001fc40000010000 */
        /* <DEDUP_REMOVED lines=16> */
[----:B------:R-:W0:Y:S01]  /*80c0*/  LDS.64 R40, [0xb0] ;  /* 0x0000b000ff287984 */ /* 0x000e220000000a00 */
[----:B------:R-:W-:Y:S02]  /*80d0*/  FADD.FTZ R28, R28, R30 ;  /* 0x0000001e1c1c7221 */ /* 0x000fe40000010000 */
[----:B------:R-:W-:-:S02]  /*80e0*/  FADD.FTZ R29, R29, R31 ;  /* 0x0000001f1d1d7221 */ /* 0x000fc40000010000 */
[----:B0-----:R-:W-:Y:S02]  /*80f0*/  FADD.FTZ R40, R28, R40 ;  /* 0x000000281c287221 */ /* 0x001fe40000010000 */
[----:B------:R-:W-:Y:S02]  /*8100*/  FADD.FTZ R41, R29, R41 ;  /* 0x000000291d297221 */ /* 0x000fe40000010000 */
.L_x_185:
[----:B------:R-:W-:Y:S05]  /*8110*/  BSYNC B0 ;  /* 0x0000000000007941 */ /* 0x000fea0003800000 */
.L_x_184:
[----:B------:R-:W-:Y:S06]  /*8120*/  BAR.SYNC.DEFER_BLOCKING 0x0 ;  /* 0x0000000000007b1d */ /* 0x000fec0000010000 */
[----:B------:R-:W-:Y:S01]  /*8130*/  BSSY B0, `(.L_x_186) ;  /* 0x0000025000007945 */ /* 0x000fe20003800000 */
[----:B------:R-:W-:Y:S05]  /*8140*/  @P0 BRA `(.L_x_187) ;  /* 0x0000023000000947 */ /* 0x000fea0003800000 */
[----:B------:R-:W1:Y:S02]  /*8150*/  LDS.128 R28, [R37+0x5d0] ;  /* 0x0005d000251c7984 */ /* 0x000e640000000c00 */
[----:B-1----:R-:W-:-:S02]  /*8160*/  FADD.FTZ R28, R24, R28 ;  /* 0x0000001c181c7221 */ /* 0x002fc40000010000 */
[----:B------:R-:W-:Y:S02]  /*8170*/  FADD.FTZ R29, R25, R29 ;  /* 0x0000001d191d7221 */ /* 0x000fe40000010000 */
[----:B------:R-:W-:Y:S02]  /*8180*/  FADD.FTZ R30, R26, R30 ;  /* 0x0000001e1a1e7221 */ /* 0x000fe40000010000 */
[----:B------:R-:W-:Y:S02]  /*8190*/  FADD.FTZ R31, R27, R31 ;  /* 0x0000001f1b1f7221 */ /* 0x000fe40000010000 */
[----:B0-----:R-:W0:Y:S02]  /*81a0*/  LDS.128 R24, [R37+0xad0] ;  /* 0x000ad00025187984 */ /* 0x001e240000000c00 */
[----:B0-----:R-:W-:Y:S02]  /*81b0*/  FADD.FTZ R28, R28, R24 ;  /* 0x000000181c1c7221 */ /* 0x001fe40000010000 */
[----:B------:R-:W-:-:S02]  /*81c0*/  FADD.FTZ R29, R29, R25 ;  /* 0x000000191d1d7221 */ /* 0x000fc40000010000 */
[----:B------:R-:W-:Y:S02]  /*81d0*/  FADD.FTZ R30, R30, R26 ;  /* 0x0000001a1e1e7221 */ /* 0x000fe40000010000 */
[----:B------:R-:W-:Y:S02]  /*81e0*/  FADD.FTZ R31, R31, R27 ;  /* 0x0000001b1f1f7221 */ /* 0x000fe40000010000 */
[----:B------:R-:W0:Y:S02]  /*81f0*/  LDS.128 R24, [R37+0xfd0] ;  /* 0x000fd00025187984 */ /* 0x000e240000000c00 */
[----:B0-----:R-:W-:Y:S02]  /*8200*/  FADD.FTZ R28, R28, R24 ;  /* 0x000000181c1c7221 */ /* 0x001fe40000010000 */
[----:B------:R-:W-:Y:S02]  /*8210*/  FADD.FTZ R29, R29, R25 ;  /* 0x000000191d1d7221 */ /* 0x000fe40000010000 */
[----:B------:R-:W-:-:S02]  /*8220*/  FADD.FTZ R30, R30, R26 ;  /* 0x0000001a1e1e7221 */ /* 0x000fc40000010000 */
[----:B------:R-:W-:Y:S02]  /*8230*/  FADD.FTZ R31, R31, R27 ;  /* 0x0000001b1f1f7221 */ /* 0x000fe40000010000 */
[----:B------:R-:W0:Y:S02]  /*8240*/  LDS.128 R24, [R37+0x14d0] ;  /* 0x0014d00025187984 */ /* 0x000e240000000c00 */
[----:B0-----:R-:W-:Y:S02]  /*8250*/  FADD.FTZ R28, R28, R24 ;  /* 0x000000181c1c7221 */ /* 0x001fe40000010000 */
[----:B------:R-:W-:Y:S02]  /*8260*/  FADD.FTZ R29, R29, R25 ;  /* 0x000000191d1d7221 */ /* 0x000fe40000010000 */
[----:B------:R-:W-:Y:S02]  /*8270*/  FADD.FTZ R30, R30, R26 ;  /* 0x0000001a1e1e7221 */ /* 0x000fe40000010000 */
[----:B------:R-:W-:-:S02]  /*8280*/  FADD.FTZ R31, R31, R27 ;  /* 0x0000001b1f1f7221 */ /* 0x000fc40000010000 */
[----:B------:R-:W0:Y:S02]  /*8290*/  LDS.128 R24, [R37+0x19d0] ;  /* 0x0019d00025187984 */ /* 0x000e240000000c00 */
[----:B0-----:R-:W-:Y:S02]  /*82a0*/  FADD.FTZ R28, R28, R24 ;  /* 0x000000181c1c7221 */ /* 0x001fe40000010000 */
[----:B------:R-:W-:Y:S02]  /*82b0*/  FADD.FTZ R29, R29, R25 ;  /* 0x000000191d1d7221 */ /* 0x000fe40000010000 */
[----:B------:R-:W-:Y:S02]  /*82c0*/  FADD.FTZ R30, R30, R26 ;  /* 0x0000001a1e1e7221 */ /* 0x000fe40000010000 */
[----:B------:R-:W-:Y:S02]  /*82d0*/  FADD.FTZ R31, R31, R27 ;  /* 0x0000001b1f1f7221 */ /* 0x000fe40000010000 */
[----:B------:R-:W0:Y:S02]  /*82e0*/  LDS.128 R24, [R37+0x1ed0] ;  /* 0x001ed00025187984 */ /* 0x000e240000000c00 */
[----:B0-----:R-:W-:-:S02]  /*82f0*/  FADD.FTZ R28, R28, R24 ;  /* 0x000000181c1c7221 */ /* 0x001fc40000010000 */
[----:B------:R-:W-:Y:S02]  /*8300*/  FADD.FTZ R29, R29, R25 ;  /* 0x000000191d1d7221 */ /* 0x000fe40000010000 */
[----:B------:R-:W-:Y:S02]  /*8310*/  FADD.FTZ R30, R30, R26 ;  /* 0x0000001a1e1e7221 */ /* 0x000fe40000010000 */
[----:B------:R-:W-:Y:S02]  /*8320*/  FADD.FTZ R31, R31, R27 ;  /* 0x0000001b1f1f7221 */ /* 0x000fe40000010000 */
[----:B------:R-:W0:Y:S02]  /*8330*/  LDS.128 R24, [R37+0x23d0] ;  /* 0x0023d00025187984 */ /* 0x000e240000000c00 */
[----:B0-----:R-:W-:Y:S02]  /*8340*/  FADD.FTZ R24, R28, R24 ;  /* 0x000000181c187221 */ /* 0x001fe40000010000 */
[----:B------:R-:W-:-:S02]  /*8350*/  FADD.FTZ R25, R29, R25 ;  /* 0x000000191d197221 */ /* 0x000fc40000010000 */
[----:B------:R-:W-:Y:S02]  /*8360*/  FADD.FTZ R26, R30, R26 ;  /* 0x0000001a1e1a7221 */ /* 0x000fe40000010000 */
[----:B------:R-:W-:Y:S02]  /*8370*/  FADD.FTZ R27, R31, R27 ;  /* 0x0000001b1f1b7221 */ /* 0x000fe40000010000 */
.L_x_187:
[----:B------:R-:W-:Y:S05]  /*8380*/  BSYNC B0 ;  /* 0x0000000000007941 */ /* 0x000fea0003800000 */
.L_x_186:
[----:B------:R-:W-:Y:S01]  /*8390*/  BSSY B0, `(.L_x_188) ;  /* 0x0000014000007945 */ /* 0x000fe20003800000 */
[----:B------:R-:W-:Y:S05]  /*83a0*/  @P0 BRA `(.L_x_189) ;  /* 0x0000012000000947 */ /* 0x000fea0003800000 */
[----:B------:R-:W-:Y:S02]  /*83b0*/  MOV R28, UR14 ;  /* 0x0000000e001c7c02 */ /* 0x000fe40008000f00 */
[----:B------:R-:W-:Y:S02]  /*83c0*/  MOV R29, UR15 ;  /* 0x0000000f001d7c02 */ /* 0x000fe40008000f00 */
[----:B------:R-:W-:Y:S01]  /*83d0*/  MOV R30, UR10 ;  /* 0x0000000a001e7c02 */ /* 0x000fe20008000f00 */
[----:B------:R-:W-:-:S04]  /*83e0*/  IMAD R28, R28, 0x50, R3 ;  /* 0x000000501c1c7824 */ /* 0x000fc800078e0203 */
[----:B------:R-:W-:-:S05]  /*83f0*/  IMAD.WIDE R28, R28, R29, c[0x0][0x1b8] ;  /* 0x00006e001c1c7625 */ /* 0x000fca00078e021d */
[----:B------:R-:W-:Y:S01]  /*8400*/  LEA R30, P0, R30, R28, 0x2 ;  /* 0x0000001c1e1e7211 */ /* 0x000fe200078010ff */
[----:B------:R-:W-:Y:S03]  /*8410*/  RED.E.ADD.F32.FTZ.RN.STRONG.GPU [R28.64], R24 ;  /* 0x000000181c00798e */ /* 0x000fe6000c10e792 */
[----:B------:R-:W-:-:S05]  /*8420*/  IADD3.X R31, R29, UR12, RZ, P0, !PT ;  /* 0x0000000c1d1f7c10 */ /* 0x000fca00087fe4ff */
[----:B------:R1:W-:Y:S02]  /*8430*/  RED.E.ADD.F32.FTZ.RN.STRONG.GPU [R30.64], R25 ;  /* 0x000000191e00798e */ /* 0x0003e4000c10e792 */
[----:B-1----:R-:W-:Y:S02]  /*8440*/  MOV R30, c[0x0][0x1d8] ;  /* 0x00007600001e7a02 */ /* 0x002fe40000000f00 */
[----:B0-----:R-:W-:Y:S02]  /*8450*/  MOV R25, UR11 ;  /* 0x0000000b00197c02 */ /* 0x001fe40008000f00 */
[----:B------:R-:W-:Y:S02]  /*8460*/  MOV R31, c[0x0][0x1dc] ;  /* 0x00007700001f7a02 */ /* 0x000fe40000000f00 */
[-C--:B------:R-:W-:Y:S02]  /*8470*/  LEA R24, P0, R30, R28.reuse, 0x2 ;  /* 0x0000001c1e187211 */ /* 0x080fe400078010ff */
[----:B------:R-:W-:-:S02]  /*8480*/  LEA R28, P3, R25, R28, 0x2 ;  /* 0x0000001c191c7211 */ /* 0x000fc400078610ff */
[----:B------:R-:W-:Y:S02]  /*8490*/  LEA.HI.X R25, R30, R29, R31, 0x2, P0 ;  /* 0x0000001d1e197211 */ /* 0x000fe400000f141f */
[----:B------:R-:W-:-:S03]  /*84a0*/  IADD3.X R29, R29, UR13, RZ, P3, !PT ;  /* 0x0000000d1d1d7c10 */ /* 0x000fc60009ffe4ff */
[----:B------:R0:W-:Y:S04]  /*84b0*/  RED.E.ADD.F32.FTZ.RN.STRONG.GPU [R24.64], R26 ;  /* 0x0000001a1800798e */ /* 0x0001e8000c10e792 */
[----:B------:R0:W-:Y:S02]  /*84c0*/  RED.E.ADD.F32.FTZ.RN.STRONG.GPU [R28.64], R27 ;  /* 0x0000001b1c00798e */ /* 0x0001e4000c10e792 */
.L_x_189:
[----:B------:R-:W-:Y:S05]  /*84d0*/  BSYNC B0 ;  /* 0x0000000000007941 */ /* 0x000fea0003800000 */
.L_x_188:
[----:B------:R-:W-:-:S06]  /*84e0*/  UISETP.GE.U32.AND UP0, UPT, UR22, 0x2, UPT ;  /* 0x000000021600788c */ /* 0x000fcc000bf06070 */
[----:B------:R-:W-:-:S13]  /*84f0*/  PLOP3.LUT P0, PT, PT, PT, UP0, 0x80, 0x0 ;  /* 0x000000000000781c */ /* 0x000fda0003f0f008 */
[----:B------:R-:W-:Y:S05]  /*8500*/  @!P0 BRA `(.L_x_190) ;  /* 0x0000189000008947 */ /* 0x000fea0003800000 */
[----:B------:R-:W1:Y:S01]  /*8510*/  S2UR UR23, SR_CTAID.Y ;  /* 0x00000000001779c3 */ /* 0x000e620000002600 */
[----:B------:R-:W-:Y:S02]  /*8520*/  ULOP3.LUT UR5, UR4, 0x1, URZ, 0xc0, !UPT ;  /* 0x0000000104057892 */ /* 0x000fe4000f8ec03f */
[----:B------:R-:W-:Y:S02]  /*8530*/  ULDC UR6, c[0x0][0x10] ;  /* 0x0000040000067ab9 */ /* 0x000fe40000000800 */
[----:B------:R-:W-:Y:S02]  /*8540*/  UIMAD UR5, UR5, UR6, URZ ;  /* 0x00000006050572a4 */ /* 0x000fe4000f8e023f */
[----:B------:R-:W-:Y:S02]  /*8550*/  ULDC.64 UR16, c[0x0][0x1a8] ;  /* 0x00006a0000107ab9 */ /* 0x000fe40000000a00 */
[----:B------:R-:W-:Y:S02]  /*8560*/  ULDC UR6, c[0x0][0xc] ;  /* 0x0000030000067ab9 */ /* 0x000fe40000000800 */
[----:B------:R-:W-:-:S04]  /*8570*/  UIMAD UR6, UR5, UR6, URZ ;  /* 0x00000006050672a4 */ /* 0x000fc8000f8e023f */
[----:B------:R-:W-:-:S03]  /*8580*/  USHF.L.U32 UR14, UR6, 0x1, URZ ;  /* 0x00000001060e7899 */ /* 0x000fc6000800063f */
[----:B------:R-:W-:Y:S02]  /*8590*/  ULDC.64 UR6, c[0x0][0x1b0] ;  /* 0x00006c0000067ab9 */ /* 0x000fe40000000a00 */
[----:B------:R-:W-:Y:S02]  /*85a0*/  UIMAD.WIDE UR6, UR14, UR15, UR6 ;  /* 0x0000000f0e0672a5 */ /* 0x000fe4000f8e0206 */
[----:B-1----:R-:W-:-:S04]  /*85b0*/  UIADD3 UR5, UR5, UR23, URZ ;  /* 0x0000001705057290 */ /* 0x002fc8000fffe03f */
[----:B------:R-:W-:Y:S01]  /*85c0*/  UIMAD.WIDE.U32 UR16, UR5, UR15, UR16 ;  /* 0x0000000f051072a5 */ /* 0x000fe2000f8e0010 */
[----:B------:R-:W-:Y:S05]  /*85d0*/  @P2 BRA `(.L_x_191) ;  /* 0x0000020000002947 */ /* 0x000fea0003800000 */
[----:B------:R-:W-:Y:S01]  /*85e0*/  ULDC UR14, c[0x0][0x10] ;  /* 0x00000400000e7ab9 */ /* 0x000fe20000000800 */
[----:B0-----:R-:W0:Y:S01]  /*85f0*/  S2R R26, SR_LANEID ;  /* 0x00000000001a7919 */ /* 0x001e220000000000 */
[----:B------:R-:W-:-:S04]  /*8600*/  UIMAD UR14, UR20, UR14, UR23 ;  /* 0x0000000e140e72a4 */ /* 0x000fc8000f8e0217 */
[----:B------:R-:W-:-:S06]  /*8610*/  UIMAD.WIDE.U32 UR14, UR14, 0x8, UR6 ;  /* 0x000000080e0e78a5 */ /* 0x000fcc000f8e0006 */
[----:B------:R-:W-:Y:S02]  /*8620*/  MOV R24, UR14 ;  /* 0x0000000e00187c02 */ /* 0x000fe40008000f00 */
[----:B------:R-:W-:-:S05]  /*8630*/  MOV R25, UR15 ;  /* 0x0000000f00197c02 */ /* 0x000fca0008000f00 */
[----:B------:R1:W-:Y:S01]  /*8640*/  STG.E.64 [R24.64], R40 ;  /* 0x0000002818007986 */ /* 0x0003e2000c101b12 */
[----:B------:R-:W-:Y:S06]  /*8650*/  MEMBAR.ALL.GPU ;  /* 0x0000000000007992 */ /* 0x000fec000000a000 */
[----:B------:R-:W-:Y:S01]  /*8660*/  VOTEU.ANY UR5, UPT, PT ;  /* 0x0000000000057886 */ /* 0x000fe200038e0100 */
[----:B-1----:R-:W-:Y:S01]  /*8670*/  MOV R24, UR16 ;  /* 0x0000001000187c02 */ /* 0x002fe20008000f00 */
[----:B------:R-:W-:Y:S01]  /*8680*/  UFLO.U32 UR15, UR5 ;  /* 0x00000005000f72bd */ /* 0x000fe200080e0000 */
[----:B------:R-:W-:Y:S01]  /*8690*/  MOV R25, UR17 ;  /* 0x0000001100197c02 */ /* 0x000fe20008000f00 */
[----:B------:R-:W-:Y:S01]  /*86a0*/  UPOPC UR5, UR5 ;  /* 0x00000005000572bf */ /* 0x000fe20008000000 */
[----:B------:R-:W-:-:S00]  /*86b0*/  ERRBAR ;  /* 0x00000000000079ab */ /* 0x000fc00000000000 */
[----:B------:R-:W-:Y:S02]  /*86c0*/  ULOP3.LUT UP0, URZ, UR4, 0x2, URZ, 0xc0, !UPT ;  /* 0x00000002043f7892 */ /* 0x000fe4000f80c03f */
[----:B------:R-:W-:Y:S01]  /*86d0*/  UMOV UR14, 0x1 ;  /* 0x00000001000e7882 */ /* 0x000fe20000000000 */
[----:B0-----:R-:W-:Y:S01]  /*86e0*/  ISETP.EQ.U32.AND P0, PT, R26, UR15, PT ;  /* 0x0000000f1a007c0c */ /* 0x001fe2000bf02070 */
[----:B------:R-:W-:Y:S01]  /*86f0*/  USEL UR14, UR14, 0xffffffff, !UP0 ;  /* 0xffffffff0e0e7887 */ /* 0x000fe2000c000000 */
[----:B------:R-:W-:-:S05]  /*8700*/  MOV R26, UR5 ;  /* 0x00000005001a7c02 */ /* 0x000fca0008000f00 */
[----:B------:R-:W-:-:S06]  /*8710*/  IMAD R26, R26, UR14, RZ ;  /* 0x0000000e1a1a7c24 */ /* 0x000fcc000f8e02ff */
[----:B------:R0:W-:Y:S01]  /*8720*/  @P0 RED.E.ADD.S32.STRONG.GPU [R24.64], R26 ;  /* 0x0000001a1800098e */ /* 0x0001e2000c10e392 */
[----:B------:R-:W-:-:S04]  /*8730*/  PLOP3.LUT P0, PT, PT, PT, UP0, 0x80, 0x0 ;  /* 0x000000000000781c */ /* 0x000fc80003f0f008 */
[----:B0-----:R-:W-:-:S04]  /*8740*/  SEL R26, RZ, c[0x0][0xc], P0 ;  /* 0x00000300ff1a7a07 */ /* 0x001fc80000000000 */
[----:B------:R-:W-:-:S13]  /*8750*/  ISETP.NE.AND P0, PT, R26, -0x1, PT ;  /* 0xffffffff1a00780c */ /* 0x000fda0003f05270 */
[----:B------:R-:W-:Y:S05]  /*8760*/  @!P0 BRA `(.L_x_191) ;  /* 0x0000007000008947 */ /* 0x000fea0003800000 */
.L_x_192:
[----:B------:R-:W-:Y:S02]  /*8770*/  MOV R24, UR16 ;  /* 0x0000001000187c02 */ /* 0x000fe40008000f00 */
[----:B------:R-:W-:-:S05]  /*8780*/  MOV R25, UR17 ;  /* 0x0000001100197c02 */ /* 0x000fca0008000f00 */
[----:B------:R-:W2:Y:S01]  /*8790*/  LDG.E.STRONG.GPU R24, [R24.64] ;  /* 0x0000001218187981 */ /* 0x000ea2000c1ef900 */
[----:B------:R-:W-:Y:S01]  /*87a0*/  YIELD ;  /* 0x0000000000007946 */ /* 0x000fe20003800000 */
[----:B--2---:R-:W-:Y:S01]  /*87b0*/  ISETP.NE.AND P0, PT, R24, R26, PT ;  /* 0x0000001a1800720c */ /* 0x004fe20003f05270 */
[----:B------:R-:W-:-:S12]  /*87c0*/  CCTL.IVALL ;  /* 0x00000000ff00798f */ /* 0x000fd80002000000 */
[----:B------:R-:W-:Y:S05]  /*87d0*/  @P0 BRA `(.L_x_192) ;  /* 0xffffff9000000947 */ /* 0x000fea000383ffff */
.L_x_191:
[----:B------:R-:W-:Y:S01]  /*87e0*/  ISETP.NE.AND P0, PT, RZ, c[0x0][0xc], PT ;  /* 0x00000300ff007a0c */ /* 0x000fe20003f05270 */
[----:B------:R-:W-:Y:S01]  /*87f0*/  WARPSYNC 0xffffffff ;  /* 0xffffffff00007948 */ /* 0x000fe20003800000 */
[----:B------:R-:W-:Y:S11]  /*8800*/  BAR.SYNC.DEFER_BLOCKING 0x0 ;  /* 0x0000000000007b1d */ /* 0x000ff60000010000 */
[----:B------:R-:W-:Y:S05]  /*8810*/  @!P0 BRA `(.L_x_190) ;  /* 0x0000158000008947 */ /* 0x000fea0003800000 */
[----:B------:R-:W-:-:S04]  /*8820*/  UIADD3 UR5, UR22, -0x1, URZ ;  /* 0xffffffff16057890 */ /* 0x000fc8000fffe03f */
[----:B------:R-:W-:-:S03]  /*8830*/  UISETP.GE.U32.AND UP0, UPT, UR5, 0x3, UPT ;  /* 0x000000030500788c */ /* 0x000fc6000bf06070 */
[----:B------:R-:W-:-:S03]  /*8840*/  UMOV UR5, URZ ;  /* 0x0000003f00057c82 */ /* 0x000fc60008000000 */
[----:B------:R-:W-:-:S13]  /*8850*/  PLOP3.LUT P0, PT, PT, PT, UP0, 0x80, 0x0 ;  /* 0x000000000000781c */ /* 0x000fda0003f0f008 */
[----:B------:R-:W-:Y:S05]  /*8860*/  @!P0 BRA `(.L_x_193) ;  /* 0x000012a000008947 */ /* 0x000fea0003800000 */
[----:B------:R-:W-:Y:S02]  /*8870*/  ULOP3.LUT UR5, UR22, 0x3, URZ, 0xc0, !UPT ;  /* 0x0000000316057892 */ /* 0x000fe4000f8ec03f */
[----:B------:R-:W-:Y:S02]  /*8880*/  ULDC UR14, c[0x0][0xc] ;  /* 0x00000300000e7ab9 */ /* 0x000fe40000000800 */
[----:B------:R-:W-:-:S03]  /*8890*/  UIADD3 UR14, -UR5, UR14, URZ ;  /* 0x0000000e050e7290 */ /* 0x000fc6000fffe13f */
[----:B------:R-:W-:-:S03]  /*88a0*/  UMOV UR5, URZ ;  /* 0x0000003f00057c82 */ /* 0x000fc60008000000 */
[----:B------:R-:W-:-:S13]  /*88b0*/  ISETP.LT.AND P0, PT, RZ, UR14, PT ;  /* 0x0000000eff007c0c */ /* 0x000fda000bf01270 */
[----:B------:R-:W-:Y:S05]  /*88c0*/  @!P0 BRA `(.L_x_194) ;  /* 0x00000fa000008947 */ /* 0x000fea0003800000 */
[----:B------:R-:W-:Y:S01]  /*88d0*/  UISETP.GT.AND UP0, UPT, UR14, 0xc, UPT ;  /* 0x0000000c0e00788c */ /* 0x000fe2000bf04270 */
[----:B------:R-:W-:-:S05]  /*88e0*/  PLOP3.LUT P0, PT, PT, PT, PT, 0x80, 0x0 ;  /* 0x000000000000781c */ /* 0x000fca0003f0f070 */
[----:B------:R-:W-:-:S13]  /*88f0*/  PLOP3.LUT P3, PT, PT, PT, UP0, 0x80, 0x0 ;  /* 0x000000000000781c */ /* 0x000fda0003f6f008 */
[----:B------:R-:W-:Y:S05]  /*8900*/  @!P3 BRA `(.L_x_195) ;  /* 0x00000a000000b947 */ /* 0x000fea0003800000 */
[----:B------:R-:W-:Y:S02]  /*8910*/  PLOP3.LUT P0, PT, PT, PT, PT, 0x8, 0x0 ;  /* 0x000000000000781c */ /* 0x000fe40003f0e170 */
.L_x_196:
[----:B0-----:R-:W-:Y:S02]  /*8920*/  MOV R24, UR5 ;  /* 0x0000000500187c02 */ /* 0x001fe40008000f00 */
[----:B------:R-:W-:Y:S02]  /*8930*/  MOV R25, c[0x0][0x10] ;  /* 0x0000040000197a02 */ /* 0x000fe40000000f00 */
[----:B------:R-:W-:-:S13]  /*8940*/  ISETP.EQ.OR P5, PT, R24, UR20, P2 ;  /* 0x0000001418007c0c */ /* 0x000fda00097a2670 */
[----:B------:R-:W-:Y:S01]  /*8950*/  @!P5 IMAD R24, R24, R25, UR23 ;  /* 0x000000171818de24 */ /* 0x000fe2000f8e0219 */
[----:B------:R-:W-:-:S10]  /*8960*/  HFMA2.MMA R25, -RZ, RZ, 0, 4.76837158203125e-07 ;  /* 0x00000008ff197435 */ /* 0x000fd400000001ff */
[----:B------:R-:W-:-:S06]  /*8970*/  @!P5 IMAD.WIDE.U32 R24, R24, R25, UR6 ;  /* 0x000000061818de25 */ /* 0x000fcc000f8e0019 */
[----:B------:R-:W2:Y:S01]  /*8980*/  @!P5 LDG.E.64 R24, [R24.64] ;  /* 0x000000121818d981 */ /* 0x000ea2000c1e1b00 */
[----:B------:R-:W-:Y:S01]  /*8990*/  MOV R26, UR5 ;  /* 0x00000005001a7c02 */ /* 0x000fe20008000f00 */
[----:B------:R-:W-:Y:S01]  /*89a0*/  HFMA2.MMA R27, -RZ, RZ, 0, 4.76837158203125e-07 ;  /* 0x00000008ff1b7435 */ /* 0x000fe200000001ff */
[----:B------:R-:W-:Y:S02]  /*89b0*/  MOV R28, UR5 ;  /* 0x00000005001c7c02 */ /* 0x000fe40008000f00 */
[----:B------:R-:W-:Y:S02]  /*89c0*/  IADD3 R26, R26, 0x1, RZ ;  /* 0x000000011a1a7810 */ /* 0x000fe40007ffe0ff */
[----:B------:R-:W-:Y:S02]  /*89d0*/  IADD3 R28, R28, 0x3, RZ ;  /* 0x000000031c1c7810 */ /* 0x000fe40007ffe0ff */
[----:B------:R-:W-:Y:S02]  /*89e0*/  ISETP.EQ.OR P3, PT, R26, UR20, P2 ;  /* 0x000000141a007c0c */ /* 0x000fe40009762670 */
[----:B------:R-:W-:-:S02]  /*89f0*/  ISETP.EQ.OR P6, PT, R28, UR20, P2 ;  /* 0x000000141c007c0c */ /* 0x000fc400097c2670 */
[----:B------:R-:W-:-:S11]  /*8a00*/  MOV R29, c[0x0][0x10] ;  /* 0x00000400001d7a02 */ /* 0x000fd60000000f00 */
[----:B------:R-:W-:Y:S01]  /*8a10*/  @!P6 IMAD R28, R28, R29, UR23 ;  /* 0x000000171c1cee24 */ /* 0x000fe2000f8e021d */
[----:B------:R-:W-:-:S05]  /*8a20*/  MOV R29, 0x8 ;  /* 0x00000008001d7802 */ /* 0x000fca0000000f00 */
[----:B------:R-:W-:-:S06]  /*8a30*/  @!P6 IMAD.WIDE.U32 R28, R28, R29, UR6 ;  /* 0x000000061c1cee25 */ /* 0x000fcc000f8e001d */
[----:B------:R-:W3:Y:S01]  /*8a40*/  @!P6 LDG.E.64 R28, [R28.64] ;  /* 0x000000121c1ce981 */ /* 0x000ee2000c1e1b00 */
[----:B--2---:R-:W-:Y:S01]  /*8a50*/  @!P5 FADD.FTZ R40, R40, R24 ;  /* 0x000000182828d221 */ /* 0x004fe20000010000 */
[----:B------:R-:W-:Y:S01]  /*8a60*/  MOV R24, UR5 ;  /* 0x0000000500187c02 */ /* 0x000fe20008000f00 */
[----:B------:R-:W-:Y:S01]  /*8a70*/  @!P5 FADD.FTZ R41, R41, R25 ;  /* 0x000000192929d221 */ /* 0x000fe20000010000 */
[----:B------:R-:W-:Y:S02]  /*8a80*/  MOV R25, c[0x0][0x10] ;  /* 0x0000040000197a02 */ /* 0x000fe40000000f00 */
[----:B------:R-:W-:-:S03]  /*8a90*/  IADD3 R24, R24, 0x2, RZ ;  /* 0x0000000218187810 */ /* 0x000fc60007ffe0ff */
[----:B------:R-:W-:Y:S01]  /*8aa0*/  @!P3 IMAD R26, R26, R25, UR23 ;  /* 0x000000171a1abe24 */ /* 0x000fe2000f8e0219 */
[----:B------:R-:W-:-:S03]  /*8ab0*/  ISETP.EQ.OR P5, PT, R24, UR20, P2 ;  /* 0x0000001418007c0c */ /* 0x000fc600097a2670 */
[----:B------:R-:W-:-:S06]  /*8ac0*/  @!P3 IMAD.WIDE.U32 R26, R26, R27, UR6 ;  /* 0x000000061a1abe25 */ /* 0x000fcc000f8e001b */
[----:B------:R-:W2:Y:S04]  /*8ad0*/  @!P3 LDG.E.64 R26, [R26.64] ;  /* 0x000000121a1ab981 */ /* 0x000ea8000c1e1b00 */
[----:B------:R-:W-:Y:S01]  /*8ae0*/  @!P5 IMAD R24, R24, R25, UR23 ;  /* 0x000000171818de24 */ /* 0x000fe2000f8e0219 */
[----:B------:R-:W-:-:S10]  /*8af0*/  HFMA2.MMA R25, -RZ, RZ, 0, 4.76837158203125e-07 ;  /* 0x00000008ff197435 */ /* 0x000fd400000001ff */
[----:B------:R-:W-:-:S06]  /*8b00*/  @!P5 IMAD.WIDE.U32 R24, R24, R25, UR6 ;  /* 0x000000061818de25 */ /* 0x000fcc000f8e0019 */
[----:B------:R-:W4:Y:S01]  /*8b10*/  @!P5 LDG.E.64 R24, [R24.64] ;  /* 0x000000121818d981 */ /* 0x000f22000c1e1b00 */
[----:B--2---:R-:W-:Y:S01]  /*8b20*/  @!P3 FADD.FTZ R40, R40, R26 ;  /* 0x0000001a2828b221 */ /* 0x004fe20000010000 */
[----:B------:R-:W-:Y:S01]  /*8b30*/  MOV R26, UR5 ;  /* 0x00000005001a7c02 */ /* 0x000fe20008000f00 */
[----:B------:R-:W-:-:S03]  /*8b40*/  @!P3 FADD.FTZ R41, R41, R27 ;  /* 0x0000001b2929b221 */ /* 0x000fc60000010000 */
[----:B------:R-:W-:-:S04]  /*8b50*/  IADD3 R26, R26, 0x4, RZ ;  /* 0x000000041a1a7810 */ /* 0x000fc80007ffe0ff */
[----:B------:R-:W-:Y:S01]  /*8b60*/  ISETP.EQ.OR P3, PT, R26, UR20, P2 ;  /* 0x000000141a007c0c */ /* 0x000fe20009762670 */
[----:B----4-:R-:W-:Y:S01]  /*8b70*/  @!P5 FADD.FTZ R40, R40, R24 ;  /* 0x000000182828d221 */ /* 0x010fe20000010000 */
[----:B------:R-:W-:Y:S01]  /*8b80*/  MOV R24, UR5 ;  /* 0x0000000500187c02 */ /* 0x000fe20008000f00 */
[----:B------:R-:W-:-:S03]  /*8b90*/  @!P5 FADD.FTZ R41, R41, R25 ;  /* 0x000000192929d221 */ /* 0x000fc60000010000 */
[----:B------:R-:W-:-:S04]  /*8ba0*/  IADD3 R24, R24, 0x5, RZ ;  /* 0x0000000518187810 */ /* 0x000fc80007ffe0ff */
[----:B------:R-:W-:Y:S01]  /*8bb0*/  ISETP.EQ.OR P5, PT, R24, UR20, P2 ;  /* 0x0000001418007c0c */ /* 0x000fe200097a2670 */
[----:B---3--:R-:W-:Y:S01]  /*8bc0*/  @!P6 FADD.FTZ R40, R40, R28 ;  /* 0x0000001c2828e221 */ /* 0x008fe20000010000 */
[----:B------:R-:W-:Y:S02]  /*8bd0*/  MOV R28, UR5 ;  /* 0x00000005001c7c02 */ /* 0x000fe40008000f00 */
[----:B------:R-:W-:Y:S01]  /*8be0*/  MOV R25, c[0x0][0x10] ;  /* 0x0000040000197a02 */ /* 0x000fe20000000f00 */
[----:B------:R-:W-:Y:S01]  /*8bf0*/  HFMA2.MMA R27, -RZ, RZ, 0, 4.76837158203125e-07 ;  /* 0x00000008ff1b7435 */ /* 0x000fe200000001ff */
[----:B------:R-:W-:Y:S01]  /*8c00*/  IADD3 R28, R28, 0x6, RZ ;  /* 0x000000061c1c7810 */ /* 0x000fe20007ffe0ff */
[----:B------:R-:W-:Y:S02]  /*8c10*/  @!P6 FADD.FTZ R41, R41, R29 ;  /* 0x0000001d2929e221 */ /* 0x000fe40000010000 */
[----:B------:R-:W-:Y:S01]  /*8c20*/  @!P3 IMAD R26, R26, R25, UR23 ;  /* 0x000000171a1abe24 */ /* 0x000fe2000f8e0219 */
[----:B------:R-:W-:-:S03]  /*8c30*/  ISETP.EQ.OR P6, PT, R28, UR20, P2 ;  /* 0x000000141c007c0c */ /* 0x000fc600097c2670 */
[----:B------:R-:W-:Y:S01]  /*8c40*/  @!P5 IMAD R24, R24, R25, UR23 ;  /* 0x000000171818de24 */ /* 0x000fe2000f8e0219 */
[----:B------:R-:W-:Y:S01]  /*8c50*/  HFMA2.MMA R25, -RZ, RZ, 0, 4.76837158203125e-07 ;  /* 0x00000008ff197435 */ /* 0x000fe200000001ff */
[----:B------:R-:W-:Y:S01]  /*8c60*/  @!P3 IMAD.WIDE.U32 R26, R26, R27, UR6 ;  /* 0x000000061a1abe25 */ /* 0x000fe2000f8e001b */
[----:B------:R-:W-:-:S05]  /*8c70*/  MOV R29, c[0x0][0x10] ;  /* 0x00000400001d7a02 */ /* 0x000fca0000000f00 */
[----:B------:R-:W2:Y:S03]  /*8c80*/  @!P3 LDG.E.64 R26, [R26.64] ;  /* 0x000000121a1ab981 */ /* 0x000ea6000c1e1b00 */
[----:B------:R-:W-:-:S04]  /*8c90*/  @!P5 IMAD.WIDE.U32 R24, R24, R25, UR6 ;  /* 0x000000061818de25 */ /* 0x000fc8000f8e0019 */
[----:B------:R-:W-:Y:S01]  /*8ca0*/  @!P6 IMAD R28, R28, R29, UR23 ;  /* 0x000000171c1cee24 */ /* 0x000fe2000f8e021d */
[----:B------:R-:W-:Y:S01]  /*8cb0*/  MOV R29, 0x8 ;  /* 0x00000008001d7802 */ /* 0x000fe20000000f00 */
[----:B------:R-:W3:Y:S04]  /*8cc0*/  @!P5 LDG.E.64 R24, [R24.64] ;  /* 0x000000121818d981 */ /* 0x000ee8000c1e1b00 */
[----:B------:R-:W-:-:S06]  /*8cd0*/  @!P6 IMAD.WIDE.U32 R28, R28, R29, UR6 ;  /* 0x000000061c1cee25 */ /* 0x000fcc000f8e001d */
[----:B------:R-:W4:Y:S01]  /*8ce0*/  @!P6 LDG.E.64 R28, [R28.64] ;  /* 0x000000121c1ce981 */ /* 0x000f22000c1e1b00 */
[----:B--2---:R-:W-:Y:S01]  /*8cf0*/  @!P3 FADD.FTZ R40, R40, R26 ;  /* 0x0000001a2828b221 */ /* 0x004fe20000010000 */
[----:B------:R-:W-:Y:S01]  /*8d00*/  MOV R26, UR5 ;  /* 0x00000005001a7c02 */ /* 0x000fe20008000f00 */
[----:B------:R-:W-:Y:S02]  /*8d10*/  @!P3 FADD.FTZ R41, R41, R27 ;  /* 0x0000001b2929b221 */ /* 0x000fe40000010000 */
[----:B---3--:R-:W-:Y:S01]  /*8d20*/  @!P5 FADD.FTZ R40, R40, R24 ;  /* 0x000000182828d221 */ /* 0x008fe20000010000 */
[----:B------:R-:W-:Y:S01]  /*8d30*/  MOV R24, UR5 ;  /* 0x0000000500187c02 */ /* 0x000fe20008000f00 */
[----:B------:R-:W-:Y:S01]  /*8d40*/  @!P5 FADD.FTZ R41, R41, R25 ;  /* 0x000000192929d221 */ /* 0x000fe20000010000 */
[----:B------:R-:W-:Y:S02]  /*8d50*/  IADD3 R26, R26, 0x7, RZ ;  /* 0x000000071a1a7810 */ /* 0x000fe40007ffe0ff */
[----:B------:R-:W-:-:S02]  /*8d60*/  IADD3 R24, R24, 0x8, RZ ;  /* 0x0000000818187810 */ /* 0x000fc40007ffe0ff */
[----:B------:R-:W-:Y:S01]  /*8d70*/  ISETP.EQ.OR P3, PT, R26, UR20, P2 ;  /* 0x000000141a007c0c */ /* 0x000fe20009762670 */
[----:B----4-:R-:W-:Y:S02]  /*8d80*/  @!P6 FADD.FTZ R40, R40, R28 ;  /* 0x0000001c2828e221 */ /* 0x010fe40000010000 */
[----:B------:R-:W-:Y:S01]  /*8d90*/  @!P6 FADD.FTZ R41, R41, R29 ;  /* 0x0000001d2929e221 */ /* 0x000fe20000010000 */
[----:B------:R-:W-:Y:S02]  /*8da0*/  ISETP.EQ.OR P6, PT, R24, UR20, P2 ;  /* 0x0000001418007c0c */ /* 0x000fe400097c2670 */
[----:B------:R-:W-:Y:S01]  /*8db0*/  MOV R25, c[0x0][0x10] ;  /* 0x0000040000197a02 */ /* 0x000fe20000000f00 */
[----:B------:R-:W-:Y:S01]  /*8dc0*/  HFMA2.MMA R27, -RZ, RZ, 0, 4.76837158203125e-07 ;  /* 0x00000008ff1b7435 */ /* 0x000fe200000001ff */
[----:B------:R-:W-:-:S05]  /*8dd0*/  MOV R28, UR5 ;  /* 0x00000005001c7c02 */ /* 0x000fca0008000f00 */
[----:B------:R-:W-:Y:S01]  /*8de0*/  @!P3 IMAD R26, R26, R25, UR23 ;  /* 0x000000171a1abe24 */ /* 0x000fe2000f8e0219 */
[----:B------:R-:W-:-:S03]  /*8df0*/  IADD3 R28, R28, 0x9, RZ ;  /* 0x000000091c1c7810 */ /* 0x000fc60007ffe0ff */
[----:B------:R-:W-:Y:S01]  /*8e00*/  @!P6 IMAD R24, R24, R25, UR23 ;  /* 0x000000171818ee24 */ /* 0x000fe2000f8e0219 */
[----:B------:R-:W-:Y:S01]  /*8e10*/  HFMA2.MMA R25, -RZ, RZ, 0, 4.76837158203125e-07 ;  /* 0x00000008ff197435 */ /* 0x000fe200000001ff */
[----:B------:R-:W-:Y:S01]  /*8e20*/  ISETP.EQ.OR P5, PT, R28, UR20, P2 ;  /* 0x000000141c007c0c */ /* 0x000fe200097a2670 */
[----:B------:R-:W-:Y:S01]  /*8e30*/  @!P3 IMAD.WIDE.U32 R26, R26, R27, UR6 ;  /* 0x000000061a1abe25 */ /* 0x000fe2000f8e001b */
[----:B------:R-:W-:-:S05]  /*8e40*/  MOV R29, c[0x0][0x10] ;  /* 0x00000400001d7a02 */ /* 0x000fca0000000f00 */
[----:B------:R-:W2:Y:S02]  /*8e50*/  @!P3 LDG.E.64 R26, [R26.64] ;  /* 0x000000121a1ab981 */ /* 0x000ea4000c1e1b00 */
[----:B------:R-:W-:-:S04]  /*8e60*/  @!P6 IMAD.WIDE.U32 R24, R24, R25, UR6 ;  /* 0x000000061818ee25 */ /* 0x000fc8000f8e0019 */
[----:B------:R-:W-:Y:S02]  /*8e70*/  @!P5 IMAD R28, R28, R29, UR23 ;  /* 0x000000171c1cde24 */ /* 0x000fe4000f8e021d */
[----:B------:R-:W3:Y:S01]  /*8e80*/  @!P6 LDG.E.64 R24, [R24.64] ;  /* 0x000000121818e981 */ /* 0x000ee2000c1e1b00 */
[----:B------:R-:W-:-:S05]  /*8e90*/  MOV R29, 0x8 ;  /* 0x00000008001d7802 */ /* 0x000fca0000000f00 */
[----:B------:R-:W-:-:S06]  /*8ea0*/  @!P5 IMAD.WIDE.U32 R28, R28, R29, UR6 ;  /* 0x000000061c1cde25 */ /* 0x000fcc000f8e001d */
[----:B------:R-:W4:Y:S01]  /*8eb0*/  @!P5 LDG.E.64 R28, [R28.64] ;  /* 0x000000121c1cd981 */ /* 0x000f22000c1e1b00 */
[----:B--2---:R-:W-:Y:S01]  /*8ec0*/  @!P3 FADD.FTZ R40, R40, R26 ;  /* 0x0000001a2828b221 */ /* 0x004fe20000010000 */
[----:B------:R-:W-:Y:S01]  /*8ed0*/  MOV R26, UR5 ;  /* 0x00000005001a7c02 */ /* 0x000fe20008000f00 */
[----:B------:R-:W-:Y:S02]  /*8ee0*/  @!P3 FADD.FTZ R41, R41, R27 ;  /* 0x0000001b2929b221 */ /* 0x000fe40000010000 */
[----:B---3--:R-:W-:Y:S01]  /*8ef0*/  @!P6 FADD.FTZ R40, R40, R24 ;  /* 0x000000182828e221 */ /* 0x008fe20000010000 */
[----:B------:R-:W-:Y:S02]  /*8f00*/  MOV R24, UR5 ;  /* 0x0000000500187c02 */ /* 0x000fe40008000f00 */
[----:B------:R-:W-:Y:S02]  /*8f10*/  IADD3 R26, R26, 0xa, RZ ;  /* 0x0000000a1a1a7810 */ /* 0x000fe40007ffe0ff */
[----:B------:R-:W-:Y:S01]  /*8f20*/  IADD3 R24, R24, 0xb, RZ ;  /* 0x0000000b18187810 */ /* 0x000fe20007ffe0ff */
[----:B------:R-:W-:Y:S01]  /*8f30*/  @!P6 FADD.FTZ R41, R41, R25 ;  /* 0x000000192929e221 */ /* 0x000fe20000010000 */
[----:B------:R-:W-:-:S02]  /*8f40*/  ISETP.EQ.OR P3, PT, R26, UR20, P2 ;  /* 0x000000141a007c0c */ /* 0x000fc40009762670 */
[----:B------:R-:W-:Y:S01]  /*8f50*/  ISETP.EQ.OR P6, PT, R24, UR20, P2 ;  /* 0x0000001418007c0c */ /* 0x000fe200097c2670 */
[----:B----4-:R-:W-:Y:S01]  /*8f60*/  @!P5 FADD.FTZ R40, R40, R28 ;  /* 0x0000001c2828d221 */ /* 0x010fe20000010000 */
[----:B------:R-:W-:Y:S01]  /*8f70*/  MOV R28, UR5 ;  /* 0x00000005001c7c02 */ /* 0x000fe20008000f00 */
[----:B------:R-:W-:Y:S01]  /*8f80*/  HFMA2.MMA R27, -RZ, RZ, 0, 4.76837158203125e-07 ;  /* 0x00000008ff1b7435 */ /* 0x000fe200000001ff */
[----:B------:R-:W-:Y:S02]  /*8f90*/  MOV R25, c[0x0][0x10] ;  /* 0x0000040000197a02 */ /* 0x000fe40000000f00 */
[----:B------:R-:W-:Y:S01]  /*8fa0*/  IADD3 R28, R28, 0xc, RZ ;  /* 0x0000000c1c1c7810 */ /* 0x000fe20007ffe0ff */
[----:B------:R-:W-:-:S04]  /*8fb0*/  @!P5 FADD.FTZ R41, R41, R29 ;  /* 0x0000001d2929d221 */ /* 0x000fc80000010000 */
[-C--:B------:R-:W-:Y:S01]  /*8fc0*/  @!P3 IMAD R26, R26, R25.reuse, UR23 ;  /* 0x000000171a1abe24 */ /* 0x080fe2000f8e0219 */
[----:B------:R-:W-:Y:S01]  /*8fd0*/  ISETP.EQ.OR P5, PT, R28, UR20, P2 ;  /* 0x000000141c007c0c */ /* 0x000fe200097a2670 */
        /* <DEDUP_REMOVED lines=13> */
[----:B------:R-:W-:-:S03]  /*90b0*/  @!P3 FADD.FTZ R41, R41, R27 ;  /* 0x0000001b2929b221 */ /* 0x000fc60000010000 */
[----:B------:R-:W-:Y:S01]  /*90c0*/  IADD3 R26, R26, 0xd, RZ ;  /* 0x0000000d1a1a7810 */ /* 0x000fe20007ffe0ff */
[----:B---3--:R-:W-:Y:S01]  /*90d0*/  @!P6 FADD.FTZ R40, R40, R24 ;  /* 0x000000182828e221 */ /* 0x008fe20000010000 */
[----:B------:R-:W-:Y:S02]  /*90e0*/  MOV R24, UR5 ;  /* 0x0000000500187c02 */ /* 0x000fe40008000f00 */
[----:B------:R-:W-:Y:S02]  /*90f0*/  ISETP.EQ.OR P3, PT, R26, UR20, P2 ;  /* 0x000000141a007c0c */ /* 0x000fe40009762670 */
[----:B------:R-:W-:Y:S01]  /*9100*/  IADD3 R24, R24, 0xe, RZ ;  /* 0x0000000e18187810 */ /* 0x000fe20007ffe0ff */
[----:B------:R-:W-:Y:S01]  /*9110*/  @!P6 FADD.FTZ R41, R41, R25 ;  /* 0x000000192929e221 */ /* 0x000fe20000010000 */
[----:B------:R-:W-:Y:S02]  /*9120*/  HFMA2.MMA R27, -RZ, RZ, 0, 4.76837158203125e-07 ;  /* 0x00000008ff1b7435 */ /* 0x000fe400000001ff */
[----:B------:R-:W-:Y:S01]  /*9130*/  ISETP.EQ.OR P6, PT, R24, UR20, P2 ;  /* 0x0000001418007c0c */ /* 0x000fe200097c2670 */
[----:B----4-:R-:W-:Y:S01]  /*9140*/  @!P5 FADD.FTZ R40, R40, R28 ;  /* 0x0000001c2828d221 */ /* 0x010fe20000010000 */
[----:B------:R-:W-:-:S02]  /*9150*/  MOV R28, UR5 ;  /* 0x00000005001c7c02 */ /* 0x000fc40008000f00 */
[----:B------:R-:W-:Y:S02]  /*9160*/  MOV R25, c[0x0][0x10] ;  /* 0x0000040000197a02 */ /* 0x000fe40000000f00 */
[----:B------:R-:W-:Y:S01]  /*9170*/  IADD3 R28, R28, 0xf, RZ ;  /* 0x0000000f1c1c7810 */ /* 0x000fe20007ffe0ff */
[----:B------:R-:W-:Y:S02]  /*9180*/  @!P5 FADD.FTZ R41, R41, R29 ;  /* 0x0000001d2929d221 */ /* 0x000fe40000010000 */
[----:B------:R-:W-:Y:S01]  /*9190*/  @!P3 IMAD R26, R26, R25, UR23 ;  /* 0x000000171a1abe24 */ /* 0x000fe2000f8e0219 */
[----:B------:R-:W-:-:S03]  /*91a0*/  ISETP.EQ.OR P5, PT, R28, UR20, P2 ;  /* 0x000000141c007c0c */ /* 0x000fc600097a2670 */
[----:B------:R-:W-:-:S04]  /*91b0*/  @!P3 IMAD.WIDE.U32 R26, R26, R27, UR6 ;  /* 0x000000061a1abe25 */ /* 0x000fc8000f8e001b */
[----:B------:R-:W-:Y:S01]  /*91c0*/  @!P6 IMAD R24, R24, R25, UR23 ;  /* 0x000000171818ee24 */ /* 0x000fe2000f8e0219 */
[----:B------:R-:W-:Y:S01]  /*91d0*/  HFMA2.MMA R25, -RZ, RZ, 0, 4.76837158203125e-07 ;  /* 0x00000008ff197435 */ /* 0x000fe200000001ff */
[----:B------:R-:W-:Y:S01]  /*91e0*/  MOV R29, c[0x0][0x10] ;  /* 0x00000400001d7a02 */ /* 0x000fe20000000f00 */
[----:B------:R-:W2:Y:S04]  /*91f0*/  @!P3 LDG.E.64 R26, [R26.64] ;  /* 0x000000121a1ab981 */ /* 0x000ea8000c1e1b00 */
[----:B------:R-:W-:Y:S01]  /*9200*/  @!P5 IMAD R28, R28, R29, UR23 ;  /* 0x000000171c1cde24 */ /* 0x000fe2000f8e021d */
[----:B------:R-:W-:-:S03]  /*9210*/  MOV R29, 0x8 ;  /* 0x00000008001d7802 */ /* 0x000fc60000000f00 */
[----:B------:R-:W-:-:S04]  /*9220*/  @!P6 IMAD.WIDE.U32 R24, R24, R25, UR6 ;  /* 0x000000061818ee25 */ /* 0x000fc8000f8e0019 */
[----:B------:R-:W-:Y:S02]  /*9230*/  @!P5 IMAD.WIDE.U32 R28, R28, R29, UR6 ;  /* 0x000000061c1cde25 */ /* 0x000fe4000f8e001d */
[----:B------:R-:W3:Y:S04]  /*9240*/  @!P6 LDG.E.64 R24, [R24.64] ;  /* 0x000000121818e981 */ /* 0x000ee8000c1e1b00 */
[----:B------:R-:W4:Y:S01]  /*9250*/  @!P5 LDG.E.64 R28, [R28.64] ;  /* 0x000000121c1cd981 */ /* 0x000f22000c1e1b00 */
[----:B------:R-:W-:-:S04]  /*9260*/  UIADD3 UR14, UR14, -0x10, URZ ;  /* 0xfffffff00e0e7890 */ /* 0x000fc8000fffe03f */
[----:B------:R-:W-:Y:S02]  /*9270*/  UISETP.GT.AND UP0, UPT, UR14, 0xc, UPT ;  /* 0x0000000c0e00788c */ /* 0x000fe4000bf04270 */
[----:B------:R-:W-:Y:S01]  /*9280*/  UIADD3 UR5, UR5, 0x10, URZ ;  /* 0x0000001005057890 */ /* 0x000fe2000fffe03f */
[----:B--2---:R-:W-:Y:S02]  /*9290*/  @!P3 FADD.FTZ R40, R40, R26 ;  /* 0x0000001a2828b221 */ /* 0x004fe40000010000 */
[----:B------:R-:W-:Y:S01]  /*92a0*/  @!P3 FADD.FTZ R41, R41, R27 ;  /* 0x0000001b2929b221 */ /* 0x000fe20000010000 */
[----:B------:R-:W-:Y:S01]  /*92b0*/  PLOP3.LUT P3, PT, PT, PT, UP0, 0x80, 0x0 ;  /* 0x000000000000781c */ /* 0x000fe20003f6f008 */
[----:B---3--:R-:W-:Y:S02]  /*92c0*/  @!P6 FADD.FTZ R40, R40, R24 ;  /* 0x000000182828e221 */ /* 0x008fe40000010000 */
[----:B------:R-:W-:Y:S02]  /*92d0*/  @!P6 FADD.FTZ R41, R41, R25 ;  /* 0x000000192929e221 */ /* 0x000fe40000010000 */
[----:B----4-:R-:W-:-:S02]  /*92e0*/  @!P5 FADD.FTZ R40, R40, R28 ;  /* 0x0000001c2828d221 */ /* 0x010fc40000010000 */
[----:B------:R-:W-:-:S06]  /*92f0*/  @!P5 FADD.FTZ R41, R41, R29 ;  /* 0x0000001d2929d221 */ /* 0x000fcc0000010000 */
[----:B------:R-:W-:Y:S05]  /*9300*/  @P3 BRA `(.L_x_196) ;  /* 0xfffff61000003947 */ /* 0x000fea000383ffff */
.L_x_195:
[----:B------:R-:W-:-:S06]  /*9310*/  UISETP.GT.AND UP0, UPT, UR14, 0x4, UPT ;  /* 0x000000040e00788c */ /* 0x000fcc000bf04270 */
[----:B------:R-:W-:-:S13]  /*9320*/  PLOP3.LUT P3, PT, PT, PT, UP0, 0x80, 0x0 ;  /* 0x000000000000781c */ /* 0x000fda0003f6f008 */
[----:B------:R-:W-:Y:S05]  /*9330*/  @!P3 BRA `(.L_x_197) ;  /* 0x000005100000b947 */ /* 0x000fea0003800000 */
[----:B0-----:R-:W-:Y:S02]  /*9340*/  MOV R24, UR5 ;  /* 0x0000000500187c02 */ /* 0x001fe40008000f00 */
[----:B------:R-:W-:Y:S02]  /*9350*/  MOV R25, c[0x0][0x10] ;  /* 0x0000040000197a02 */ /* 0x000fe40000000f00 */
[----:B------:R-:W-:Y:S02]  /*9360*/  ISETP.EQ.OR P0, PT, R24, UR20, P2 ;  /* 0x0000001418007c0c */ /* 0x000fe40009702670 */
[----:B------:R-:W-:Y:S02]  /*9370*/  MOV R26, UR5 ;  /* 0x00000005001a7c02 */ /* 0x000fe40008000f00 */
[----:B------:R-:W-:Y:S02]  /*9380*/  MOV R28, UR5 ;  /* 0x00000005001c7c02 */ /* 0x000fe40008000f00 */
[----:B------:R-:W-:-:S07]  /*9390*/  IADD3 R26, R26, 0x1, RZ ;  /* 0x000000011a1a7810 */ /* 0x000fce0007ffe0ff */
[----:B------:R-:W-:Y:S01]  /*93a0*/  @!P0 IMAD R24, R24, R25, UR23 ;  /* 0x0000001718188e24 */ /* 0x000fe2000f8e0219 */
[----:B------:R-:W-:Y:S01]  /*93b0*/  HFMA2.MMA R25, -RZ, RZ, 0, 4.76837158203125e-07 ;  /* 0x00000008ff197435 */ /* 0x000fe200000001ff */
[----:B------:R-:W-:-:S09]  /*93c0*/  ISETP.EQ.OR P5, PT, R26, UR20, P2 ;  /* 0x000000141a007c0c */ /* 0x000fd200097a2670 */
[----:B------:R-:W-:-:S06]  /*93d0*/  @!P0 IMAD.WIDE.U32 R24, R24, R25, UR6 ;  /* 0x0000000618188e25 */ /* 0x000fcc000f8e0019 */
[----:B------:R-:W2:Y:S01]  /*93e0*/  @!P0 LDG.E.64 R24, [R24.64] ;  /* 0x0000001218188981 */ /* 0x000ea2000c1e1b00 */
[----:B------:R-:W-:Y:S02]  /*93f0*/  IADD3 R28, R28, 0x3, RZ ;  /* 0x000000031c1c7810 */ /* 0x000fe40007ffe0ff */
[----:B------:R-:W-:Y:S02]  /*9400*/  MOV R27, c[0x0][0x10] ;  /* 0x00000400001b7a02 */ /* 0x000fe40000000f00 */
[----:B------:R-:W-:Y:S02]  /*9410*/  ISETP.EQ.OR P3, PT, R28, UR20, P2 ;  /* 0x000000141c007c0c */ /* 0x000fe40009762670 */
[----:B------:R-:W-:Y:S01]  /*9420*/  MOV R30, c[0x0][0x10] ;  /* 0x00000400001e7a02 */ /* 0x000fe20000000f00 */
[----:B------:R-:W-:Y:S01]  /*9430*/  @!P5 IMAD R26, R26, R27, UR23 ;  /* 0x000000171a1ade24 */ /* 0x000fe2000f8e021b */
[----:B------:R-:W-:Y:S01]  /*9440*/  MOV R37, UR5 ;  /* 0x0000000500257c02 */ /* 0x000fe20008000f00 */
[----:B------:R-:W-:-:S03]  /*9450*/  HFMA2.MMA R27, -RZ, RZ, 0, 4.76837158203125e-07 ;  /* 0x00000008ff1b7435 */ /* 0x000fc600000001ff */
[----:B------:R-:W-:Y:S02]  /*9460*/  IADD3 R37, R37, 0x4, RZ ;  /* 0x0000000425257810 */ /* 0x000fe40007ffe0ff */
[----:B------:R-:W-:-:S03]  /*9470*/  MOV R29, c[0x0][0x10] ;  /* 0x00000400001d7a02 */ /* 0x000fc60000000f00 */
[----:B------:R-:W-:Y:S01]  /*9480*/  @!P3 IMAD R30, R28, R30, UR23 ;  /* 0x000000171c1ebe24 */ /* 0x000fe2000f8e021e */
[----:B------:R-:W-:Y:S01]  /*9490*/  HFMA2.MMA R28, -RZ, RZ, 0, 4.76837158203125e-07 ;  /* 0x00000008ff1c7435 */ /* 0x000fe200000001ff */
[----:B------:R-:W-:Y:S01]  /*94a0*/  @!P5 IMAD.WIDE.U32 R26, R26, R27, UR6 ;  /* 0x000000061a1ade25 */ /* 0x000fe2000f8e001b */
[----:B------:R-:W-:-:S05]  /*94b0*/  MOV R31, 0x8 ;  /* 0x00000008001f7802 */ /* 0x000fca0000000f00 */
[----:B------:R-:W3:Y:S01]  /*94c0*/  @!P5 LDG.E.64 R26, [R26.64] ;  /* 0x000000121a1ad981 */ /* 0x000ee2000c1e1b00 */
[----:B------:R-:W-:-:S06]  /*94d0*/  @!P3 IMAD.WIDE.U32 R30, R30, R31, UR6 ;  /* 0x000000061e1ebe25 */ /* 0x000fcc000f8e001f */
[----:B------:R-:W4:Y:S01]  /*94e0*/  @!P3 LDG.E.64 R30, [R30.64] ;  /* 0x000000121e1eb981 */ /* 0x000f22000c1e1b00 */
[----:B--2---:R-:W-:Y:S01]  /*94f0*/  @!P0 FADD.FTZ R40, R40, R24 ;  /* 0x0000001828288221 */ /* 0x004fe20000010000 */
[----:B------:R-:W-:Y:S01]  /*9500*/  MOV R24, UR5 ;  /* 0x0000000500187c02 */ /* 0x000fe20008000f00 */
[----:B------:R-:W-:Y:S01]  /*9510*/  @!P0 FADD.FTZ R41, R41, R25 ;  /* 0x0000001929298221 */ /* 0x000fe20000010000 */
[----:B------:R-:W-:Y:S02]  /*9520*/  ISETP.EQ.OR P0, PT, R37, UR20, P2 ;  /* 0x0000001425007c0c */ /* 0x000fe40009702670 */
[----:B------:R-:W-:-:S04]  /*9530*/  IADD3 R24, R24, 0x2, RZ ;  /* 0x0000000218187810 */ /* 0x000fc80007ffe0ff */
[----:B------:R-:W-:Y:S01]  /*9540*/  ISETP.EQ.OR P6, PT, R24, UR20, P2 ;  /* 0x0000001418007c0c */ /* 0x000fe200097c2670 */
[----:B------:R-:W-:-:S12]  /*9550*/  HFMA2.MMA R25, -RZ, RZ, 0, 4.76837158203125e-07 ;  /* 0x00000008ff197435 */ /* 0x000fd800000001ff */
[----:B------:R-:W-:Y:S01]  /*9560*/  @!P6 IMAD R29, R24, R29, UR23 ;  /* 0x00000017181dee24 */ /* 0x000fe2000f8e021d */
[----:B------:R-:W-:-:S03]  /*9570*/  MOV R24, c[0x0][0x10] ;  /* 0x0000040000187a02 */ /* 0x000fc60000000f00 */
[----:B------:R-:W-:-:S04]  /*9580*/  @!P6 IMAD.WIDE.U32 R28, R29, R28, UR6 ;  /* 0x000000061d1cee25 */ /* 0x000fc8000f8e001c */
[----:B------:R-:W-:Y:S02]  /*9590*/  @!P0 IMAD R24, R37, R24, UR23 ;  /* 0x0000001725188e24 */ /* 0x000fe4000f8e0218 */
[----:B------:R-:W2:Y:S01]  /*95a0*/  @!P6 LDG.E.64 R28, [R28.64] ;  /* 0x000000121c1ce981 */ /* 0x000ea2000c1e1b00 */
[----:B---3--:R-:W-:Y:S02]  /*95b0*/  @!P5 FADD.FTZ R40, R40, R26 ;  /* 0x0000001a2828d221 */ /* 0x008fe40000010000 */
[----:B------:R-:W-:-:S06]  /*95c0*/  @!P0 IMAD.WIDE.U32 R24, R24, R25, UR6 ;  /* 0x0000000618188e25 */ /* 0x000fcc000f8e0019 */
[----:B------:R-:W3:Y:S01]  /*95d0*/  @!P0 LDG.E.64 R24, [R24.64] ;  /* 0x0000001218188981 */ /* 0x000ee2000c1e1b00 */
[----:B------:R-:W-:Y:S01]  /*95e0*/  IADD3 R26, R37, 0x1, RZ ;  /* 0x00000001251a7810 */ /* 0x000fe20007ffe0ff */
[----:B------:R-:W-:-:S03]  /*95f0*/  @!P5 FADD.FTZ R41, R41, R27 ;  /* 0x0000001b2929d221 */ /* 0x000fc60000010000 */
[----:B------:R-:W-:Y:S02]  /*9600*/  ISETP.EQ.OR P5, PT, R26, UR20, P2 ;  /* 0x000000141a007c0c */ /* 0x000fe400097a2670 */
[----:B------:R-:W-:Y:S01]  /*9610*/  MOV R27, c[0x0][0x10] ;  /* 0x00000400001b7a02 */ /* 0x000fe20000000f00 */
[----:B--2---:R-:W-:Y:S01]  /*9620*/  @!P6 FADD.FTZ R40, R40, R28 ;  /* 0x0000001c2828e221 */ /* 0x004fe20000010000 */
[----:B------:R-:W-:Y:S01]  /*9630*/  IADD3 R28, R37, 0x2, RZ ;  /* 0x00000002251c7810 */ /* 0x000fe20007ffe0ff */
[----:B------:R-:W-:Y:S02]  /*9640*/  @!P6 FADD.FTZ R41, R41, R29 ;  /* 0x0000001d2929e221 */ /* 0x000fe40000010000 */
[----:B----4-:R-:W-:Y:S01]  /*9650*/  @!P3 FADD.FTZ R40, R40, R30 ;  /* 0x0000001e2828b221 */ /* 0x010fe20000010000 */
[----:B------:R-:W-:-:S03]  /*9660*/  ISETP.EQ.OR P6, PT, R28, UR20, P2 ;  /* 0x000000141c007c0c */ /* 0x000fc600097c2670 */
[----:B---3--:R-:W-:Y:S01]  /*9670*/  @!P0 FADD.FTZ R40, R40, R24 ;  /* 0x0000001828288221 */ /* 0x008fe20000010000 */
[----:B------:R-:W-:Y:S01]  /*9680*/  MOV R24, c[0x0][0x10] ;  /* 0x0000040000187a02 */ /* 0x000fe20000000f00 */
[----:B------:R-:W-:-:S04]  /*9690*/  @!P3 FADD.FTZ R41, R41, R31 ;  /* 0x0000001f2929b221 */ /* 0x000fc80000010000 */
[----:B------:R-:W-:Y:S01]  /*96a0*/  @!P5 IMAD R26, R26, R24, UR23 ;  /* 0x000000171a1ade24 */ /* 0x000fe2000f8e0218 */
[----:B------:R-:W-:-:S03]  /*96b0*/  IADD3 R24, R37, 0x3, RZ ;  /* 0x0000000325187810 */ /* 0x000fc60007ffe0ff */
[----:B------:R-:W-:Y:S01]  /*96c0*/  @!P6 IMAD R28, R28, R27, UR23 ;  /* 0x000000171c1cee24 */ /* 0x000fe2000f8e021b */
[----:B------:R-:W-:Y:S01]  /*96d0*/  HFMA2.MMA R27, -RZ, RZ, 0, 4.76837158203125e-07 ;  /* 0x00000008ff1b7435 */ /* 0x000fe200000001ff */
[----:B------:R-:W-:Y:S01]  /*96e0*/  ISETP.EQ.OR P3, PT, R24, UR20, P2 ;  /* 0x0000001418007c0c */ /* 0x000fe20009762670 */
[----:B------:R-:W-:Y:S01]  /*96f0*/  HFMA2.MMA R31, -RZ, RZ, 0, 4.76837158203125e-07 ;  /* 0x00000008ff1f7435 */ /* 0x000fe200000001ff */
[----:B------:R-:W-:Y:S02]  /*9700*/  MOV R29, 0x8 ;  /* 0x00000008001d7802 */ /* 0x000fe40000000f00 */
[----:B------:R-:W-:-:S05]  /*9710*/  MOV R30, c[0x0][0x10] ;  /* 0x00000400001e7a02 */ /* 0x000fca0000000f00 */
[----:B------:R-:W-:-:S04]  /*9720*/  @!P5 IMAD.WIDE.U32 R26, R26, R27, UR6 ;  /* 0x000000061a1ade25 */ /* 0x000fc8000f8e001b */
[----:B------:R-:W-:Y:S02]  /*9730*/  @!P6 IMAD.WIDE.U32 R28, R28, R29, UR6 ;  /* 0x000000061c1cee25 */ /* 0x000fe4000f8e001d */
[----:B------:R-:W2:Y:S02]  /*9740*/  @!P5 LDG.E.64 R26, [R26.64] ;  /* 0x000000121a1ad981 */ /* 0x000ea4000c1e1b00 */
[----:B------:R-:W-:Y:S02]  /*9750*/  @!P3 IMAD R30, R24, R30, UR23 ;  /* 0x00000017181ebe24 */ /* 0x000fe4000f8e021e */
[----:B------:R-:W3:Y:S02]  /*9760*/  @!P6 LDG.E.64 R28, [R28.64] ;  /* 0x000000121c1ce981 */ /* 0x000ee4000c1e1b00 */
[----:B------:R-:W-:-:S06]  /*9770*/  @!P3 IMAD.WIDE.U32 R30, R30, R31, UR6 ;  /* 0x000000061e1ebe25 */ /* 0x000fcc000f8e001f */
[----:B------:R-:W4:Y:S01]  /*9780*/  @!P3 LDG.E.64 R30, [R30.64] ;  /* 0x000000121e1eb981 */ /* 0x000f22000c1e1b00 */
[----:B------:R-:W-:-:S04]  /*9790*/  IADD3 R37, R37, 0x4, RZ ;  /* 0x0000000425257810 */ /* 0x000fc80007ffe0ff */
[----:B------:R0:W1:Y:S01]  /*97a0*/  R2UR UR5, R37 ;  /* 0x00000000250573c2 */ /* 0x00006200000e0000 */
[----:B------:R-:W-:Y:S01]  /*97b0*/  @!P0 FADD.FTZ R41, R41, R25 ;  /* 0x0000001929298221 */ /* 0x000fe20000010000 */
[----:B------:R-:W-:Y:S01]  /*97c0*/  UIADD3 UR14, UR14, -0x4, URZ ;  /* 0xfffffffc0e0e7890 */ /* 0x000fe2000fffe03f */
[----:B------:R-:W-:-:S03]  /*97d0*/  PLOP3.LUT P0, PT, PT, PT, PT, 0x8, 0x0 ;  /* 0x000000000000781c */ /* 0x000fc60003f0e170 */
[----:B------:R-:W-:Y:S01]  /*97e0*/  UIADD3 UR14, UR14, -0x4, URZ ;  /* 0xfffffffc0e0e7890 */ /* 0x000fe2000fffe03f */
[----:B--2---:R-:W-:Y:S02]  /*97f0*/  @!P5 FADD.FTZ R40, R40, R26 ;  /* 0x0000001a2828d221 */ /* 0x004fe40000010000 */
[----:B------:R-:W-:Y:S02]  /*9800*/  @!P5 FADD.FTZ R41, R41, R27 ;  /* 0x0000001b2929d221 */ /* 0x000fe40000010000 */
[----:B---3--:R-:W-:Y:S02]  /*9810*/  @!P6 FADD.FTZ R40, R40, R28 ;  /* 0x0000001c2828e221 */ /* 0x008fe40000010000 */
[----:B------:R-:W-:Y:S02]  /*9820*/  @!P6 FADD.FTZ R41, R41, R29 ;  /* 0x0000001d2929e221 */ /* 0x000fe40000010000 */
[----:B----4-:R-:W-:Y:S02]  /*9830*/  @!P3 FADD.FTZ R40, R40, R30 ;  /* 0x0000001e2828b221 */ /* 0x010fe40000010000 */
[----:B------:R-:W-:-:S02]  /*9840*/  @!P3 FADD.FTZ R41, R41, R31 ;  /* 0x0000001f2929b221 */ /* 0x000fc40000010000 */
.L_x_197:
[----:B01----:R-:W-:-:S13]  /*9850*/  ISETP.NE.OR P0, PT, RZ, UR14, P0 ;  /* 0x0000000eff007c0c */ /* 0x003fda0008705670 */
[----:B------:R-:W-:Y:S05]  /*9860*/  @!P0 BRA `(.L_x_193) ;  /* 0x000002a000008947 */ /* 0x000fea0003800000 */
.L_x_194:
[----:B0-----:R-:W-:Y:S01]  /*9870*/  MOV R24, UR5 ;  /* 0x0000000500187c02 */ /* 0x001fe20008000f00 */
[----:B------:R-:W-:Y:S01]  /*9880*/  HFMA2.MMA R26, -RZ, RZ, 0, 4.76837158203125e-07 ;  /* 0x00000008ff1a7435 */ /* 0x000fe200000001ff */
[----:B------:R-:W-:Y:S02]  /*9890*/  MOV R25, c[0x0][0x10] ;  /* 0x0000040000197a02 */ /* 0x000fe40000000f00 */
[----:B------:R-:W-:-:S13]  /*98a0*/  ISETP.EQ.OR P0, PT, R24, UR20, P2 ;  /* 0x0000001418007c0c */ /* 0x000fda0009702670 */
[----:B------:R-:W-:-:S04]  /*98b0*/  @!P0 IMAD R24, R24, R25, UR23 ;  /* 0x0000001718188e24 */ /* 0x000fc8000f8e0219 */
[----:B------:R-:W-:Y:S01]  /*98c0*/  @!P0 IMAD.WIDE.U32 R26, R24, R26, UR6 ;  /* 0x00000006181a8e25 */ /* 0x000fe2000f8e001a */
[----:B------:R-:W-:-:S04]  /*98d0*/  MOV R24, UR5 ;  /* 0x0000000500187c02 */ /* 0x000fc80008000f00 */
[----:B------:R-:W-:Y:S01]  /*98e0*/  IADD3 R24, R24, 0x1, RZ ;  /* 0x0000000118187810 */ /* 0x000fe20007ffe0ff */
[----:B------:R-:W2:Y:S03]  /*98f0*/  @!P0 LDG.E.64 R26, [R26.64] ;  /* 0x000000121a1a8981 */ /* 0x000ea6000c1e1b00 */
[----:B------:R-:W-:-:S13]  /*9900*/  ISETP.EQ.OR P3, PT, R24, UR20, P2 ;  /* 0x0000001418007c0c */ /* 0x000fda0009762670 */
[----:B------:R-:W-:Y:S01]  /*9910*/  @!P3 IMAD R25, R24, R25, UR23 ;  /* 0x000000171819be24 */ /* 0x000fe2000f8e0219 */
[----:B------:R-:W-:-:S05]  /*9920*/  MOV R24, 0x8 ;  /* 0x0000000800187802 */ /* 0x000fca0000000f00 */
[----:B------:R-:W-:-:S06]  /*9930*/  @!P3 IMAD.WIDE.U32 R24, R25, R24, UR6 ;  /* 0x000000061918be25 */ /* 0x000fcc000f8e0018 */
[----:B------:R-:W3:Y:S01]  /*9940*/  @!P3 LDG.E.64 R24, [R24.64] ;  /* 0x000000121818b981 */ /* 0x000ee2000c1e1b00 */
[----:B--2---:R-:W-:Y:S01]  /*9950*/  @!P0 FADD.FTZ R40, R40, R26 ;  /* 0x0000001a28288221 */ /* 0x004fe20000010000 */
[----:B------:R-:W-:Y:S01]  /*9960*/  MOV R26, UR5 ;  /* 0x00000005001a7c02 */ /* 0x000fe20008000f00 */
[----:B------:R-:W-:-:S03]  /*9970*/  @!P0 FADD.FTZ R41, R41, R27 ;  /* 0x0000001b29298221 */ /* 0x000fc60000010000 */
[----:B------:R-:W-:-:S04]  /*9980*/  IADD3 R26, R26, 0x2, RZ ;  /* 0x000000021a1a7810 */ /* 0x000fc80007ffe0ff */
[----:B------:R-:W-:Y:S01]  /*9990*/  ISETP.EQ.OR P0, PT, R26, UR20, P2 ;  /* 0x000000141a007c0c */ /* 0x000fe20009702670 */
[----:B------:R-:W-:Y:S01]  /*99a0*/  HFMA2.MMA R27, -RZ, RZ, 0, 4.76837158203125e-07 ;  /* 0x00000008ff1b7435 */ /* 0x000fe200000001ff */
[----:B---3--:R-:W-:Y:S01]  /*99b0*/  @!P3 FADD.FTZ R40, R40, R24 ;  /* 0x000000182828b221 */ /* 0x008fe20000010000 */
[----:B------:R-:W-:-:S10]  /*99c0*/  MOV R24, c[0x0][0x10] ;  /* 0x0000040000187a02 */ /* 0x000fd40000000f00 */
[----:B------:R-:W-:Y:S01]  /*99d0*/  @!P0 IMAD R26, R26, R24, UR23 ;  /* 0x000000171a1a8e24 */ /* 0x000fe2000f8e0218 */
[----:B------:R-:W-:Y:S01]  /*99e0*/  MOV R24, UR5 ;  /* 0x0000000500187c02 */ /* 0x000fe20008000f00 */
[----:B------:R-:W-:-:S03]  /*99f0*/  @!P3 FADD.FTZ R41, R41, R25 ;  /* 0x000000192929b221 */ /* 0x000fc60000010000 */
[----:B------:R-:W-:-:S04]  /*9a00*/  IADD3 R24, R24, 0x3, RZ ;  /* 0x0000000318187810 */ /* 0x000fc80007ffe0ff */
[----:B------:R-:W-:Y:S01]  /*9a10*/  ISETP.EQ.OR P3, PT, R24, UR20, P2 ;  /* 0x0000001418007c0c */ /* 0x000fe20009762670 */
[----:B------:R-:W-:Y:S01]  /*9a20*/  @!P0 IMAD.WIDE.U32 R26, R26, R27, UR6 ;  /* 0x000000061a1a8e25 */ /* 0x000fe2000f8e001b */
[----:B------:R-:W-:-:S05]  /*9a30*/  MOV R25, c[0x0][0x10] ;  /* 0x0000040000197a02 */ /* 0x000fca0000000f00 */
[----:B------:R-:W2:Y:S06]  /*9a40*/  @!P0 LDG.E.64 R26, [R26.64] ;  /* 0x000000121a1a8981 */ /* 0x000eac000c1e1b00 */
[----:B------:R-:W-:Y:S01]  /*9a50*/  @!P3 IMAD R25, R24, R25, UR23 ;  /* 0x000000171819be24 */ /* 0x000fe2000f8e0219 */
[----:B------:R-:W-:-:S10]  /*9a60*/  HFMA2.MMA R24, -RZ, RZ, 0, 4.76837158203125e-07 ;  /* 0x00000008ff187435 */ /* 0x000fd400000001ff */
[----:B------:R-:W-:-:S06]  /*9a70*/  @!P3 IMAD.WIDE.U32 R24, R25, R24, UR6 ;  /* 0x000000061918be25 */ /* 0x000fcc000f8e0018 */
[----:B------:R-:W3:Y:S01]  /*9a80*/  @!P3 LDG.E.64 R24, [R24.64] ;  /* 0x000000121818b981 */ /* 0x000ee2000c1e1b00 */
[----:B------:R-:W-:Y:S02]  /*9a90*/  UIADD3 UR14, UR14, -0x4, URZ ;  /* 0xfffffffc0e0e7890 */ /* 0x000fe4000fffe03f */
[----:B------:R-:W-:Y:S01]  /*9aa0*/  UIADD3 UR5, UR5, 0x4, URZ ;  /* 0x0000000405057890 */ /* 0x000fe2000fffe03f */
[----:B--2---:R-:W-:Y:S02]  /*9ab0*/  @!P0 FADD.FTZ R40, R40, R26 ;  /* 0x0000001a28288221 */ /* 0x004fe40000010000 */
[----:B------:R-:W-:Y:S01]  /*9ac0*/  @!P0 FADD.FTZ R41, R41, R27 ;  /* 0x0000001b29298221 */ /* 0x000fe20000010000 */
[----:B------:R-:W-:Y:S01]  /*9ad0*/  ISETP.NE.AND P0, PT, RZ, UR14, PT ;  /* 0x0000000eff007c0c */ /* 0x000fe2000bf05270 */
[----:B---3--:R-:W-:Y:S02]  /*9ae0*/  @!P3 FADD.FTZ R40, R40, R24 ;  /* 0x000000182828b221 */ /* 0x008fe40000010000 */
[----:B------:R-:W-:-:S10]  /*9af0*/  @!P3 FADD.FTZ R41, R41, R25 ;  /* 0x000000192929b221 */ /* 0x000fd40000010000 */
[----:B-----5:R-:W-:Y:S05]  /*9b00*/  @P0 BRA `(.L_x_194) ;  /* 0xfffffd6000000947 */ /* 0x020fea000383ffff */
.L_x_193:
[----:B0-----:R-:W-:-:S04]  /*9b10*/  MOV R26, c[0x0][0xc] ;  /* 0x00000300001a7a02 */ /* 0x001fc80000000f00 */
[----:B------:R-:W-:-:S13]  /*9b20*/  LOP3.LUT P0, R26, R26, 0x3, RZ, 0xc0, !PT ;  /* 0x000000031a1a7812 */ /* 0x000fda000780c0ff */
[----:B------:R-:W-:Y:S05]  /*9b30*/  @!P0 BRA `(.L_x_190) ;  /* 0x0000026000008947 */ /* 0x000fea0003800000 */
[----:B------:R-:W-:Y:S01]  /*9b40*/  MOV R24, UR5 ;  /* 0x0000000500187c02 */ /* 0x000fe20008000f00 */
[----:B------:R-:W-:Y:S01]  /*9b50*/  BSSY B0, `(.L_x_198) ;  /* 0x000000c000007945 */ /* 0x000fe20003800000 */
[----:B------:R-:W-:Y:S02]  /*9b60*/  ISETP.NE.AND P3, PT, R26, 0x1, PT ;  /* 0x000000011a00780c */ /* 0x000fe40003f65270 */
[----:B------:R-:W-:-:S13]  /*9b70*/  ISETP.EQ.OR P0, PT, R24, UR20, P2 ;  /* 0x0000001418007c0c */ /* 0x000fda0009702670 */
[----:B------:R-:W-:Y:S05]  /*9b80*/  @P0 BRA `(.L_x_199) ;  /* 0x0000008000000947 */ /* 0x000fea0003800000 */
[----:B------:R-:W-:Y:S02]  /*9b90*/  ULDC UR14, c[0x0][0x10] ;  /* 0x00000400000e7ab9 */ /* 0x000fe40000000800 */
[----:B------:R-:W-:-:S04]  /*9ba0*/  UIMAD UR14, UR5, UR14, UR23 ;  /* 0x0000000e050e72a4 */ /* 0x000fc8000f8e0217 */
[----:B------:R-:W-:-:S06]  /*9bb0*/  UIMAD.WIDE.U32 UR14, UR14, 0x8, UR6 ;  /* 0x000000080e0e78a5 */ /* 0x000fcc000f8e0006 */
[----:B------:R-:W-:Y:S02]  /*9bc0*/  MOV R24, UR14 ;  /* 0x0000000e00187c02 */ /* 0x000fe40008000f00 */
[----:B------:R-:W-:-:S06]  /*9bd0*/  MOV R25, UR15 ;  /* 0x0000000f00197c02 */ /* 0x000fcc0008000f00 */
[----:B------:R-:W2:Y:S02]  /*9be0*/  LDG.E.64 R24, [R24.64] ;  /* 0x0000001218187981 */ /* 0x000ea4000c1e1b00 */
[----:B--2---:R-:W-:Y:S02]  /*9bf0*/  FADD.FTZ R40, R40, R24 ;  /* 0x0000001828287221 */ /* 0x004fe40000010000 */
[----:B------:R-:W-:Y:S02]  /*9c00*/  FADD.FTZ R41, R41, R25 ;  /* 0x0000001929297221 */ /* 0x000fe40000010000 */
.L_x_199:
[----:B------:R-:W-:Y:S05]  /*9c10*/  BSYNC B0 ;  /* 0x0000000000007941 */ /* 0x000fea0003800000 */
.L_x_198:
[----:B------:R-:W-:Y:S05]  /*9c20*/  @!P3 BRA `(.L_x_190) ;  /* 0x000001700000b947 */ /* 0x000fea0003800000 */
[----:B------:R-:W-:Y:S02]  /*9c30*/  MOV R24, UR5 ;  /* 0x0000000500187c02 */ /* 0x000fe40008000f00 */
[----:B------:R-:W-:Y:S02]  /*9c40*/  MOV R25, c[0x0][0x10] ;  /* 0x0000040000197a02 */ /* 0x000fe40000000f00 */
[----:B------:R-:W-:-:S04]  /*9c50*/  IADD3 R24, R24, 0x1, RZ ;  /* 0x0000000118187810 */ /* 0x000fc80007ffe0ff */
[----:B------:R-:W-:-:S13]  /*9c60*/  ISETP.EQ.OR P0, PT, R24, UR20, P2 ;  /* 0x0000001418007c0c */ /* 0x000fda0009702670 */
[----:B------:R-:W-:Y:S01]  /*9c70*/  @!P0 IMAD R24, R24, R25, UR23 ;  /* 0x0000001718188e24 */ /* 0x000fe2000f8e0219 */
[----:B------:R-:W-:-:S10]  /*9c80*/  HFMA2.MMA R25, -RZ, RZ, 0, 4.76837158203125e-07 ;  /* 0x00000008ff197435 */ /* 0x000fd400000001ff */
[----:B------:R-:W-:-:S06]  /*9c90*/  @!P0 IMAD.WIDE.U32 R24, R24, R25, UR6 ;  /* 0x0000000618188e25 */ /* 0x000fcc000f8e0019 */
[----:B------:R-:W2:Y:S01]  /*9ca0*/  @!P0 LDG.E.64 R24, [R24.64] ;  /* 0x0000001218188981 */ /* 0x000ea2000c1e1b00 */
[----:B------:R-:W-:Y:S02]  /*9cb0*/  UIADD3 UR5, UR5, 0x2, URZ ;  /* 0x0000000205057890 */ /* 0x000fe4000fffe03f */
[----:B------:R-:W-:Y:S01]  /*9cc0*/  ULDC UR14, c[0x0][0x10] ;  /* 0x00000400000e7ab9 */ /* 0x000fe20000000800 */
[----:B--2---:R-:W-:-:S03]  /*9cd0*/  @!P0 FADD.FTZ R40, R40, R24 ;  /* 0x0000001828288221 */ /* 0x004fc60000010000 */
[----:B------:R-:W-:Y:S01]  /*9ce0*/  MOV R24, UR5 ;  /* 0x0000000500187c02 */ /* 0x000fe20008000f00 */
[----:B------:R-:W-:-:S03]  /*9cf0*/  @!P0 FADD.FTZ R41, R41, R25 ;  /* 0x0000001929298221 */ /* 0x000fc60000010000 */
[----:B------:R-:W-:-:S04]  /*9d00*/  ISETP.EQ.OR P0, PT, R24, UR20, P2 ;  /* 0x0000001418007c0c */ /* 0x000fc80009702670 */
[----:B------:R-:W-:-:S13]  /*9d10*/  ISETP.EQ.OR P0, PT, R26, 0x2, P0 ;  /* 0x000000021a00780c */ /* 0x000fda0000702670 */
[----:B------:R-:W-:-:S05]  /*9d20*/  VOTEU.ALL UP0, P0 ;  /* 0x00000000003f7886 */ /* 0x000fca0000000000 */
[----:B------:R-:W-:-:S04]  /*9d30*/  @!UP0 UIMAD UR5, UR5, UR14, UR23 ;  /* 0x0000000e050582a4 */ /* 0x000fc8000f8e0217 */
[----:B------:R-:W-:-:S06]  /*9d40*/  @!UP0 UIMAD.WIDE.U32 UR6, UR5, 0x8, UR6 ;  /* 0x00000008050688a5 */ /* 0x000fcc000f8e0006 */
[----:B------:R-:W-:Y:S02]  /*9d50*/  MOV R24, UR6 ;  /* 0x0000000600187c02 */ /* 0x000fe40008000f00 */
[----:B------:R-:W-:-:S06]  /*9d60*/  MOV R25, UR7 ;  /* 0x0000000700197c02 */ /* 0x000fcc0008000f00 */
[----:B------:R-:W2:Y:S02]  /*9d70*/  @!P0 LDG.E.64 R24, [R24.64] ;  /* 0x0000001218188981 */ /* 0x000ea4000c1e1b00 */
[----:B--2---:R-:W-:Y:S02]  /*9d80*/  @!P0 FADD.FTZ R40, R40, R24 ;  /* 0x0000001828288221 */ /* 0x004fe40000010000 */
[----:B------:R-:W-:-:S05]  /*9d90*/  @!P0 FADD.FTZ R41, R41, R25 ;  /* 0x0000001929298221 */ /* 0x000fca0000010000 */
.L_x_190:
[----:B------:R-:W-:Y:S01]  /*9da0*/  @!P2 STS.64 [0xc0], R40 ;  /* 0x0000c028ff00a388 */ /* 0x000fe20000000a00 */
[----:B0-----:R-:W-:-:S03]  /*9db0*/  PRMT R26, RZ, 0x5410, R52 ;  /* 0x00005410ff1a7816 */ /* 0x001fc60000000034 */
[----:B------:R-:W-:Y:S02]  /*9dc0*/  BAR.SYNC.DEFER_BLOCKING 0x0 ;  /* 0x0000000000007b1d */ /* 0x000fe40000010000 */
[----:B------:R-:W-:-:S04]  /*9dd0*/  FADD.FTZ R26, R26, -UR24 ;  /* 0x800000181a1a7e21 */ /* 0x000fc80008010000 */
[----:B------:R-:W-:Y:S01]  /*9de0*/  FMUL.FTZ R26, R26, UR25 ;  /* 0x000000191a1a7c20 */ /* 0x000fe20008410000 */
[----:B------:R-:W0:Y:S02]  /*9df0*/  LDS.64 R24, [0xc0] ;  /* 0x0000c000ff187984 */ /* 0x000e240000000a00 */
[----:B0-----:R-:W-:Y:S02]  /*9e00*/  FMUL.FTZ R25, R25, c[0x0][0x20c] ;  /* 0x0000830019197a20 */ /* 0x001fe40000410000 */
[----:B------:R-:W-:Y:S02]  /*9e10*/  FMUL.FTZ R24, R24, c[0x0][0x20c] ;  /* 0x0000830018187a20 */ /* 0x000fe40000410000 */
[----:B------:R0:W1:Y:S02]  /*9e20*/  R2UR UR6, R25 ;  /* 0x00000000190673c2 */ /* 0x00006400000e0000 */
[----:B0-----:R-:W-:-:S06]  /*9e30*/  PRMT R25, RZ, 0x7610, R52 ;  /* 0x00007610ff197816 */ /* 0x001fcc0000000034 */
[----:B------:R0:W2:Y:S01]  /*9e40*/  R2UR UR5, R24 ;  /* 0x00000000180573c2 */ /* 0x0000a200000e0000 */
[----:B------:R-:W-:Y:S01]  /*9e50*/  FADD.FTZ R25, R25, -UR24 ;  /* 0x8000001819197e21 */ /* 0x000fe20008010000 */
[----:B0-----:R-:W-:-:S03]  /*9e60*/  PRMT R24, RZ, 0x5410, R61 ;  /* 0x00005410ff187816 */ /* 0x001fc6000000003d */
        /* <DEDUP_REMOVED lines=21> */
.L_x_200:
[----:B------:R-:W-:Y:S01]  /*9fc0*/  BSSY B0, `(.L_x_201) ;  /* 0x0000015000007945 */ /* 0x000fe20003800000 */
[----:B------:R-:W-:Y:S05]  /*9fd0*/  @!P1 BRA `(.L_x_202) ;  /* 0x0000013000009947 */ /* 0x000fea0003800000 */
[----:B--2---:R-:W-:Y:S02]  /*9fe0*/  MOV R27, UR5 ;  /* 0x00000005001b7c02 */ /* 0x004fe40008000f00 */
[----:B------:R-:W-:-:S03]  /*9ff0*/  SHF.R.S32.HI R29, RZ, 0x1f, R2 ;  /* 0x0000001fff1d7819 */ /* 0x000fc60000011402 */
[----:B-1----:R-:W-:Y:S02]  /*a000*/  FFMA.FTZ R27, R26, R27, UR6 ;  /* 0x000000061a1b7e23 */ /* 0x002fe4000801001b */
[----:B------:R-:W-:Y:S02]  /*a010*/  IMAD R26, R29, c[0x0][0x1d8], RZ ;  /* 0x000076001d1a7a24 */ /* 0x000fe400078e02ff */
[----:B------:R-:W-:Y:S01]  /*a020*/  FFMA.FTZ R27, R24, R22, -R27 ;  /* 0x00000016181b7223 */ /* 0x000fe2000001081b */
[----:B------:R-:W-:Y:S01]  /*a030*/  MOV R24, UR5 ;  /* 0x0000000500187c02 */ /* 0x000fe20008000f00 */
[----:B------:R-:W-:Y:S02]  /*a040*/  IMAD R26, R2, c[0x0][0x1dc], R26 ;  /* 0x00007700021a7a24 */ /* 0x000fe400078e021a */
[----:B------:R-:W-:Y:S02]  /*a050*/  FMUL.FTZ R27, R27, UR25 ;  /* 0x000000191b1b7c20 */ /* 0x000fe40008410000 */
[----:B------:R-:W-:Y:S01]  /*a060*/  FFMA.FTZ R24, R25, R24, UR6 ;  /* 0x0000000619187e23 */ /* 0x000fe20008010018 */
[----:B------:R-:W-:-:S03]  /*a070*/  MOV R25, R21 ;  /* 0x0000001500197202 */ /* 0x000fc60000000f00 */
[----:B------:R-:W-:-:S04]  /*a080*/  FFMA.FTZ R24, R61, R23, -R24 ;  /* 0x000000173d187223 */ /* 0x000fc80000010818 */
[----:B------:R-:W-:-:S05]  /*a090*/  FMUL.FTZ R24, R24, UR25 ;  /* 0x0000001918187c20 */ /* 0x000fca0008410000 */
[----:B------:R-:W-:Y:S02]  /*a0a0*/  F2FP.BF16.PACK_AB R28, R24, R27 ;  /* 0x0000001b181c723e */ /* 0x000fe400000010ff */
[----:B------:R-:W-:-:S05]  /*a0b0*/  MOV R24, R18 ;  /* 0x0000001200187202 */ /* 0x000fca0000000f00 */
[----:B------:R-:W-:-:S05]  /*a0c0*/  IMAD.WIDE.U32 R24, R2, c[0x0][0x1d8], R24 ;  /* 0x0000760002187a25 */ /* 0x000fca00078e0018 */
[----:B------:R-:W-:Y:S02]  /*a0d0*/  IADD3 R25, R25, R26, RZ ;  /* 0x0000001a19197210 */ /* 0x000fe40007ffe0ff */
[----:B------:R-:W-:-:S04]  /*a0e0*/  LEA R26, P0, R24, c[0x0][0x160], 0x1 ;  /* 0x00005800181a7a11 */ /* 0x000fc800078008ff */
[----:B------:R-:W-:-:S05]  /*a0f0*/  LEA.HI.X R27, R24, c[0x0][0x164], R25, 0x1, P0 ;  /* 0x00005900181b7a11 */ /* 0x000fca00000f0c19 */
[----:B------:R0:W-:Y:S04]  /*a100*/  STG.E [R26.64], R28 ;  /* 0x0000001c1a007986 */ /* 0x0001e8000c101912 */
.L_x_202:
[----:B------:R-:W-:Y:S05]  /*a110*/  BSYNC B0 ;  /* 0x0000000000007941 */ /* 0x000fea0003800000 */
.L_x_201:
[C---:B------:R-:W-:Y:S02]  /*a120*/  IADD3 R30, R2.reuse, 0x8, RZ ;  /* 0x00000008021e7810 */ /* 0x040fe40007ffe0ff */
[----:B------:R-:W-:Y:S02]  /*a130*/  IADD3 R29, R2, 0x8, RZ ;  /* 0x00000008021d7810 */ /* 0x000fe40007ffe0ff */
[--C-:B0-----:R-:W-:Y:S02]  /*a140*/  PRMT R26, RZ, 0x5410, R53.reuse ;  /* 0x00005410ff1a7816 */ /* 0x101fe40000000035 */
[----:B------:R-:W-:Y:S02]  /*a150*/  PRMT R25, RZ, 0x7610, R53 ;  /* 0x00007610ff197816 */ /* 0x000fe40000000035 */
[----:B------:R-:W-:Y:S01]  /*a160*/  SHF.R.S32.HI R30, RZ, 0x1f, R30 ;  /* 0x0000001fff1e7819 */ /* 0x000fe2000001141e */
[----:B------:R-:W-:Y:S01]  /*a170*/  FADD.FTZ R26, R26, -UR24 ;  /* 0x800000181a1a7e21 */ /* 0x000fe20008010000 */
[----:B------:R-:W-:Y:S01]  /*a180*/  ISETP.GE.U32.AND P0, PT, R29, c[0x0][0x1e0], PT ;  /* 0x000078001d007a0c */ /* 0x000fe20003f06070 */
[----:B------:R-:W-:Y:S01]  /*a190*/  FADD.FTZ R25, R25, -UR24 ;  /* 0x8000001819197e21 */ /* 0x000fe20008010000 */
[--C-:B------:R-:W-:Y:S01]  /*a1a0*/  PRMT R24, RZ, 0x5410, R63.reuse ;  /* 0x00005410ff187816 */ /* 0x100fe2000000003f */
[----:B------:R-:W-:Y:S01]  /*a1b0*/  FMUL.FTZ R26, R26, UR25 ;  /* 0x000000191a1a7c20 */ /* 0x000fe20008410000 */
[----:B------:R-:W-:Y:S01]  /*a1c0*/  ISETP.GE.AND.EX P0, PT, R30, c[0x0][0x1e4], PT, P0 ;  /* 0x000079001e007a0c */ /* 0x000fe20003f06300 */
[----:B------:R-:W-:Y:S01]  /*a1d0*/  FMUL.FTZ R25, R25, UR25 ;  /* 0x0000001919197c20 */ /* 0x000fe20008410000 */
[----:B------:R-:W-:-:S02]  /*a1e0*/  PRMT R63, RZ, 0x7610, R63 ;  /* 0x00007610ff3f7816 */ /* 0x000fc4000000003f */
[----:B------:R-:W-:Y:S01]  /*a1f0*/  ISETP.GT.U32.OR P0, PT, R3, 0x27f, P0 ;  /* 0x0000027f0300780c */ /* 0x000fe20000704470 */
[----:B------:R-:W-:Y:S11]  /*a200*/  @!P4 BRA `(.L_x_203) ;  /* 0x000001200000c947 */ /* 0x000ff60003800000 */
        /* <DEDUP_REMOVED lines=18> */
.L_x_203:
[----:B------:R-:W-:Y:S01]  /*a330*/  BSSY B0, `(.L_x_204) ;  /* 0x0000014000007945 */ /* 0x000fe20003800000 */
[----:B------:R-:W-:Y:S05]  /*a340*/  @P0 BRA `(.L_x_205) ;  /* 0x0000012000000947 */ /* 0x000fea0003800000 */
[----:B--2---:R-:W-:-:S05]  /*a350*/  MOV R27, UR5 ;  /* 0x00000005001b7c02 */ /* 0x004fca0008000f00 */
        /* <DEDUP_REMOVED lines=17> */
.L_x_205:
[----:B------:R-:W-:Y:S05]  /*a470*/  BSYNC B0 ;  /* 0x0000000000007941 */ /* 0x000fea0003800000 */
.L_x_204:
        /* <DEDUP_REMOVED lines=33> */
.L_x_206:
        /* <DEDUP_REMOVED lines=20> */
.L_x_208:
[----:B------:R-:W-:Y:S05]  /*a7d0*/  BSYNC B0 ;  /* 0x0000000000007941 */ /* 0x000fea0003800000 */
.L_x_207:
        /* <DEDUP_REMOVED lines=33> */
.L_x_209:
        /* <DEDUP_REMOVED lines=20> */
.L_x_211:
[----:B------:R-:W-:Y:S05]  /*ab30*/  BSYNC B0 ;  /* 0x0000000000007941 */ /* 0x000fea0003800000 */
.L_x_210:
        /* <DEDUP_REMOVED lines=8> */
[----:B------:R-:W-:Y:S01]  /*abc0*/  IADD3 R29, R2, 0x28, RZ ;  /* 0x00000028021d7810 */ /* 0x000fe20007ffe0ff */
[----:B------:R-:W-:Y:S01]  /*abd0*/  FMUL.FTZ R26, R26, UR25 ;  /* 0x000000191a1a7c20 */ /* 0x000fe20008410000 */
[----:B------:R-:W-:Y:S01]  /*abe0*/  ISETP.GE.AND.EX P0, PT, R31, c[0x0][0x1e4], PT, P0 ;  /* 0x000079001f007a0c */ /* 0x000fe20003f06300 */
[----:B------:R-:W-:Y:S01]  /*abf0*/  FMUL.FTZ R25, R25, UR25 ;  /* 0x0000001919197c20 */ /* 0x000fe20008410000 */
[----:B------:R-:W-:-:S02]  /*ac00*/  PRMT R24, RZ, 0x5410, R69 ;  /* 0x00005410ff187816 */ /* 0x000fc40000000045 */
[----:B------:R-:W-:Y:S02]  /*ac10*/  ISETP.GE.U32.AND P2, PT, R29, c[0x0][0x1e0], PT ;  /* 0x000078001d007a0c */ /* 0x000fe40003f46070 */
[----:B------:R-:W-:Y:S02]  /*ac20*/  ISETP.GT.U32.OR P0, PT, R3, 0x27f, P0 ;  /* 0x0000027f0300780c */ /* 0x000fe40000704470 */
[----:B------:R-:W-:Y:S01]  /*ac30*/  PRMT R69, RZ, 0x7610, R69 ;  /* 0x00007610ff457816 */ /* 0x000fe20000000045 */
[----:B------:R-:W-:Y:S09]  /*ac40*/  @!P4 BRA `(.L_x_212) ;  /* 0x000001200000c947 */ /* 0x000ff20003800000 */
        /* <DEDUP_REMOVED lines=18> */
.L_x_212:
        /* <DEDUP_REMOVED lines=20> */
.L_x_214:
[----:B------:R-:W-:Y:S05]  /*aeb0*/  BSYNC B0 ;  /* 0x0000000000007941 */ /* 0x000fea0003800000 */
.L_x_213:
[C---:B------:R-:W-:Y:S02]  /*aec0*/  IADD3 R37, R2.reuse, 0x28, RZ ;  /* 0x0000002802257810 */ /* 0x040fe40007ffe0ff */
[--C-:B0-----:R-:W-:Y:S02]  /*aed0*/  PRMT R26, RZ, 0x5410, R49.reuse ;  /* 0x00005410ff1a7816 */ /* 0x101fe40000000031 */
[----:B------:R-:W-:Y:S02]  /*aee0*/  PRMT R25, RZ, 0x7610, R49 ;  /* 0x00007610ff197816 */ /* 0x000fe40000000031 */
[----:B------:R-:W-:Y:S01]  /*aef0*/  IADD3 R30, R2, 0x30, RZ ;  /* 0x00000030021e7810 */ /* 0x000fe20007ffe0ff */
[----:B------:R-:W-:Y:S01]  /*af00*/  FADD.FTZ R26, R26, -UR24 ;  /* 0x800000181a1a7e21 */ /* 0x000fe20008010000 */
[----:B------:R-:W-:Y:S01]  /*af10*/  SHF.R.S32.HI R37, RZ, 0x1f, R37 ;  /* 0x0000001fff257819 */ /* 0x000fe20000011425 */
[----:B------:R-:W-:Y:S01]  /*af20*/  FADD.FTZ R25, R25, -UR24 ;  /* 0x8000001819197e21 */ /* 0x000fe20008010000 */
[----:B------:R-:W-:Y:S01]  /*af30*/  IADD3 R40, R2, 0x30, RZ ;  /* 0x0000003002287810 */ /* 0x000fe20007ffe0ff */
[----:B------:R-:W-:Y:S01]  /*af40*/  FMUL.FTZ R26, R26, UR25 ;  /* 0x000000191a1a7c20 */ /* 0x000fe20008410000 */
[----:B------:R-:W-:Y:S01]  /*af50*/  IADD3 R31, R2, 0x38, RZ ;  /* 0x00000038021f7810 */ /* 0x000fe20007ffe0ff */
[----:B------:R-:W-:Y:S01]  /*af60*/  FMUL.FTZ R25, R25, UR25 ;  /* 0x0000001919197c20 */ /* 0x000fe20008410000 */
[----:B------:R-:W-:-:S02]  /*af70*/  ISETP.GE.U32.AND P0, PT, R30, c[0x0][0x1e0], PT ;  /* 0x000078001e007a0c */ /* 0x000fc40003f06070 */
[----:B------:R-:W-:Y:S02]  /*af80*/  SHF.R.S32.HI R40, RZ, 0x1f, R40 ;  /* 0x0000001fff287819 */ /* 0x000fe40000011428 */
[----:B------:R-:W-:Y:S02]  /*af90*/  ISETP.GE.AND.EX P3, PT, R37, c[0x0][0x1e4], PT, P2 ;  /* 0x0000790025007a0c */ /* 0x000fe40003f66320 */
[----:B------:R-:W-:Y:S02]  /*afa0*/  PRMT R24, RZ, 0x5410, R71 ;  /* 0x00005410ff187816 */ /* 0x000fe40000000047 */
[----:B------:R-:W-:Y:S02]  /*afb0*/  ISETP.GE.U32.AND P2, PT, R31, c[0x0][0x1e0], PT ;  /* 0x000078001f007a0c */ /* 0x000fe40003f46070 */
[----:B------:R-:W-:Y:S02]  /*afc0*/  ISETP.GE.AND.EX P0, PT, R40, c[0x0][0x1e4], PT, P0 ;  /* 0x0000790028007a0c */ /* 0x000fe40003f06300 */
[----:B------:R-:W-:-:S02]  /*afd0*/  ISETP.GT.U32.OR P3, PT, R3, 0x27f, P3 ;  /* 0x0000027f0300780c */ /* 0x000fc40001f64470 */
        /* <DEDUP_REMOVED lines=20> */
.L_x_215:
        /* <DEDUP_REMOVED lines=20> */
.L_x_217:
[----:B------:R-:W-:Y:S05]  /*b260*/  BSYNC B0 ;  /* 0x0000000000007941 */ /* 0x000fea0003800000 */
.L_x_216:
[--C-:B0-----:R-:W-:Y:S02]  /*b270*/  PRMT R26, RZ, 0x5410, R46.reuse ;  /* 0x00005410ff1a7816 */ /* 0x101fe4000000002e */
[----:B------:R-:W-:Y:S02]  /*b280*/  PRMT R25, RZ, 0x7610, R46 ;  /* 0x00007610ff197816 */ /* 0x000fe4000000002e */
[----:B------:R-:W-:Y:S01]  /*b290*/  IADD3 R37, R2, 0x38, RZ ;  /* 0x0000003802257810 */ /* 0x000fe20007ffe0ff */
[----:B------:R-:W-:Y:S01]  /*b2a0*/  FADD.FTZ R26, R26, -UR24 ;  /* 0x800000181a1a7e21 */ /* 0x000fe20008010000 */
[----:B------:R-:W-:Y:S01]  /*b2b0*/  IADD3 R29, R2, 0x40, RZ ;  /* 0x00000040021d7810 */ /* 0x000fe20007ffe0ff */
[----:B------:R-:W-:Y:S01]  /*b2c0*/  FADD.FTZ R25, R25, -UR24 ;  /* 0x8000001819197e21 */ /* 0x000fe20008010000 */
[----:B------:R-:W-:Y:S01]  /*b2d0*/  SHF.R.S32.HI R37, RZ, 0x1f, R37 ;  /* 0x0000001fff257819 */ /* 0x000fe20000011425 */
[----:B------:R-:W-:Y:S01]  /*b2e0*/  FMUL.FTZ R26, R26, UR25 ;  /* 0x000000191a1a7c20 */ /* 0x000fe20008410000 */
[----:B------:R-:W-:Y:S01]  /*b2f0*/  PRMT R24, RZ, 0x5410, R73 ;  /* 0x00005410ff187816 */ /* 0x000fe20000000049 */
[----:B------:R-:W-:Y:S01]  /*b300*/  FMUL.FTZ R25, R25, UR25 ;  /* 0x0000001919197c20 */ /* 0x000fe20008410000 */
[----:B------:R-:W-:-:S02]  /*b310*/  ISETP.GE.U32.AND P3, PT, R29, c[0x0][0x1e0], PT ;  /* 0x000078001d007a0c */ /* 0x000fc40003f66070 */
[----:B------:R-:W-:Y:S02]  /*b320*/  ISETP.GE.AND.EX P2, PT, R37, c[0x0][0x1e4], PT, P2 ;  /* 0x0000790025007a0c */ /* 0x000fe40003f46320 */
        /* <DEDUP_REMOVED lines=21> */
.L_x_218:
        /* <DEDUP_REMOVED lines=20> */
.L_x_220:
[----:B------:R-:W-:Y:S05]  /*b5c0*/  BSYNC B0 ;  /* 0x0000000000007941 */ /* 0x000fea0003800000 */
.L_x_219:
        /* <DEDUP_REMOVED lines=33> */
.L_x_221:
        /* <DEDUP_REMOVED lines=20> */
.L_x_223:
[----:B------:R-:W-:Y:S05]  /*b920*/  BSYNC B0 ;  /* 0x0000000000007941 */ /* 0x000fea0003800000 */
.L_x_222:
        /* <DEDUP_REMOVED lines=33> */
.L_x_224:
        /* <DEDUP_REMOVED lines=20> */
.L_x_226:
[----:B------:R-:W-:Y:S05]  /*bc80*/  BSYNC B0 ;  /* 0x0000000000007941 */ /* 0x000fea0003800000 */
.L_x_225:
        /* <DEDUP_REMOVED lines=33> */
.L_x_227:
        /* <DEDUP_REMOVED lines=20> */
.L_x_229:
[----:B------:R-:W-:Y:S05]  /*bfe0*/  BSYNC B0 ;  /* 0x0000000000007941 */ /* 0x000fea0003800000 */
.L_x_228:
        /* <DEDUP_REMOVED lines=33> */
.L_x_230:
        /* <DEDUP_REMOVED lines=20> */
.L_x_232:
[----:B------:R-:W-:Y:S05]  /*c340*/  BSYNC B0 ;  /* 0x0000000000007941 */ /* 0x000fea0003800000 */
.L_x_231:
        /* <DEDUP_REMOVED lines=33> */
.L_x_233:
        /* <DEDUP_REMOVED lines=20> */
.L_x_235:
[----:B------:R-:W-:Y:S05]  /*c6a0*/  BSYNC B0 ;  /* 0x0000000000007941 */ /* 0x000fea0003800000 */
.L_x_234:
        /* <DEDUP_REMOVED lines=33> */
.L_x_236:
        /* <DEDUP_REMOVED lines=20> */
.L_x_238:
[----:B------:R-:W-:Y:S05]  /*ca00*/  BSYNC B0 ;  /* 0x0000000000007941 */ /* 0x000fea0003800000 */
.L_x_237:
        /* <DEDUP_REMOVED lines=33> */
.L_x_239:
        /* <DEDUP_REMOVED lines=20> */
.L_x_241:
[----:B------:R-:W-:Y:S05]  /*cd60*/  BSYNC B0 ;  /* 0x0000000000007941 */ /* 0x000fea0003800000 */
.L_x_240:
        /* <DEDUP_REMOVED lines=33> */
.L_x_242:
        /* <DEDUP_REMOVED lines=20> */
.L_x_244:
[----:B------:R-:W-:Y:S05]  /*d0c0*/  BSYNC B0 ;  /* 0x0000000000007941 */ /* 0x000fea0003800000 */
.L_x_243:
        /* <DEDUP_REMOVED lines=33> */
.L_x_245:
        /* <DEDUP_REMOVED lines=20> */
.L_x_247:
[----:B------:R-:W-:Y:S05]  /*d420*/  BSYNC B0 ;  /* 0x0000000000007941 */ /* 0x000fea0003800000 */
.L_x_246:
[--C-:B-----5:R-:W-:Y:S02]  /*d430*/  PRMT R25, RZ, 0x5410, R0.reuse ;  /* 0x00005410ff197816 */ /* 0x120fe40000000000 */
[----:B------:R-:W-:Y:S02]  /*d440*/  PRMT R24, RZ, 0x7610, R0 ;  /* 0x00007610ff187816 */ /* 0x000fe40000000000 */
[C---:B0-----:R-:W-:Y:S01]  /*d450*/  IADD3 R28, R2.reuse, 0x88, RZ ;  /* 0x00000088021c7810 */ /* 0x041fe20007ffe0ff */
        /* <DEDUP_REMOVED lines=30> */
.L_x_248:
[----:B------:R-:W-:Y:S01]  /*d640*/  BSSY B0, `(.L_x_249) ;  /* 0x0000014000007945 */ /* 0x000fe20003800000 */
[----:B------:R-:W-:Y:S05]  /*d650*/  @P2 BRA `(.L_x_250) ;  /* 0x0000012000002947 */ /* 0x000fea0003800000 */
[----:B--2---:R-:W-:-:S05]  /*d660*/  MOV R26, UR5 ;  /* 0x00000005001a7c02 */ /* 0x004fca0008000f00 */
[----:B-1----:R-:W-:Y:S01]  /*d670*/  FFMA.FTZ R26, R25, R26, UR6 ;  /* 0x00000006191a7e23 */ /* 0x002fe2000801001a */
[----:B------:R-:W-:-:S03]  /*d680*/  MOV R25, R21 ;  /* 0x0000001500197202 */ /* 0x000fc60000000f00 */
[----:B------:R-:W-:Y:S01]  /*d690*/  FFMA.FTZ R26, R0, R22, -R26 ;  /* 0x00000016001a7223 */ /* 0x000fe2000001081a */
[----:B------:R-:W-:-:S03]  /*d6a0*/  MOV R0, UR5 ;  /* 0x0000000500007c02 */ /* 0x000fc60008000f00 */
[----:B------:R-:W-:Y:S02]  /*d6b0*/  FMUL.FTZ R26, R26, UR25 ;  /* 0x000000191a1a7c20 */ /* 0x000fe40008410000 */
[----:B------:R-:W-:Y:S02]  /*d6c0*/  FFMA.FTZ R0, R24, R0, UR6 ;  /* 0x0000000618007e23 */ /* 0x000fe40008010000 */
[----:B------:R-:W-:Y:S02]  /*d6d0*/  IMAD R24, R35, c[0x0][0x1d8], RZ ;  /* 0x0000760023187a24 */ /* 0x000fe400078e02ff */
[----:B------:R-:W-:-:S04]  /*d6e0*/  FFMA.FTZ R0, R78, R23, -R0 ;  /* 0x000000174e007223 */ /* 0x000fc80000010800 */
[----:B------:R-:W-:-:S05]  /*d6f0*/  FMUL.FTZ R0, R0, UR25 ;  /* 0x0000001900007c20 */ /* 0x000fca0008410000 */
[----:B------:R-:W-:Y:S01]  /*d700*/  F2FP.BF16.PACK_AB R0, R0, R26 ;  /* 0x0000001a0000723e */ /* 0x000fe200000010ff */
[----:B------:R-:W-:Y:S01]  /*d710*/  IMAD R26, R31, c[0x0][0x1dc], R24 ;  /* 0x000077001f1a7a24 */ /* 0x000fe200078e0218 */
[----:B------:R-:W-:-:S05]  /*d720*/  MOV R24, R18 ;  /* 0x0000001200187202 */ /* 0x000fca0000000f00 */
[----:B------:R-:W-:-:S05]  /*d730*/  IMAD.WIDE.U32 R24, R31, c[0x0][0x1d8], R24 ;  /* 0x000076001f187a25 */ /* 0x000fca00078e0018 */
[----:B------:R-:W-:Y:S02]  /*d740*/  IADD3 R25, R25, R26, RZ ;  /* 0x0000001a19197210 */ /* 0x000fe40007ffe0ff */
[----:B------:R-:W-:-:S04]  /*d750*/  LEA R26, P2, R24, c[0x0][0x160], 0x1 ;  /* 0x00005800181a7a11 */ /* 0x000fc800078408ff */
[----:B------:R-:W-:-:S05]  /*d760*/  LEA.HI.X R27, R24, c[0x0][0x164], R25, 0x1, P2 ;  /* 0x00005900181b7a11 */ /* 0x000fca00010f0c19 */
[----:B------:R0:W-:Y:S04]  /*d770*/  STG.E [R26.64], R0 ;  /* 0x000000001a007986 */ /* 0x0001e8000c101912 */
.L_x_250:
[----:B------:R-:W-:Y:S05]  /*d780*/  BSYNC B0 ;  /* 0x0000000000007941 */ /* 0x000fea0003800000 */
.L_x_249:
        /* <DEDUP_REMOVED lines=33> */
.L_x_251:
[----:B------:R-:W-:Y:S01]  /*d9a0*/  BSSY B0, `(.L_x_252) ;  /* 0x0000014000007945 */ /* 0x000fe20003800000 */
[----:B------:R-:W-:Y:S05]  /*d9b0*/  @P3 BRA `(.L_x_253) ;  /* 0x0000012000003947 */ /* 0x000fea0003800000 */
[----:B--2---:R-:W-:Y:S02]  /*d9c0*/  MOV R27, UR5 ;  /* 0x00000005001b7c02 */ /* 0x004fe40008000f00 */
[----:B------:R-:W-:-:S03]  /*d9d0*/  MOV R0, UR5 ;  /* 0x0000000500007c02 */ /* 0x000fc60008000f00 */
[----:B-1----:R-:W-:Y:S02]  /*d9e0*/  FFMA.FTZ R27, R26, R27, UR6 ;  /* 0x000000061a1b7e23 */ /* 0x002fe4000801001b */
[----:B------:R-:W-:Y:S02]  /*d9f0*/  FFMA.FTZ R25, R25, R0, UR6 ;  /* 0x0000000619197e23 */ /* 0x000fe40008010000 */
[----:B------:R-:W-:Y:S02]  /*da00*/  FFMA.FTZ R24, R24, R22, -R27 ;  /* 0x0000001618187223 */ /* 0x000fe4000001081b */
[----:B------:R-:W-:Y:S02]  /*da10*/  FFMA.FTZ R0, R76, R23, -R25 ;  /* 0x000000174c007223 */ /* 0x000fe40000010819 */
[----:B------:R-:W-:Y:S02]  /*da20*/  FMUL.FTZ R25, R24, UR25 ;  /* 0x0000001918197c20 */ /* 0x000fe40008410000 */
[----:B------:R-:W-:-:S02]  /*da30*/  FMUL.FTZ R0, R0, UR25 ;  /* 0x0000001900007c20 */ /* 0x000fc40008410000 */
[----:B------:R-:W-:-:S03]  /*da40*/  IMAD R24, R28, c[0x0][0x1d8], RZ ;  /* 0x000076001c187a24 */ /* 0x000fc600078e02ff */
[----:B------:R-:W-:Y:S01]  /*da50*/  F2FP.BF16.PACK_AB R0, R0, R25 ;  /* 0x000000190000723e */ /* 0x000fe200000010ff */
[----:B------:R-:W-:Y:S01]  /*da60*/  IMAD R27, R29, c[0x0][0x1dc], R24 ;  /* 0x000077001d1b7a24 */ /* 0x000fe200078e0218 */
[----:B------:R-:W-:Y:S02]  /*da70*/  MOV R24, R18 ;  /* 0x0000001200187202 */ /* 0x000fe40000000f00 */
[----:B------:R-:W-:-:S05]  /*da80*/  MOV R25, R21 ;  /* 0x0000001500197202 */ /* 0x000fca0000000f00 */
[----:B------:R-:W-:-:S05]  /*da90*/  IMAD.WIDE.U32 R24, R29, c[0x0][0x1d8], R24 ;  /* 0x000076001d187a25 */ /* 0x000fca00078e0018 */
[----:B------:R-:W-:Y:S02]  /*daa0*/  IADD3 R27, R25, R27, RZ ;  /* 0x0000001b191b7210 */ /* 0x000fe40007ffe0ff */
[----:B------:R-:W-:-:S04]  /*dab0*/  LEA R26, P3, R24, c[0x0][0x160], 0x1 ;  /* 0x00005800181a7a11 */ /* 0x000fc800078608ff */
[----:B------:R-:W-:-:S05]  /*dac0*/  LEA.HI.X R27, R24, c[0x0][0x164], R27, 0x1, P3 ;  /* 0x00005900181b7a11 */ /* 0x000fca00018f0c1b */
[----:B------:R0:W-:Y:S04]  /*dad0*/  STG.E [R26.64], R0 ;  /* 0x000000001a007986 */ /* 0x0001e8000c101912 */
.L_x_253:
[----:B------:R-:W-:Y:S05]  /*dae0*/  BSYNC B0 ;  /* 0x0000000000007941 */ /* 0x000fea0003800000 */
.L_x_252:
        /* <DEDUP_REMOVED lines=33> */
.L_x_254:
[----:B------:R-:W-:Y:S01]  /*dd00*/  BSSY B0, `(.L_x_255) ;  /* 0x0000014000007945 */ /* 0x000fe20003800000 */
[----:B------:R-:W-:Y:S05]  /*dd10*/  @P0 BRA `(.L_x_256) ;  /* 0x0000012000000947 */ /* 0x000fea0003800000 */
[----:B--2---:R-:W-:Y:S01]  /*dd20*/  MOV R0, UR5 ;  /* 0x0000000500007c02 */ /* 0x004fe20008000f00 */
[----:B------:R-:W-:Y:S01]  /*dd30*/  IMAD R29, R35, c[0x0][0x1d8], RZ ;  /* 0x00007600231d7a24 */ /* 0x000fe200078e02ff */
[----:B------:R-:W-:Y:S02]  /*dd40*/  MOV R31, UR5 ;  /* 0x00000005001f7c02 */ /* 0x000fe40008000f00 */
[----:B------:R-:W-:Y:S01]  /*dd50*/  MOV R24, R18 ;  /* 0x0000001200187202 */ /* 0x000fe20000000f00 */
[----:B-1----:R-:W-:Y:S01]  /*dd60*/  FFMA.FTZ R0, R25, R0, UR6 ;  /* 0x0000000619007e23 */ /* 0x002fe20008010000 */
[----:B------:R-:W-:Y:S01]  /*dd70*/  MOV R25, R21 ;  /* 0x0000001500197202 */ /* 0x000fe20000000f00 */
[----:B------:R-:W-:Y:S02]  /*dd80*/  FFMA.FTZ R4, R4, R31, UR6 ;  /* 0x0000000604047e23 */ /* 0x000fe4000801001f */
[----:B------:R-:W-:-:S02]  /*dd90*/  IMAD R29, R30, c[0x0][0x1dc], R29 ;  /* 0x000077001e1d7a24 */ /* 0x000fc400078e021d */
[----:B------:R-:W-:-:S04]  /*dda0*/  IMAD.WIDE.U32 R24, R30, c[0x0][0x1d8], R24 ;  /* 0x000076001e187a25 */ /* 0x000fc800078e0018 */
[----:B------:R-:W-:Y:S01]  /*ddb0*/  FFMA.FTZ R0, R27, R22, -R0 ;  /* 0x000000161b007223 */ /* 0x000fe20000010800 */
[----:B------:R-:W-:Y:S01]  /*ddc0*/  IADD3 R29, R25, R29, RZ ;  /* 0x0000001d191d7210 */ /* 0x000fe20007ffe0ff */
[----:B------:R-:W-:Y:S01]  /*ddd0*/  FFMA.FTZ R4, R74, R23, -R4 ;  /* 0x000000174a047223 */ /* 0x000fe20000010804 */
[----:B------:R-:W-:Y:S01]  /*dde0*/  LEA R26, P0, R24, c[0x0][0x160], 0x1 ;  /* 0x00005800181a7a11 */ /* 0x000fe200078008ff */
[----:B------:R-:W-:Y:S02]  /*ddf0*/  FMUL.FTZ R25, R0, UR25 ;  /* 0x0000001900197c20 */ /* 0x000fe40008410000 */
[----:B------:R-:W-:Y:S01]  /*de00*/  FMUL.FTZ R0, R4, UR25 ;  /* 0x0000001904007c20 */ /* 0x000fe20008410000 */
[----:B------:R-:W-:-:S04]  /*de10*/  LEA.HI.X R27, R24, c[0x0][0x164], R29, 0x1, P0 ;  /* 0x00005900181b7a11 */ /* 0x000fc800000f0c1d */
[----:B------:R-:W-:-:S05]  /*de20*/  F2FP.BF16.PACK_AB R25, R0, R25 ;  /* 0x000000190019723e */ /* 0x000fca00000010ff */
[----:B------:R0:W-:Y:S02]  /*de30*/  STG.E [R26.64], R25 ;  /* 0x000000191a007986 */ /* 0x0001e4000c101912 */
.L_x_256:
[----:B------:R-:W-:Y:S05]  /*de40*/  BSYNC B0 ;  /* 0x0000000000007941 */ /* 0x000fea0003800000 */
.L_x_255:
[--C-:B------:R-:W-:Y:S02]  /*de50*/  PRMT R0, RZ, 0x5410, R5.reuse ;  /* 0x00005410ff007816 */ /* 0x100fe40000000005 */
[----:B------:R-:W-:Y:S02]  /*de60*/  PRMT R5, RZ, 0x7610, R5 ;  /* 0x00007610ff057816 */ /* 0x000fe40000000005 */
[----:B------:R-:W-:Y:S01]  /*de70*/  IADD3 R36, R2, 0xa0, RZ ;  /* 0x000000a002247810 */ /* 0x000fe20007ffe0ff */
[----:B------:R-:W-:Y:S01]  /*de80*/  FADD.FTZ R0, R0, -UR24 ;  /* 0x8000001800007e21 */ /* 0x000fe20008010000 */
[----:B------:R-:W-:Y:S01]  /*de90*/  IADD3 R37, R2, 0xa8, RZ ;  /* 0x000000a802257810 */ /* 0x000fe20007ffe0ff */
[----:B------:R-:W-:Y:S01]  /*dea0*/  FADD.FTZ R4, R5, -UR24 ;  /* 0x8000001805047e21 */ /* 0x000fe20008010000 */
[----:B------:R-:W-:Y:S01]  /*deb0*/  SHF.R.S32.HI R36, RZ, 0x1f, R36 ;  /* 0x0000001fff247819 */ /* 0x000fe20000011424 */
[----:B------:R-:W-:Y:S01]  /*dec0*/  FMUL.FTZ R5, R0, UR25 ;  /* 0x0000001900057c20 */ /* 0x000fe20008410000 */
[----:B0-----:R-:W-:Y:S01]  /*ded0*/  PRMT R25, RZ, 0x5410, R72 ;  /* 0x00005410ff197816 */ /* 0x001fe20000000048 */
[----:B------:R-:W-:Y:S01]  /*dee0*/  FMUL.FTZ R0, R4, UR25 ;  /* 0x0000001904007c20 */ /* 0x000fe20008410000 */
[----:B------:R-:W-:-:S02]  /*def0*/  ISETP.GE.U32.AND P0, PT, R37, c[0x0][0x1e0], PT ;  /* 0x0000780025007a0c */ /* 0x000fc40003f06070 */
[----:B------:R-:W-:Y:S02]  /*df00*/  ISETP.GE.AND.EX P3, PT, R36, c[0x0][0x1e4], PT, P3 ;  /* 0x0000790024007a0c */ /* 0x000fe40003f66330 */
[----:B------:R-:W-:Y:S02]  /*df10*/  ISETP.GT.U32.OR P2, PT, R3, 0x27f, P2 ;  /* 0x0000027f0300780c */ /* 0x000fe40001744470 */
[----:B------:R-:W-:Y:S01]  /*df20*/  PRMT R72, RZ, 0x7610, R72 ;  /* 0x00007610ff487816 */ /* 0x000fe20000000048 */
[----:B------:R-:W-:Y:S09]  /*df30*/  @!P4 BRA `(.L_x_257) ;  /* 0x000001200000c947 */ /* 0x000ff20003800000 */
[----:B------:R-:W-:Y:S02]  /*df40*/  FFMA.FTZ R24, R0, R23, R33 ;  /* 0x0000001700187223 */ /* 0x000fe40000010021 */
[----:B------:R-:W-:Y:S02]  /*df50*/  FFMA.FTZ R4, R5, R22, R32 ;  /* 0x0000001605047223 */ /* 0x000fe40000010020 */
[----:B------:R-:W-:Y:S02]  /*df60*/  FMUL.FTZ R29, R24, -1.4426950216293334961 ;  /* 0xbfb8aa3b181d7820 */ /* 0x000fe40000410000 */
[----:B------:R-:W-:-:S04]  /*df70*/  FMUL.FTZ R26, R4, -1.4426950216293334961 ;  /* 0xbfb8aa3b041a7820 */ /* 0x000fc80000410000 */
[----:B------:R-:W0:Y:S08]  /*df80*/  MUFU.EX2 R29, R29 ;  /* 0x0000001d001d7308 */ /* 0x000e300000000800 */
[----:B------:R-:W3:Y:S01]  /*df90*/  MUFU.EX2 R26, R26 ;  /* 0x0000001a001a7308 */ /* 0x000ee20000000800 */
[----:B0-----:R-:W-:-:S07]  /*dfa0*/  FADD.FTZ R30, R29, 1 ;  /* 0x3f8000001d1e7421 */ /* 0x001fce0000010000 */
[----:B------:R-:W0:Y:S01]  /*dfb0*/  MUFU.RCP R31, R30 ;  /* 0x0000001e001f7308 */ /* 0x000e220000001000 */
[----:B---3--:R-:W-:-:S07]  /*dfc0*/  FADD.FTZ R27, R26, 1 ;  /* 0x3f8000001a1b7421 */ /* 0x008fce0000010000 */
[----:B------:R-:W3:Y:S01]  /*dfd0*/  MUFU.RCP R28, R27 ;  /* 0x0000001b001c7308 */ /* 0x000ee20000001000 */
[----:B0-----:R-:W-:Y:S02]  /*dfe0*/  FMUL.FTZ R72, R72, R31 ;  /* 0x0000001f48487220 */ /* 0x001fe40000410000 */
[----:B------:R-:W-:-:S04]  /*dff0*/  FADD.FTZ R31, -R31, 1 ;  /* 0x3f8000001f1f7421 */ /* 0x000fc80000010100 */
[----:B------:R-:W-:Y:S02]  /*e000*/  FFMA.FTZ R31, R24, R31, 1 ;  /* 0x3f800000181f7423 */ /* 0x000fe4000001001f */
[----:B---3--:R-:W-:Y:S02]  /*e010*/  FADD.FTZ R35, -R28, 1 ;  /* 0x3f8000001c237421 */ /* 0x008fe40000010100 */
[----:B------:R-:W-:Y:S02]  /*e020*/  FMUL.FTZ R25, R25, R28 ;  /* 0x0000001c19197220 */ /* 0x000fe40000410000 */
[----:B------:R-:W-:Y:S02]  /*e030*/  FFMA.FTZ R4, R4, R35, 1 ;  /* 0x3f80000004047423 */ /* 0x000fe40000010023 */
[----:B------:R-:W-:Y:S02]  /*e040*/  FMUL.FTZ R72, R72, R31 ;  /* 0x0000001f48487220 */ /* 0x000fe40000410000 */
[----:B------:R-:W-:-:S02]  /*e050*/  FMUL.FTZ R25, R25, R4 ;  /* 0x0000000419197220 */ /* 0x000fc40000410000 */
.L_x_257:
[----:B------:R-:W-:Y:S01]  /*e060*/  BSSY B0, `(.L_x_258) ;  /* 0x0000014000007945 */ /* 0x000fe20003800000 */
[----:B------:R-:W-:Y:S05]  /*e070*/  @P2 BRA `(.L_x_259) ;  /* 0x0000012000002947 */ /* 0x000fea0003800000 */
[----:B--2---:R-:W-:-:S05]  /*e080*/  MOV R4, UR5 ;  /* 0x0000000500047c02 */ /* 0x004fca0008000f00 */
[----:B-1----:R-:W-:Y:S02]  /*e090*/  FFMA.FTZ R5, R5, R4, UR6 ;  /* 0x0000000605057e23 */ /* 0x002fe40008010004 */
[----:B------:R-:W-:Y:S02]  /*e0a0*/  IMAD R4, R39, c[0x0][0x1d8], RZ ;  /* 0x0000760027047a24 */ /* 0x000fe400078e02ff */
[----:B------:R-:W-:Y:S01]  /*e0b0*/  FFMA.FTZ R25, R25, R22, -R5 ;  /* 0x0000001619197223 */ /* 0x000fe20000010805 */
[----:B------:R-:W-:Y:S01]  /*e0c0*/  MOV R5, UR5 ;  /* 0x0000000500057c02 */ /* 0x000fe20008000f00 */
[----:B------:R-:W-:Y:S01]  /*e0d0*/  IMAD R27, R38, c[0x0][0x1dc], R4 ;  /* 0x00007700261b7a24 */ /* 0x000fe200078e0204 */
[----:B------:R-:W-:-:S03]  /*e0e0*/  MOV R4, R18 ;  /* 0x0000001200047202 */ /* 0x000fc60000000f00 */
[----:B------:R-:W-:Y:S01]  /*e0f0*/  FFMA.FTZ R0, R0, R5, UR6 ;  /* 0x0000000600007e23 */ /* 0x000fe20008010005 */
[----:B------:R-:W-:-:S03]  /*e100*/  MOV R5, R21 ;  /* 0x0000001500057202 */ /* 0x000fc60000000f00 */
[----:B------:R-:W-:Y:S02]  /*e110*/  FFMA.FTZ R0, R72, R23, -R0 ;  /* 0x0000001748007223 */ /* 0x000fe40000010800 */
        /* <DEDUP_REMOVED lines=8> */
.L_x_259:
[----:B------:R-:W-:Y:S05]  /*e1a0*/  BSYNC B0 ;  /* 0x0000000000007941 */ /* 0x000fea0003800000 */
.L_x_258:
[--C-:B------:R-:W-:Y:S02]  /*e1b0*/  PRMT R0, RZ, 0x5410, R6.reuse ;  /* 0x00005410ff007816 */ /* 0x100fe40000000006 */
[----:B------:R-:W-:Y:S02]  /*e1c0*/  PRMT R6, RZ, 0x7610, R6 ;  /* 0x00007610ff067816 */ /* 0x000fe40000000006 */
[----:B------:R-:W-:Y:S01]  /*e1d0*/  IADD3 R38, R2, 0xa8, RZ ;  /* 0x000000a802267810 */ /* 0x000fe20007ffe0ff */
[----:B------:R-:W-:Y:S01]  /*e1e0*/  FADD.FTZ R0, R0, -UR24 ;  /* 0x8000001800007e21 */ /* 0x000fe20008010000 */
[----:B------:R-:W-:Y:S01]  /*e1f0*/  IADD3 R30, R2, 0xb0, RZ ;  /* 0x000000b0021e7810 */ /* 0x000fe20007ffe0ff */
[----:B------:R-:W-:Y:S01]  /*e200*/  FADD.FTZ R6, R6, -UR24 ;  /* 0x8000001806067e21 */ /* 0x000fe20008010000 */
[----:B------:R-:W-:Y:S01]  /*e210*/  SHF.R.S32.HI R38, RZ, 0x1f, R38 ;  /* 0x0000001fff267819 */ /* 0x000fe20000011426 */
[----:B0-----:R-:W-:Y:S01]  /*e220*/  FMUL.FTZ R5, R0, UR25 ;  /* 0x0000001900057c20 */ /* 0x001fe20008410000 */
[----:B------:R-:W-:Y:S01]  /*e230*/  PRMT R25, RZ, 0x5410, R70 ;  /* 0x00005410ff197816 */ /* 0x000fe20000000046 */
        /* <DEDUP_REMOVED lines=16> */
[----:B0-----:R-:W-:Y:S02]  /*e340*/  FADD.FTZ R31, -R26, 1 ;  /* 0x3f8000001a1f7421 */ /* 0x001fe40000010100 */
[----:B------:R-:W-:Y:S02]  /*e350*/  FMUL.FTZ R25, R25, R26 ;  /* 0x0000001a19197220 */ /* 0x000fe40000410000 */
[----:B------:R-:W-:Y:S02]  /*e360*/  FFMA.FTZ R4, R4, R31, 1 ;  /* 0x3f80000004047423 */ /* 0x000fe4000001001f */
[----:B---3--:R-:W-:Y:S02]  /*e370*/  FMUL.FTZ R70, R70, R29 ;  /* 0x0000001d46467220 */ /* 0x008fe40000410000 */
[----:B------:R-:W-:Y:S02]  /*e380*/  FADD.FTZ R29, -R29, 1 ;  /* 0x3f8000001d1d7421 */ /* 0x000fe40000010100 */
[----:B------:R-:W-:-:S02]  /*e390*/  FMUL.FTZ R25, R25, R4 ;  /* 0x0000000419197220 */ /* 0x000fc40000410000 */
[----:B------:R-:W-:-:S04]  /*e3a0*/  FFMA.FTZ R29, R6, R29, 1 ;  /* 0x3f800000061d7423 */ /* 0x000fc8000001001d */
[----:B------:R-:W-:Y:S02]  /*e3b0*/  FMUL.FTZ R70, R70, R29 ;  /* 0x0000001d46467220 */ /* 0x000fe40000410000 */
.L_x_260:
        /* <DEDUP_REMOVED lines=20> */
.L_x_262:
[----:B------:R-:W-:Y:S05]  /*e500*/  BSYNC B0 ;  /* 0x0000000000007941 */ /* 0x000fea0003800000 */
.L_x_261:
        /* <DEDUP_REMOVED lines=28> */
[----:B---3--:R-:W-:Y:S02]  /*e6d0*/  FADD.FTZ R35, -R29, 1 ;  /* 0x3f8000001d237421 */ /* 0x008fe40000010100 */
[----:B------:R-:W-:Y:S02]  /*e6e0*/  FMUL.FTZ R68, R68, R29 ;  /* 0x0000001d44447220 */ /* 0x000fe40000410000 */
[----:B------:R-:W-:-:S02]  /*e6f0*/  FFMA.FTZ R35, R4, R35, 1 ;  /* 0x3f80000004237423 */ /* 0x000fc40000010023 */
[----:B------:R-:W-:Y:S02]  /*e700*/  FMUL.FTZ R7, R7, R6 ;  /* 0x0000000607077220 */ /* 0x000fe40000410000 */
[----:B------:R-:W-:Y:S02]  /*e710*/  FMUL.FTZ R68, R68, R35 ;  /* 0x0000002344447220 */ /* 0x000fe40000410000 */
.L_x_263:
        /* <DEDUP_REMOVED lines=8> */
[----:B------:R-:W-:-:S02]  /*e7a0*/  FFMA.FTZ R0, R0, R25, UR6 ;  /* 0x0000000600007e23 */ /* 0x000fc40008010019 */
[C---:B------:R-:W-:Y:S02]  /*e7b0*/  IMAD R25, R37.reuse, c[0x0][0x1dc], R24 ;  /* 0x0000770025197a24 */ /* 0x040fe400078e0218 */
        /* <DEDUP_REMOVED lines=10> */
.L_x_265:
[----:B------:R-:W-:Y:S05]  /*e860*/  BSYNC B0 ;  /* 0x0000000000007941 */ /* 0x000fea0003800000 */
.L_x_264:
        /* <DEDUP_REMOVED lines=33> */
.L_x_266:
        /* <DEDUP_REMOVED lines=20> */
.L_x_268:
[----:B------:R-:W-:Y:S05]  /*ebc0*/  BSYNC B0 ;  /* 0x0000000000007941 */ /* 0x000fea0003800000 */
.L_x_267:
        /* <DEDUP_REMOVED lines=33> */
.L_x_269:
        /* <DEDUP_REMOVED lines=20> */
.L_x_271:
[----:B------:R-:W-:Y:S05]  /*ef20*/  BSYNC B0 ;  /* 0x0000000000007941 */ /* 0x000fea0003800000 */
.L_x_270:
        /* <DEDUP_REMOVED lines=33> */
.L_x_272:
        /* <DEDUP_REMOVED lines=20> */
.L_x_274:
[----:B------:R-:W-:Y:S05]  /*f280*/  BSYNC B0 ;  /* 0x0000000000007941 */ /* 0x000fea0003800000 */
.L_x_273:
        /* <DEDUP_REMOVED lines=33> */
.L_x_275:
        /* <DEDUP_REMOVED lines=20> */
.L_x_277:
[----:B------:R-:W-:Y:S05]  /*f5e0*/  BSYNC B0 ;  /* 0x0000000000007941 */ /* 0x000fea0003800000 */
.L_x_276:
        /* <DEDUP_REMOVED lines=8> */
[----:B------:R-:W-:Y:S01]  /*f670*/  ISETP.GE.U32.AND P2, PT, R26, c[0x0][0x1e0], PT ;  /* 0x000078001a007a0c */ /* 0x000fe20003f46070 */
[----:B------:R-:W-:Y:S01]  /*f680*/  FMUL.FTZ R24, R12, UR25 ;  /* 0x000000190c187c20 */ /* 0x000fe20008410000 */
[----:B------:R-:W-:-:S02]  /*f690*/  ISETP.GE.AND.EX P0, PT, R30, c[0x0][0x1e4], PT, P0 ;  /* 0x000079001e007a0c */ /* 0x000fc40003f06300 */
[----:B------:R-:W-:Y:S02]  /*f6a0*/  ISETP.GT.U32.OR P3, PT, R3, 0x27f, P3 ;  /* 0x0000027f0300780c */ /* 0x000fe40001f64470 */
[--C-:B0-----:R-:W-:Y:S02]  /*f6b0*/  PRMT R7, RZ, 0x5410, R59.reuse ;  /* 0x00005410ff077816 */ /* 0x101fe4000000003b */
[----:B------:R-:W-:Y:S01]  /*f6c0*/  PRMT R0, RZ, 0x7610, R59 ;  /* 0x00007610ff007816 */ /* 0x000fe2000000003b */
[----:B------:R-:W-:Y:S07]  /*f6d0*/  @!P4 BRA `(.L_x_278) ;  /* 0x000001200000c947 */ /* 0x000fee0003800000 */
        /* <DEDUP_REMOVED lines=18> */
.L_x_278:
        /* <DEDUP_REMOVED lines=20> */
.L_x_280:
[----:B------:R-:W-:Y:S05]  /*f940*/  BSYNC B0 ;  /* 0x0000000000007941 */ /* 0x000fea0003800000 */
.L_x_279:
        /* <DEDUP_REMOVED lines=33> */
.L_x_281:
        /* <DEDUP_REMOVED lines=20> */
.L_x_283:
[----:B------:R-:W-:Y:S05]  /*fca0*/  BSYNC B0 ;  /* 0x0000000000007941 */ /* 0x000fea0003800000 */
.L_x_282:
[--C-:B------:R-:W-:Y:S02]  /*fcb0*/  PRMT R0, RZ, 0x5410, R14.reuse ;  /* 0x00005410ff007816 */ /* 0x100fe4000000000e */
[----:B------:R-:W-:Y:S02]  /*fcc0*/  PRMT R14, RZ, 0x7610, R14 ;  /* 0x00007610ff0e7816 */ /* 0x000fe4000000000e */
[----:B------:R-:W-:Y:S01]  /*fcd0*/  IADD3 R27, R2, 0xf0, RZ ;  /* 0x000000f0021b7810 */ /* 0x000fe20007ffe0ff */
[----:B------:R-:W-:Y:S01]  /*fce0*/  FADD.FTZ R4, R0, -UR24 ;  /* 0x8000001800047e21 */ /* 0x000fe20008010000 */
[----:B------:R-:W-:Y:S01]  /*fcf0*/  ISETP.GT.U32.OR P2, PT, R3, 0x27f, P2 ;  /* 0x0000027f0300780c */ /* 0x000fe20001744470 */
[----:B------:R-:W-:Y:S01]  /*fd00*/  FADD.FTZ R14, R14, -UR24 ;  /* 0x800000180e0e7e21 */ /* 0x000fe20008010000 */
[----:B------:R-:W-:Y:S01]  /*fd10*/  ISETP.GE.U32.AND P0, PT, R27, c[0x0][0x1e0], PT ;  /* 0x000078001b007a0c */ /* 0x000fe20003f06070 */
[----:B------:R-:W-:Y:S01]  /*fd20*/  FMUL.FTZ R25, R4, UR25 ;  /* 0x0000001904197c20 */ /* 0x000fe20008410000 */
[--C-:B0-----:R-:W-:Y:S01]  /*fd30*/  PRMT R7, RZ, 0x5410, R57.reuse ;  /* 0x00005410ff077816 */ /* 0x101fe20000000039 */
[----:B------:R-:W-:Y:S01]  /*fd40*/  FMUL.FTZ R14, R14, UR25 ;  /* 0x000000190e0e7c20 */ /* 0x000fe20008410000 */
[----:B------:R-:W-:Y:S01]  /*fd50*/  PRMT R0, RZ, 0x7610, R57 ;  /* 0x00007610ff007816 */ /* 0x000fe20000000039 */
[----:B------:R-:W-:Y:S05]  /*fd60*/  @!P4 BRA `(.L_x_284) ;  /* 0x000001200000c947 */ /* 0x000fea0003800000 */
[----:B------:R-:W-:Y:S02]  /*fd70*/  FFMA.FTZ R4, R25, R22, R32 ;  /* 0x0000001619047223 */ /* 0x000fe40000010020 */
[----:B------:R-:W-:-:S02]  /*fd80*/  FFMA.FTZ R5, R14, R23, R33 ;  /* 0x000000170e057223 */ /* 0x000fc40000010021 */
        /* <DEDUP_REMOVED lines=16> */
.L_x_284:
        /* <DEDUP_REMOVED lines=20> */
.L_x_286:
[----:B------:R-:W-:Y:S05]  /*ffd0*/  BSYNC B0 ;  /* 0x0000000000007941 */ /* 0x000fea0003800000 */
.L_x_285:
[C---:B------:R-:W-:Y:S02]  /*ffe0*/  IADD3 R12, R2.reuse, 0xe8, RZ ;  /* 0x000000e8020c7810 */ /* 0x040fe40007ffe0ff */
        /* <DEDUP_REMOVED lines=8> */
[----:B------:R-:W-:Y:S01]  /*10070*/  IADD3 R28, R2, 0xf0, RZ ;  /* 0x000000f0021c7810 */ /* 0x000fe20007ffe0ff */
[----:B------:R-:W-:Y:S01]  /*10080*/  FMUL.FTZ R10, R15, UR25 ;  /* 0x000000190f0a7c20 */ /* 0x000fe20008410000 */
[----:B------:R-:W-:-:S02]  /*10090*/  ISETP.GE.U32.AND P2, PT, R24, c[0x0][0x1e0], PT ;  /* 0x0000780018007a0c */ /* 0x000fc40003f46070 */
[----:B------:R-:W-:Y:S02]  /*100a0*/  SHF.R.S32.HI R28, RZ, 0x1f, R28 ;  /* 0x0000001fff1c7819 */ /* 0x000fe4000001141c */
[----:B------:R-:W-:Y:S02]  /*100b0*/  SHF.R.S32.HI R26, RZ, 0x1f, R26 ;  /* 0x0000001fff1a7819 */ /* 0x000fe4000001141a */
[----:B------:R-:W-:Y:S02]  /*100c0*/  ISETP.GE.AND.EX P3, PT, R12, c[0x0][0x1e4], PT, P3 ;  /* 0x000079000c007a0c */ /* 0x000fe40003f66330 */
[----:B0-----:R-:W-:Y:S02]  /*100d0*/  PRMT R7, RZ, 0x5410, R56 ;  /* 0x00005410ff077816 */ /* 0x001fe40000000038 */
[----:B------:R-:W-:Y:S02]  /*100e0*/  ISETP.GE.AND.EX P0, PT, R28, c[0x0][0x1e4], PT, P0 ;  /* 0x000079001c007a0c */ /* 0x000fe40003f06300 */
[----:B------:R-:W-:-:S02]  /*100f0*/  ISETP.GE.AND.EX P2, PT, R26, c[0x0][0x1e4], PT, P2 ;  /* 0x000079001a007a0c */ /* 0x000fc40003f46320 */
        /* <DEDUP_REMOVED lines=21> */
.L_x_287:
        /* <DEDUP_REMOVED lines=20> */
.L_x_289:
[----:B------:R-:W-:Y:S05]  /*10390*/  BSYNC B0 ;  /* 0x0000000000007941 */ /* 0x000fea0003800000 */
.L_x_288:
[--C-:B------:R-:W-:Y:S02]  /*103a0*/  PRMT R0, RZ, 0x5410, R16.reuse ;  /* 0x00005410ff007816 */ /* 0x100fe40000000010 */
[----:B------:R-:W-:Y:S02]  /*103b0*/  PRMT R16, RZ, 0x7610, R16 ;  /* 0x00007610ff107816 */ /* 0x000fe40000000010 */
[C---:B------:R-:W-:Y:S01]  /*103c0*/  ISETP.GT.U32.OR P0, PT, R3.reuse, 0x27f, P0 ;  /* 0x0000027f0300780c */ /* 0x040fe20000704470 */
[----:B------:R-:W-:Y:S01]  /*103d0*/  FADD.FTZ R4, R0, -UR24 ;  /* 0x8000001800047e21 */ /* 0x000fe20008010000 */
[----:B------:R-:W-:Y:S01]  /*103e0*/  ISETP.GT.U32.OR P2, PT, R3, 0x27f, P2 ;  /* 0x0000027f0300780c */ /* 0x000fe20001744470 */
[----:B------:R-:W-:Y:S01]  /*103f0*/  FADD.FTZ R16, R16, -UR24 ;  /* 0x8000001810107e21 */ /* 0x000fe20008010000 */
[--C-:B0-----:R-:W-:Y:S01]  /*10400*/  PRMT R7, RZ, 0x5410, R55.reuse ;  /* 0x00005410ff077816 */ /* 0x101fe20000000037 */
        /* <DEDUP_REMOVED lines=23> */
.L_x_290:
        /* <DEDUP_REMOVED lines=20> */
.L_x_292:
[----:B------:R-:W-:Y:S05]  /*106c0*/  BSYNC B0 ;  /* 0x0000000000007941 */ /* 0x000fea0003800000 */
.L_x_291:
[----:B------:R-:W-:Y:S01]  /*106d0*/  PRMT R17, RZ, 0x7610, R17 ;  /* 0x00007610ff117816 */ /* 0x000fe20000000011 */
[----:B------:R-:W-:Y:S01]  /*106e0*/  FADD.FTZ R14, R14, -UR24 ;  /* 0x800000180e0e7e21 */ /* 0x000fe20008010000 */
[--C-:B0-----:R-:W-:Y:S02]  /*106f0*/  PRMT R7, RZ, 0x5410, R54.reuse ;  /* 0x00005410ff077816 */ /* 0x101fe40000000036 */
        /* <DEDUP_REMOVED lines=23> */
.L_x_293:
        /* <DEDUP_REMOVED lines=20> */
.L_x_295:
[----:B------:R-:W-:Y:S05]  /*109b0*/  BSYNC B0 ;  /* 0x0000000000007941 */ /* 0x000fea0003800000 */
.L_x_294:
[----:B--2---:R-:W-:Y:S02]  /*109c0*/  ULDC UR5, c[0x0][0x10] ;  /* 0x0000040000057ab9 */ /* 0x004fe40000000800 */
[----:B------:R-:W-:Y:S02]  /*109d0*/  UIADD3 UR9, UR9, UR5, URZ ;  /* 0x0000000509097290 */ /* 0x000fe4000fffe03f */
[----:B------:R-:W-:Y:S02]  /*109e0*/  UIADD3 UR4, UR4, 0x1, URZ ;  /* 0x0000000104047890 */ /* 0x000fe4000fffe03f */
[----:B------:R-:W-:-:S06]  /*109f0*/  UISETP.GE.AND UP0, UPT, UR9, UR8, UPT ;  /* 0x000000080900728c */ /* 0x000fcc000bf06270 */
[----:B------:R-:W-:-:S13]  /*10a00*/  PLOP3.LUT P0, PT, PT, PT, UP0, 0x80, 0x0 ;  /* 0x000000000000781c */ /* 0x000fda0003f0f008 */
[----:B------:R-:W-:Y:S01]  /*10a10*/  @P0 CALL.REL.NOINC `(.L_x_149) ;  /* 0x0000001000000944 */ /* 0x000fe20003c00000 */
[----:B------:R-:W-:Y:S05]  /*10a20*/  BRA `(.L_x_296) ;  /* 0xfffefa7000007947 */ /* 0x000fea000383ffff */
.L_x_149:
[----:B-1----:R-:W-:Y:S01]  /*10a30*/  ISETP.NE.AND P1, PT, R3, RZ, PT ;  /* 0x000000ff0300720c */ /* 0x002fe20003f25270 */
[----:B------:R-:W-:Y:S01]  /*10a40*/  HFMA2.MMA R27, -RZ, RZ, 0, 2.384185791015625e-07 ;  /* 0x00000004ff1b7435 */ /* 0x000fe200000001ff */
[----:B0-----:R-:W-:Y:S01]  /*10a50*/  MOV R6, c[0x0][0xc] ;  /* 0x0000030000067a02 */ /* 0x001fe20000000f00 */
        /* <DEDUP_REMOVED lines=15> */
.L_x_298:
[----:B------:R-:W-:Y:S05]  /*10b50*/  BSYNC B0 ;  /* 0x0000000000007941 */ /* 0x000fea0003800000 */
.L_x_297:
        /* <DEDUP_REMOVED lines=11> */
.L_x_300:
[----:B------:R-:W2:Y:S01]  /*10c10*/  LDG.E.STRONG.GPU R7, [R4.64] ;  /* 0x0000001204077981 */ /* 0x000ea2000c1ef900 */
[----:B------:R-:W-:Y:S01]  /*10c20*/  YIELD ;  /* 0x0000000000007946 */ /* 0x000fe20003800000 */
[----:B--2---:R-:W-:Y:S01]  /*10c30*/  ISETP.NE.AND P0, PT, R7, R0, PT ;  /* 0x000000000700720c */ /* 0x004fe20003f05270 */
[----:B------:R-:W-:-:S12]  /*10c40*/  CCTL.IVALL ;  /* 0x00000000ff00798f */ /* 0x000fd80002000000 */
[----:B------:R-:W-:Y:S05]  /*10c50*/  @P0 BRA `(.L_x_300) ;  /* 0xffffffb000000947 */ /* 0x000fea000383ffff */
.L_x_299:
[----:B------:R-:W-:Y:S02]  /*10c60*/  WARPSYNC 0xffffffff ;  /* 0xffffffff00007948 */ /* 0x000fe40003800000 */
[----:B------:R-:W-:Y:S01]  /*10c70*/  MOV R21, c[0x0][0x1dc] ;  /* 0x0000770000157a02 */ /* 0x000fe20000000f00 */
[----:B------:R-:W-:Y:S03]  /*10c80*/  BAR.SYNC.DEFER_BLOCKING 0x0 ;  /* 0x0000000000007b1d */ /* 0x000fe60000010000 */
[----:B------:R-:W-:-:S04]  /*10c90*/  LEA.HI R0, P0, R21, c[0x0][0x1d8], RZ, 0x1 ;  /* 0x0000760015007a11 */ /* 0x000fc800078108ff */
[----:B------:R-:W-:-:S04]  /*10ca0*/  IADD3.X R5, RZ, c[0x0][0x1dc], RZ, P0, !PT ;  /* 0x00007700ff057a10 */ /* 0x000fc800007fe4ff */
[----:B------:R-:W-:Y:S02]  /*10cb0*/  SHF.R.S64 R22, R0, 0x1, R5 ;  /* 0x0000000100167819 */ /* 0x000fe40000001005 */
        /* <DEDUP_REMOVED lines=19> */
.L_x_301:
[----:B------:R-:W-:-:S04]  /*10df0*/  LEA R8, P0, R3, c[0x0][0x1b8], 0x2 ;  /* 0x00006e0003087a11 */ /* 0x000fc800078010ff */
[----:B------:R-:W-:Y:S02]  /*10e00*/  LEA.HI.X R9, R3, c[0x0][0x1bc], R20, 0x2, P0 ;  /* 0x00006f0003097a11 */ /* 0x000fe400000f1414 */
[-C--:B------:R-:W-:Y:S02]  /*10e10*/  LEA R10, P0, R22, R8.reuse, 0x2 ;  /* 0x00000008160a7211 */ /* 0x080fe400078010ff */
[-C--:B------:R-:W-:Y:S01]  /*10e20*/  LEA R14, P1, R24, R8.reuse, 0x2 ;  /* 0x00000008180e7211 */ /* 0x080fe200078210ff */
[----:B0-----:R-:W2:Y:S01]  /*10e30*/  LDG.E R16, [R8.64] ;  /* 0x0000001208107981 */ /* 0x001ea2000c1e1900 */
        /* <DEDUP_REMOVED lines=12> */
[----:B------:R-:W-:-:S04]  /*10f00*/  SHF.R.S32.HI R20, RZ, 0x1f, R3 ;  /* 0x0000001fff147819 */ /* 0x000fc80000011403 */
[----:B------:R-:W-:Y:S01]  /*10f10*/  ISETP.GT.AND.EX P0, PT, R29, R20, PT, P0 ;  /* 0x000000141d00720c */ /* 0x000fe20003f04300 */
[----:B--2---:R0:W-:Y:S04]  /*10f20*/  STG.E.64 [R4.64], R16 ;  /* 0x0000001004007986 */ /* 0x0041e8000c101b12 */
[----:B---3--:R0:W-:Y:S08]  /*10f30*/  STG.E.64 [R6.64], R18 ;  /* 0x0000001206007986 */ /* 0x0081f0000c101b12 */
[----:B------:R-:W-:Y:S05]  /*10f40*/  @P0 BRA `(.L_x_301) ;  /* 0xfffffea000000947 */ /* 0x000fea000383ffff */
[----:B------:R-:W-:Y:S05]  /*10f50*/  EXIT ;  /* 0x000000000000794d */ /* 0x000fea0003800000 */
.L_x_302:
        /* <DEDUP_REMOVED lines=10> */
.L_x_5590:


//--------------------- .text._Z35group_norm_nhwc_bwd_one_pass_kernelI11Bf16IOFp32WLi512ELi160ELi640EEv26Group_norm_nhwc_bwd_params --------------------------
	.section	.text._Z35group_norm_nhwc_bwd_one_pass_kernelI11Bf16IOFp32WLi512ELi160ELi640EEv26Group_norm_nhwc_bwd_params,"ax",@progbits
	.sectioninfo	@"SHI_REGISTERS=48"
	.align	128
        .global         _Z35group_norm_nhwc_bwd_one_pass_kernelI11Bf16IOFp32WLi512ELi160ELi640EEv26Group_norm_nhwc_bwd_params
        .type           _Z35group_norm_nhwc_bwd_one_pass_kernelI11Bf16IOFp32WLi512ELi160ELi640EEv26Group_norm_nhwc_bwd_params,@function
        .size           _Z35group_norm_nhwc_bwd_one_pass_kernelI11Bf16IOFp32WLi512ELi160ELi640EEv26Group_norm_nhwc_bwd_params,(.L_x_5591 - _Z35group_norm_nhwc_bwd_one_pass_kernelI11Bf16IOFp32WLi512ELi160ELi640EEv26Group_norm_nhwc_bwd_params)
        .other          _Z35group_norm_nhwc_bwd_one_pass_kernelI11Bf16IOFp32WLi512ELi160ELi640EEv26Group_norm_nhwc_bwd_params,@"STO_CUDA_ENTRY STV_DEFAULT"
_Z35group_norm_nhwc_bwd_one_pass_kernelI11Bf16IOFp32WLi512ELi160ELi640EEv26Group_norm_nhwc_bwd_params:
.text._Z35group_norm_nhwc_bwd_one_pass_kernelI11Bf16IOFp32WLi512ELi160ELi640EEv26Group_norm_nhwc_bwd_params:
[----:B------:R-:W-:Y:S02]  /*0000*/  MOV R1, c[0x0][0x28] ;  /* 0x00000a0000017a02 */ /* 0x000fe40000000f00 */
[----:B------:R-:W0:Y:S01]  /*0010*/  S2UR UR7, SR_CTAID.Y ;  /* 0x00000000000779c3 */ /* 0x000e220000002600 */
[----:B------:R-:W1:Y:S01]  /*0020*/  S2R R5, SR_TID.X ;  /* 0x0000000000057919 */ /* 0x000e620000002100 */
[----:B------:R-:W-:Y:S01]  /*0030*/  ULDC UR6, c[0x0][0x1f0] ;  /* 0x00007c0000067ab9 */ /* 0x000fe20000000800 */
[----:B------:R-:W-:Y:S01]  /*0040*/  IADD3 R1, R1, -0x7d0, RZ ;  /* 0xfffff83001017810 */ /* 0x000fe20007ffe0ff */
[----:B------:R-:W-:Y:S01]  /*0050*/  ULDC UR4, c[0x0][0x1c0] ;  /* 0x0000700000047ab9 */ /* 0x000fe20000000800 */
[----:B------:R-:W2:Y:S01]  /*0060*/  S2R R0, SR_CTAID.X ;  /* 0x0000000000007919 */ /* 0x000ea20000002500 */
[----:B------:R-:W-:Y:S02]  /*0070*/  UIMAD UR6, UR6, UR4, URZ ;  /* 0x00000004060672a4 */ /* 0x000fe4000f8e023f */
[----:B------:R3:W4:Y:S01]  /*0080*/  R2UR UR10, R1 ;  /* 0x00000000010a73c2 */ /* 0x00072200000e0000 */
[----:B------:R-:W-:Y:S02]  /*0090*/  ULDC.64 UR14, c[0x0][0x118] ;  /* 0x00004600000e7ab9 */ /* 0x000fe40000000a00 */
[----:B0-----:R-:W-:Y:S01]  /*00a0*/  UISETP.GE.AND UP0, UPT, UR7, UR6, UPT ;  /* 0x000000060700728c */ /* 0x001fe2000bf06270 */
[----:B-1----:R3:W-:Y:S01]  /*00b0*/  STL [R1+0x420], R5 ;  /* 0x0004200501007387 */ /* 0x0027e20000100800 */
[----:B------:R-:W-:-:S04]  /*00c0*/  IMAD.WIDE.U32 R2, R5, -0x33333333, RZ ;  /* 0xcccccccd05027825 */ /* 0x000fc800078e00ff */
[----:B------:R-:W-:Y:S02]  /*00d0*/  PLOP3.LUT P0, PT, PT, PT, UP0, 0x80, 0x0 ;  /* 0x000000000000781c */ /* 0x000fe40003f0f008 */
[----:B------:R-:W-:-:S05]  /*00e0*/  SHF.R.U32.HI R3, RZ, 0x6, R3 ;  /* 0x00000006ff037819 */ /* 0x000fca0000011603 */
[----:B------:R-:W-:-:S06]  /*00f0*/  IMAD R2, R3, -0x50, R5 ;  /* 0xffffffb003027824 */ /* 0x000fcc00078e0205 */
[----:B------:R-:W-:Y:S05]  /*0100*/  @P0 BRA `(.L_x_303) ;  /* 0x0001d98000000947 */ /* 0x000fea0003800000 */
[----:B--234-:R-:W-:Y:S01]  /*0110*/  SHF.R.S32.HI R4, RZ, 0x1f, R5 ;  /* 0x0000001fff047819 */ /* 0x01cfe20000011405 */
[----:B------:R-:W-:Y:S01]  /*0120*/  UMOV UR11, 0x3 ;  /* 0x00000003000b7882 */ /* 0x000fe20000000000 */
[----:B------:R-:W-:Y:S01]  /*0130*/  SHF.L.U32 R2, R2, 0x1, RZ ;  /* 0x0000000102027819 */ /* 0x000fe200000006ff */
[----:B------:R-:W-:Y:S01]  /*0140*/  ULDC.64 UR16, c[0x0][0x1d8] ;  /* 0x0000760000107ab9 */ /* 0x000fe20000000a00 */
[----:B------:R-:W-:Y:S01]  /*0150*/  LEA.HI R4, R4, R5, RZ, 0x5 ;  /* 0x0000000504047211 */ /* 0x000fe200078f28ff */
[----:B------:R-:W-:Y:S01]  /*0160*/  STL [R1+0x45c], RZ ;  /* 0x00045cff01007387 */ /* 0x000fe20000100800 */
[----:B------:R-:W-:Y:S01]  /*0170*/  UIMAD.WIDE.U32 UR4, UR11, UR16, URZ ;  /* 0x000000100b0472a5 */ /* 0x000fe2000f8e003f */
[----:B------:R-:W-:Y:S01]  /*0180*/  IMAD R0, R0, c[0x0][0x1fc], R3 ;  /* 0x00007f0000007a24 */ /* 0x000fe200078e0203 */
[----:B------:R-:W-:Y:S01]  /*0190*/  UIMAD UR11, UR11, UR17, URZ ;  /* 0x000000110b0b72a4 */ /* 0x000fe2000f8e023f */
[----:B------:R0:W-:Y:S01]  /*01a0*/  STL [R1+0x460], R2 ;  /* 0x0004600201007387 */ /* 0x0001e20000100800 */
[----:B------:R-:W-:-:S02]  /*01b0*/  ULEA.HI UR16, UP0, UR17, UR16, URZ, 0x1 ;  /* 0x0000001011107291 */ /* 0x000fc4000f81083f */
[----:B------:R-:W-:Y:S02]  /*01c0*/  UIADD3 UR11, UR5, UR11, URZ ;  /* 0x0000000b050b7290 */ /* 0x000fe4000fffe03f */
[----:B------:R-:W-:Y:S02]  /*01d0*/  UIADD3.X UR12, URZ, UR17, URZ, UP0, !UPT ;  /* 0x000000113f0c7290 */ /* 0x000fe400087fe43f */
[----:B------:R-:W-:Y:S02]  /*01e0*/  ULEA.HI UR13, UP1, UR11, UR4, URZ, 0x1 ;  /* 0x000000040b0d7291 */ /* 0x000fe4000f83083f */
[----:B------:R-:W-:Y:S01]  /*01f0*/  USHF.R.S64 UR16, UR16, 0x1, UR12 ;  /* 0x0000000110107899 */ /* 0x000fe2000800100c */
[----:B0-----:R-:W-:Y:S01]  /*0200*/  SHF.R.S32.HI R2, RZ, 0x5, R4 ;  /* 0x00000005ff027819 */ /* 0x001fe20000011404 */
[----:B------:R-:W-:Y:S02]  /*0210*/  UIADD3.X UR11, URZ, UR11, URZ, UP1, !UPT ;  /* 0x0000000b3f0b7290 */ /* 0x000fe40008ffe43f */
[----:B------:R-:W-:-:S02]  /*0220*/  USHF.R.S32.HI UR12, URZ, 0x1, UR12 ;  /* 0x000000013f0c7899 */ /* 0x000fc4000801140c */
[----:B------:R0:W-:Y:S01]  /*0230*/  STL [R1+0x464], R2 ;  /* 0x0004640201007387 */ /* 0x0001e20000100800 */
[----:B------:R-:W-:Y:S02]  /*0240*/  USHF.R.S64 UR13, UR13, 0x1, UR11 ;  /* 0x000000010d0d7899 */ /* 0x000fe4000800100b */
[----:B------:R-:W-:Y:S02]  /*0250*/  USHF.R.S32.HI UR11, URZ, 0x1, UR11 ;  /* 0x000000013f0b7899 */ /* 0x000fe4000801140b */
[----:B------:R-:W-:Y:S02]  /*0260*/  USHF.L.U64.HI UR12, UR16, 0x2, UR12 ;  /* 0x00000002100c7899 */ /* 0x000fe4000801020c */
[----:B------:R-:W-:Y:S02]  /*0270*/  USHF.L.U64.HI UR11, UR13, 0x2, UR11 ;  /* 0x000000020d0b7899 */ /* 0x000fe4000801020b */
[----:B------:R-:W-:Y:S02]  /*0280*/  ULDC.U8 UR19, c[0x0][0x1f4] ;  /* 0x00007d0000137ab9 */ /* 0x000fe40000000000 */
.L_x_389:
[----:B------:R-:W2:Y:S04]  /*0290*/  LDL R7, [R1+0x460] ;  /* 0x0004600001077983 */ /* 0x000ea80000100800 */
[----:B------:R-:W3:Y:S01]  /*02a0*/  LDL R6, [R1+0x420] ;  /* 0x0004200001067983 */ /* 0x000ee20000100800 */
[----:B------:R-:W-:Y:S01]  /*02b0*/  IABS R4, c[0x0][0x1f0] ;  /* 0x00007c0000047a13 */ /* 0x000fe20000000000 */
[----:B------:R-:W-:Y:S01]  /*02c0*/  UMOV UR4, URZ ;  /* 0x0000003f00047c82 */ /* 0x000fe20008000000 */
[----:B------:R-:W-:Y:S01]  /*02d0*/  IABS R5, UR7 ;  /* 0x0000000700057c13 */ /* 0x000fe20008000000 */
[----:B------:R-:W-:Y:S01]  /*02e0*/  UISETP.GE.AND UP2, UPT, UR7, URZ, UPT ;  /* 0x0000003f0700728c */ /* 0x000fe2000bf46270 */
[----:B-1----:R-:W1:Y:S01]  /*02f0*/  R2UR UR20, R4 ;  /* 0x00000000041473c2 */ /* 0x002e6200000e0000 */
[----:B------:R-:W-:Y:S01]  /*0300*/  ULDC UR18, c[0x0][0x1f0] ;  /* 0x00007c0000127ab9 */ /* 0x000fe20000000800 */
[----:B------:R-:W-:-:S02]  /*0310*/  IADD3 R9, R0, 0x8, RZ ;  /* 0x0000000800097810 */ /* 0x000fc40007ffe0ff */
[C---:B------:R-:W-:Y:S02]  /*0320*/  IADD3 R15, R0.reuse, 0x10, RZ ;  /* 0x00000010000f7810 */ /* 0x040fe40007ffe0ff */
[----:B------:R-:W-:Y:S02]  /*0330*/  LOP3.LUT R41, R41, 0xfdffffff, RZ, 0xc0, !PT ;  /* 0xfdffffff29297812 */ /* 0x000fe400078ec0ff */
[----:B0-----:R4:W0:Y:S01]  /*0340*/  R2UR UR9, R5 ;  /* 0x00000000050973c2 */ /* 0x00182200000e0000 */
[----:B------:R-:W-:Y:S02]  /*0350*/  ISETP.GE.U32.AND P2, PT, R15, c[0x0][0x1e0], PT ;  /* 0x000078000f007a0c */ /* 0x000fe40003f46070 */
[C---:B------:R-:W-:Y:S02]  /*0360*/  IADD3 R11, R0.reuse, 0x18, RZ ;  /* 0x00000018000b7810 */ /* 0x040fe40007ffe0ff */
[----:B------:R-:W-:Y:S02]  /*0370*/  IADD3 R10, R0, 0x20, RZ ;  /* 0x00000020000a7810 */ /* 0x000fe40007ffe0ff */
[----:B------:R-:W-:-:S02]  /*0380*/  SHF.R.S32.HI R16, RZ, 0x1f, R11 ;  /* 0x0000001fff107819 */ /* 0x000fc4000001140b */
[----:B----4-:R-:W-:Y:S02]  /*0390*/  SHF.R.S32.HI R5, RZ, 0x1f, R9 ;  /* 0x0000001fff057819 */ /* 0x010fe40000011409 */
[----:B------:R-:W-:Y:S02]  /*03a0*/  SHF.R.S32.HI R18, RZ, 0x1f, R10 ;  /* 0x0000001fff127819 */ /* 0x000fe4000001140a */
[----:B------:R-:W-:Y:S02]  /*03b0*/  LOP3.LUT R40, R40, 0xffffff7f, RZ, 0xc0, !PT ;  /* 0xffffff7f28287812 */ /* 0x000fe400078ec0ff */
[----:B------:R-:W-:Y:S01]  /*03c0*/  LOP3.LUT R42, R42, 0x7fffffff, RZ, 0xc0, !PT ;  /* 0x7fffffff2a2a7812 */ /* 0x000fe200078ec0ff */
[----:B01----:R-:W0:Y:S08]  /*03d0*/  I2F.RP R2, UR20 ;  /* 0x0000001400027d06 */ /* 0x003e300008209400 */
[----:B0-----:R-:W0:Y:S02]  /*03e0*/  MUFU.RCP R2, R2 ;  /* 0x0000000200027308 */ /* 0x001e240000001000 */
[----:B0-----:R-:W-:-:S06]  /*03f0*/  IADD3 R3, R2, 0xffffffe, RZ ;  /* 0x0ffffffe02037810 */ /* 0x001fcc0007ffe0ff */
[----:B------:R-:W0:Y:S02]  /*0400*/  F2I.FTZ.U32.TRUNC.NTZ R3, R3 ;  /* 0x0000000300037305 */ /* 0x000e24000021f000 */
[----:B0-----:R-:W0:Y:S02]  /*0410*/  R2UR UR5, R3 ;  /* 0x00000000030573c2 */ /* 0x001e2400000e0000 */
[----:B0-----:R-:W-:-:S04]  /*0420*/  UIADD3 UR8, URZ, -UR5, URZ ;  /* 0x800000053f087290 */ /* 0x001fc8000fffe03f */
[----:B------:R-:W-:-:S04]  /*0430*/  UIMAD UR8, UR8, UR20, URZ ;  /* 0x00000014080872a4 */ /* 0x000fc8000f8e023f */
[----:B------:R-:W-:-:S04]  /*0440*/  UIMAD.WIDE.U32 UR4, UR5, UR8, UR4 ;  /* 0x00000008050472a5 */ /* 0x000fc8000f8e0004 */
[----:B------:R-:W-:-:S04]  /*0450*/  UIMAD.WIDE.U32 UR4, UR5, UR9, URZ ;  /* 0x00000009050472a5 */ /* 0x000fc8000f8e003f */
[----:B------:R-:W-:-:S04]  /*0460*/  UIADD3 UR4, -UR5, URZ, URZ ;  /* 0x0000003f05047290 */ /* 0x000fc8000fffe13f */
[----:B------:R-:W-:Y:S02]  /*0470*/  UIMAD UR4, UR20, UR4, UR9 ;  /* 0x00000004140472a4 */ /* 0x000fe4000f8e0209 */
[----:B------:R-:W-:Y:S02]  /*0480*/  ULOP3.LUT UR9, URZ, UR18, URZ, 0x33, !UPT ;  /* 0x000000123f097292 */ /* 0x000fe4000f8e333f */
[----:B------:R-:W-:-:S11]  /*0490*/  UISETP.GT.U32.AND UP1, UPT, UR20, UR4, UPT ;  /* 0x000000041400728c */ /* 0x000fd6000bf24070 */
[----:B------:R-:W-:Y:S02]  /*04a0*/  @!UP1 UIADD3 UR4, UR4, -UR20, URZ ;  /* 0x8000001404049290 */ /* 0x000fe4000fffe03f */
[----:B------:R-:W-:Y:S02]  /*04b0*/  @!UP1 UIADD3 UR5, UR5, 0x1, URZ ;  /* 0x0000000105059890 */ /* 0x000fe4000fffe03f */
[----:B------:R-:W-:Y:S02]  /*04c0*/  UIADD3 UR8, UR4, -UR20, URZ ;  /* 0x8000001404087290 */ /* 0x000fe4000fffe03f */
[----:B------:R-:W-:-:S04]  /*04d0*/  UISETP.GT.U32.AND UP0, UPT, UR20, UR4, UPT ;  /* 0x000000041400728c */ /* 0x000fc8000bf04070 */
[----:B------:R-:W-:Y:S02]  /*04e0*/  USEL UR8, UR8, UR4, !UP0 ;  /* 0x0000000408087287 */ /* 0x000fe4000c000000 */
[----:B------:R-:W-:Y:S02]  /*04f0*/  UISETP.NE.AND UP0, UPT, URZ, UR18, UPT ;  /* 0x000000123f00728c */ /* 0x000fe4000bf05270 */
[----:B------:R-:W-:Y:S02]  /*0500*/  @!UP2 UIADD3 UR8, -UR8, URZ, URZ ;  /* 0x0000003f0808a290 */ /* 0x000fe4000fffe13f */
[----:B------:R-:W-:Y:S02]  /*0510*/  UISETP.GE.U32.AND UP2, UPT, UR4, UR20, UPT ;  /* 0x000000140400728c */ /* 0x000fe4000bf46070 */
[----:B------:R-:W-:Y:S02]  /*0520*/  USEL UR17, UR9, UR8, !UP0 ;  /* 0x0000000809117287 */ /* 0x000fe4000c000000 */
[----:B------:R-:W-:-:S02]  /*0530*/  ULOP3.LUT UR4, UR7, UR18, URZ, 0x3c, !UPT ;  /* 0x0000001207047292 */ /* 0x000fc4000f8e3c3f */
[----:B------:R-:W-:Y:S02]  /*0540*/  UIMAD UR8, UR17, 0xa0, URZ ;  /* 0x000000a0110878a4 */ /* 0x000fe4000f8e023f */
[----:B------:R-:W-:-:S03]  /*0550*/  UISETP.GE.AND UP1, UPT, UR4, URZ, UPT ;  /* 0x0000003f0400728c */ /* 0x000fc6000bf26270 */
[----:B------:R-:W-:Y:S01]  /*0560*/  @UP2 UIADD3 UR5, UR5, 0x1, URZ ;  /* 0x0000000105052890 */ /* 0x000fe2000fffe03f */
[----:B------:R-:W-:-:S07]  /*0570*/  MOV R4, UR8 ;  /* 0x0000000800047c02 */ /* 0x000fce0008000f00 */
[----:B------:R-:W-:-:S04]  /*0580*/  @!UP1 UIADD3 UR5, -UR5, URZ, URZ ;  /* 0x0000003f05059290 */ /* 0x000fc8000fffe13f */
[----:B------:R-:W-:-:S04]  /*0590*/  USEL UR5, UR9, UR5, !UP0 ;  /* 0x0000000509057287 */ /* 0x000fc8000c000000 */
[----:B------:R-:W-:Y:S01]  /*05a0*/  USHF.R.S32.HI UR4, URZ, 0x1f, UR5 ;  /* 0x0000001f3f047899 */ /* 0x000fe20008011405 */
[----:B--2---:R-:W-:Y:S02]  /*05b0*/  SHF.R.S32.HI R3, RZ, 0x1f, R7 ;  /* 0x0000001fff037819 */ /* 0x004fe40000011407 */
[----:B------:R-:W-:Y:S01]  /*05c0*/  IADD3 R2, P0, R7, UR8, RZ ;  /* 0x0000000807027c10 */ /* 0x000fe2000ff1e0ff */
[----:B------:R-:W-:Y:S01]  /*05d0*/  ULDC.64 UR8, c[0x0][0x1e8] ;  /* 0x00007a0000087ab9 */ /* 0x000fe20000000a00 */
[----:B---3--:R-:W-:Y:S01]  /*05e0*/  ISETP.GT.U32.AND P1, PT, R6, 0x27f, PT ;  /* 0x0000027f0600780c */ /* 0x008fe20003f24070 */
[----:B------:R-:W-:Y:S01]  /*05f0*/  IMAD.U32 R7, RZ, RZ, UR5 ;  /* 0x00000005ff077e24 */ /* 0x000fe2000f8e00ff */
[----:B------:R-:W-:Y:S01]  /*0600*/  LEA.HI.X.SX32 R3, R4, R3, 0x1, P0 ;  /* 0x0000000304037211 */ /* 0x000fe200000f0eff */
[----:B------:R-:W-:Y:S01]  /*0610*/  UIMAD UR4, UR4, UR8, URZ ;  /* 0x00000008040472a4 */ /* 0x000fe2000f8e023f */
[----:B------:R-:W-:Y:S02]  /*0620*/  ISETP.GE.U32.AND P0, PT, R0, c[0x0][0x1e0], PT ;  /* 0x0000780000007a0c */ /* 0x000fe40003f06070 */
[----:B------:R-:W-:Y:S01]  /*0630*/  SHF.R.S32.HI R4, RZ, 0x1f, R0 ;  /* 0x0000001fff047819 */ /* 0x000fe20000011400 */
[----:B------:R-:W-:Y:S01]  /*0640*/  IMAD.WIDE.U32 R2, R7, c[0x0][0x1e8], R2 ;  /* 0x00007a0007027a25 */ /* 0x000fe200078e0002 */
[----:B------:R-:W-:Y:S01]  /*0650*/  SHF.R.S32.HI R6, RZ, 0x1f, R15 ;  /* 0x0000001fff067819 */ /* 0x000fe2000001140f */
[----:B------:R-:W-:Y:S01]  /*0660*/  UIMAD UR4, UR5, UR9, UR4 ;  /* 0x00000009050472a4 */ /* 0x000fe2000f8e0204 */
[----:B------:R-:W-:-:S02]  /*0670*/  ISETP.GE.OR.EX P3, PT, R4, c[0x0][0x1e4], P1, P0 ;  /* 0x0000790004007a0c */ /* 0x000fc40000f66700 */
[----:B------:R-:W-:Y:S02]  /*0680*/  ISETP.GE.U32.AND P0, PT, R9, c[0x0][0x1e0], PT ;  /* 0x0000780009007a0c */ /* 0x000fe40003f06070 */
[----:B------:R-:W-:Y:S02]  /*0690*/  ISETP.GE.OR.EX P5, PT, R6, c[0x0][0x1e4], P1, P2 ;  /* 0x0000790006007a0c */ /* 0x000fe40000fa6720 */
[----:B------:R-:W-:Y:S02]  /*06a0*/  ISETP.GE.OR.EX P6, PT, R5, c[0x0][0x1e4], P1, P0 ;  /* 0x0000790005007a0c */ /* 0x000fe40000fc6700 */
[----:B------:R-:W-:Y:S02]  /*06b0*/  ISETP.GE.U32.AND P0, PT, R11, c[0x0][0x1e0], PT ;  /* 0x000078000b007a0c */ /* 0x000fe40003f06070 */
[----:B------:R-:W-:Y:S02]  /*06c0*/  ISETP.GE.U32.AND P2, PT, R10, c[0x0][0x1e0], PT ;  /* 0x000078000a007a0c */ /* 0x000fe40003f46070 */
[----:B------:R-:W-:Y:S01]  /*06d0*/  ISETP.GE.OR.EX P4, PT, R16, c[0x0][0x1e4], P1, P0 ;  /* 0x0000790010007a0c */ /* 0x000fe20000f86700 */
[----:B------:R-:W-:Y:S01]  /*06e0*/  @!P3 IMAD R7, R4, c[0x0][0x1d8], RZ ;  /* 0x000076000407ba24 */ /* 0x000fe200078e02ff */
[----:B------:R-:W-:-:S03]  /*06f0*/  @P3 LOP3.LUT R41, R41, 0x2000000, RZ, 0xfc, !PT ;  /* 0x0200000029293812 */ /* 0x000fc600078efcff */
[----:B------:R-:W-:Y:S01]  /*0700*/  @!P3 IMAD R19, R0, c[0x0][0x1dc], R7 ;  /* 0x000077000013ba24 */ /* 0x000fe200078e0207 */
[----:B------:R-:W-:Y:S01]  /*0710*/  LOP3.LUT R41, R41, 0xfeffffff, RZ, 0xc0, !PT ;  /* 0xfeffffff29297812 */ /* 0x000fe200078ec0ff */
[----:B------:R-:W-:Y:S01]  /*0720*/  @!P6 IMAD R4, R5, c[0x0][0x1d8], RZ ;  /* 0x000076000504ea24 */ /* 0x000fe200078e02ff */
[----:B------:R-:W-:Y:S01]  /*0730*/  IADD3 R5, R3, UR4, RZ ;  /* 0x0000000403057c10 */ /* 0x000fe2000fffe0ff */
[----:B------:R-:W-:Y:S01]  /*0740*/  @!P5 IMAD R8, R6, c[0x0][0x1d8], RZ ;  /* 0x000076000608da24 */ /* 0x000fe200078e02ff */
[----:B------:R-:W-:Y:S01]  /*0750*/  @P6 LOP3.LUT R41, R41, 0x1000000, RZ, 0xfc, !PT ;  /* 0x0100000029296812 */ /* 0x000fe200078efcff */
[----:B------:R-:W-:Y:S01]  /*0760*/  @!P6 IMAD R21, R9, c[0x0][0x1dc], R4 ;  /* 0x000077000915ea24 */ /* 0x000fe200078e0204 */
[-C--:B------:R-:W-:Y:S01]  /*0770*/  @!P3 MOV R4, R2.reuse ;  /* 0x000000020004b202 */ /* 0x080fe20000000f00 */
[----:B------:R-:W-:Y:S01]  /*0780*/  @!P5 IMAD R17, R15, c[0x0][0x1dc], R8 ;  /* 0x000077000f11da24 */ /* 0x000fe200078e0208 */
[----:B------:R-:W-:Y:S01]  /*0790*/  LOP3.LUT R41, R41, 0xff7fffff, RZ, 0xc0, !PT ;  /* 0xff7fffff29297812 */ /* 0x000fe200078ec0ff */
[----:B------:R-:W-:Y:S01]  /*07a0*/  @!P4 IMAD R16, R16, c[0x0][0x1d8], RZ ;  /* 0x000076001010ca24 */ /* 0x000fe200078e02ff */
[----:B------:R-:W-:Y:S01]  /*07b0*/  @!P6 MOV R12, R2 ;  /* 0x00000002000ce202 */ /* 0x000fe20000000f00 */
[----:B------:R-:W-:Y:S01]  /*07c0*/  @!P3 IMAD.WIDE.U32 R6, R0, c[0x0][0x1d8], R4 ;  /* 0x000076000006ba25 */ /* 0x000fe200078e0004 */
[----:B------:R-:W-:-:S02]  /*07d0*/  @P5 LOP3.LUT R41, R41, 0x800000, RZ, 0xfc, !PT ;  /* 0x0080000029295812 */ /* 0x000fc400078efcff */
[----:B------:R-:W-:Y:S01]  /*07e0*/  @!P6 MOV R13, R5 ;  /* 0x00000005000de202 */ /* 0x000fe20000000f00 */
[----:B------:R-:W-:Y:S01]  /*07f0*/  @!P3 IMAD.IADD R7, R7, 0x1, R19 ;  /* 0x000000010707b824 */ /* 0x000fe200078e0213 */
[----:B------:R-:W-:Y:S01]  /*0800*/  LOP3.LUT R41, R41, 0xffbfffff, RZ, 0xc0, !PT ;  /* 0xffbfffff29297812 */ /* 0x000fe200078ec0ff */
[----:B------:R-:W-:Y:S01]  /*0810*/  @!P4 IMAD R19, R11, c[0x0][0x1dc], R16 ;  /* 0x000077000b13ca24 */ /* 0x000fe200078e0210 */
[C---:B------:R-:W-:Y:S01]  /*0820*/  @!P3 SHF.L.U32 R34, R6.reuse, 0x1, RZ ;  /* 0x000000010622b819 */ /* 0x040fe200000006ff */
[----:B------:R-:W-:Y:S01]  /*0830*/  @!P6 IMAD.WIDE.U32 R12, R9, c[0x0][0x1d8], R12 ;  /* 0x00007600090cea25 */ /* 0x000fe200078e000c */
[----:B------:R-:W-:Y:S02]  /*0840*/  @P4 LOP3.LUT R41, R41, 0x400000, RZ, 0xfc, !PT ;  /* 0x0040000029294812 */ /* 0x000fe400078efcff */
[----:B------:R-:W-:Y:S01]  /*0850*/  @!P3 SHF.L.U64.HI R6, R6, 0x1, R7 ;  /* 0x000000010606b819 */ /* 0x000fe20000010207 */
[----:B------:R-:W-:Y:S01]  /*0860*/  @!P6 IMAD.IADD R13, R13, 0x1, R21 ;  /* 0x000000010d0de824 */ /* 0x000fe200078e0215 */
[----:B------:R-:W-:-:S02]  /*0870*/  @!P3 IADD3 R14, P0, R34, c[0x0][0x180], RZ ;  /* 0x00006000220eba10 */ /* 0x000fc40007f1e0ff */
[----:B------:R-:W-:Y:S02]  /*0880*/  ISETP.GE.OR.EX P3, PT, R18, c[0x0][0x1e4], P1, P2 ;  /* 0x0000790012007a0c */ /* 0x000fe40000f66720 */
[----:B------:R-:W-:Y:S02]  /*0890*/  LOP3.LUT P2, RZ, R41, 0x2000000, RZ, 0xc0, !PT ;  /* 0x0200000029ff7812 */ /* 0x000fe4000784c0ff */
[----:B------:R-:W-:Y:S02]  /*08a0*/  @!P5 MOV R8, R2 ;  /* 0x000000020008d202 */ /* 0x000fe40000000f00 */
[-C--:B------:R-:W-:Y:S02]  /*08b0*/  @!P5 MOV R9, R5.reuse ;  /* 0x000000050009d202 */ /* 0x080fe40000000f00 */
[C---:B------:R-:W-:Y:S02]  /*08c0*/  @!P6 SHF.L.U32 R36, R12.reuse, 0x1, RZ ;  /* 0x000000010c24e819 */ /* 0x040fe400000006ff */
[----:B------:R-:W-:Y:S01]  /*08d0*/  @!P6 SHF.L.U64.HI R13, R12, 0x1, R13 ;  /* 0x000000010c0de819 */ /* 0x000fe2000001020d */
[----:B------:R-:W-:Y:S01]  /*08e0*/  @!P5 IMAD.WIDE.U32 R8, R15, c[0x0][0x1d8], R8 ;  /* 0x000076000f08da25 */ /* 0x000fe200078e0008 */
[----:B------:R-:W-:-:S02]  /*08f0*/  @!P4 MOV R7, R5 ;  /* 0x000000050007c202 */ /* 0x000fc40000000f00 */
[----:B------:R-:W-:Y:S01]  /*0900*/  LOP3.LUT R41, R41, 0xffdfffff, RZ, 0xc0, !PT ;  /* 0xffdfffff29297812 */ /* 0x000fe200078ec0ff */
[----:B------:R-:W-:Y:S01]  /*0910*/  @!P5 IMAD.IADD R9, R9, 0x1, R17 ;  /* 0x000000010909d824 */ /* 0x000fe200078e0211 */
[----:B------:R-:W-:Y:S02]  /*0920*/  @!P2 IADD3.X R15, R6, c[0x0][0x184], RZ, P0, !PT ;  /* 0x00006100060faa10 */ /* 0x000fe400007fe4ff */
[----:B------:R-:W-:Y:S02]  /*0930*/  @!P2 IADD3 R34, P0, R34, c[0x0][0x178], RZ ;  /* 0x00005e002222aa10 */ /* 0x000fe40007f1e0ff */
[----:B------:R-:W-:Y:S02]  /*0940*/  @!P5 SHF.L.U32 R20, R8, 0x1, RZ ;  /* 0x000000010814d819 */ /* 0x000fe400000006ff */
[----:B------:R-:W-:Y:S02]  /*0950*/  @!P2 IADD3.X R35, R6, c[0x0][0x17c], RZ, P0, !PT ;  /* 0x00005f000623aa10 */ /* 0x000fe400007fe4ff */
[----:B------:R-:W-:-:S02]  /*0960*/  @!P6 IADD3 R16, P0, R36, c[0x0][0x180], RZ ;  /* 0x000060002410ea10 */ /* 0x000fc40007f1e0ff */
[-C--:B------:R-:W-:Y:S02]  /*0970*/  @!P4 MOV R6, R2.reuse ;  /* 0x000000020006c202 */ /* 0x080fe40000000f00 */
[----:B------:R-:W-:Y:S02]  /*0980*/  @!P6 IADD3.X R17, R13, c[0x0][0x184], RZ, P0, !PT ;  /* 0x000061000d11ea10 */ /* 0x000fe400007fe4ff */
[----:B------:R-:W-:Y:S01]  /*0990*/  @!P6 IADD3 R36, P0, R36, c[0x0][0x178], RZ ;  /* 0x00005e002424ea10 */ /* 0x000fe20007f1e0ff */
[----:B------:R-:W-:Y:S01]  /*09a0*/  @!P4 IMAD.WIDE.U32 R6, R11, c[0x0][0x1d8], R6 ;  /* 0x000076000b06ca25 */ /* 0x000fe200078e0006 */
[----:B------:R-:W-:Y:S01]  /*09b0*/  @!P5 SHF.L.U64.HI R12, R8, 0x1, R9 ;  /* 0x00000001080cd819 */ /* 0x000fe20000010209 */
[----:B------:R-:W-:Y:S01]  /*09c0*/  STL.64 [R1+0x7c0], R16 ;  /* 0x0007c01001007387 */ /* 0x000fe20000100a00 */
[----:B------:R-:W-:Y:S01]  /*09d0*/  @!P6 IADD3.X R37, R13, c[0x0][0x17c], RZ, P0, !PT ;  /* 0x00005f000d25ea10 */ /* 0x000fe200007fe4ff */
[----:B------:R-:W-:Y:S01]  /*09e0*/  @!P3 IMAD R11, R18, c[0x0][0x1d8], RZ ;  /* 0x00007600120bba24 */ /* 0x000fe200078e02ff */
[----:B------:R-:W-:Y:S01]  /*09f0*/  @!P5 IADD3 R18, P0, R20, c[0x0][0x180], RZ ;  /* 0x000060001412da10 */ /* 0x000fe20007f1e0ff */
[----:B------:R-:W-:Y:S01]  /*0a00*/  @!P4 IMAD.IADD R7, R7, 0x1, R19 ;  /* 0x000000010707c824 */ /* 0x000fe200078e0213 */
[----:B------:R-:W-:Y:S01]  /*0a10*/  @!P3 MOV R8, R2 ;  /* 0x000000020008b202 */ /* 0x000fe20000000f00 */
[----:B------:R-:W-:Y:S01]  /*0a20*/  @!P3 IMAD R13, R10, c[0x0][0x1dc], R11 ;  /* 0x000077000a0dba24 */ /* 0x000fe200078e020b */
[----:B------:R-:W-:-:S02]  /*0a30*/  @!P5 IADD3.X R19, R12, c[0x0][0x184], RZ, P0, !PT ;  /* 0x000061000c13da10 */ /* 0x000fc400007fe4ff */
[----:B------:R-:W-:Y:S02]  /*0a40*/  @!P5 IADD3 R20, P0, R20, c[0x0][0x178], RZ ;  /* 0x00005e001414da10 */ /* 0x000fe40007f1e0ff */
[----:B------:R-:W-:Y:S02]  /*0a50*/  @!P3 MOV R9, R5 ;  /* 0x000000050009b202 */ /* 0x000fe40000000f00 */
[----:B------:R-:W-:Y:S02]  /*0a60*/  @!P4 SHF.L.U32 R32, R6, 0x1, RZ ;  /* 0x000000010620c819 */ /* 0x000fe400000006ff */
[----:B------:R-:W-:Y:S01]  /*0a70*/  @!P5 IADD3.X R21, R12, c[0x0][0x17c], RZ, P0, !PT ;  /* 0x00005f000c15da10 */ /* 0x000fe200007fe4ff */
[----:B------:R-:W-:Y:S01]  /*0a80*/  @!P3 IMAD.WIDE.U32 R10, R10, c[0x0][0x1d8], R8 ;  /* 0x000076000a0aba25 */ /* 0x000fe200078e0008 */
[----:B------:R-:W-:Y:S02]  /*0a90*/  @!P4 SHF.L.U64.HI R6, R6, 0x1, R7 ;  /* 0x000000010606c819 */ /* 0x000fe40000010207 */
[----:B------:R-:W-:-:S02]  /*0aa0*/  @!P4 IADD3 R30, P0, R32, c[0x0][0x180], RZ ;  /* 0x00006000201eca10 */ /* 0x000fc40007f1e0ff */
[----:B------:R-:W-:Y:S02]  /*0ab0*/  @!P3 IADD3 R7, R11, R13, RZ ;  /* 0x0000000d0b07b210 */ /* 0x000fe40007ffe0ff */
[----:B------:R-:W-:Y:S02]  /*0ac0*/  @!P4 IADD3.X R31, R6, c[0x0][0x184], RZ, P0, !PT ;  /* 0x00006100061fca10 */ /* 0x000fe400007fe4ff */
[----:B------:R-:W-:Y:S02]  /*0ad0*/  @!P4 IADD3 R32, P0, R32, c[0x0][0x178], RZ ;  /* 0x00005e002020ca10 */ /* 0x000fe40007f1e0ff */
[----:B------:R-:W-:Y:S02]  /*0ae0*/  @!P3 SHF.L.U32 R24, R10, 0x1, RZ ;  /* 0x000000010a18b819 */ /* 0x000fe400000006ff */
[----:B------:R-:W-:Y:S02]  /*0af0*/  @!P4 IADD3.X R33, R6, c[0x0][0x17c], RZ, P0, !PT ;  /* 0x00005f000621ca10 */ /* 0x000fe400007fe4ff */
[----:B------:R-:W-:-:S02]  /*0b00*/  @!P3 SHF.L.U64.HI R10, R10, 0x1, R7 ;  /* 0x000000010a0ab819 */ /* 0x000fc40000010207 */
[----:B------:R-:W-:Y:S02]  /*0b10*/  @!P3 IADD3 R22, P0, R24, c[0x0][0x180], RZ ;  /* 0x000060001816ba10 */ /* 0x000fe40007f1e0ff */
[----:B------:R-:W-:Y:S02]  /*0b20*/  IADD3 R9, R0, 0x28, RZ ;  /* 0x0000002800097810 */ /* 0x000fe40007ffe0ff */
[----:B------:R-:W-:Y:S02]  /*0b30*/  @!P3 IADD3.X R23, R10, c[0x0][0x184], RZ, P0, !PT ;  /* 0x000061000a17ba10 */ /* 0x000fe400007fe4ff */
[----:B------:R-:W-:Y:S02]  /*0b40*/  @!P3 IADD3 R24, P0, R24, c[0x0][0x178], RZ ;  /* 0x00005e001818ba10 */ /* 0x000fe40007f1e0ff */
[----:B------:R-:W-:Y:S02]  /*0b50*/  SHF.R.S32.HI R6, RZ, 0x1f, R9 ;  /* 0x0000001fff067819 */ /* 0x000fe40000011409 */
[----:B------:R-:W-:-:S02]  /*0b60*/  @!P3 IADD3.X R25, R10, c[0x0][0x17c], RZ, P0, !PT ;  /* 0x00005f000a19ba10 */ /* 0x000fc400007fe4ff */
[----:B------:R-:W-:Y:S02]  /*0b70*/  ISETP.GE.U32.AND P0, PT, R9, c[0x0][0x1e0], PT ;  /* 0x0000780009007a0c */ /* 0x000fe40003f06070 */
[----:B------:R-:W-:Y:S02]  /*0b80*/  @P3 LOP3.LUT R41, R41, 0x200000, RZ, 0xfc, !PT ;  /* 0x0020000029293812 */ /* 0x000fe400078efcff */
[----:B------:R-:W-:Y:S02]  /*0b90*/  ISETP.GE.OR.EX P2, PT, R6, c[0x0][0x1e4], P1, P0 ;  /* 0x0000790006007a0c */ /* 0x000fe40000f46700 */
[----:B------:R-:W-:-:S11]  /*0ba0*/  LOP3.LUT R41, R41, 0xffefffff, RZ, 0xc0, !PT ;  /* 0xffefffff29297812 */ /* 0x000fd600078ec0ff */
[----:B------:R-:W-:Y:S01]  /*0bb0*/  @!P2 IMAD R6, R6, c[0x0][0x1d8], RZ ;  /* 0x000076000606aa24 */ /* 0x000fe200078e02ff */
[----:B------:R-:W-:Y:S02]  /*0bc0*/  @!P2 MOV R7, R5 ;  /* 0x000000050007a202 */ /* 0x000fe40000000f00 */
[----:B------:R-:W-:Y:S01]  /*0bd0*/  @P2 LOP3.LUT R41, R41, 0x100000, RZ, 0xfc, !PT ;  /* 0x0010000029292812 */ /* 0x000fe200078efcff */
[----:B------:R-:W-:Y:S02]  /*0be0*/  @!P2 IMAD R11, R9, c[0x0][0x1dc], R6 ;  /* 0x00007700090baa24 */ /* 0x000fe400078e0206 */
[----:B------:R-:W-:Y:S01]  /*0bf0*/  @!P2 IMAD.MOV.U32 R6, RZ, RZ, R2 ;  /* 0x000000ffff06a224 */ /* 0x000fe200078e0002 */
[----:B------:R-:W-:-:S03]  /*0c00*/  LOP3.LUT R41, R41, 0xfff7ffff, RZ, 0xc0, !PT ;  /* 0xfff7ffff29297812 */ /* 0x000fc600078ec0ff */
[----:B------:R-:W-:Y:S01]  /*0c10*/  @!P2 IMAD.WIDE.U32 R6, R9, c[0x0][0x1d8], R6 ;  /* 0x000076000906aa25 */ /* 0x000fe200078e0006 */
[----:B------:R-:W-:-:S04]  /*0c20*/  IADD3 R9, R0, 0x30, RZ ;  /* 0x0000003000097810 */ /* 0x000fc80007ffe0ff */
[----:B------:R-:W-:Y:S02]  /*0c30*/  @!P2 IADD3 R7, R7, R11, RZ ;  /* 0x0000000b0707a210 */ /* 0x000fe40007ffe0ff */
[C---:B------:R-:W-:Y:S02]  /*0c40*/  @!P2 SHF.L.U32 R28, R6.reuse, 0x1, RZ ;  /* 0x00000001061ca819 */ /* 0x040fe400000006ff */
[----:B------:R-:W-:Y:S02]  /*0c50*/  @!P2 SHF.L.U64.HI R6, R6, 0x1, R7 ;  /* 0x000000010606a819 */ /* 0x000fe40000010207 */
[----:B------:R-:W-:-:S04]  /*0c60*/  @!P2 IADD3 R26, P0, R28, c[0x0][0x180], RZ ;  /* 0x000060001c1aaa10 */ /* 0x000fc80007f1e0ff */
[----:B------:R-:W-:Y:S02]  /*0c70*/  @!P2 IADD3.X R27, R6, c[0x0][0x184], RZ, P0, !PT ;  /* 0x00006100061baa10 */ /* 0x000fe400007fe4ff */
[----:B------:R-:W-:-:S04]  /*0c80*/  @!P2 IADD3 R28, P0, R28, c[0x0][0x178], RZ ;  /* 0x00005e001c1caa10 */ /* 0x000fc80007f1e0ff */
[----:B------:R-:W-:Y:S02]  /*0c90*/  @!P2 IADD3.X R29, R6, c[0x0][0x17c], RZ, P0, !PT ;  /* 0x00005f00061daa10 */ /* 0x000fe400007fe4ff */
[----:B------:R-:W-:Y:S02]  /*0ca0*/  SHF.R.S32.HI R6, RZ, 0x1f, R9 ;  /* 0x0000001fff067819 */ /* 0x000fe40000011409 */
[----:B------:R-:W-:-:S04]  /*0cb0*/  ISETP.GE.U32.AND P0, PT, R9, c[0x0][0x1e0], PT ;  /* 0x0000780009007a0c */ /* 0x000fc80003f06070 */
[----:B------:R-:W-:-:S13]  /*0cc0*/  ISETP.GE.OR.EX P2, PT, R6, c[0x0][0x1e4], P1, P0 ;  /* 0x0000790006007a0c */ /* 0x000fda0000f46700 */
[----:B------:R-:W-:Y:S01]  /*0cd0*/  @!P2 IMAD R6, R6, c[0x0][0x1d8], RZ ;  /* 0x000076000606aa24 */ /* 0x000fe200078e02ff */
[----:B------:R-:W-:Y:S02]  /*0ce0*/  @!P2 MOV R7, R5 ;  /* 0x000000050007a202 */ /* 0x000fe40000000f00 */
[----:B------:R-:W-:Y:S01]  /*0cf0*/  @P2 LOP3.LUT R41, R41, 0x80000, RZ, 0xfc, !PT ;  /* 0x0008000029292812 */ /* 0x000fe200078efcff */
[----:B------:R-:W-:Y:S02]  /*0d00*/  @!P2 IMAD R11, R9, c[0x0][0x1dc], R6 ;  /* 0x00007700090baa24 */ /* 0x000fe400078e0206 */
[----:B------:R-:W-:Y:S01]  /*0d10*/  @!P2 IMAD.MOV.U32 R6, RZ, RZ, R2 ;  /* 0x000000ffff06a224 */ /* 0x000fe200078e0002 */
[----:B------:R-:W-:-:S03]  /*0d20*/  LOP3.LUT R41, R41, 0xfffbffff, RZ, 0xc0, !PT ;  /* 0xfffbffff29297812 */ /* 0x000fc600078ec0ff */
[----:B------:R-:W-:-:S05]  /*0d30*/  @!P2 IMAD.WIDE.U32 R6, R9, c[0x0][0x1d8], R6 ;  /* 0x000076000906aa25 */ /* 0x000fca00078e0006 */
[----:B------:R-:W-:Y:S02]  /*0d40*/  @!P2 IADD3 R7, R7, R11, RZ ;  /* 0x0000000b0707a210 */ /* 0x000fe40007ffe0ff */
[C---:B------:R-:W-:Y:S02]  /*0d50*/  @!P2 SHF.L.U32 R8, R6.reuse, 0x1, RZ ;  /* 0x000000010608a819 */ /* 0x040fe400000006ff */
[----:B------:R-:W-:Y:S02]  /*0d60*/  @!P2 SHF.L.U64.HI R6, R6, 0x1, R7 ;  /* 0x000000010606a819 */ /* 0x000fe40000010207 */
[----:B------:R-:W-:Y:S02]  /*0d70*/  @!P2 IADD3 R38, P0, R8, c[0x0][0x180], RZ ;  /* 0x000060000826aa10 */ /* 0x000fe40007f1e0ff */
[----:B------:R-:W-:Y:S02]  /*0d80*/  IADD3 R11, R0, 0x38, RZ ;  /* 0x00000038000b7810 */ /* 0x000fe40007ffe0ff */
[----:B------:R-:W-:-:S02]  /*0d90*/  @!P2 IADD3.X R39, R6, c[0x0][0x184], RZ, P0, !PT ;  /* 0x000061000627aa10 */ /* 0x000fc400007fe4ff */
[----:B------:R-:W-:-:S03]  /*0da0*/  @!P2 IADD3 R8, P0, R8, c[0x0][0x178], RZ ;  /* 0x00005e000808aa10 */ /* 0x000fc60007f1e0ff */
[----:B------:R0:W-:Y:S01]  /*0db0*/  @!P2 STL.64 [R1+0x218], R38 ;  /* 0x000218260100a387 */ /* 0x0001e20000100a00 */
[----:B------:R-:W-:Y:S02]  /*0dc0*/  @!P2 IADD3.X R9, R6, c[0x0][0x17c], RZ, P0, !PT ;  /* 0x00005f000609aa10 */ /* 0x000fe400007fe4ff */
[----:B------:R-:W-:Y:S02]  /*0dd0*/  SHF.R.S32.HI R6, RZ, 0x1f, R11 ;  /* 0x0000001fff067819 */ /* 0x000fe4000001140b */
[----:B------:R-:W-:-:S04]  /*0de0*/  ISETP.GE.U32.AND P0, PT, R11, c[0x0][0x1e0], PT ;  /* 0x000078000b007a0c */ /* 0x000fc80003f06070 */
[----:B------:R-:W-:Y:S02]  /*0df0*/  ISETP.GE.OR.EX P2, PT, R6, c[0x0][0x1e4], P1, P0 ;  /* 0x0000790006007a0c */ /* 0x000fe40000f46700 */
[----:B0-----:R-:W-:-:S11]  /*0e00*/  IADD3 R39, R0, 0x40, RZ ;  /* 0x0000004000277810 */ /* 0x001fd60007ffe0ff */
[----:B------:R-:W-:Y:S01]  /*0e10*/  @!P2 IMAD R10, R6, c[0x0][0x1d8], RZ ;  /* 0x00007600060aaa24 */ /* 0x000fe200078e02ff */
[----:B------:R-:W-:Y:S01]  /*0e20*/  @!P2 MOV R7, R5 ;  /* 0x000000050007a202 */ /* 0x000fe20000000f00 */
[----:B------:R-:W-:Y:S01]  /*0e30*/  @!P2 IMAD.MOV.U32 R6, RZ, RZ, R2 ;  /* 0x000000ffff06a224 */ /* 0x000fe200078e0002 */
[----:B------:R-:W-:Y:S01]  /*0e40*/  @P2 LOP3.LUT R41, R41, 0x40000, RZ, 0xfc, !PT ;  /* 0x0004000029292812 */ /* 0x000fe200078efcff */
[C---:B------:R-:W-:Y:S02]  /*0e50*/  @!P2 IMAD R10, R11.reuse, c[0x0][0x1dc], R10 ;  /* 0x000077000b0aaa24 */ /* 0x040fe400078e020a */
[----:B------:R-:W-:Y:S01]  /*0e60*/  @!P2 IMAD.WIDE.U32 R6, R11, c[0x0][0x1d8], R6 ;  /* 0x000076000b06aa25 */ /* 0x000fe200078e0006 */
[----:B------:R-:W-:-:S04]  /*0e70*/  LOP3.LUT R41, R41, 0xfffdffff, RZ, 0xc0, !PT ;  /* 0xfffdffff29297812 */ /* 0x000fc800078ec0ff */
        /* <DEDUP_REMOVED lines=11> */
[----:B------:R-:W-:Y:S01]  /*0f30*/  @!P2 MOV R7, R5 ;  /* 0x000000050007a202 */ /* 0x000fe20000000f00 */
[----:B------:R-:W-:Y:S01]  /*0f40*/  @!P2 IMAD.MOV.U32 R6, RZ, RZ, R2 ;  /* 0x000000ffff06a224 */ /* 0x000fe200078e0002 */
[----:B------:R-:W-:Y:S01]  /*0f50*/  @P2 LOP3.LUT R41, R41, 0x20000, RZ, 0xfc, !PT ;  /* 0x0002000029292812 */ /* 0x000fe200078efcff */
[C---:B------:R-:W-:Y:S02]  /*0f60*/  @!P2 IMAD R38, R39.reuse, c[0x0][0x1dc], R38 ;  /* 0x000077002726aa24 */ /* 0x040fe400078e0226 */
[----:B------:R-:W-:Y:S01]  /*0f70*/  @!P2 IMAD.WIDE.U32 R6, R39, c[0x0][0x1d8], R6 ;  /* 0x000076002706aa25 */ /* 0x000fe200078e0006 */
[----:B------:R-:W-:Y:S02]  /*0f80*/  IADD3 R39, R0, 0x48, RZ ;  /* 0x0000004800277810 */ /* 0x000fe40007ffe0ff */
[----:B------:R-:W-:Y:S02]  /*0f90*/  LOP3.LUT R41, R41, 0xfffeffff, RZ, 0xc0, !PT ;  /* 0xfffeffff29297812 */ /* 0x000fe400078ec0ff */
[----:B------:R-:W-:-:S02]  /*0fa0*/  @!P2 IADD3 R38, R7, R38, RZ ;  /* 0x000000260726a210 */ /* 0x000fc40007ffe0ff */
[C---:B------:R-:W-:Y:S02]  /*0fb0*/  @!P2 SHF.L.U32 R7, R6.reuse, 0x1, RZ ;  /* 0x000000010607a819 */ /* 0x040fe400000006ff */
[----:B------:R-:W-:Y:S02]  /*0fc0*/  @!P2 SHF.L.U64.HI R6, R6, 0x1, R38 ;  /* 0x000000010606a819 */ /* 0x000fe40000010226 */
[----:B------:R-:W-:-:S04]  /*0fd0*/  @!P2 IADD3 R16, P0, R7, c[0x0][0x180], RZ ;  /* 0x000060000710aa10 */ /* 0x000fc80007f1e0ff */
[----:B------:R-:W-:Y:S02]  /*0fe0*/  @!P2 IADD3.X R17, R6, c[0x0][0x184], RZ, P0, !PT ;  /* 0x000061000611aa10 */ /* 0x000fe400007fe4ff */
[----:B------:R-:W-:-:S04]  /*0ff0*/  @!P2 IADD3 R44, P0, R7, c[0x0][0x178], RZ ;  /* 0x00005e00072caa10 */ /* 0x000fc80007f1e0ff */
[----:B------:R-:W-:Y:S02]  /*1000*/  @!P2 IADD3.X R45, R6, c[0x0][0x17c], RZ, P0, !PT ;  /* 0x00005f00062daa10 */ /* 0x000fe400007fe4ff */
[----:B------:R-:W-:Y:S02]  /*1010*/  SHF.R.S32.HI R6, RZ, 0x1f, R39 ;  /* 0x0000001fff067819 */ /* 0x000fe40000011427 */
[----:B------:R-:W-:Y:S01]  /*1020*/  ISETP.GE.U32.AND P0, PT, R39, c[0x0][0x1e0], PT ;  /* 0x0000780027007a0c */ /* 0x000fe20003f06070 */
[----:B------:R0:W-:Y:S03]  /*1030*/  @!P2 STL.64 [R1+0x3b8], R44 ;  /* 0x0003b82c0100a387 */ /* 0x0001e60000100a00 */
[----:B------:R-:W-:-:S13]  /*1040*/  ISETP.GE.OR.EX P2, PT, R6, c[0x0][0x1e4], P1, P0 ;  /* 0x0000790006007a0c */ /* 0x000fda0000f46700 */
        /* <DEDUP_REMOVED lines=10> */
[----:B0-----:R-:W-:-:S04]  /*10f0*/  @!P2 IADD3 R44, P0, R7, c[0x0][0x180], RZ ;  /* 0x00006000072caa10 */ /* 0x001fc80007f1e0ff */
[----:B------:R-:W-:Y:S02]  /*1100*/  @!P2 IADD3.X R45, R6, c[0x0][0x184], RZ, P0, !PT ;  /* 0x00006100062daa10 */ /* 0x000fe400007fe4ff */
[----:B------:R-:W-:-:S03]  /*1110*/  @!P2 IADD3 R38, P0, R7, c[0x0][0x178], RZ ;  /* 0x00005e000726aa10 */ /* 0x000fc60007f1e0ff */
[----:B------:R-:W-:Y:S01]  /*1120*/  @!P2 STL.64 [R1+0x3b0], R44 ;  /* 0x0003b02c0100a387 */ /* 0x000fe20000100a00 */
[----:B------:R-:W-:-:S05]  /*1130*/  @!P2 IADD3.X R39, R6, c[0x0][0x17c], RZ, P0, !PT ;  /* 0x00005f000627aa10 */ /* 0x000fca00007fe4ff */
[----:B------:R0:W-:Y:S02]  /*1140*/  @!P2 STL.64 [R1+0x398], R38 ;  /* 0x000398260100a387 */ /* 0x0001e40000100a00 */
[----:B0-----:R-:W-:-:S04]  /*1150*/  IADD3 R39, R0, 0x50, RZ ;  /* 0x0000005000277810 */ /* 0x001fc80007ffe0ff */
        /* <DEDUP_REMOVED lines=16> */
[----:B------:R-:W-:-:S03]  /*1260*/  @!P2 IADD3 R6, P0, R7, c[0x0][0x178], RZ ;  /* 0x00005e000706aa10 */ /* 0x000fc60007f1e0ff */
[----:B------:R-:W-:Y:S01]  /*1270*/  @!P2 STL.64 [R1+0x3a8], R44 ;  /* 0x0003a82c0100a387 */ /* 0x000fe20000100a00 */
[----:B------:R-:W-:Y:S02]  /*1280*/  @!P2 IADD3.X R7, R38, c[0x0][0x17c], RZ, P0, !PT ;  /* 0x00005f002607aa10 */ /* 0x000fe400007fe4ff */
[----:B------:R-:W-:-:S03]  /*1290*/  ISETP.GE.U32.AND P0, PT, R39, c[0x0][0x1e0], PT ;  /* 0x0000780027007a0c */ /* 0x000fc60003f06070 */
[----:B------:R0:W-:Y:S02]  /*12a0*/  @!P2 STL.64 [R1+0x3a0], R6 ;  /* 0x0003a0060100a387 */ /* 0x0001e40000100a00 */
[----:B0-----:R-:W-:-:S04]  /*12b0*/  SHF.R.S32.HI R6, RZ, 0x1f, R39 ;  /* 0x0000001fff067819 */ /* 0x001fc80000011427 */
        /* <DEDUP_REMOVED lines=105> */
[C---:B------:R-:W-:Y:S01]  /*1950*/  @!P2 IMAD R38, R39.reuse, c[0x0][0x1dc], R38 ;  /* 0x000077002726aa24 */ /* 0x040fe200078e0226 */
[----:B------:R-:W-:Y:S01]  /*1960*/  @P2 LOP3.LUT R40, R40, 0x80, RZ, 0xfc, !PT ;  /* 0x0000008028282812 */ /* 0x000fe200078efcff */
[----:B------:R-:W-:Y:S01]  /*1970*/  @!P2 IMAD.WIDE.U32 R6, R39, c[0x0][0x1d8], R6 ;  /* 0x000076002706aa25 */ /* 0x000fe200078e0006 */
[----:B------:R-:W-:Y:S02]  /*1980*/  IADD3 R39, R0, 0x88, RZ ;  /* 0x0000008800277810 */ /* 0x000fe40007ffe0ff */
[----:B------:R-:W-:Y:S02]  /*1990*/  LOP3.LUT R41, R41, 0xfffffeff, RZ, 0xc0, !PT ;  /* 0xfffffeff29297812 */ /* 0x000fe400078ec0ff */
[----:B------:R-:W-:-:S02]  /*19a0*/  @!P2 IADD3 R38, R7, R38, RZ ;  /* 0x000000260726a210 */ /* 0x000fc40007ffe0ff */
[C---:B------:R-:W-:Y:S02]  /*19b0*/  @!P2 SHF.L.U32 R7, R6.reuse, 0x1, RZ ;  /* 0x000000010607a819 */ /* 0x040fe400000006ff */
[----:B------:R-:W-:Y:S02]  /*19c0*/  @!P2 SHF.L.U64.HI R38, R6, 0x1, R38 ;  /* 0x000000010626a819 */ /* 0x000fe40000010226 */
[C---:B------:R-:W-:Y:S02]  /*19d0*/  @!P2 IADD3 R44, P0, R7.reuse, c[0x0][0x180], RZ ;  /* 0x00006000072caa10 */ /* 0x040fe40007f1e0ff */
[----:B------:R-:W-:Y:S02]  /*19e0*/  LOP3.LUT R40, R40, 0xfffffeff, RZ, 0xc0, !PT ;  /* 0xfffffeff28287812 */ /* 0x000fe400078ec0ff */
        /* <DEDUP_REMOVED lines=178> */
[----:B------:R-:W-:-:S04]  /*2510*/  LOP3.LUT P3, RZ, R41, 0x1000000, RZ, 0xc0, !PT ;  /* 0x0100000029ff7812 */ /* 0x000fc8000786c0ff */
        /* <DEDUP_REMOVED lines=169> */
[----:B------:R0:W-:Y:S01]  /*2fb0*/  @!P2 STL.64 [R1+0x210], R38 ;  /* 0x000210260100a387 */ /* 0x0001e20000100a00 */
[----:B------:R-:W-:Y:S02]  /*2fc0*/  LOP3.LUT P2, RZ, R41, 0x2000000, RZ, 0xc0, !PT ;  /* 0x0200000029ff7812 */ /* 0x000fe4000784c0ff */
        /* <DEDUP_REMOVED lines=21> */
[----:B------:R0:W-:Y:S01]  /*3120*/  @!P4 STL.64 [R1+0x220], R6 ;  /* 0x000220060100c387 */ /* 0x0001e20000100a00 */
[----:B------:R-:W-:Y:S02]  /*3130*/  LOP3.LUT P4, RZ, R41, 0x800000, RZ, 0xc0, !PT ;  /* 0x0080000029ff7812 */ /* 0x000fe4000788c0ff */
[----:B0-----:R-:W-:-:S04]  /*3140*/  SHF.R.S32.HI R6, RZ, 0x1f, R39 ;  /* 0x0000001fff067819 */ /* 0x001fc80000011427 */
[----:B------:R-:W-:-:S13]  /*3150*/  ISETP.GE.OR.EX P5, PT, R6, c[0x0][0x1e4], P1, P0 ;  /* 0x0000790006007a0c */ /* 0x000fda0000fa6700 */
[----:B------:R-:W-:Y:S01]  /*3160*/  @!P5 IMAD R38, R6, c[0x0][0x1d8], RZ ;  /* 0x000076000626da24 */ /* 0x000fe200078e02ff */
[----:B------:R-:W-:Y:S01]  /*3170*/  @!P5 MOV R7, R5 ;  /* 0x000000050007d202 */ /* 0x000fe20000000f00 */
[----:B------:R-:W-:Y:S01]  /*3180*/  @!P5 IMAD.MOV.U32 R6, RZ, RZ, R2 ;  /* 0x000000ffff06d224 */ /* 0x000fe200078e0002 */
[----:B------:R-:W-:Y:S01]  /*3190*/  @P5 LOP3.LUT R42, R42, 0x400000, RZ, 0xfc, !PT ;  /* 0x004000002a2a5812 */ /* 0x000fe200078efcff */
[C---:B------:R-:W-:Y:S02]  /*31a0*/  @!P5 IMAD R38, R39.reuse, c[0x0][0x1dc], R38 ;  /* 0x000077002726da24 */ /* 0x040fe400078e0226 */
[----:B------:R-:W-:-:S05]  /*31b0*/  @!P5 IMAD.WIDE.U32 R6, R39, c[0x0][0x1d8], R6 ;  /* 0x000076002706da25 */ /* 0x000fca00078e0006 */
[----:B------:R-:W-:Y:S02]  /*31c0*/  @!P5 IADD3 R38, R7, R38, RZ ;  /* 0x000000260726d210 */ /* 0x000fe40007ffe0ff */
[C---:B------:R-:W-:Y:S02]  /*31d0*/  @!P5 SHF.L.U32 R7, R6.reuse, 0x1, RZ ;  /* 0x000000010607d819 */ /* 0x040fe400000006ff */
[----:B------:R-:W-:Y:S02]  /*31e0*/  @!P5 SHF.L.U64.HI R38, R6, 0x1, R38 ;  /* 0x000000010626d819 */ /* 0x000fe40000010226 */
[----:B------:R-:W-:-:S04]  /*31f0*/  @!P5 IADD3 R44, P0, R7, c[0x0][0x180], RZ ;  /* 0x00006000072cda10 */ /* 0x000fc80007f1e0ff */
[----:B------:R-:W-:Y:S02]  /*3200*/  @!P5 IADD3.X R45, R38, c[0x0][0x184], RZ, P0, !PT ;  /* 0x00006100262dda10 */ /* 0x000fe400007fe4ff */
[----:B------:R-:W-:-:S03]  /*3210*/  @!P5 IADD3 R6, P0, R7, c[0x0][0x178], RZ ;  /* 0x00005e000706da10 */ /* 0x000fc60007f1e0ff */
[----:B------:R0:W-:Y:S01]  /*3220*/  STL.64 [R1+0x790], R44 ;  /* 0x0007902c01007387 */ /* 0x0001e20000100a00 */
[----:B------:R-:W-:-:S05]  /*3230*/  @!P5 IADD3.X R7, R38, c[0x0][0x17c], RZ, P0, !PT ;  /* 0x00005f002607da10 */ /* 0x000fca00007fe4ff */
[----:B------:R1:W-:Y:S01]  /*3240*/  STL.64 [R1+0x798], R6 ;  /* 0x0007980601007387 */ /* 0x0003e20000100a00 */
[----:B0-----:R-:W-:Y:S01]  /*3250*/  IMAD.MOV.U32 R44, RZ, RZ, R16 ;  /* 0x000000ffff2c7224 */ /* 0x001fe200078e0010 */
[----:B------:R-:W-:Y:S02]  /*3260*/  MOV R45, R17 ;  /* 0x00000011002d7202 */ /* 0x000fe40000000f00 */
[----:B------:R-:W2:Y:S01]  /*3270*/  LDL.LU.64 R16, [R1+0x7c0] ;  /* 0x0007c00001107983 */ /* 0x000ea20000300a00 */
[----:B------:R-:W-:Y:S01]  /*3280*/  HFMA2.MMA R39, -RZ, RZ, 0, 0 ;  /* 0x00000000ff277435 */ /* 0x000fe200000001ff */
[----:B-1----:R-:W-:-:S06]  /*3290*/  MOV R6, RZ ;  /* 0x000000ff00067202 */ /* 0x002fcc0000000f00 */
[----:B------:R-:W3:Y:S04]  /*32a0*/  @!P2 LDG.E R6, [R34.64] ;  /* 0x0000000e2206a981 */ /* 0x000ee8000c1e1900 */
[----:B------:R-:W4:Y:S04]  /*32b0*/  @!P2 LDG.E R39, [R14.64] ;  /* 0x0000000e0e27a981 */ /* 0x000f28000c1e1900 */
[----:B---3--:R0:W-:Y:S02]  /*32c0*/  STL [R1+0x418], R6 ;  /* 0x0004180601007387 */ /* 0x0081e40000100800 */
[----:B0-----:R-:W-:-:S06]  /*32d0*/  IMAD.MOV.U32 R6, RZ, RZ, RZ ;  /* 0x000000ffff067224 */ /* 0x001fcc00078e00ff */
[----:B--2---:R-:W2:Y:S04]  /*32e0*/  @!P3 LDG.E R6, [R16.64] ;  /* 0x0000000e1006b981 */ /* 0x004ea8000c1e1900 */
[----:B--2---:R0:W-:Y:S02]  /*32f0*/  STL [R1+0x40c], R6 ;  /* 0x00040c0601007387 */ /* 0x0041e40000100800 */
[----:B0-----:R-:W-:-:S10]  /*3300*/  HFMA2.MMA R6, -RZ, RZ, 0, 0 ;  /* 0x00000000ff067435 */ /* 0x001fd400000001ff */
[----:B------:R0:W2:Y:S01]  /*3310*/  @!P3 LDG.E R6, [R36.64] ;  /* 0x0000000e2406b981 */ /* 0x0000a2000c1e1900 */
[C---:B------:R-:W-:Y:S02]  /*3320*/  LOP3.LUT P2, RZ, R41.reuse, 0x400000, RZ, 0xc0, !PT ;  /* 0x0040000029ff7812 */ /* 0x040fe4000784c0ff */
[----:B------:R-:W-:Y:S02]  /*3330*/  IADD3 R34, R0, 0x120, RZ ;  /* 0x0000012000227810 */ /* 0x000fe40007ffe0ff */
[----:B------:R-:W-:Y:S01]  /*3340*/  LOP3.LUT R42, R42, 0xffdfffff, RZ, 0xc0, !PT ;  /* 0xffdfffff2a2a7812 */ /* 0x000fe200078ec0ff */
[----:B----4-:R1:W-:Y:S04]  /*3350*/  STL [R1+0x410], R39 ;  /* 0x0004102701007387 */ /* 0x0103e80000100800 */
[----:B0-----:R-:W3:Y:S04]  /*3360*/  LDL.LU.64 R36, [R1+0x3b0] ;  /* 0x0003b00001247983 */ /* 0x001ee80000300a00 */
[----:B--2---:R0:W-:Y:S01]  /*3370*/  STL [R1+0x414], R6 ;  /* 0x0004140601007387 */ /* 0x0041e20000100800 */
[----:B------:R-:W-:-:S02]  /*3380*/  LOP3.LUT P3, RZ, R41, 0x200000, RZ, 0xc0, !PT ;  /* 0x0020000029ff7812 */ /* 0x000fc4000786c0ff */
[----:B------:R-:W-:Y:S01]  /*3390*/  SHF.R.S32.HI R14, RZ, 0x1f, R34 ;  /* 0x0000001fff0e7819 */ /* 0x000fe20000011422 */
[----:B-1----:R-:W2:Y:S01]  /*33a0*/  LDL.64 R38, [R1+0x218] ;  /* 0x0002180001267983 */ /* 0x002ea20000100a00 */
[----:B0-----:R-:W-:-:S10]  /*33b0*/  HFMA2.MMA R6, -RZ, RZ, 0, 0 ;  /* 0x00000000ff067435 */ /* 0x001fd400000001ff */
[----:B------:R-:W4:Y:S04]  /*33c0*/  @!P4 LDG.E R6, [R18.64] ;  /* 0x0000000e1206c981 */ /* 0x000f28000c1e1900 */
[----:B----4-:R0:W-:Y:S02]  /*33d0*/  STL [R1+0x400], R6 ;  /* 0x0004000601007387 */ /* 0x0101e40000100800 */
[----:B0-----:R-:W-:-:S06]  /*33e0*/  MOV R6, RZ ;  /* 0x000000ff00067202 */ /* 0x001fcc0000000f00 */
[----:B------:R-:W4:Y:S04]  /*33f0*/  @!P4 LDG.E R6, [R20.64] ;  /* 0x0000000e1406c981 */ /* 0x000f28000c1e1900 */
[----:B----4-:R0:W-:Y:S02]  /*3400*/  STL [R1+0x408], R6 ;  /* 0x0004080601007387 */ /* 0x0101e40000100800 */
[----:B0-----:R-:W-:-:S06]  /*3410*/  IMAD.MOV.U32 R6, RZ, RZ, RZ ;  /* 0x000000ffff067224 */ /* 0x001fcc00078e00ff */
[----:B------:R-:W4:Y:S04]  /*3420*/  @!P2 LDG.E R6, [R30.64] ;  /* 0x0000000e1e06a981 */ /* 0x000f28000c1e1900 */
[----:B----4-:R0:W-:Y:S02]  /*3430*/  STL [R1+0x3fc], R6 ;  /* 0x0003fc0601007387 */ /* 0x0101e40000100800 */
[----:B0-----:R-:W-:-:S10]  /*3440*/  HFMA2.MMA R6, -RZ, RZ, 0, 0 ;  /* 0x00000000ff067435 */ /* 0x001fd400000001ff */
[----:B------:R-:W4:Y:S04]  /*3450*/  @!P2 LDG.E R6, [R32.64] ;  /* 0x0000000e2006a981 */ /* 0x000f28000c1e1900 */
[----:B----4-:R0:W-:Y:S02]  /*3460*/  STL [R1+0x404], R6 ;  /* 0x0004040601007387 */ /* 0x0101e40000100800 */
[----:B0-----:R-:W-:-:S10]  /*3470*/  HFMA2.MMA R6, -RZ, RZ, 0, 0 ;  /* 0x00000000ff067435 */ /* 0x001fd400000001ff */
[----:B------:R-:W4:Y:S01]  /*3480*/  @!P3 LDG.E R6, [R22.64] ;  /* 0x0000000e1606b981 */ /* 0x000f22000c1e1900 */
[----:B------:R-:W-:-:S04]  /*3490*/  ISETP.GE.U32.AND P0, PT, R34, c[0x0][0x1e0], PT ;  /* 0x0000780022007a0c */ /* 0x000fc80003f06070 */
[----:B------:R-:W-:-:S13]  /*34a0*/  ISETP.GE.OR.EX P5, PT, R14, c[0x0][0x1e4], P1, P0 ;  /* 0x000079000e007a0c */ /* 0x000fda0000fa6700 */
[----:B------:R-:W-:Y:S01]  /*34b0*/  @!P5 IMAD R16, R14, c[0x0][0x1d8], RZ ;  /* 0x000076000e10da24 */ /* 0x000fe200078e02ff */
[----:B------:R-:W-:Y:S02]  /*34c0*/  @!P5 MOV R14, R2 ;  /* 0x00000002000ed202 */ /* 0x000fe40000000f00 */
[----:B------:R-:W-:Y:S01]  /*34d0*/  @!P5 MOV R15, R5 ;  /* 0x00000005000fd202 */ /* 0x000fe20000000f00 */
[----:B----4-:R0:W-:Y:S02]  /*34e0*/  STL [R1+0x3f0], R6 ;  /* 0x0003f00601007387 */ /* 0x0101e40000100800 */
[----:B0-----:R-:W-:-:S06]  /*34f0*/  MOV R6, RZ ;  /* 0x000000ff00067202 */ /* 0x001fcc0000000f00 */
[----:B------:R-:W4:Y:S01]  /*3500*/  @!P3 LDG.E R6, [R24.64] ;  /* 0x0000000e1806b981 */ /* 0x000f22000c1e1900 */
[C---:B------:R-:W-:Y:S02]  /*3510*/  @!P5 IMAD R16, R34.reuse, c[0x0][0x1dc], R16 ;  /* 0x000077002210da24 */ /* 0x040fe400078e0210 */
[----:B------:R-:W-:Y:S01]  /*3520*/  @!P5 IMAD.WIDE.U32 R14, R34, c[0x0][0x1d8], R14 ;  /* 0x00007600220eda25 */ /* 0x000fe200078e000e */
[----:B------:R-:W-:Y:S01]  /*3530*/  @P5 LOP3.LUT R42, R42, 0x200000, RZ, 0xfc, !PT ;  /* 0x002000002a2a5812 */ /* 0x000fe200078efcff */
[----:B------:R-:W2:Y:S02]  /*3540*/  LDL.LU.64 R34, [R1+0x3b8] ;  /* 0x0003b80001227983 */ /* 0x000ea40000300a00 */
[----:B------:R-:W-:Y:S01]  /*3550*/  @!P5 IMAD.IADD R17, R15, 0x1, R16 ;  /* 0x000000010f11d824 */ /* 0x000fe200078e0210 */
[----:B------:R-:W-:-:S04]  /*3560*/  @!P5 SHF.L.U32 R16, R14, 0x1, RZ ;  /* 0x000000010e10d819 */ /* 0x000fc800000006ff */
[----:B------:R-:W-:Y:S02]  /*3570*/  @!P5 SHF.L.U64.HI R17, R14, 0x1, R17 ;  /* 0x000000010e11d819 */ /* 0x000fe40000010211 */
[----:B------:R-:W-:-:S04]  /*3580*/  @!P5 IADD3 R14, P0, R16, c[0x0][0x180], RZ ;  /* 0x00006000100eda10 */ /* 0x000fc80007f1e0ff */
[----:B------:R-:W-:Y:S02]  /*3590*/  @!P5 IADD3.X R15, R17, c[0x0][0x184], RZ, P0, !PT ;  /* 0x00006100110fda10 */ /* 0x000fe400007fe4ff */
[----:B------:R-:W-:-:S04]  /*35a0*/  @!P5 IADD3 R16, P0, R16, c[0x0][0x178], RZ ;  /* 0x00005e001010da10 */ /* 0x000fc80007f1e0ff */
[----:B------:R-:W-:Y:S02]  /*35b0*/  @!P5 IADD3.X R17, R17, c[0x0][0x17c], RZ, P0, !PT ;  /* 0x00005f001111da10 */ /* 0x000fe400007fe4ff */
[----:B------:R-:W-:Y:S01]  /*35c0*/  LOP3.LUT P5, RZ, R41, 0x100000, RZ, 0xc0, !PT ;  /* 0x0010000029ff7812 */ /* 0x000fe200078ac0ff */
[----:B----4-:R0:W-:Y:S02]  /*35d0*/  STL [R1+0x3f8], R6 ;  /* 0x0003f80601007387 */ /* 0x0101e40000100800 */
[----:B0-----:R-:W-:-:S10]  /*35e0*/  IMAD.MOV.U32 R6, RZ, RZ, RZ ;  /* 0x000000ffff067224 */ /* 0x001fd400078e00ff */
[----:B------:R-:W4:Y:S04]  /*35f0*/  @!P5 LDG.E R6, [R26.64] ;  /* 0x0000000e1a06d981 */ /* 0x000f28000c1e1900 */
[----:B----4-:R0:W-:Y:S02]  /*3600*/  STL [R1+0x3ec], R6 ;  /* 0x0003ec0601007387 */ /* 0x0101e40000100800 */
[----:B0-----:R-:W-:-:S10]  /*3610*/  HFMA2.MMA R6, -RZ, RZ, 0, 0 ;  /* 0x00000000ff067435 */ /* 0x001fd400000001ff */
[----:B------:R-:W4:Y:S01]  /*3620*/  @!P5 LDG.E R6, [R28.64] ;  /* 0x0000000e1c06d981 */ /* 0x000f22000c1e1900 */
[----:B------:R-:W-:-:S03]  /*3630*/  LOP3.LUT P2, RZ, R41, 0x80000, RZ, 0xc0, !PT ;  /* 0x0008000029ff7812 */ /* 0x000fc6000784c0ff */
[----:B----4-:R0:W-:Y:S02]  /*3640*/  STL [R1+0x3f4], R6 ;  /* 0x0003f40601007387 */ /* 0x0101e40000100800 */
[----:B0-----:R-:W-:-:S10]  /*3650*/  HFMA2.MMA R6, -RZ, RZ, 0, 0 ;  /* 0x00000000ff067435 */ /* 0x001fd400000001ff */
[----:B--2---:R-:W2:Y:S01]  /*3660*/  @!P2 LDG.E R6, [R38.64] ;  /* 0x0000000e2606a981 */ /* 0x004ea2000c1e1900 */
[----:B------:R-:W-:-:S04]  /*3670*/  IADD3 R20, R0, 0x128, RZ ;  /* 0x0000012800147810 */ /* 0x000fc80007ffe0ff */
[----:B------:R-:W-:Y:S02]  /*3680*/  SHF.R.S32.HI R18, RZ, 0x1f, R20 ;  /* 0x0000001fff127819 */ /* 0x000fe40000011414 */
[----:B------:R-:W-:-:S04]  /*3690*/  ISETP.GE.U32.AND P0, PT, R20, c[0x0][0x1e0], PT ;  /* 0x0000780014007a0c */ /* 0x000fc80003f06070 */
[----:B------:R-:W-:Y:S01]  /*36a0*/  ISETP.GE.OR.EX P4, PT, R18, c[0x0][0x1e4], P1, P0 ;  /* 0x0000790012007a0c */ /* 0x000fe20000f86700 */
[----:B--2---:R0:W-:Y:S02]  /*36b0*/  STL [R1+0x3e8], R6 ;  /* 0x0003e80601007387 */ /* 0x0041e40000100800 */
[----:B0-----:R-:W-:-:S06]  /*36c0*/  MOV R6, RZ ;  /* 0x000000ff00067202 */ /* 0x001fcc0000000f00 */
[----:B------:R-:W2:Y:S04]  /*36d0*/  @!P2 LDG.E R6, [R8.64] ;  /* 0x0000000e0806a981 */ /* 0x000ea8000c1e1900 */
[----:B------:R-:W-:Y:S01]  /*36e0*/  @!P4 IMAD R21, R18, c[0x0][0x1d8], RZ ;  /* 0x000076001215ca24 */ /* 0x000fe200078e02ff */
[----:B------:R-:W-:Y:S02]  /*36f0*/  @!P4 MOV R18, R2 ;  /* 0x000000020012c202 */ /* 0x000fe40000000f00 */
[----:B------:R-:W-:Y:S01]  /*3700*/  @!P4 MOV R19, R5 ;  /* 0x000000050013c202 */ /* 0x000fe20000000f00 */
[----:B------:R-:W-:-:S04]  /*3710*/  @!P4 IMAD R21, R20, c[0x0][0x1dc], R21 ;  /* 0x000077001415ca24 */ /* 0x000fc800078e0215 */
[----:B------:R-:W-:-:S04]  /*3720*/  @!P4 IMAD.WIDE.U32 R18, R20, c[0x0][0x1d8], R18 ;  /* 0x000076001412ca25 */ /* 0x000fc800078e0012 */
[----:B------:R-:W-:Y:S01]  /*3730*/  @!P4 IMAD.IADD R21, R19, 0x1, R21 ;  /* 0x000000011315c824 */ /* 0x000fe200078e0215 */
[----:B------:R-:W-:-:S04]  /*3740*/  @!P4 SHF.L.U32 R20, R18, 0x1, RZ ;  /* 0x000000011214c819 */ /* 0x000fc800000006ff */
[----:B------:R-:W-:Y:S02]  /*3750*/  @!P4 SHF.L.U64.HI R21, R18, 0x1, R21 ;  /* 0x000000011215c819 */ /* 0x000fe40000010215 */
[----:B------:R-:W-:Y:S02]  /*3760*/  @!P4 IADD3 R18, P0, R20, c[0x0][0x180], RZ ;  /* 0x000060001412ca10 */ /* 0x000fe40007f1e0ff */
[----:B------:R-:W-:Y:S02]  /*3770*/  LOP3.LUT R42, R42, 0xffefffff, RZ, 0xc0, !PT ;  /* 0xffefffff2a2a7812 */ /* 0x000fe400078ec0ff */
[----:B------:R-:W-:Y:S02]  /*3780*/  @!P4 IADD3.X R19, R21, c[0x0][0x184], RZ, P0, !PT ;  /* 0x000061001513ca10 */ /* 0x000fe400007fe4ff */
[----:B------:R-:W-:Y:S02]  /*3790*/  @!P4 IADD3 R20, P0, R20, c[0x0][0x178], RZ ;  /* 0x00005e001414ca10 */ /* 0x000fe40007f1e0ff */
[----:B------:R-:W-:-:S02]  /*37a0*/  @P4 LOP3.LUT R42, R42, 0x100000, RZ, 0xfc, !PT ;  /* 0x001000002a2a4812 */ /* 0x000fc400078efcff */
[----:B------:R-:W-:Y:S02]  /*37b0*/  @!P4 IADD3.X R21, R21, c[0x0][0x17c], RZ, P0, !PT ;  /* 0x00005f001515ca10 */ /* 0x000fe400007fe4ff */
[----:B------:R-:W-:Y:S01]  /*37c0*/  LOP3.LUT P4, RZ, R41, 0x40000, RZ, 0xc0, !PT ;  /* 0x0004000029ff7812 */ /* 0x000fe2000788c0ff */
[----:B--2---:R0:W-:Y:S02]  /*37d0*/  STL [R1+0x3e4], R6 ;  /* 0x0003e40601007387 */ /* 0x0041e40000100800 */
[----:B0-----:R-:W-:-:S10]  /*37e0*/  HFMA2.MMA R6, -RZ, RZ, 0, 0 ;  /* 0x00000000ff067435 */ /* 0x001fd400000001ff */
[----:B------:R-:W2:Y:S04]  /*37f0*/  @!P4 LDG.E R6, [R10.64] ;  /* 0x0000000e0a06c981 */ /* 0x000ea8000c1e1900 */
[----:B--2---:R0:W-:Y:S02]  /*3800*/  STL [R1+0x3e0], R6 ;  /* 0x0003e00601007387 */ /* 0x0041e40000100800 */
[----:B0-----:R-:W-:-:S06]  /*3810*/  MOV R6, RZ ;  /* 0x000000ff00067202 */ /* 0x001fcc0000000f00 */
[----:B------:R-:W2:Y:S01]  /*3820*/  @!P4 LDG.E R6, [R12.64] ;  /* 0x0000000e0c06c981 */ /* 0x000ea2000c1e1900 */
[----:B------:R-:W-:Y:S01]  /*3830*/  LOP3.LUT P5, RZ, R41, 0x20000, RZ, 0xc0, !PT ;  /* 0x0002000029ff7812 */ /* 0x000fe200078ac0ff */
[----:B------:R-:W-:Y:S01]  /*3840*/  IMAD.MOV.U32 R38, RZ, RZ, R44 ;  /* 0x000000ffff267224 */ /* 0x000fe200078e002c */
[----:B------:R-:W-:Y:S02]  /*3850*/  MOV R39, R45 ;  /* 0x0000002d00277202 */ /* 0x000fe40000000f00 */
[----:B------:R-:W-:Y:S01]  /*3860*/  IADD3 R24, R0, 0x130, RZ ;  /* 0x0000013000187810 */ /* 0x000fe20007ffe0ff */
[----:B------:R-:W4:Y:S04]  /*3870*/  LDL.LU.64 R44, [R1+0x398] ;  /* 0x00039800012c7983 */ /* 0x000f280000300a00 */
[----:B--2---:R0:W-:Y:S02]  /*3880*/  STL [R1+0x3dc], R6 ;  /* 0x0003dc0601007387 */ /* 0x0041e40000100800 */
[----:B0-----:R-:W-:-:S06]  /*3890*/  IMAD.MOV.U32 R6, RZ, RZ, RZ ;  /* 0x000000ffff067224 */ /* 0x001fcc00078e00ff */
[----:B------:R0:W2:Y:S01]  /*38a0*/  @!P5 LDG.E R6, [R38.64] ;  /* 0x0000000e2606d981 */ /* 0x0000a2000c1e1900 */
[----:B------:R-:W-:Y:S02]  /*38b0*/  SHF.R.S32.HI R22, RZ, 0x1f, R24 ;  /* 0x0000001fff167819 */ /* 0x000fe40000011418 */
[----:B------:R-:W-:-:S04]  /*38c0*/  ISETP.GE.U32.AND P0, PT, R24, c[0x0][0x1e0], PT ;  /* 0x0000780018007a0c */ /* 0x000fc80003f06070 */
[----:B------:R-:W-:Y:S02]  /*38d0*/  ISETP.GE.OR.EX P3, PT, R22, c[0x0][0x1e4], P1, P0 ;  /* 0x0000790016007a0c */ /* 0x000fe40000f66700 */
[----:B------:R-:W-:Y:S01]  /*38e0*/  LOP3.LUT R42, R42, 0xfff7ffff, RZ, 0xc0, !PT ;  /* 0xfff7ffff2a2a7812 */ /* 0x000fe200078ec0ff */
[----:B0-----:R-:W3:Y:S10]  /*38f0*/  LDL.LU.64 R38, [R1+0x3a8] ;  /* 0x0003a80001267983 */ /* 0x001ef40000300a00 */
[----:B------:R-:W-:Y:S01]  /*3900*/  @!P3 IMAD R25, R22, c[0x0][0x1d8], RZ ;  /* 0x000076001619ba24 */ /* 0x000fe200078e02ff */
[----:B--2---:R0:W-:Y:S02]  /*3910*/  STL [R1+0x3d8], R6 ;  /* 0x0003d80601007387 */ /* 0x0041e40000100800 */
[----:B0-----:R-:W-:-:S10]  /*3920*/  HFMA2.MMA R6, -RZ, RZ, 0, 0 ;  /* 0x00000000ff067435 */ /* 0x001fd400000001ff */
[----:B------:R0:W2:Y:S01]  /*3930*/  @!P5 LDG.E R6, [R34.64] ;  /* 0x0000000e2206d981 */ /* 0x0000a2000c1e1900 */
[----:B------:R-:W-:Y:S02]  /*3940*/  @!P3 MOV R22, R2 ;  /* 0x000000020016b202 */ /* 0x000fe40000000f00 */
[----:B------:R-:W-:Y:S01]  /*3950*/  @!P3 MOV R23, R5 ;  /* 0x000000050017b202 */ /* 0x000fe20000000f00 */
[----:B------:R-:W-:-:S04]  /*3960*/  @!P3 IMAD R25, R24, c[0x0][0x1dc], R25 ;  /* 0x000077001819ba24 */ /* 0x000fc800078e0219 */
[----:B------:R-:W-:Y:S01]  /*3970*/  @!P3 IMAD.WIDE.U32 R22, R24, c[0x0][0x1d8], R22 ;  /* 0x000076001816ba25 */ /* 0x000fe200078e0016 */
[----:B------:R-:W-:Y:S01]  /*3980*/  @P3 LOP3.LUT R42, R42, 0x80000, RZ, 0xfc, !PT ;  /* 0x000800002a2a3812 */ /* 0x000fe200078efcff */
[----:B------:R1:W-:Y:S02]  /*3990*/  STL.64 [R1+0x7a0], R14 ;  /* 0x0007a00e01007387 */ /* 0x0003e40000100a00 */
[----:B------:R-:W-:Y:S01]  /*39a0*/  @!P3 IMAD.IADD R25, R23, 0x1, R25 ;  /* 0x000000011719b824 */ /* 0x000fe200078e0219 */
[C---:B------:R-:W-:Y:S01]  /*39b0*/  @!P3 SHF.L.U32 R24, R22.reuse, 0x1, RZ ;  /* 0x000000011618b819 */ /* 0x040fe200000006ff */
[----:B0-----:R-:W3:Y:S03]  /*39c0*/  LDL.LU.64 R34, [R1+0x390] ;  /* 0x0003900001227983 */ /* 0x001ee60000300a00 */
[----:B------:R-:W-:Y:S02]  /*39d0*/  @!P3 SHF.L.U64.HI R25, R22, 0x1, R25 ;  /* 0x000000011619b819 */ /* 0x000fe40000010219 */
[----:B------:R-:W-:-:S02]  /*39e0*/  @!P3 IADD3 R22, P0, R24, c[0x0][0x180], RZ ;  /* 0x000060001816ba10 */ /* 0x000fc40007f1e0ff */
[----:B------:R-:W-:Y:S01]  /*39f0*/  LOP3.LUT P4, RZ, R41, 0x8000, RZ, 0xc0, !PT ;  /* 0x0000800029ff7812 */ /* 0x000fe2000788c0ff */
[----:B-1----:R-:W4:Y:S01]  /*3a00*/  LDL.LU.64 R14, [R1+0x3a0] ;  /* 0x0003a000010e7983 */ /* 0x002f220000300a00 */
[----:B------:R-:W-:Y:S02]  /*3a10*/  @!P3 IADD3.X R23, R25, c[0x0][0x184], RZ, P0, !PT ;  /* 0x000061001917ba10 */ /* 0x000fe400007fe4ff */
[----:B------:R-:W-:-:S04]  /*3a20*/  @!P3 IADD3 R24, P0, R24, c[0x0][0x178], RZ ;  /* 0x00005e001818ba10 */ /* 0x000fc80007f1e0ff */
[----:B------:R-:W-:Y:S02]  /*3a30*/  @!P3 IADD3.X R25, R25, c[0x0][0x17c], RZ, P0, !PT ;  /* 0x00005f001919ba10 */ /* 0x000fe400007fe4ff */
[----:B------:R-:W-:Y:S01]  /*3a40*/  LOP3.LUT P3, RZ, R41, 0x10000, RZ, 0xc0, !PT ;  /* 0x0001000029ff7812 */ /* 0x000fe2000786c0ff */
[----:B--2---:R0:W-:Y:S02]  /*3a50*/  STL [R1+0x3d4], R6 ;  /* 0x0003d40601007387 */ /* 0x0041e40000100800 */
[----:B0-----:R-:W-:-:S10]  /*3a60*/  MOV R6, RZ ;  /* 0x000000ff00067202 */ /* 0x001fd40000000f00 */
[----:B---3--:R0:W2:Y:S01]  /*3a70*/  @!P3 LDG.E R6, [R36.64] ;  /* 0x0000000e2406b981 */ /* 0x0080a2000c1e1900 */
[----:B------:R-:W-:Y:S02]  /*3a80*/  IADD3 R26, R0, 0x138, RZ ;  /* 0x00000138001a7810 */ /* 0x000fe40007ffe0ff */
[----:B------:R-:W-:Y:S01]  /*3a90*/  LOP3.LUT R42, R42, 0xfffbffff, RZ, 0xc0, !PT ;  /* 0xfffbffff2a2a7812 */ /* 0x000fe200078ec0ff */
[----:B0-----:R-:W3:Y:S04]  /*3aa0*/  LDL.LU.64 R36, [R1+0x378] ;  /* 0x0003780001247983 */ /* 0x001ee80000300a00 */
[----:B--2---:R0:W-:Y:S02]  /*3ab0*/  STL [R1+0x3d0], R6 ;  /* 0x0003d00601007387 */ /* 0x0041e40000100800 */
[----:B0-----:R-:W-:-:S10]  /*3ac0*/  HFMA2.MMA R6, -RZ, RZ, 0, 0 ;  /* 0x00000000ff067435 */ /* 0x001fd400000001ff */
[----:B----4-:R0:W2:Y:S01]  /*3ad0*/  @!P3 LDG.E R6, [R44.64] ;  /* 0x0000000e2c06b981 */ /* 0x0100a2000c1e1900 */
[----:B------:R-:W-:Y:S02]  /*3ae0*/  SHF.R.S32.HI R8, RZ, 0x1f, R26 ;  /* 0x0000001fff087819 */ /* 0x000fe4000001141a */
[----:B------:R-:W-:Y:S01]  /*3af0*/  ISETP.GE.U32.AND P0, PT, R26, c[0x0][0x1e0], PT ;  /* 0x000078001a007a0c */ /* 0x000fe20003f06070 */
[----:B0-----:R-:W4:Y:S04]  /*3b00*/  LDL.LU.64 R44, [R1+0x388] ;  /* 0x00038800012c7983 */ /* 0x001f280000300a00 */
[----:B--2---:R0:W-:Y:S02]  /*3b10*/  STL [R1+0x3cc], R6 ;  /* 0x0003cc0601007387 */ /* 0x0041e40000100800 */
[----:B0-----:R-:W-:-:S06]  /*3b20*/  IMAD.MOV.U32 R6, RZ, RZ, RZ ;  /* 0x000000ffff067224 */ /* 0x001fcc00078e00ff */
[----:B------:R0:W2:Y:S01]  /*3b30*/  @!P4 LDG.E R6, [R38.64] ;  /* 0x0000000e2606c981 */ /* 0x0000a2000c1e1900 */
[C---:B------:R-:W-:Y:S02]  /*3b40*/  ISETP.GE.OR.EX P2, PT, R8.reuse, c[0x0][0x1e4], P1, P0 ;  /* 0x0000790008007a0c */ /* 0x040fe40000f46700 */
[----:B------:R-:W-:Y:S01]  /*3b50*/  LOP3.LUT P3, RZ, R41, 0x2000, RZ, 0xc0, !PT ;  /* 0x0000200029ff7812 */ /* 0x000fe2000786c0ff */
[----:B0-----:R-:W3:Y:S10]  /*3b60*/  LDL.LU.64 R38, [R1+0x380] ;  /* 0x0003800001267983 */ /* 0x001ef40000300a00 */
[----:B------:R-:W-:Y:S01]  /*3b70*/  @!P2 IMAD R10, R8, c[0x0][0x1d8], RZ ;  /* 0x00007600080aaa24 */ /* 0x000fe200078e02ff */
[----:B------:R-:W-:Y:S01]  /*3b80*/  @!P2 MOV R9, R5 ;  /* 0x000000050009a202 */ /* 0x000fe20000000f00 */
[----:B------:R-:W-:Y:S01]  /*3b90*/  @!P2 IMAD.MOV.U32 R8, RZ, RZ, R2 ;  /* 0x000000ffff08a224 */ /* 0x000fe200078e0002 */
[----:B--2---:R0:W-:Y:S02]  /*3ba0*/  STL [R1+0x3c8], R6 ;  /* 0x0003c80601007387 */ /* 0x0041e40000100800 */
[----:B0-----:R-:W-:-:S10]  /*3bb0*/  HFMA2.MMA R6, -RZ, RZ, 0, 0 ;  /* 0x00000000ff067435 */ /* 0x001fd400000001ff */
[----:B------:R0:W2:Y:S01]  /*3bc0*/  @!P4 LDG.E R6, [R14.64] ;  /* 0x0000000e0e06c981 */ /* 0x0000a2000c1e1900 */
[C---:B------:R-:W-:Y:S02]  /*3bd0*/  @!P2 IMAD R10, R26.reuse, c[0x0][0x1dc], R10 ;  /* 0x000077001a0aaa24 */ /* 0x040fe400078e020a */
[----:B------:R-:W-:-:S05]  /*3be0*/  @!P2 IMAD.WIDE.U32 R8, R26, c[0x0][0x1d8], R8 ;  /* 0x000076001a08aa25 */ /* 0x000fca00078e0008 */
[----:B------:R-:W-:Y:S02]  /*3bf0*/  @!P2 IADD3 R10, R9, R10, RZ ;  /* 0x0000000a090aa210 */ /* 0x000fe40007ffe0ff */
[C---:B------:R-:W-:Y:S01]  /*3c00*/  @!P2 SHF.L.U32 R28, R8.reuse, 0x1, RZ ;  /* 0x00000001081ca819 */ /* 0x040fe200000006ff */
[----:B0-----:R-:W3:Y:S01]  /*3c10*/  LDL.LU.64 R14, [R1+0x2c0] ;  /* 0x0002c000010e7983 */ /* 0x001ee20000300a00 */
[----:B------:R-:W-:Y:S02]  /*3c20*/  @!P2 SHF.L.U64.HI R8, R8, 0x1, R10 ;  /* 0x000000010808a819 */ /* 0x000fe4000001020a */
[----:B------:R-:W-:-:S04]  /*3c30*/  @!P2 IADD3 R26, P0, R28, c[0x0][0x180], RZ ;  /* 0x000060001c1aaa10 */ /* 0x000fc80007f1e0ff */
[----:B------:R-:W-:Y:S02]  /*3c40*/  @!P2 IADD3.X R27, R8, c[0x0][0x184], RZ, P0, !PT ;  /* 0x00006100081baa10 */ /* 0x000fe400007fe4ff */
[----:B------:R-:W-:Y:S02]  /*3c50*/  @!P2 IADD3 R28, P0, R28, c[0x0][0x178], RZ ;  /* 0x00005e001c1caa10 */ /* 0x000fe40007f1e0ff */
[----:B------:R-:W-:Y:S02]  /*3c60*/  @P2 LOP3.LUT R42, R42, 0x40000, RZ, 0xfc, !PT ;  /* 0x000400002a2a2812 */ /* 0x000fe400078efcff */
[----:B------:R-:W-:Y:S02]  /*3c70*/  @!P2 IADD3.X R29, R8, c[0x0][0x17c], RZ, P0, !PT ;  /* 0x00005f00081daa10 */ /* 0x000fe400007fe4ff */
[----:B------:R-:W-:Y:S01]  /*3c80*/  LOP3.LUT P2, RZ, R41, 0x4000, RZ, 0xc0, !PT ;  /* 0x0000400029ff7812 */ /* 0x000fe2000784c0ff */
[----:B--2---:R0:W-:Y:S02]  /*3c90*/  STL [R1+0x3c4], R6 ;  /* 0x0003c40601007387 */ /* 0x0041e40000100800 */
[----:B0-----:R-:W-:-:S10]  /*3ca0*/  MOV R6, RZ ;  /* 0x000000ff00067202 */ /* 0x001fd40000000f00 */
[----:B------:R-:W2:Y:S04]  /*3cb0*/  @!P2 LDG.E R6, [R34.64] ;  /* 0x0000000e2206a981 */ /* 0x000ea8000c1e1900 */
[----:B--2---:R0:W-:Y:S02]  /*3cc0*/  STL [R1+0x3c0], R6 ;  /* 0x0003c00601007387 */ /* 0x0041e40000100800 */
[----:B0-----:R-:W-:-:S10]  /*3cd0*/  HFMA2.MMA R6, -RZ, RZ, 0, 0 ;  /* 0x00000000ff067435 */ /* 0x001fd400000001ff */
[----:B---3--:R-:W2:Y:S04]  /*3ce0*/  @!P2 LDG.E R6, [R36.64] ;  /* 0x0000000e2406a981 */ /* 0x008ea8000c1e1900 */
[----:B--2---:R0:W-:Y:S02]  /*3cf0*/  STL [R1+0x3bc], R6 ;  /* 0x0003bc0601007387 */ /* 0x0041e40000100800 */
[----:B0-----:R-:W-:-:S06]  /*3d00*/  IMAD.MOV.U32 R6, RZ, RZ, RZ ;  /* 0x000000ffff067224 */ /* 0x001fcc00078e00ff */
[----:B----4-:R0:W2:Y:S01]  /*3d10*/  @!P3 LDG.E R6, [R44.64] ;  /* 0x0000000e2c06b981 */ /* 0x0100a2000c1e1900 */
[----:B------:R-:W-:-:S04]  /*3d20*/  IADD3 R11, R0, 0x140, RZ ;  /* 0x00000140000b7810 */ /* 0x000fc80007ffe0ff */
[----:B------:R-:W-:Y:S02]  /*3d30*/  SHF.R.S32.HI R8, RZ, 0x1f, R11 ;  /* 0x0000001fff087819 */ /* 0x000fe4000001140b */
[----:B------:R-:W-:Y:S01]  /*3d40*/  ISETP.GE.U32.AND P0, PT, R11, c[0x0][0x1e0], PT ;  /* 0x000078000b007a0c */ /* 0x000fe20003f06070 */
[----:B------:R1:W-:Y:S03]  /*3d50*/  STL.64 [R1+0x7a8], R16 ;  /* 0x0007a81001007387 */ /* 0x0003e60000100a00 */
[C---:B------:R-:W-:Y:S01]  /*3d60*/  ISETP.GE.OR.EX P5, PT, R8.reuse, c[0x0][0x1e4], P1, P0 ;  /* 0x0000790008007a0c */ /* 0x040fe20000fa6700 */
[----:B0-----:R-:W3:Y:S04]  /*3d70*/  LDL.LU.64 R44, [R1+0x370] ;  /* 0x00037000012c7983 */ /* 0x001ee80000300a00 */
[----:B-1----:R-:W4:Y:S08]  /*3d80*/  LDL.64 R16, [R1+0x2b8] ;  /* 0x0002b80001107983 */ /* 0x002f300000100a00 */
[----:B------:R-:W-:Y:S01]  /*3d90*/  @!P5 IMAD R10, R8, c[0x0][0x1d8], RZ ;  /* 0x00007600080ada24 */ /* 0x000fe200078e02ff */
[----:B------:R-:W-:Y:S01]  /*3da0*/  @!P5 MOV R9, R5 ;  /* 0x000000050009d202 */ /* 0x000fe20000000f00 */
[----:B------:R-:W-:-:S02]  /*3db0*/  @!P5 IMAD.MOV.U32 R8, RZ, RZ, R2 ;  /* 0x000000ffff08d224 */ /* 0x000fc400078e0002 */
[C---:B------:R-:W-:Y:S02]  /*3dc0*/  @!P5 IMAD R10, R11.reuse, c[0x0][0x1dc], R10 ;  /* 0x000077000b0ada24 */ /* 0x040fe400078e020a */
[----:B------:R-:W-:-:S05]  /*3dd0*/  @!P5 IMAD.WIDE.U32 R8, R11, c[0x0][0x1d8], R8 ;  /* 0x000076000b08da25 */ /* 0x000fca00078e0008 */
[----:B------:R-:W-:Y:S02]  /*3de0*/  @!P5 IADD3 R10, R9, R10, RZ ;  /* 0x0000000a090ad210 */ /* 0x000fe40007ffe0ff */
[C---:B------:R-:W-:Y:S02]  /*3df0*/  @!P5 SHF.L.U32 R32, R8.reuse, 0x1, RZ ;  /* 0x000000010820d819 */ /* 0x040fe400000006ff */
[----:B------:R-:W-:Y:S02]  /*3e00*/  @!P5 SHF.L.U64.HI R8, R8, 0x1, R10 ;  /* 0x000000010808d819 */ /* 0x000fe4000001020a */
[----:B------:R-:W-:Y:S02]  /*3e10*/  @!P5 IADD3 R30, P0, R32, c[0x0][0x180], RZ ;  /* 0x00006000201eda10 */ /* 0x000fe40007f1e0ff */
[----:B------:R-:W-:Y:S02]  /*3e20*/  IADD3 R11, R0, 0x148, RZ ;  /* 0x00000148000b7810 */ /* 0x000fe40007ffe0ff */
[----:B------:R-:W-:Y:S01]  /*3e30*/  @!P5 IADD3.X R31, R8, c[0x0][0x184], RZ, P0, !PT ;  /* 0x00006100081fda10 */ /* 0x000fe200007fe4ff */
[----:B--2---:R0:W-:Y:S02]  /*3e40*/  STL [R1+0x3b8], R6 ;  /* 0x0003b80601007387 */ /* 0x0041e40000100800 */
[----:B0-----:R-:W-:-:S10]  /*3e50*/  HFMA2.MMA R6, -RZ, RZ, 0, 0 ;  /* 0x00000000ff067435 */ /* 0x001fd400000001ff */
[----:B------:R0:W2:Y:S01]  /*3e60*/  @!P3 LDG.E R6, [R38.64] ;  /* 0x0000000e2606b981 */ /* 0x0000a2000c1e1900 */
[----:B------:R-:W-:-:S04]  /*3e70*/  @!P5 IADD3 R32, P0, R32, c[0x0][0x178], RZ ;  /* 0x00005e002020da10 */ /* 0x000fc80007f1e0ff */
[----:B------:R-:W-:Y:S02]  /*3e80*/  @!P5 IADD3.X R33, R8, c[0x0][0x17c], RZ, P0, !PT ;  /* 0x00005f000821da10 */ /* 0x000fe400007fe4ff */
[----:B------:R-:W-:Y:S02]  /*3e90*/  SHF.R.S32.HI R8, RZ, 0x1f, R11 ;  /* 0x0000001fff087819 */ /* 0x000fe4000001140b */
[----:B------:R-:W-:Y:S01]  /*3ea0*/  ISETP.GE.U32.AND P0, PT, R11, c[0x0][0x1e0], PT ;  /* 0x000078000b007a0c */ /* 0x000fe20003f06070 */
[----:B------:R-:W-:Y:S03]  /*3eb0*/  STL.64 [R1+0x788], R18 ;  /* 0x0007881201007387 */ /* 0x000fe60000100a00 */
[----:B------:R-:W-:Y:S01]  /*3ec0*/  ISETP.GE.OR.EX P4, PT, R8, c[0x0][0x1e4], P1, P0 ;  /* 0x0000790008007a0c */ /* 0x000fe20000f86700 */
[----:B0-----:R-:W3:-:S12]  /*3ed0*/  LDL.LU.64 R38, [R1+0x368] ;  /* 0x0003680001267983 */ /* 0x001ed80000300a00 */
[----:B------:R-:W-:Y:S01]  /*3ee0*/  @!P4 IMAD R10, R8, c[0x0][0x1d8], RZ ;  /* 0x00007600080aca24 */ /* 0x000fe200078e02ff */
[----:B------:R-:W-:Y:S01]  /*3ef0*/  @!P4 MOV R9, R5 ;  /* 0x000000050009c202 */ /* 0x000fe20000000f00 */
[----:B------:R-:W-:Y:S02]  /*3f00*/  @!P4 IMAD.MOV.U32 R8, RZ, RZ, R2 ;  /* 0x000000ffff08c224 */ /* 0x000fe400078e0002 */
[C---:B------:R-:W-:Y:S02]  /*3f10*/  @!P4 IMAD R10, R11.reuse, c[0x0][0x1dc], R10 ;  /* 0x000077000b0aca24 */ /* 0x040fe400078e020a */
[----:B------:R-:W-:-:S05]  /*3f20*/  @!P4 IMAD.WIDE.U32 R8, R11, c[0x0][0x1d8], R8 ;  /* 0x000076000b08ca25 */ /* 0x000fca00078e0008 */
[----:B------:R-:W-:Y:S02]  /*3f30*/  @!P4 IADD3 R10, R9, R10, RZ ;  /* 0x0000000a090ac210 */ /* 0x000fe40007ffe0ff */
[C---:B------:R-:W-:Y:S02]  /*3f40*/  @!P4 SHF.L.U32 R36, R8.reuse, 0x1, RZ ;  /* 0x000000010824c819 */ /* 0x040fe400000006ff */
[----:B------:R-:W-:Y:S02]  /*3f50*/  @!P4 SHF.L.U64.HI R8, R8, 0x1, R10 ;  /* 0x000000010808c819 */ /* 0x000fe4000001020a */
[----:B------:R-:W-:Y:S02]  /*3f60*/  @!P4 IADD3 R34, P0, R36, c[0x0][0x180], RZ ;  /* 0x000060002422ca10 */ /* 0x000fe40007f1e0ff */
[----:B------:R-:W-:Y:S02]  /*3f70*/  IADD3 R11, R0, 0x150, RZ ;  /* 0x00000150000b7810 */ /* 0x000fe40007ffe0ff */
[----:B------:R-:W-:-:S02]  /*3f80*/  @!P4 IADD3.X R35, R8, c[0x0][0x184], RZ, P0, !PT ;  /* 0x000061000823ca10 */ /* 0x000fc400007fe4ff */
[----:B------:R-:W-:-:S04]  /*3f90*/  @!P4 IADD3 R36, P0, R36, c[0x0][0x178], RZ ;  /* 0x00005e002424ca10 */ /* 0x000fc80007f1e0ff */
[----:B------:R-:W-:Y:S02]  /*3fa0*/  @!P4 IADD3.X R37, R8, c[0x0][0x17c], RZ, P0, !PT ;  /* 0x00005f000825ca10 */ /* 0x000fe400007fe4ff */
[----:B------:R-:W-:Y:S02]  /*3fb0*/  SHF.R.S32.HI R8, RZ, 0x1f, R11 ;  /* 0x0000001fff087819 */ /* 0x000fe4000001140b */
[----:B------:R-:W-:-:S04]  /*3fc0*/  ISETP.GE.U32.AND P0, PT, R11, c[0x0][0x1e0], PT ;  /* 0x000078000b007a0c */ /* 0x000fc80003f06070 */
[----:B------:R-:W-:Y:S02]  /*3fd0*/  ISETP.GE.OR.EX P3, PT, R8, c[0x0][0x1e4], P1, P0 ;  /* 0x0000790008007a0c */ /* 0x000fe40000f66700 */
[----:B------:R-:W-:Y:S01]  /*3fe0*/  LOP3.LUT P0, RZ, R41, 0x1000, RZ, 0xc0, !PT ;  /* 0x0000100029ff7812 */ /* 0x000fe2000780c0ff */
[----:B--2---:R0:W-:Y:S02]  /*3ff0*/  STL [R1+0x3b4], R6 ;  /* 0x0003b40601007387 */ /* 0x0041e40000100800 */
[----:B0-----:R-:W-:-:S10]  /*4000*/  MOV R6, RZ ;  /* 0x000000ff00067202 */ /* 0x001fd40000000f00 */
[----:B------:R0:W2:Y:S01]  /*4010*/  @!P0 LDG.E R6, [R14.64] ;  /* 0x0000000e0e068981 */ /* 0x0000a2000c1e1900 */
[----:B------:R-:W-:Y:S01]  /*4020*/  @!P3 IMAD R10, R8, c[0x0][0x1d8], RZ ;  /* 0x00007600080aba24 */ /* 0x000fe200078e02ff */
[----:B------:R-:W-:Y:S01]  /*4030*/  @!P3 MOV R9, R5 ;  /* 0x000000050009b202 */ /* 0x000fe20000000f00 */
[----:B------:R-:W-:Y:S01]  /*4040*/  @!P3 IMAD.MOV.U32 R8, RZ, RZ, R2 ;  /* 0x000000ffff08b224 */ /* 0x000fe200078e0002 */
[----:B------:R-:W-:Y:S01]  /*4050*/  LOP3.LUT P2, RZ, R41, 0x800, RZ, 0xc0, !PT ;  /* 0x0000080029ff7812 */ /* 0x000fe2000784c0ff */
[----:B0-----:R-:W3:Y:S04]  /*4060*/  LDL.64 R14, [R1+0x2a8] ;  /* 0x0002a800010e7983 */ /* 0x001ee80000100a00 */
[----:B--2---:R0:W-:Y:S02]  /*4070*/  STL [R1+0x3b0], R6 ;  /* 0x0003b00601007387 */ /* 0x0041e40000100800 */
[----:B0-----:R-:W-:-:S10]  /*4080*/  HFMA2.MMA R6, -RZ, RZ, 0, 0 ;  /* 0x00000000ff067435 */ /* 0x001fd400000001ff */
[----:B----4-:R0:W2:Y:S01]  /*4090*/  @!P0 LDG.E R6, [R16.64] ;  /* 0x0000000e10068981 */ /* 0x0100a2000c1e1900 */
[C---:B------:R-:W-:Y:S02]  /*40a0*/  @!P3 IMAD R10, R11.reuse, c[0x0][0x1dc], R10 ;  /* 0x000077000b0aba24 */ /* 0x040fe400078e020a */
[----:B------:R-:W-:-:S05]  /*40b0*/  @!P3 IMAD.WIDE.U32 R8, R11, c[0x0][0x1d8], R8 ;  /* 0x000076000b08ba25 */ /* 0x000fca00078e0008 */
[----:B------:R-:W-:Y:S02]  /*40c0*/  @!P3 IADD3 R10, R9, R10, RZ ;  /* 0x0000000a090ab210 */ /* 0x000fe40007ffe0ff */
[C---:B------:R-:W-:Y:S01]  /*40d0*/  @!P3 SHF.L.U32 R9, R8.reuse, 0x1, RZ ;  /* 0x000000010809b819 */ /* 0x040fe200000006ff */
[----:B------:R1:W-:Y:S01]  /*40e0*/  STL.64 [R1+0x7b0], R20 ;  /* 0x0007b01401007387 */ /* 0x0003e20000100a00 */
[----:B------:R-:W-:Y:S02]  /*40f0*/  @!P3 SHF.L.U64.HI R10, R8, 0x1, R10 ;  /* 0x00000001080ab819 */ /* 0x000fe4000001020a */
[----:B------:R-:W-:Y:S01]  /*4100*/  @!P3 IADD3 R18, P0, R9, c[0x0][0x180], RZ ;  /* 0x000060000912ba10 */ /* 0x000fe20007f1e0ff */
[----:B0-----:R-:W4:Y:S03]  /*4110*/  LDL.LU.64 R16, [R1+0x360] ;  /* 0x0003600001107983 */ /* 0x001f260000300a00 */
[----:B------:R-:W-:Y:S01]  /*4120*/  @!P3 IADD3.X R19, R10, c[0x0][0x184], RZ, P0, !PT ;  /* 0x000061000a13ba10 */ /* 0x000fe200007fe4ff */
[----:B--2---:R0:W-:Y:S01]  /*4130*/  STL [R1+0x3ac], R6 ;  /* 0x0003ac0601007387 */ /* 0x0041e20000100800 */
[----:B------:R-:W-:-:S03]  /*4140*/  IADD3 R11, R0, 0x158, RZ ;  /* 0x00000158000b7810 */ /* 0x000fc60007ffe0ff */
[----:B-1----:R-:W2:Y:S01]  /*4150*/  LDL.64 R20, [R1+0x248] ;  /* 0x0002480001147983 */ /* 0x002ea20000100a00 */
[----:B0-----:R-:W-:-:S04]  /*4160*/  @!P3 IADD3 R6, P0, R9, c[0x0][0x178], RZ ;  /* 0x00005e000906ba10 */ /* 0x001fc80007f1e0ff */
[----:B------:R-:W-:-:S05]  /*4170*/  @!P3 IADD3.X R7, R10, c[0x0][0x17c], RZ, P0, !PT ;  /* 0x00005f000a07ba10 */ /* 0x000fca00007fe4ff */
[----:B------:R0:W-:Y:S02]  /*4180*/  @!P3 STL.64 [R1+0x2b8], R6 ;  /* 0x0002b8060100b387 */ /* 0x0001e40000100a00 */
[----:B0-----:R-:W-:-:S06]  /*4190*/  IMAD.MOV.U32 R6, RZ, RZ, RZ ;  /* 0x000000ffff067224 */ /* 0x001fcc00078e00ff */
[----:B---3--:R0:W3:Y:S01]  /*41a0*/  @!P2 LDG.E R6, [R44.64] ;  /* 0x0000000e2c06a981 */ /* 0x0080e2000c1e1900 */
[----:B------:R-:W-:Y:S02]  /*41b0*/  SHF.R.S32.HI R8, RZ, 0x1f, R11 ;  /* 0x0000001fff087819 */ /* 0x000fe4000001140b */
[----:B------:R-:W-:Y:S02]  /*41c0*/  ISETP.GE.U32.AND P0, PT, R11, c[0x0][0x1e0], PT ;  /* 0x000078000b007a0c */ /* 0x000fe40003f06070 */
[----:B------:R-:W-:Y:S01]  /*41d0*/  LOP3.LUT R42, R42, 0xfffdffff, RZ, 0xc0, !PT ;  /* 0xfffdffff2a2a7812 */ /* 0x000fe200078ec0ff */
[----:B0-----:R-:W2:Y:S04]  /*41e0*/  LDL.LU.64 R44, [R1+0x358] ;  /* 0x00035800012c7983 */ /* 0x001ea80000300a00 */
[----:B---3--:R0:W-:Y:S02]  /*41f0*/  STL [R1+0x3a8], R6 ;  /* 0x0003a80601007387 */ /* 0x0081e40000100800 */
[----:B0-----:R-:W-:-:S10]  /*4200*/  HFMA2.MMA R6, -RZ, RZ, 0, 0 ;  /* 0x00000000ff067435 */ /* 0x001fd400000001ff */
[----:B------:R0:W3:Y:S01]  /*4210*/  @!P2 LDG.E R6, [R38.64] ;  /* 0x0000000e2606a981 */ /* 0x0000e2000c1e1900 */
[----:B------:R-:W-:Y:S02]  /*4220*/  ISETP.GE.OR.EX P2, PT, R8, c[0x0][0x1e4], P1, P0 ;  /* 0x0000790008007a0c */ /* 0x000fe40000f46700 */
[----:B------:R-:W-:Y:S02]  /*4230*/  LOP3.LUT P0, RZ, R41, 0x400, RZ, 0xc0, !PT ;  /* 0x0000040029ff7812 */ /* 0x000fe4000780c0ff */
[----:B------:R-:W-:Y:S01]  /*4240*/  @P5 LOP3.LUT R42, R42, 0x20000, RZ, 0xfc, !PT ;  /* 0x000200002a2a5812 */ /* 0x000fe200078efcff */
[----:B0-----:R-:W2:Y:S04]  /*4250*/  LDL.64 R38, [R1+0x2a0] ;  /* 0x0002a00001267983 */ /* 0x001ea80000100a00 */
[----:B---3--:R0:W-:Y:S02]  /*4260*/  STL [R1+0x3a4], R6 ;  /* 0x0003a40601007387 */ /* 0x0081e40000100800 */
[----:B0-----:R-:W-:-:S06]  /*4270*/  MOV R6, RZ ;  /* 0x000000ff00067202 */ /* 0x001fcc0000000f00 */
[----:B------:R0:W3:Y:S01]  /*4280*/  @!P0 LDG.E R6, [R14.64] ;  /* 0x0000000e0e068981 */ /* 0x0000e2000c1e1900 */
[----:B------:R-:W-:Y:S01]  /*4290*/  @!P2 IMAD R10, R8, c[0x0][0x1d8], RZ ;  /* 0x00007600080aaa24 */ /* 0x000fe200078e02ff */
[----:B------:R-:W-:Y:S02]  /*42a0*/  @!P2 MOV R9, R5 ;  /* 0x000000050009a202 */ /* 0x000fe40000000f00 */
[----:B------:R-:W-:Y:S01]  /*42b0*/  LOP3.LUT R42, R42, 0xfffeffff, RZ, 0xc0, !PT ;  /* 0xfffeffff2a2a7812 */ /* 0x000fe200078ec0ff */
[----:B0-----:R-:W2:Y:S04]  /*42c0*/  LDL.64 R14, [R1+0x298] ;  /* 0x00029800010e7983 */ /* 0x001ea80000100a00 */
[----:B---3--:R0:W-:Y:S02]  /*42d0*/  STL [R1+0x3a0], R6 ;  /* 0x0003a00601007387 */ /* 0x0081e40000100800 */
[----:B0-----:R-:W-:-:S10]  /*42e0*/  HFMA2.MMA R6, -RZ, RZ, 0, 0 ;  /* 0x00000000ff067435 */ /* 0x001fd400000001ff */
[----:B--2---:R0:W2:Y:S01]  /*42f0*/  @!P0 LDG.E R6, [R20.64] ;  /* 0x0000000e14068981 */ /* 0x0040a2000c1e1900 */
[----:B------:R-:W-:Y:S02]  /*4300*/  @!P2 IMAD.MOV.U32 R8, RZ, RZ, R2 ;  /* 0x000000ffff08a224 */ /* 0x000fe400078e0002 */
[C---:B------:R-:W-:Y:S02]  /*4310*/  @!P2 IMAD R10, R11.reuse, c[0x0][0x1dc], R10 ;  /* 0x000077000b0aaa24 */ /* 0x040fe400078e020a */
[----:B------:R-:W-:-:S05]  /*4320*/  @!P2 IMAD.WIDE.U32 R8, R11, c[0x0][0x1d8], R8 ;  /* 0x000076000b08aa25 */ /* 0x000fca00078e0008 */
[----:B------:R-:W-:Y:S01]  /*4330*/  @!P2 IADD3 R10, R9, R10, RZ ;  /* 0x0000000a090aa210 */ /* 0x000fe20007ffe0ff */
[----:B------:R1:W-:Y:S01]  /*4340*/  STL.64 [R1+0x770], R22 ;  /* 0x0007701601007387 */ /* 0x0003e20000100a00 */
[C---:B------:R-:W-:Y:S02]  /*4350*/  @!P2 SHF.L.U32 R9, R8.reuse, 0x1, RZ ;  /* 0x000000010809a819 */ /* 0x040fe400000006ff */
[----:B------:R-:W-:Y:S01]  /*4360*/  @!P2 SHF.L.U64.HI R8, R8, 0x1, R10 ;  /* 0x000000010808a819 */ /* 0x000fe2000001020a */
[----:B0-----:R-:W3:Y:S01]  /*4370*/  LDL.64 R20, [R1+0x240] ;  /* 0x0002400001147983 */ /* 0x001ee20000100a00 */
[----:B------:R-:W-:-:S04]  /*4380*/  @P4 LOP3.LUT R42, R42, 0x10000, RZ, 0xfc, !PT ;  /* 0x000100002a2a4812 */ /* 0x000fc800078efcff */
[----:B------:R-:W-:Y:S01]  /*4390*/  LOP3.LUT R42, R42, 0xffff7fff, RZ, 0xc0, !PT ;  /* 0xffff7fff2a2a7812 */ /* 0x000fe200078ec0ff */
[----:B--2---:R0:W-:Y:S01]  /*43a0*/  STL [R1+0x39c], R6 ;  /* 0x00039c0601007387 */ /* 0x0041e20000100800 */
[----:B------:R-:W-:-:S03]  /*43b0*/  IADD3 R11, R0, 0x160, RZ ;  /* 0x00000160000b7810 */ /* 0x000fc60007ffe0ff */
[----:B-1----:R-:W2:Y:S01]  /*43c0*/  LDL.LU.64 R22, [R1+0x350] ;  /* 0x0003500001167983 */ /* 0x002ea20000300a00 */
[----:B0-----:R-:W-:-:S04]  /*43d0*/  @!P2 IADD3 R6, P0, R9, c[0x0][0x180], RZ ;  /* 0x000060000906aa10 */ /* 0x001fc80007f1e0ff */
[----:B------:R-:W-:Y:S02]  /*43e0*/  @!P2 IADD3.X R7, R8, c[0x0][0x184], RZ, P0, !PT ;  /* 0x000061000807aa10 */ /* 0x000fe400007fe4ff */
[----:B------:R-:W-:-:S03]  /*43f0*/  @P3 LOP3.LUT R42, R42, 0x8000, RZ, 0xfc, !PT ;  /* 0x000080002a2a3812 */ /* 0x000fc600078efcff */
[----:B------:R0:W-:Y:S01]  /*4400*/  @!P2 STL.64 [R1+0x2a8], R6 ;  /* 0x0002a8060100a387 */ /* 0x0001e20000100a00 */
[----:B------:R-:W-:Y:S02]  /*4410*/  LOP3.LUT R42, R42, 0xffffbfff, RZ, 0xc0, !PT ;  /* 0xffffbfff2a2a7812 */ /* 0x000fe400078ec0ff */
[----:B0-----:R-:W-:-:S04]  /*4420*/  @!P2 IADD3 R6, P0, R9, c[0x0][0x178], RZ ;  /* 0x00005e000906aa10 */ /* 0x001fc80007f1e0ff */
[----:B------:R-:W-:Y:S02]  /*4430*/  @!P2 IADD3.X R7, R8, c[0x0][0x17c], RZ, P0, !PT ;  /* 0x00005f000807aa10 */ /* 0x000fe400007fe4ff */
[----:B------:R-:W-:-:S03]  /*4440*/  @P2 LOP3.LUT R42, R42, 0x4000, RZ, 0xfc, !PT ;  /* 0x000040002a2a2812 */ /* 0x000fc600078efcff */
[----:B------:R0:W-:Y:S01]  /*4450*/  @!P2 STL.64 [R1+0x248], R6 ;  /* 0x000248060100a387 */ /* 0x0001e20000100a00 */
[----:B------:R-:W-:Y:S01]  /*4460*/  LOP3.LUT P2, RZ, R40, 0x80, RZ, 0xc0, !PT ;  /* 0x0000008028ff7812 */ /* 0x000fe2000784c0ff */
[----:B0-----:R-:W-:-:S12]  /*4470*/  IMAD.MOV.U32 R6, RZ, RZ, RZ ;  /* 0x000000ffff067224 */ /* 0x001fd800078e00ff */
[----:B----4-:R0:W4:Y:S01]  /*4480*/  @!P2 LDG.E R6, [R16.64] ;  /* 0x0000000e1006a981 */ /* 0x010122000c1e1900 */
[----:B------:R-:W-:Y:S02]  /*4490*/  SHF.R.S32.HI R8, RZ, 0x1f, R11 ;  /* 0x0000001fff087819 */ /* 0x000fe4000001140b */
[----:B------:R-:W-:Y:S02]  /*44a0*/  ISETP.GE.U32.AND P0, PT, R11, c[0x0][0x1e0], PT ;  /* 0x000078000b007a0c */ /* 0x000fe40003f06070 */
[C---:B------:R-:W-:Y:S02]  /*44b0*/  LOP3.LUT P5, RZ, R40.reuse, 0x400, RZ, 0xc0, !PT ;  /* 0x0000040028ff7812 */ /* 0x040fe400078ac0ff */
[C---:B------:R-:W-:Y:S02]  /*44c0*/  LOP3.LUT P4, RZ, R40.reuse, 0x200, RZ, 0xc0, !PT ;  /* 0x0000020028ff7812 */ /* 0x040fe4000788c0ff */
[----:B------:R-:W-:Y:S01]  /*44d0*/  LOP3.LUT P3, RZ, R40, 0x100, RZ, 0xc0, !PT ;  /* 0x0000010028ff7812 */ /* 0x000fe2000786c0ff */
[----:B0-----:R-:W2:Y:S04]  /*44e0*/  LDL.LU.64 R16, [R1+0x340] ;  /* 0x0003400001107983 */ /* 0x001ea80000300a00 */
[----:B----4-:R0:W-:Y:S02]  /*44f0*/  STL [R1+0x398], R6 ;  /* 0x0003980601007387 */ /* 0x0101e40000100800 */
[----:B0-----:R-:W-:-:S10]  /*4500*/  HFMA2.MMA R6, -RZ, RZ, 0, 0 ;  /* 0x00000000ff067435 */ /* 0x001fd400000001ff */
[----:B------:R0:W4:Y:S01]  /*4510*/  @!P2 LDG.E R6, [R44.64] ;  /* 0x0000000e2c06a981 */ /* 0x000122000c1e1900 */
[----:B------:R-:W-:Y:S02]  /*4520*/  ISETP.GE.OR.EX P2, PT, R8, c[0x0][0x1e4], P1, P0 ;  /* 0x0000790008007a0c */ /* 0x000fe40000f46700 */
[----:B------:R-:W-:Y:S01]  /*4530*/  LOP3.LUT P0, RZ, R41, 0x100, RZ, 0xc0, !PT ;  /* 0x0000010029ff7812 */ /* 0x000fe2000780c0ff */
[----:B0-----:R-:W2:Y:S04]  /*4540*/  LDL.LU.64 R44, [R1+0x348] ;  /* 0x00034800012c7983 */ /* 0x001ea80000300a00 */
[----:B----4-:R0:W-:Y:S02]  /*4550*/  STL [R1+0x394], R6 ;  /* 0x0003940601007387 */ /* 0x0101e40000100800 */
[----:B0-----:R-:W-:-:S06]  /*4560*/  MOV R6, RZ ;  /* 0x000000ff00067202 */ /* 0x001fcc0000000f00 */
[----:B------:R0:W4:Y:S01]  /*4570*/  @!P0 LDG.E R6, [R38.64] ;  /* 0x0000000e26068981 */ /* 0x000122000c1e1900 */
[----:B------:R-:W-:Y:S01]  /*4580*/  @!P2 IMAD R10, R8, c[0x0][0x1d8], RZ ;  /* 0x00007600080aaa24 */ /* 0x000fe200078e02ff */
[----:B------:R-:W-:Y:S02]  /*4590*/  @!P2 MOV R9, R5 ;  /* 0x000000050009a202 */ /* 0x000fe40000000f00 */
[----:B0-----:R-:W2:Y:S04]  /*45a0*/  LDL.64 R38, [R1+0x250] ;  /* 0x0002500001267983 */ /* 0x001ea80000100a00 */
[----:B----4-:R0:W-:Y:S02]  /*45b0*/  STL [R1+0x390], R6 ;  /* 0x0003900601007387 */ /* 0x0101e40000100800 */
[----:B0-----:R-:W-:-:S10]  /*45c0*/  HFMA2.MMA R6, -RZ, RZ, 0, 0 ;  /* 0x00000000ff067435 */ /* 0x001fd400000001ff */
[----:B------:R0:W4:Y:S01]  /*45d0*/  @!P0 LDG.E R6, [R14.64] ;  /* 0x0000000e0e068981 */ /* 0x000122000c1e1900 */
[----:B------:R-:W-:Y:S02]  /*45e0*/  @!P2 IMAD.MOV.U32 R8, RZ, RZ, R2 ;  /* 0x000000ffff08a224 */ /* 0x000fe400078e0002 */
[C---:B------:R-:W-:Y:S02]  /*45f0*/  @!P2 IMAD R10, R11.reuse, c[0x0][0x1dc], R10 ;  /* 0x000077000b0aaa24 */ /* 0x040fe400078e020a */
[----:B------:R-:W-:-:S05]  /*4600*/  @!P2 IMAD.WIDE.U32 R8, R11, c[0x0][0x1d8], R8 ;  /* 0x000076000b08aa25 */ /* 0x000fca00078e0008 */
[----:B------:R-:W-:Y:S01]  /*4610*/  @!P2 IADD3 R10, R9, R10, RZ ;  /* 0x0000000a090aa210 */ /* 0x000fe20007ffe0ff */
[----:B0-----:R-:W2:Y:S01]  /*4620*/  LDL.LU.64 R14, [R1+0x338] ;  /* 0x00033800010e7983 */ /* 0x001ea20000300a00 */
[C---:B------:R-:W-:Y:S02]  /*4630*/  @!P2 SHF.L.U32 R9, R8.reuse, 0x1, RZ ;  /* 0x000000010809a819 */ /* 0x040fe400000006ff */
[----:B------:R-:W-:Y:S01]  /*4640*/  @!P2 SHF.L.U64.HI R10, R8, 0x1, R10 ;  /* 0x00000001080aa819 */ /* 0x000fe2000001020a */
[----:B----4-:R0:W-:Y:S02]  /*4650*/  STL [R1+0x38c], R6 ;  /* 0x00038c0601007387 */ /* 0x0101e40000100800 */
[----:B0-----:R-:W-:-:S04]  /*4660*/  @!P2 IADD3 R6, P0, R9, c[0x0][0x180], RZ ;  /* 0x000060000906aa10 */ /* 0x001fc80007f1e0ff */
[----:B------:R-:W-:-:S05]  /*4670*/  @!P2 IADD3.X R7, R10, c[0x0][0x184], RZ, P0, !PT ;  /* 0x000061000a07aa10 */ /* 0x000fca00007fe4ff */
[----:B------:R0:W-:Y:S02]  /*4680*/  @!P2 STL.64 [R1+0x2a0], R6 ;  /* 0x0002a0060100a387 */ /* 0x0001e40000100a00 */
[----:B0-----:R-:W-:-:S04]  /*4690*/  @!P2 IADD3 R6, P0, R9, c[0x0][0x178], RZ ;  /* 0x00005e000906aa10 */ /* 0x001fc80007f1e0ff */
[----:B------:R-:W-:Y:S02]  /*46a0*/  @!P2 IADD3.X R7, R10, c[0x0][0x17c], RZ, P0, !PT ;  /* 0x00005f000a07aa10 */ /* 0x000fe400007fe4ff */
[----:B------:R-:W-:-:S03]  /*46b0*/  LOP3.LUT P0, RZ, R41, 0x80, RZ, 0xc0, !PT ;  /* 0x0000008029ff7812 */ /* 0x000fc6000780c0ff */
[----:B------:R0:W-:Y:S02]  /*46c0*/  @!P2 STL.64 [R1+0x298], R6 ;  /* 0x000298060100a387 */ /* 0x0001e40000100a00 */
[----:B0-----:R-:W-:-:S08]  /*46d0*/  IMAD.MOV.U32 R6, RZ, RZ, RZ ;  /* 0x000000ffff067224 */ /* 0x001fd000078e00ff */
[----:B--2---:R-:W2:Y:S01]  /*46e0*/  @!P0 LDG.E R6, [R22.64] ;  /* 0x0000000e16068981 */ /* 0x004ea2000c1e1900 */
[----:B------:R-:W-:-:S03]  /*46f0*/  IADD3 R11, R0, 0x168, RZ ;  /* 0x00000168000b7810 */ /* 0x000fc60007ffe0ff */
[----:B--2---:R0:W-:Y:S02]  /*4700*/  STL [R1+0x388], R6 ;  /* 0x0003880601007387 */ /* 0x0041e40000100800 */
[----:B0-----:R-:W-:-:S10]  /*4710*/  HFMA2.MMA R6, -RZ, RZ, 0, 0 ;  /* 0x00000000ff067435 */ /* 0x001fd400000001ff */
[----:B------:R0:W2:Y:S01]  /*4720*/  @!P0 LDG.E R6, [R44.64] ;  /* 0x0000000e2c068981 */ /* 0x0000a2000c1e1900 */
[----:B------:R-:W-:Y:S02]  /*4730*/  LOP3.LUT R42, R42, 0xffffdfff, RZ, 0xc0, !PT ;  /* 0xffffdfff2a2a7812 */ /* 0x000fe400078ec0ff */
[----:B------:R-:W-:Y:S02]  /*4740*/  LOP3.LUT R40, R40, 0xfffffff7, RZ, 0xc0, !PT ;  /* 0xfffffff728287812 */ /* 0x000fe400078ec0ff */
[----:B------:R-:W-:Y:S02]  /*4750*/  SHF.R.S32.HI R8, RZ, 0x1f, R11 ;  /* 0x0000001fff087819 */ /* 0x000fe4000001140b */
[----:B------:R-:W-:Y:S02]  /*4760*/  ISETP.GE.U32.AND P0, PT, R11, c[0x0][0x1e0], PT ;  /* 0x000078000b007a0c */ /* 0x000fe40003f06070 */
[----:B------:R-:W-:Y:S01]  /*4770*/  @P2 LOP3.LUT R42, R42, 0x2000, RZ, 0xfc, !PT ;  /* 0x000020002a2a2812 */ /* 0x000fe200078efcff */
[----:B0-----:R-:W4:Y:S01]  /*4780*/  LDL.64 R44, [R1+0x290] ;  /* 0x00029000012c7983 */ /* 0x001f220000100a00 */
[----:B------:R-:W-:-:S02]  /*4790*/  @P2 LOP3.LUT R40, R40, 0x8, RZ, 0xfc, !PT ;  /* 0x0000000828282812 */ /* 0x000fc400078efcff */
[----:B------:R-:W-:Y:S02]  /*47a0*/  ISETP.GE.OR.EX P2, PT, R8, c[0x0][0x1e4], P1, P0 ;  /* 0x0000790008007a0c */ /* 0x000fe40000f46700 */
[----:B------:R-:W-:Y:S01]  /*47b0*/  LOP3.LUT P0, RZ, R41, 0x40, RZ, 0xc0, !PT ;  /* 0x0000004029ff7812 */ /* 0x000fe2000780c0ff */
[----:B--2---:R0:W-:Y:S02]  /*47c0*/  STL [R1+0x384], R6 ;  /* 0x0003840601007387 */ /* 0x0041e40000100800 */
[----:B0-----:R-:W-:-:S10]  /*47d0*/  MOV R6, RZ ;  /* 0x000000ff00067202 */ /* 0x001fd40000000f00 */
[----:B------:R0:W2:Y:S01]  /*47e0*/  @!P0 LDG.E R6, [R38.64] ;  /* 0x0000000e26068981 */ /* 0x0000a2000c1e1900 */
[----:B------:R-:W-:Y:S01]  /*47f0*/  @!P2 IMAD R10, R8, c[0x0][0x1d8], RZ ;  /* 0x00007600080aaa24 */ /* 0x000fe200078e02ff */
[----:B------:R-:W-:Y:S02]  /*4800*/  @!P2 MOV R9, R5 ;  /* 0x000000050009a202 */ /* 0x000fe40000000f00 */
[----:B0-----:R-:W3:Y:S04]  /*4810*/  LDL.LU.64 R38, [R1+0x288] ;  /* 0x0002880001267983 */ /* 0x001ee80000300a00 */
[----:B--2---:R0:W-:Y:S02]  /*4820*/  STL [R1+0x380], R6 ;  /* 0x0003800601007387 */ /* 0x0041e40000100800 */
[----:B0-----:R-:W-:-:S10]  /*4830*/  HFMA2.MMA R6, -RZ, RZ, 0, 0 ;  /* 0x00000000ff067435 */ /* 0x001fd400000001ff */
[----:B---3--:R0:W2:Y:S01]  /*4840*/  @!P0 LDG.E R6, [R20.64] ;  /* 0x0000000e14068981 */ /* 0x0080a2000c1e1900 */
[----:B------:R-:W-:Y:S02]  /*4850*/  @!P2 IMAD.MOV.U32 R8, RZ, RZ, R2 ;  /* 0x000000ffff08a224 */ /* 0x000fe400078e0002 */
[C---:B------:R-:W-:Y:S02]  /*4860*/  @!P2 IMAD R10, R11.reuse, c[0x0][0x1dc], R10 ;  /* 0x000077000b0aaa24 */ /* 0x040fe400078e020a */
[----:B------:R-:W-:-:S05]  /*4870*/  @!P2 IMAD.WIDE.U32 R8, R11, c[0x0][0x1d8], R8 ;  /* 0x000076000b08aa25 */ /* 0x000fca00078e0008 */
[----:B------:R-:W-:Y:S01]  /*4880*/  @!P2 IADD3 R10, R9, R10, RZ ;  /* 0x0000000a090aa210 */ /* 0x000fe20007ffe0ff */
[----:B------:R1:W-:Y:S01]  /*4890*/  STL.64 [R1+0x778], R24 ;  /* 0x0007781801007387 */ /* 0x0003e20000100a00 */
[C---:B------:R-:W-:Y:S02]  /*48a0*/  @!P2 SHF.L.U32 R9, R8.reuse, 0x1, RZ ;  /* 0x000000010809a819 */ /* 0x040fe400000006ff */
[----:B------:R-:W-:Y:S01]  /*48b0*/  @!P2 SHF.L.U64.HI R8, R8, 0x1, R10 ;  /* 0x000000010808a819 */ /* 0x000fe2000001020a */
[----:B0-----:R-:W3:Y:S04]  /*48c0*/  LDL.LU.64 R20, [R1+0x328] ;  /* 0x0003280001147983 */ /* 0x001ee80000300a00 */
[----:B--2---:R0:W-:Y:S01]  /*48d0*/  STL [R1+0x37c], R6 ;  /* 0x00037c0601007387 */ /* 0x0041e20000100800 */
[----:B------:R-:W-:-:S03]  /*48e0*/  IADD3 R11, R0, 0x170, RZ ;  /* 0x00000170000b7810 */ /* 0x000fc60007ffe0ff */
[----:B-1----:R-:W2:Y:S01]  /*48f0*/  LDL.LU.64 R24, [R1+0x330] ;  /* 0x0003300001187983 */ /* 0x002ea20000300a00 */
[----:B0-----:R-:W-:-:S04]  /*4900*/  @!P2 IADD3 R6, P0, R9, c[0x0][0x180], RZ ;  /* 0x000060000906aa10 */ /* 0x001fc80007f1e0ff */
[----:B------:R-:W-:-:S05]  /*4910*/  @!P2 IADD3.X R7, R8, c[0x0][0x184], RZ, P0, !PT ;  /* 0x000061000807aa10 */ /* 0x000fca00007fe4ff */
[----:B------:R0:W-:Y:S02]  /*4920*/  @!P2 STL.64 [R1+0x250], R6 ;  /* 0x000250060100a387 */ /* 0x0001e40000100a00 */
[----:B0-----:R-:W-:-:S04]  /*4930*/  @!P2 IADD3 R6, P0, R9, c[0x0][0x178], RZ ;  /* 0x00005e000906aa10 */ /* 0x001fc80007f1e0ff */
[----:B------:R-:W-:-:S05]  /*4940*/  @!P2 IADD3.X R7, R8, c[0x0][0x17c], RZ, P0, !PT ;  /* 0x00005f000807aa10 */ /* 0x000fca00007fe4ff */
[----:B------:R0:W-:Y:S02]  /*4950*/  @!P2 STL.64 [R1+0x240], R6 ;  /* 0x000240060100a387 */ /* 0x0001e40000100a00 */
[----:B0-----:R-:W-:-:S06]  /*4960*/  IMAD.MOV.U32 R6, RZ, RZ, RZ ;  /* 0x000000ffff067224 */ /* 0x001fcc00078e00ff */
[----:B------:R0:W2:Y:S01]  /*4970*/  @!P3 LDG.E R6, [R16.64] ;  /* 0x0000000e1006b981 */ /* 0x0000a2000c1e1900 */
[----:B------:R-:W-:Y:S02]  /*4980*/  SHF.R.S32.HI R8, RZ, 0x1f, R11 ;  /* 0x0000001fff087819 */ /* 0x000fe4000001140b */
[----:B------:R-:W-:Y:S02]  /*4990*/  ISETP.GE.U32.AND P0, PT, R11, c[0x0][0x1e0], PT ;  /* 0x000078000b007a0c */ /* 0x000fe40003f06070 */
[----:B------:R-:W-:Y:S01]  /*49a0*/  LOP3.LUT R42, R42, 0xffffefff, RZ, 0xc0, !PT ;  /* 0xffffefff2a2a7812 */ /* 0x000fe200078ec0ff */
[----:B0-----:R-:W3:Y:S04]  /*49b0*/  LDL.64 R16, [R1+0x238] ;  /* 0x0002380001107983 */ /* 0x001ee80000100a00 */
[----:B--2---:R0:W-:Y:S02]  /*49c0*/  STL [R1+0x378], R6 ;  /* 0x0003780601007387 */ /* 0x0041e40000100800 */
[----:B0-----:R-:W-:-:S10]  /*49d0*/  HFMA2.MMA R6, -RZ, RZ, 0, 0 ;  /* 0x00000000ff067435 */ /* 0x001fd400000001ff */
[----:B------:R0:W2:Y:S01]  /*49e0*/  @!P3 LDG.E R6, [R14.64] ;  /* 0x0000000e0e06b981 */ /* 0x0000a2000c1e1900 */
[----:B------:R-:W-:Y:S02]  /*49f0*/  ISETP.GE.OR.EX P3, PT, R8, c[0x0][0x1e4], P1, P0 ;  /* 0x0000790008007a0c */ /* 0x000fe40000f66700 */
[----:B------:R-:W-:Y:S02]  /*4a00*/  LOP3.LUT P0, RZ, R41, 0x10, RZ, 0xc0, !PT ;  /* 0x0000001029ff7812 */ /* 0x000fe4000780c0ff */
[----:B------:R-:W-:Y:S01]  /*4a10*/  @P2 LOP3.LUT R42, R42, 0x1000, RZ, 0xfc, !PT ;  /* 0x000010002a2a2812 */ /* 0x000fe200078efcff */
[----:B0-----:R-:W3:Y:S04]  /*4a20*/  LDL.LU.64 R14, [R1+0x320] ;  /* 0x00032000010e7983 */ /* 0x001ee80000300a00 */
[----:B--2---:R0:W-:Y:S02]  /*4a30*/  STL [R1+0x374], R6 ;  /* 0x0003740601007387 */ /* 0x0041e40000100800 */
[----:B0-----:R-:W-:-:S06]  /*4a40*/  MOV R6, RZ ;  /* 0x000000ff00067202 */ /* 0x001fcc0000000f00 */
[----:B----4-:R0:W2:Y:S01]  /*4a50*/  @!P0 LDG.E R6, [R44.64] ;  /* 0x0000000e2c068981 */ /* 0x0100a2000c1e1900 */
[----:B------:R-:W-:Y:S01]  /*4a60*/  @!P3 IMAD R10, R8, c[0x0][0x1d8], RZ ;  /* 0x00007600080aba24 */ /* 0x000fe200078e02ff */
[----:B------:R-:W-:Y:S02]  /*4a70*/  @!P3 MOV R9, R5 ;  /* 0x000000050009b202 */ /* 0x000fe40000000f00 */
[----:B0-----:R-:W4:Y:S04]  /*4a80*/  LDL.64 R44, [R1+0x270] ;  /* 0x00027000012c7983 */ /* 0x001f280000100a00 */
[----:B--2---:R0:W-:Y:S02]  /*4a90*/  STL [R1+0x370], R6 ;  /* 0x0003700601007387 */ /* 0x0041e40000100800 */
[----:B0-----:R-:W-:-:S10]  /*4aa0*/  HFMA2.MMA R6, -RZ, RZ, 0, 0 ;  /* 0x00000000ff067435 */ /* 0x001fd400000001ff */
[----:B------:R0:W2:Y:S01]  /*4ab0*/  @!P0 LDG.E R6, [R38.64] ;  /* 0x0000000e26068981 */ /* 0x0000a2000c1e1900 */
[----:B------:R-:W-:Y:S02]  /*4ac0*/  @!P3 IMAD.MOV.U32 R8, RZ, RZ, R2 ;  /* 0x000000ffff08b224 */ /* 0x000fe400078e0002 */
[C---:B------:R-:W-:Y:S02]  /*4ad0*/  @!P3 IMAD R10, R11.reuse, c[0x0][0x1dc], R10 ;  /* 0x000077000b0aba24 */ /* 0x040fe400078e020a */
[----:B------:R-:W-:-:S05]  /*4ae0*/  @!P3 IMAD.WIDE.U32 R8, R11, c[0x0][0x1d8], R8 ;  /* 0x000076000b08ba25 */ /* 0x000fca00078e0008 */
[----:B------:R-:W-:Y:S01]  /*4af0*/  @!P3 IADD3 R10, R9, R10, RZ ;  /* 0x0000000a090ab210 */ /* 0x000fe20007ffe0ff */
[----:B0-----:R-:W3:Y:S01]  /*4b00*/  LDL.LU.64 R38, [R1+0x318] ;  /* 0x0003180001267983 */ /* 0x001ee20000300a00 */
[C---:B------:R-:W-:Y:S02]  /*4b10*/  @!P3 SHF.L.U32 R9, R8.reuse, 0x1, RZ ;  /* 0x000000010809b819 */ /* 0x040fe400000006ff */
[----:B------:R-:W-:Y:S01]  /*4b20*/  @!P3 SHF.L.U64.HI R10, R8, 0x1, R10 ;  /* 0x00000001080ab819 */ /* 0x000fe2000001020a */
[----:B--2---:R0:W-:Y:S02]  /*4b30*/  STL [R1+0x36c], R6 ;  /* 0x00036c0601007387 */ /* 0x0041e40000100800 */
[----:B0-----:R-:W-:-:S04]  /*4b40*/  @!P3 IADD3 R6, P0, R9, c[0x0][0x180], RZ ;  /* 0x000060000906ba10 */ /* 0x001fc80007f1e0ff */
[----:B------:R-:W-:Y:S02]  /*4b50*/  @!P3 IADD3.X R7, R10, c[0x0][0x184], RZ, P0, !PT ;  /* 0x000061000a07ba10 */ /* 0x000fe400007fe4ff */
[----:B------:R-:W-:-:S04]  /*4b60*/  @!P3 IADD3 R22, P0, R9, c[0x0][0x178], RZ ;  /* 0x00005e000916ba10 */ /* 0x000fc80007f1e0ff */
[----:B------:R-:W-:Y:S02]  /*4b70*/  @!P3 IADD3.X R23, R10, c[0x0][0x17c], RZ, P0, !PT ;  /* 0x00005f000a17ba10 */ /* 0x000fe400007fe4ff */
[----:B------:R-:W-:Y:S01]  /*4b80*/  LOP3.LUT P0, RZ, R41, 0x8, RZ, 0xc0, !PT ;  /* 0x0000000829ff7812 */ /* 0x000fe2000780c0ff */
[----:B------:R0:W-:Y:S02]  /*4b90*/  @!P3 STL.64 [R1+0x290], R6 ;  /* 0x000290060100b387 */ /* 0x0001e40000100a00 */
[----:B0-----:R-:W-:-:S10]  /*4ba0*/  IMAD.MOV.U32 R6, RZ, RZ, RZ ;  /* 0x000000ffff067224 */ /* 0x001fd400078e00ff */
[----:B------:R-:W2:Y:S04]  /*4bb0*/  @!P0 LDG.E R6, [R24.64] ;  /* 0x0000000e18068981 */ /* 0x000ea8000c1e1900 */
[----:B--2---:R0:W-:Y:S02]  /*4bc0*/  STL [R1+0x368], R6 ;  /* 0x0003680601007387 */ /* 0x0041e40000100800 */
[----:B0-----:R-:W-:-:S10]  /*4bd0*/  HFMA2.MMA R6, -RZ, RZ, 0, 0 ;  /* 0x00000000ff067435 */ /* 0x001fd400000001ff */
[----:B---3--:R0:W2:Y:S01]  /*4be0*/  @!P0 LDG.E R6, [R20.64] ;  /* 0x0000000e14068981 */ /* 0x0080a2000c1e1900 */
[----:B------:R-:W-:Y:S02]  /*4bf0*/  LOP3.LUT P2, RZ, R41, 0x4, RZ, 0xc0, !PT ;  /* 0x0000000429ff7812 */ /* 0x000fe4000784c0ff */
[----:B------:R-:W-:Y:S02]  /*4c00*/  IADD3 R11, R0, 0x178, RZ ;  /* 0x00000178000b7810 */ /* 0x000fe40007ffe0ff */
[----:B------:R-:W-:Y:S02]  /*4c10*/  LOP3.LUT R42, R42, 0xfffff7ff, RZ, 0xc0, !PT ;  /* 0xfffff7ff2a2a7812 */ /* 0x000fe400078ec0ff */
[----:B------:R-:W-:Y:S01]  /*4c20*/  LOP3.LUT R40, R40, 0xffffffef, RZ, 0xc0, !PT ;  /* 0xffffffef28287812 */ /* 0x000fe200078ec0ff */
[----:B------:R-:W-:Y:S04]  /*4c30*/  STL.64 [R1+0x780], R26 ;  /* 0x0007801a01007387 */ /* 0x000fe80000100a00 */
[----:B0-----:R-:W3:Y:S04]  /*4c40*/  LDL.64 R20, [R1+0x258] ;  /* 0x0002580001147983 */ /* 0x001ee80000100a00 */
[----:B--2---:R0:W-:Y:S02]  /*4c50*/  STL [R1+0x364], R6 ;  /* 0x0003640601007387 */ /* 0x0041e40000100800 */
[----:B0-----:R-:W-:-:S06]  /*4c60*/  MOV R6, RZ ;  /* 0x000000ff00067202 */ /* 0x001fcc0000000f00 */
[----:B----4-:R0:W2:Y:S01]  /*4c70*/  @!P2 LDG.E R6, [R44.64] ;  /* 0x0000000e2c06a981 */ /* 0x0100a2000c1e1900 */
[----:B------:R-:W-:Y:S02]  /*4c80*/  SHF.R.S32.HI R8, RZ, 0x1f, R11 ;  /* 0x0000001fff087819 */ /* 0x000fe4000001140b */
[----:B------:R-:W-:Y:S02]  /*4c90*/  ISETP.GE.U32.AND P0, PT, R11, c[0x0][0x1e0], PT ;  /* 0x000078000b007a0c */ /* 0x000fe40003f06070 */
[----:B------:R-:W-:Y:S02]  /*4ca0*/  @P3 LOP3.LUT R42, R42, 0x800, RZ, 0xfc, !PT ;  /* 0x000008002a2a3812 */ /* 0x000fe400078efcff */
[----:B------:R-:W-:Y:S02]  /*4cb0*/  @P3 LOP3.LUT R40, R40, 0x10, RZ, 0xfc, !PT ;  /* 0x0000001028283812 */ /* 0x000fe400078efcff */
[----:B------:R-:W-:Y:S01]  /*4cc0*/  ISETP.GE.OR.EX P3, PT, R8, c[0x0][0x1e4], P1, P0 ;  /* 0x0000790008007a0c */ /* 0x000fe20000f66700 */
[----:B0-----:R-:W4:Y:S04]  /*4cd0*/  LDL.64 R44, [R1+0x280] ;  /* 0x00028000012c7983 */ /* 0x001f280000100a00 */
[----:B--2---:R0:W-:Y:S02]  /*4ce0*/  STL [R1+0x360], R6 ;  /* 0x0003600601007387 */ /* 0x0041e40000100800 */
[----:B0-----:R-:W-:-:S10]  /*4cf0*/  HFMA2.MMA R6, -RZ, RZ, 0, 0 ;  /* 0x00000000ff067435 */ /* 0x001fd400000001ff */
[----:B------:R0:W2:Y:S01]  /*4d00*/  @!P2 LDG.E R6, [R16.64] ;  /* 0x0000000e1006a981 */ /* 0x0000a2000c1e1900 */
[----:B------:R-:W-:Y:S01]  /*4d10*/  @!P3 IMAD R10, R8, c[0x0][0x1d8], RZ ;  /* 0x00007600080aba24 */ /* 0x000fe200078e02ff */
[----:B------:R-:W-:Y:S01]  /*4d20*/  @!P3 MOV R9, R5 ;  /* 0x000000050009b202 */ /* 0x000fe20000000f00 */
[----:B------:R-:W-:Y:S02]  /*4d30*/  @!P3 IMAD.MOV.U32 R8, RZ, RZ, R2 ;  /* 0x000000ffff08b224 */ /* 0x000fe400078e0002 */
[C---:B------:R-:W-:Y:S02]  /*4d40*/  @!P3 IMAD R10, R11.reuse, c[0x0][0x1dc], R10 ;  /* 0x000077000b0aba24 */ /* 0x040fe400078e020a */
[----:B------:R-:W-:Y:S01]  /*4d50*/  @!P3 IMAD.WIDE.U32 R8, R11, c[0x0][0x1d8], R8 ;  /* 0x000076000b08ba25 */ /* 0x000fe200078e0008 */
[----:B0-----:R-:W3:Y:S04]  /*4d60*/  LDL.LU.64 R16, [R1+0x278] ;  /* 0x0002780001107983 */ /* 0x001ee80000300a00 */
[----:B------:R-:W-:-:S02]  /*4d70*/  @!P3 IADD3 R10, R9, R10, RZ ;  /* 0x0000000a090ab210 */ /* 0x000fc40007ffe0ff */
[C---:B------:R-:W-:Y:S02]  /*4d80*/  @!P3 SHF.L.U32 R9, R8.reuse, 0x1, RZ ;  /* 0x000000010809b819 */ /* 0x040fe400000006ff */
[----:B------:R-:W-:Y:S01]  /*4d90*/  @!P3 SHF.L.U64.HI R8, R8, 0x1, R10 ;  /* 0x000000010808b819 */ /* 0x000fe2000001020a */
[----:B--2---:R0:W-:Y:S02]  /*4da0*/  STL [R1+0x35c], R6 ;  /* 0x00035c0601007387 */ /* 0x0041e40000100800 */
[----:B0-----:R-:W-:-:S04]  /*4db0*/  @!P3 IADD3 R6, P0, R9, c[0x0][0x180], RZ ;  /* 0x000060000906ba10 */ /* 0x001fc80007f1e0ff */
[----:B------:R-:W-:-:S05]  /*4dc0*/  @!P3 IADD3.X R7, R8, c[0x0][0x184], RZ, P0, !PT ;  /* 0x000061000807ba10 */ /* 0x000fca00007fe4ff */
[----:B------:R0:W-:Y:S02]  /*4dd0*/  @!P3 STL.64 [R1+0x270], R6 ;  /* 0x000270060100b387 */ /* 0x0001e40000100a00 */
[----:B0-----:R-:W-:-:S06]  /*4de0*/  IMAD.MOV.U32 R6, RZ, RZ, RZ ;  /* 0x000000ffff067224 */ /* 0x001fcc00078e00ff */
[----:B------:R0:W2:Y:S01]  /*4df0*/  @!P4 LDG.E R6, [R14.64] ;  /* 0x0000000e0e06c981 */ /* 0x0000a2000c1e1900 */
[----:B------:R-:W-:Y:S02]  /*4e00*/  @!P3 IADD3 R26, P0, R9, c[0x0][0x178], RZ ;  /* 0x00005e00091aba10 */ /* 0x000fe40007f1e0ff */
[----:B------:R-:W-:Y:S02]  /*4e10*/  IADD3 R11, R0, 0x180, RZ ;  /* 0x00000180000b7810 */ /* 0x000fe40007ffe0ff */
[----:B------:R-:W-:Y:S01]  /*4e20*/  LOP3.LUT R42, R42, 0xfffffbff, RZ, 0xc0, !PT ;  /* 0xfffffbff2a2a7812 */ /* 0x000fe200078ec0ff */
[----:B0-----:R-:W3:Y:S04]  /*4e30*/  LDL.LU.64 R14, [R1+0x308] ;  /* 0x00030800010e7983 */ /* 0x001ee80000300a00 */
[----:B--2---:R0:W-:Y:S02]  /*4e40*/  STL [R1+0x358], R6 ;  /* 0x0003580601007387 */ /* 0x0041e40000100800 */
[----:B0-----:R-:W-:-:S10]  /*4e50*/  HFMA2.MMA R6, -RZ, RZ, 0, 0 ;  /* 0x00000000ff067435 */ /* 0x001fd400000001ff */
[----:B------:R0:W2:Y:S01]  /*4e60*/  @!P4 LDG.E R6, [R38.64] ;  /* 0x0000000e2606c981 */ /* 0x0000a2000c1e1900 */
[----:B------:R-:W-:Y:S02]  /*4e70*/  @!P3 IADD3.X R27, R8, c[0x0][0x17c], RZ, P0, !PT ;  /* 0x00005f00081bba10 */ /* 0x000fe400007fe4ff */
[----:B------:R-:W-:Y:S02]  /*4e80*/  SHF.R.S32.HI R8, RZ, 0x1f, R11 ;  /* 0x0000001fff087819 */ /* 0x000fe4000001140b */
[----:B------:R-:W-:-:S04]  /*4e90*/  ISETP.GE.U32.AND P0, PT, R11, c[0x0][0x1e0], PT ;  /* 0x000078000b007a0c */ /* 0x000fc80003f06070 */
[----:B------:R-:W-:Y:S01]  /*4ea0*/  ISETP.GE.OR.EX P4, PT, R8, c[0x0][0x1e4], P1, P0 ;  /* 0x0000790008007a0c */ /* 0x000fe20000f86700 */
[----:B0-----:R-:W3:Y:S01]  /*4eb0*/  LDL.LU.64 R38, [R1+0x310] ;  /* 0x0003100001267983 */ /* 0x001ee20000300a00 */
[----:B------:R-:W-:-:S03]  /*4ec0*/  LOP3.LUT P0, RZ, R41, 0x1, RZ, 0xc0, !PT ;  /* 0x0000000129ff7812 */ /* 0x000fc6000780c0ff */
[----:B--2---:R0:W-:Y:S02]  /*4ed0*/  STL [R1+0x354], R6 ;  /* 0x0003540601007387 */ /* 0x0041e40000100800 */
[----:B0-----:R-:W-:-:S08]  /*4ee0*/  MOV R6, RZ ;  /* 0x000000ff00067202 */ /* 0x001fd00000000f00 */
[----:B----4-:R0:W2:Y:S01]  /*4ef0*/  @!P0 LDG.E R6, [R44.64] ;  /* 0x0000000e2c068981 */ /* 0x0100a2000c1e1900 */
[----:B------:R-:W-:Y:S01]  /*4f00*/  @!P4 IMAD R10, R8, c[0x0][0x1d8], RZ ;  /* 0x00007600080aca24 */ /* 0x000fe200078e02ff */
[----:B------:R-:W-:Y:S02]  /*4f10*/  @!P4 MOV R9, R5 ;  /* 0x000000050009c202 */ /* 0x000fe40000000f00 */
[----:B------:R-:W-:Y:S01]  /*4f20*/  @P3 LOP3.LUT R42, R42, 0x400, RZ, 0xfc, !PT ;  /* 0x000004002a2a3812 */ /* 0x000fe200078efcff */
[----:B0-----:R-:W4:Y:S04]  /*4f30*/  LDL.LU.64 R44, [R1+0x300] ;  /* 0x00030000012c7983 */ /* 0x001f280000300a00 */
[----:B--2---:R0:W-:Y:S02]  /*4f40*/  STL [R1+0x350], R6 ;  /* 0x0003500601007387 */ /* 0x0041e40000100800 */
[----:B0-----:R-:W-:-:S10]  /*4f50*/  HFMA2.MMA R6, -RZ, RZ, 0, 0 ;  /* 0x00000000ff067435 */ /* 0x001fd400000001ff */
[----:B---3--:R0:W2:Y:S01]  /*4f60*/  @!P0 LDG.E R6, [R16.64] ;  /* 0x0000000e10068981 */ /* 0x0080a2000c1e1900 */
[----:B------:R-:W-:Y:S02]  /*4f70*/  @!P4 IMAD.MOV.U32 R8, RZ, RZ, R2 ;  /* 0x000000ffff08c224 */ /* 0x000fe400078e0002 */
[C---:B------:R-:W-:Y:S02]  /*4f80*/  @!P4 IMAD R10, R11.reuse, c[0x0][0x1dc], R10 ;  /* 0x000077000b0aca24 */ /* 0x040fe400078e020a */
[----:B------:R-:W-:-:S05]  /*4f90*/  @!P4 IMAD.WIDE.U32 R8, R11, c[0x0][0x1d8], R8 ;  /* 0x000076000b08ca25 */ /* 0x000fca00078e0008 */
[----:B------:R-:W-:Y:S01]  /*4fa0*/  @!P4 IADD3 R10, R9, R10, RZ ;  /* 0x0000000a090ac210 */ /* 0x000fe20007ffe0ff */
[----:B0-----:R-:W3:Y:S01]  /*4fb0*/  LDL.LU.64 R16, [R1+0x2f8] ;  /* 0x0002f80001107983 */ /* 0x001ee20000300a00 */
[C---:B------:R-:W-:Y:S02]  /*4fc0*/  @!P4 SHF.L.U32 R9, R8.reuse, 0x1, RZ ;  /* 0x000000010809c819 */ /* 0x040fe400000006ff */
[----:B------:R-:W-:Y:S02]  /*4fd0*/  @!P4 SHF.L.U64.HI R10, R8, 0x1, R10 ;  /* 0x00000001080ac819 */ /* 0x000fe4000001020a */
[----:B------:R-:W-:Y:S01]  /*4fe0*/  LOP3.LUT P2, RZ, R42, 0x80000000, RZ, 0xc0, !PT ;  /* 0x800000002aff7812 */ /* 0x000fe2000784c0ff */
[----:B--2---:R0:W-:Y:S02]  /*4ff0*/  STL [R1+0x34c], R6 ;  /* 0x00034c0601007387 */ /* 0x0041e40000100800 */
[----:B0-----:R-:W-:-:S04]  /*5000*/  @!P4 IADD3 R6, P0, R9, c[0x0][0x180], RZ ;  /* 0x000060000906ca10 */ /* 0x001fc80007f1e0ff */
[----:B------:R-:W-:-:S05]  /*5010*/  @!P4 IADD3.X R7, R10, c[0x0][0x184], RZ, P0, !PT ;  /* 0x000061000a07ca10 */ /* 0x000fca00007fe4ff */
[----:B------:R0:W-:Y:S02]  /*5020*/  @!P4 STL.64 [R1+0x280], R6 ;  /* 0x000280060100c387 */ /* 0x0001e40000100a00 */
[----:B0-----:R-:W-:-:S06]  /*5030*/  IMAD.MOV.U32 R6, RZ, RZ, RZ ;  /* 0x000000ffff067224 */ /* 0x001fcc00078e00ff */
[----:B------:R0:W2:Y:S01]  /*5040*/  @!P2 LDG.E R6, [R38.64] ;  /* 0x0000000e2606a981 */ /* 0x0000a2000c1e1900 */
[----:B------:R-:W-:Y:S02]  /*5050*/  LOP3.LUT P3, RZ, R42, 0x40000000, RZ, 0xc0, !PT ;  /* 0x400000002aff7812 */ /* 0x000fe4000786c0ff */
[----:B------:R-:W-:Y:S02]  /*5060*/  @!P4 IADD3 R24, P0, R9, c[0x0][0x178], RZ ;  /* 0x00005e000918ca10 */ /* 0x000fe40007f1e0ff */
[----:B------:R-:W-:Y:S01]  /*5070*/  IADD3 R11, R0, 0x188, RZ ;  /* 0x00000188000b7810 */ /* 0x000fe20007ffe0ff */
[----:B0-----:R-:W3:Y:S04]  /*5080*/  LDL.LU.64 R38, [R1+0x2f0] ;  /* 0x0002f00001267983 */ /* 0x001ee80000300a00 */
[----:B--2---:R0:W-:Y:S02]  /*5090*/  STL [R1+0x348], R6 ;  /* 0x0003480601007387 */ /* 0x0041e40000100800 */
[----:B0-----:R-:W-:-:S10]  /*50a0*/  HFMA2.MMA R6, -RZ, RZ, 0, 0 ;  /* 0x00000000ff067435 */ /* 0x001fd400000001ff */
[----:B------:R0:W2:Y:S01]  /*50b0*/  @!P2 LDG.E R6, [R14.64] ;  /* 0x0000000e0e06a981 */ /* 0x0000a2000c1e1900 */
[----:B------:R-:W-:Y:S02]  /*50c0*/  @!P4 IADD3.X R25, R10, c[0x0][0x17c], RZ, P0, !PT ;  /* 0x00005f000a19ca10 */ /* 0x000fe400007fe4ff */
[----:B------:R-:W-:Y:S01]  /*50d0*/  SHF.R.S32.HI R8, RZ, 0x1f, R11 ;  /* 0x0000001fff087819 */ /* 0x000fe2000001140b */
[----:B0-----:R-:W3:Y:S04]  /*50e0*/  LDL.64 R14, [R1+0x268] ;  /* 0x00026800010e7983 */ /* 0x001ee80000100a00 */
[----:B--2---:R0:W-:Y:S02]  /*50f0*/  STL [R1+0x344], R6 ;  /* 0x0003440601007387 */ /* 0x0041e40000100800 */
[----:B0-----:R-:W-:-:S06]  /*5100*/  MOV R6, RZ ;  /* 0x000000ff00067202 */ /* 0x001fcc0000000f00 */
[----:B----4-:R0:W2:Y:S01]  /*5110*/  @!P3 LDG.E R6, [R44.64] ;  /* 0x0000000e2c06b981 */ /* 0x0100a2000c1e1900 */
[----:B------:R-:W-:-:S04]  /*5120*/  ISETP.GE.U32.AND P0, PT, R11, c[0x0][0x1e0], PT ;  /* 0x000078000b007a0c */ /* 0x000fc80003f06070 */
[----:B------:R-:W-:Y:S02]  /*5130*/  ISETP.GE.OR.EX P2, PT, R8, c[0x0][0x1e4], P1, P0 ;  /* 0x0000790008007a0c */ /* 0x000fe40000f46700 */
[----:B------:R-:W-:Y:S02]  /*5140*/  LOP3.LUT R42, R42, 0xfffffdff, RZ, 0xc0, !PT ;  /* 0xfffffdff2a2a7812 */ /* 0x000fe400078ec0ff */
[----:B------:R-:W-:Y:S01]  /*5150*/  LOP3.LUT R40, R40, 0xffffffdf, RZ, 0xc0, !PT ;  /* 0xffffffdf28287812 */ /* 0x000fe200078ec0ff */
        /* <DEDUP_REMOVED lines=9> */
[----:B------:R-:W-:Y:S02]  /*51f0*/  @P4 LOP3.LUT R42, R42, 0x200, RZ, 0xfc, !PT ;  /* 0x000002002a2a4812 */ /* 0x000fe400078efcff */
[----:B------:R-:W-:-:S02]  /*5200*/  @P4 LOP3.LUT R40, R40, 0x20, RZ, 0xfc, !PT ;  /* 0x0000002028284812 */ /* 0x000fc400078efcff */
[----:B------:R-:W-:Y:S01]  /*5210*/  IADD3 R13, R0, 0x190, RZ ;  /* 0x00000190000d7810 */ /* 0x000fe20007ffe0ff */
[----:B------:R1:W-:Y:S01]  /*5220*/  STL.64 [R1+0x7b8], R28 ;  /* 0x0007b81c01007387 */ /* 0x0003e20000100a00 */
[----:B------:R-:W-:Y:S02]  /*5230*/  @!P2 IADD3 R9, R9, R10, RZ ;  /* 0x0000000a0909a210 */ /* 0x000fe40007ffe0ff */
[C---:B------:R-:W-:Y:S01]  /*5240*/  @!P2 SHF.L.U32 R10, R8.reuse, 0x1, RZ ;  /* 0x00000001080aa819 */ /* 0x040fe200000006ff */
[----:B0-----:R-:W3:Y:S01]  /*5250*/  LDL.64 R20, [R1+0x228] ;  /* 0x0002280001147983 */ /* 0x001ee20000100a00 */
[----:B------:R-:W-:-:S03]  /*5260*/  @!P2 SHF.L.U64.HI R9, R8, 0x1, R9 ;  /* 0x000000010809a819 */ /* 0x000fc60000010209 */
[----:B--2---:R0:W-:Y:S01]  /*5270*/  STL [R1+0x33c], R6 ;  /* 0x00033c0601007387 */ /* 0x0041e20000100800 */
[----:B------:R-:W-:-:S03]  /*5280*/  LOP3.LUT P4, RZ, R42, 0x10000000, RZ, 0xc0, !PT ;  /* 0x100000002aff7812 */ /* 0x000fc6000788c0ff */
[----:B-1----:R-:W2:Y:S01]  /*5290*/  LDL.LU.64 R28, [R1+0x2d0] ;  /* 0x0002d000011c7983 */ /* 0x002ea20000300a00 */
[----:B0-----:R-:W-:-:S04]  /*52a0*/  @!P2 IADD3 R6, P0, R10, c[0x0][0x180], RZ ;  /* 0x000060000a06aa10 */ /* 0x001fc80007f1e0ff */
[----:B------:R-:W-:-:S05]  /*52b0*/  @!P2 IADD3.X R7, R9, c[0x0][0x184], RZ, P0, !PT ;  /* 0x000061000907aa10 */ /* 0x000fca00007fe4ff */
[----:B------:R0:W-:Y:S02]  /*52c0*/  @!P2 STL.64 [R1+0x258], R6 ;  /* 0x000258060100a387 */ /* 0x0001e40000100a00 */
[----:B0-----:R-:W-:-:S06]  /*52d0*/  IMAD.MOV.U32 R6, RZ, RZ, RZ ;  /* 0x000000ffff067224 */ /* 0x001fcc00078e00ff */
[----:B---3--:R0:W3:Y:S04]  /*52e0*/  @!P5 LDG.E R6, [R16.64] ;  /* 0x0000000e1006d981 */ /* 0x0080e8000c1e1900 */
[----:B0-----:R-:W2:Y:S04]  /*52f0*/  LDL.LU.64 R16, [R1+0x2e8] ;  /* 0x0002e80001107983 */ /* 0x001ea80000300a00 */
[----:B---3--:R0:W-:Y:S02]  /*5300*/  STL [R1+0x338], R6 ;  /* 0x0003380601007387 */ /* 0x0081e40000100800 */
[----:B0-----:R-:W-:-:S10]  /*5310*/  HFMA2.MMA R6, -RZ, RZ, 0, 0 ;  /* 0x00000000ff067435 */ /* 0x001fd400000001ff */
[----:B------:R0:W3:Y:S01]  /*5320*/  @!P5 LDG.E R6, [R38.64] ;  /* 0x0000000e2606d981 */ /* 0x0000e2000c1e1900 */
[----:B------:R-:W-:Y:S02]  /*5330*/  @!P2 IADD3 R8, P0, R10, c[0x0][0x178], RZ ;  /* 0x00005e000a08aa10 */ /* 0x000fe40007f1e0ff */
[----:B------:R-:W-:Y:S01]  /*5340*/  LOP3.LUT R42, R42, 0xfffffeff, RZ, 0xc0, !PT ;  /* 0xfffffeff2a2a7812 */ /* 0x000fe200078ec0ff */
[----:B0-----:R-:W2:Y:S04]  /*5350*/  LDL.LU.64 R38, [R1+0x2e0] ;  /* 0x0002e00001267983 */ /* 0x001ea80000300a00 */
[----:B---3--:R0:W-:Y:S02]  /*5360*/  STL [R1+0x334], R6 ;  /* 0x0003340601007387 */ /* 0x0081e40000100800 */
[----:B0-----:R-:W-:-:S06]  /*5370*/  MOV R6, RZ ;  /* 0x000000ff00067202 */ /* 0x001fcc0000000f00 */
[----:B------:R0:W3:Y:S01]  /*5380*/  @!P4 LDG.E R6, [R14.64] ;  /* 0x0000000e0e06c981 */ /* 0x0000e2000c1e1900 */
[----:B------:R-:W-:Y:S02]  /*5390*/  @!P2 IADD3.X R9, R9, c[0x0][0x17c], RZ, P0, !PT ;  /* 0x00005f000909aa10 */ /* 0x000fe400007fe4ff */
[----:B------:R-:W-:Y:S02]  /*53a0*/  SHF.R.S32.HI R10, RZ, 0x1f, R13 ;  /* 0x0000001fff0a7819 */ /* 0x000fe4000001140d */
[----:B------:R-:W-:-:S04]  /*53b0*/  ISETP.GE.U32.AND P0, PT, R13, c[0x0][0x1e0], PT ;  /* 0x000078000d007a0c */ /* 0x000fc80003f06070 */
[----:B------:R-:W-:Y:S01]  /*53c0*/  ISETP.GE.OR.EX P5, PT, R10, c[0x0][0x1e4], P1, P0 ;  /* 0x000079000a007a0c */ /* 0x000fe20000fa6700 */
[----:B0-----:R-:W2:Y:S04]  /*53d0*/  LDL.LU.64 R14, [R1+0x2d8] ;  /* 0x0002d800010e7983 */ /* 0x001ea80000300a00 */
[----:B---3--:R0:W-:Y:S02]  /*53e0*/  STL [R1+0x330], R6 ;  /* 0x0003300601007387 */ /* 0x0081e40000100800 */
[----:B0-----:R-:W-:-:S10]  /*53f0*/  HFMA2.MMA R6, -RZ, RZ, 0, 0 ;  /* 0x00000000ff067435 */ /* 0x001fd400000001ff */
[----:B----4-:R0:W3:Y:S01]  /*5400*/  @!P4 LDG.E R6, [R44.64] ;  /* 0x0000000e2c06c981 */ /* 0x0100e2000c1e1900 */
[----:B------:R-:W-:Y:S01]  /*5410*/  @!P5 IMAD R12, R10, c[0x0][0x1d8], RZ ;  /* 0x000076000a0cda24 */ /* 0x000fe200078e02ff */
[----:B------:R-:W-:Y:S01]  /*5420*/  @!P5 MOV R11, R5 ;  /* 0x00000005000bd202 */ /* 0x000fe20000000f00 */
[----:B------:R-:W-:Y:S02]  /*5430*/  @!P5 IMAD.MOV.U32 R10, RZ, RZ, R2 ;  /* 0x000000ffff0ad224 */ /* 0x000fe400078e0002 */
[C---:B------:R-:W-:Y:S02]  /*5440*/  @!P5 IMAD R12, R13.reuse, c[0x0][0x1dc], R12 ;  /* 0x000077000d0cda24 */ /* 0x040fe400078e020c */
[----:B------:R-:W-:Y:S01]  /*5450*/  @!P5 IMAD.WIDE.U32 R10, R13, c[0x0][0x1d8], R10 ;  /* 0x000076000d0ada25 */ /* 0x000fe200078e000a */
[----:B------:R-:W-:Y:S01]  /*5460*/  @P2 LOP3.LUT R42, R42, 0x100, RZ, 0xfc, !PT ;  /* 0x000001002a2a2812 */ /* 0x000fe200078efcff */
[----:B0-----:R-:W4:Y:S03]  /*5470*/  LDL.64 R44, [R1+0x230] ;  /* 0x00023000012c7983 */ /* 0x001f260000100a00 */
[----:B------:R-:W-:-:S02]  /*5480*/  @!P5 IADD3 R12, R11, R12, RZ ;  /* 0x0000000c0b0cd210 */ /* 0x000fc40007ffe0ff */
[C---:B------:R-:W-:Y:S02]  /*5490*/  @!P5 SHF.L.U32 R11, R10.reuse, 0x1, RZ ;  /* 0x000000010a0bd819 */ /* 0x040fe400000006ff */
[----:B------:R-:W-:Y:S02]  /*54a0*/  @!P5 SHF.L.U64.HI R12, R10, 0x1, R12 ;  /* 0x000000010a0cd819 */ /* 0x000fe4000001020c */
[----:B------:R-:W-:Y:S01]  /*54b0*/  LOP3.LUT P3, RZ, R42, 0x8000000, RZ, 0xc0, !PT ;  /* 0x080000002aff7812 */ /* 0x000fe2000786c0ff */
[----:B---3--:R0:W-:Y:S02]  /*54c0*/  STL [R1+0x32c], R6 ;  /* 0x00032c0601007387 */ /* 0x0081e40000100800 */
[----:B0-----:R-:W-:-:S04]  /*54d0*/  @!P5 IADD3 R6, P0, R11, c[0x0][0x180], RZ ;  /* 0x000060000b06da10 */ /* 0x001fc80007f1e0ff */
[----:B------:R-:W-:-:S05]  /*54e0*/  @!P5 IADD3.X R7, R12, c[0x0][0x184], RZ, P0, !PT ;  /* 0x000061000c07da10 */ /* 0x000fca00007fe4ff */
[----:B------:R0:W-:Y:S02]  /*54f0*/  @!P5 STL.64 [R1+0x268], R6 ;  /* 0x000268060100d387 */ /* 0x0001e40000100a00 */
[----:B0-----:R-:W-:-:S04]  /*5500*/  @!P5 IADD3 R6, P0, R11, c[0x0][0x178], RZ ;  /* 0x00005e000b06da10 */ /* 0x001fc80007f1e0ff */
[----:B------:R-:W-:-:S05]  /*5510*/  @!P5 IADD3.X R7, R12, c[0x0][0x17c], RZ, P0, !PT ;  /* 0x00005f000c07da10 */ /* 0x000fca00007fe4ff */
[----:B------:R0:W-:Y:S02]  /*5520*/  @!P5 STL.64 [R1+0x260], R6 ;  /* 0x000260060100d387 */ /* 0x0001e40000100a00 */
[----:B0-----:R-:W-:-:S06]  /*5530*/  IMAD.MOV.U32 R6, RZ, RZ, RZ ;  /* 0x000000ffff067224 */ /* 0x001fcc00078e00ff */
[----:B--2---:R0:W2:Y:S01]  /*5540*/  @!P3 LDG.E R6, [R16.64] ;  /* 0x0000000e1006b981 */ /* 0x0040a2000c1e1900 */
[----:B------:R-:W-:-:S03]  /*5550*/  LOP3.LUT P2, RZ, R42, 0x4000000, RZ, 0xc0, !PT ;  /* 0x040000002aff7812 */ /* 0x000fc6000784c0ff */
[----:B0-----:R-:W3:Y:S04]  /*5560*/  LDL.64 R16, [R1+0x210] ;  /* 0x0002100001107983 */ /* 0x001ee80000100a00 */
[----:B--2---:R0:W-:Y:S02]  /*5570*/  STL [R1+0x328], R6 ;  /* 0x0003280601007387 */ /* 0x0041e40000100800 */
[----:B0-----:R-:W-:-:S10]  /*5580*/  HFMA2.MMA R6, -RZ, RZ, 0, 0 ;  /* 0x00000000ff067435 */ /* 0x001fd400000001ff */
[----:B------:R0:W2:Y:S04]  /*5590*/  @!P3 LDG.E R6, [R38.64] ;  /* 0x0000000e2606b981 */ /* 0x0000a8000c1e1900 */
[----:B0-----:R-:W3:Y:S04]  /*55a0*/  LDL.LU.64 R38, [R1+0x2c8] ;  /* 0x0002c80001267983 */ /* 0x001ee80000300a00 */
[----:B--2---:R0:W-:Y:S02]  /*55b0*/  STL [R1+0x324], R6 ;  /* 0x0003240601007387 */ /* 0x0041e40000100800 */
[----:B0-----:R-:W-:-:S06]  /*55c0*/  MOV R6, RZ ;  /* 0x000000ff00067202 */ /* 0x001fcc0000000f00 */
[----:B------:R0:W2:Y:S02]  /*55d0*/  @!P2 LDG.E R6, [R14.64] ;  /* 0x0000000e0e06a981 */ /* 0x0000a4000c1e1900 */
[----:B0-----:R-:W-:-:S06]  /*55e0*/  IMAD.MOV.U32 R14, RZ, RZ, RZ ;  /* 0x000000ffff0e7224 */ /* 0x001fcc00078e00ff */
[----:B------:R0:W2:Y:S01]  /*55f0*/  @!P6 LDG.E R14, [R28.64] ;  /* 0x0000000e1c0ee981 */ /* 0x0000a2000c1e1900 */
[----:B------:R-:W-:Y:S02]  /*5600*/  LOP3.LUT R42, R42, 0xffffff7f, RZ, 0xc0, !PT ;  /* 0xffffff7f2a2a7812 */ /* 0x000fe400078ec0ff */
[C---:B------:R-:W-:Y:S02]  /*5610*/  IADD3 R13, R0.reuse, 0x198, RZ ;  /* 0x00000198000d7810 */ /* 0x040fe40007ffe0ff */
[----:B------:R-:W-:Y:S02]  /*5620*/  IADD3 R43, R0, 0x1a0, RZ ;  /* 0x000001a0002b7810 */ /* 0x000fe40007ffe0ff */
[----:B------:R-:W-:Y:S01]  /*5630*/  LOP3.LUT R40, R40, 0xffffffbf, RZ, 0xc0, !PT ;  /* 0xffffffbf28287812 */ /* 0x000fe200078ec0ff */
[----:B0-----:R-:W3:Y:S04]  /*5640*/  LDL.LU.64 R28, [R1+0x7b8] ;  /* 0x0007b800011c7983 */ /* 0x001ee80000300a00 */
[----:B--2---:R0:W-:Y:S02]  /*5650*/  STL [R1+0x318], R14 ;  /* 0x0003180e01007387 */ /* 0x0041e40000100800 */
[----:B0-----:R-:W-:-:S10]  /*5660*/  HFMA2.MMA R14, -RZ, RZ, 0, 0 ;  /* 0x00000000ff0e7435 */ /* 0x001fd400000001ff */
[----:B---3--:R-:W2:Y:S01]  /*5670*/  @!P6 LDG.E R14, [R38.64] ;  /* 0x0000000e260ee981 */ /* 0x008ea2000c1e1900 */
[----:B------:R-:W-:-:S04]  /*5680*/  @P5 LOP3.LUT R42, R42, 0x80, RZ, 0xfc, !PT ;  /* 0x000000802a2a5812 */ /* 0x000fc800078efcff */
[----:B------:R-:W-:Y:S01]  /*5690*/  LOP3.LUT P3, RZ, R42, 0x1000000, RZ, 0xc0, !PT ;  /* 0x010000002aff7812 */ /* 0x000fe2000786c0ff */
[----:B--2---:R0:W-:Y:S02]  /*56a0*/  STL [R1+0x314], R14 ;  /* 0x0003140e01007387 */ /* 0x0041e40000100800 */
[----:B0-----:R-:W-:-:S10]  /*56b0*/  MOV R14, RZ ;  /* 0x000000ff000e7202 */ /* 0x001fd40000000f00 */
[----:B------:R0:W2:Y:S04]  /*56c0*/  @!P3 LDG.E R14, [R20.64] ;  /* 0x0000000e140eb981 */ /* 0x0000a8000c1e1900 */
[----:B------:R1:W-:Y:S01]  /*56d0*/  STL [R1+0x320], R6 ;  /* 0x0003200601007387 */ /* 0x0003e20000100800 */
[----:B------:R-:W-:Y:S02]  /*56e0*/  SHF.R.S32.HI R10, RZ, 0x1f, R13 ;  /* 0x0000001fff0a7819 */ /* 0x000fe4000001140d */
[----:B------:R-:W-:Y:S02]  /*56f0*/  ISETP.GE.U32.AND P0, PT, R13, c[0x0][0x1e0], PT ;  /* 0x000078000d007a0c */ /* 0x000fe40003f06070 */
[----:B------:R-:W-:Y:S01]  /*5700*/  SHF.R.S32.HI R38, RZ, 0x1f, R43 ;  /* 0x0000001fff267819 */ /* 0x000fe2000001142b */
[----:B0-----:R-:W3:Y:S01]  /*5710*/  LDL.LU.64 R20, [R1+0x7b0] ;  /* 0x0007b00001147983 */ /* 0x001ee20000300a00 */
[----:B-1----:R-:W-:-:S10]  /*5720*/  HFMA2.MMA R6, -RZ, RZ, 0, 0 ;  /* 0x00000000ff067435 */ /* 0x002fd400000001ff */
[----:B----4-:R0:W4:Y:S04]  /*5730*/  @!P2 LDG.E R6, [R44.64] ;  /* 0x0000000e2c06a981 */ /* 0x010128000c1e1900 */
[----:B0-----:R-:W3:Y:S01]  /*5740*/  LDL.64 R44, [R1+0x220] ;  /* 0x00022000012c7983 */ /* 0x001ee20000100a00 */
[----:B------:R-:W-:-:S03]  /*5750*/  ISETP.GE.OR.EX P4, PT, R10, c[0x0][0x1e4], P1, P0 ;  /* 0x000079000a007a0c */ /* 0x000fc60000f86700 */
        /* <DEDUP_REMOVED lines=8> */
[----:B------:R-:W-:Y:S01]  /*57e0*/  LOP3.LUT R42, R42, 0xffffffbf, RZ, 0xc0, !PT ;  /* 0xffffffbf2a2a7812 */ /* 0x000fe200078ec0ff */
[----:B----4-:R1:W-:Y:S03]  /*57f0*/  STL [R1+0x31c], R6 ;  /* 0x00031c0601007387 */ /* 0x0103e60000100800 */
[----:B------:R-:W-:Y:S01]  /*5800*/  @!P4 IADD3 R13, R11, R12, RZ ;  /* 0x0000000c0b0dc210 */ /* 0x000fe20007ffe0ff */
[----:B0-----:R-:W4:Y:S01]  /*5810*/  LDL.LU.64 R16, [R1+0x7a8] ;  /* 0x0007a80001107983 */ /* 0x001f220000300a00 */
[----:B------:R-:W-:-:S02]  /*5820*/  @!P4 SHF.L.U32 R12, R10, 0x1, RZ ;  /* 0x000000010a0cc819 */ /* 0x000fc400000006ff */
[----:B------:R-:W-:Y:S02]  /*5830*/  @!P4 SHF.L.U64.HI R13, R10, 0x1, R13 ;  /* 0x000000010a0dc819 */ /* 0x000fe4000001020d */
[C---:B------:R-:W-:Y:S01]  /*5840*/  @!P4 IADD3 R10, P0, R12.reuse, c[0x0][0x180], RZ ;  /* 0x000060000c0aca10 */ /* 0x040fe20007f1e0ff */
[----:B-1----:R-:W3:Y:S03]  /*5850*/  LDL.LU.64 R6, [R1+0x2b0] ;  /* 0x0002b00001067983 */ /* 0x002ee60000300a00 */
[----:B------:R-:W-:Y:S02]  /*5860*/  @!P4 IADD3.X R11, R13, c[0x0][0x184], RZ, P0, !PT ;  /* 0x000061000d0bca10 */ /* 0x000fe400007fe4ff */
[----:B------:R-:W-:-:S04]  /*5870*/  @!P4 IADD3 R12, P0, R12, c[0x0][0x178], RZ ;  /* 0x00005e000c0cca10 */ /* 0x000fc80007f1e0ff */
[----:B------:R-:W-:Y:S02]  /*5880*/  @!P4 IADD3.X R13, R13, c[0x0][0x17c], RZ, P0, !PT ;  /* 0x00005f000d0dca10 */ /* 0x000fe400007fe4ff */
[----:B------:R-:W-:-:S04]  /*5890*/  ISETP.GE.U32.AND P0, PT, R43, c[0x0][0x1e0], PT ;  /* 0x000078002b007a0c */ /* 0x000fc80003f06070 */
[----:B------:R-:W-:-:S13]  /*58a0*/  ISETP.GE.OR.EX P6, PT, R38, c[0x0][0x1e4], P1, P0 ;  /* 0x0000790026007a0c */ /* 0x000fda0000fc6700 */
[----:B------:R-:W-:Y:S01]  /*58b0*/  @!P6 IMAD R38, R38, c[0x0][0x1d8], RZ ;  /* 0x000076002626ea24 */ /* 0x000fe200078e02ff */
[----:B------:R-:W-:Y:S02]  /*58c0*/  @!P6 MOV R39, R5 ;  /* 0x000000050027e202 */ /* 0x000fe40000000f00 */
[----:B------:R-:W-:-:S04]  /*58d0*/  @P4 LOP3.LUT R42, R42, 0x40, RZ, 0xfc, !PT ;  /* 0x000000402a2a4812 */ /* 0x000fc800078efcff */
[----:B------:R-:W-:Y:S01]  /*58e0*/  LOP3.LUT P2, RZ, R42, 0x800000, RZ, 0xc0, !PT ;  /* 0x008000002aff7812 */ /* 0x000fe2000784c0ff */
[----:B--2---:R0:W-:Y:S02]  /*58f0*/  STL [R1+0x30c], R14 ;  /* 0x00030c0e01007387 */ /* 0x0041e40000100800 */
[----:B0-----:R-:W-:Y:S02]  /*5900*/  @!P6 IMAD R14, R43, c[0x0][0x1dc], R38 ;  /* 0x000077002b0eea24 */ /* 0x001fe400078e0226 */
[----:B------:R-:W-:-:S04]  /*5910*/  @!P6 IMAD.MOV.U32 R38, RZ, RZ, R2 ;  /* 0x000000ffff26e224 */ /* 0x000fc800078e0002 */
[----:B------:R-:W-:-:S05]  /*5920*/  @!P6 IMAD.WIDE.U32 R38, R43, c[0x0][0x1d8], R38 ;  /* 0x000076002b26ea25 */ /* 0x000fca00078e0026 */
[----:B------:R-:W-:Y:S02]  /*5930*/  @!P6 IADD3 R43, R39, R14, RZ ;  /* 0x0000000e272be210 */ /* 0x000fe40007ffe0ff */
[C---:B------:R-:W-:Y:S02]  /*5940*/  @!P6 SHF.L.U32 R39, R38.reuse, 0x1, RZ ;  /* 0x000000012627e819 */ /* 0x040fe400000006ff */
[----:B------:R-:W-:Y:S02]  /*5950*/  @!P6 SHF.L.U64.HI R38, R38, 0x1, R43 ;  /* 0x000000012626e819 */ /* 0x000fe4000001022b */
[----:B------:R-:W-:-:S04]  /*5960*/  @!P6 IADD3 R14, P0, R39, c[0x0][0x180], RZ ;  /* 0x00006000270eea10 */ /* 0x000fc80007f1e0ff */
[----:B------:R-:W-:-:S05]  /*5970*/  @!P6 IADD3.X R15, R38, c[0x0][0x184], RZ, P0, !PT ;  /* 0x00006100260fea10 */ /* 0x000fca00007fe4ff */
[----:B------:R0:W-:Y:S02]  /*5980*/  @!P6 STL.64 [R1+0x230], R14 ;  /* 0x0002300e0100e387 */ /* 0x0001e40000100a00 */
[----:B0-----:R-:W-:-:S04]  /*5990*/  @!P6 IADD3 R14, P0, R39, c[0x0][0x178], RZ ;  /* 0x00005e00270eea10 */ /* 0x001fc80007f1e0ff */
[----:B------:R-:W-:Y:S02]  /*59a0*/  @!P6 IADD3.X R15, R38, c[0x0][0x17c], RZ, P0, !PT ;  /* 0x00005f00260fea10 */ /* 0x000fe400007fe4ff */
[----:B------:R-:W-:-:S06]  /*59b0*/  CS2R R38, SRZ ;  /* 0x0000000000267805 */ /* 0x000fcc000001ff00 */
[----:B---3--:R0:W2:Y:S01]  /*59c0*/  @!P2 LDG.E R38, [R44.64] ;  /* 0x0000000e2c26a981 */ /* 0x0080a2000c1e1900 */
[----:B------:R-:W-:Y:S01]  /*59d0*/  LOP3.LUT P4, RZ, R42, 0x400000, RZ, 0xc0, !PT ;  /* 0x004000002aff7812 */ /* 0x000fe2000788c0ff */
[----:B------:R-:W-:Y:S02]  /*59e0*/  IMAD.MOV.U32 R43, RZ, RZ, RZ ;  /* 0x000000ffff2b7224 */ /* 0x000fe400078e00ff */
[----:B------:R1:W3:Y:S04]  /*59f0*/  @!P2 LDG.E R39, [R6.64] ;  /* 0x0000000e0627a981 */ /* 0x0002e8000c1e1900 */
[----:B0-----:R-:W2:Y:S04]  /*5a00*/  LDL.LU.64 R44, [R1+0x790] ;  /* 0x00079000012c7983 */ /* 0x001ea80000300a00 */
[----:B-1----:R-:W3:Y:S04]  /*5a10*/  LDL.LU.64 R6, [R1+0x798] ;  /* 0x0007980001067983 */ /* 0x002ee80000300a00 */
[----:B--2---:R-:W2:Y:S04]  /*5a20*/  @!P4 LDG.E R43, [R44.64] ;  /* 0x0000000e2c2bc981 */ /* 0x004ea8000c1e1900 */
[----:B------:R0:W-:Y:S04]  /*5a30*/  @!P6 STL.64 [R1+0x228], R14 ;  /* 0x0002280e0100e387 */ /* 0x0001e80000100a00 */
[----:B0-----:R-:W3:Y:S04]  /*5a40*/  LDL.LU.64 R14, [R1+0x7a0] ;  /* 0x0007a000010e7983 */ /* 0x001ee80000300a00 */
[----:B--2---:R0:W-:Y:S02]  /*5a50*/  STL [R1+0x300], R43 ;  /* 0x0003002b01007387 */ /* 0x0041e40000100800 */
[----:B0-----:R-:W-:-:S10]  /*5a60*/  HFMA2.MMA R43, -RZ, RZ, 0, 0 ;  /* 0x00000000ff2b7435 */ /* 0x001fd400000001ff */
[----:B---3--:R0:W2:Y:S04]  /*5a70*/  @!P4 LDG.E R43, [R6.64] ;  /* 0x0000000e062bc981 */ /* 0x0080a8000c1e1900 */
[----:B------:R1:W-:Y:S01]  /*5a80*/  STL [R1+0x304], R38 ;  /* 0x0003042601007387 */ /* 0x0003e20000100800 */
[----:B------:R-:W-:-:S03]  /*5a90*/  LOP3.LUT R42, R42, 0xffffffdf, RZ, 0xc0, !PT ;  /* 0xffffffdf2a2a7812 */ /* 0x000fc600078ec0ff */
[----:B------:R3:W-:Y:S01]  /*5aa0*/  STL [R1+0x308], R39 ;  /* 0x0003082701007387 */ /* 0x0007e20000100800 */
[----:B-1----:R-:W-:-:S04]  /*5ab0*/  IADD3 R38, R0, 0x1a8, RZ ;  /* 0x000001a800267810 */ /* 0x002fc80007ffe0ff */
[----:B---3--:R-:W-:Y:S02]  /*5ac0*/  SHF.R.S32.HI R39, RZ, 0x1f, R38 ;  /* 0x0000001fff277819 */ /* 0x008fe40000011426 */
[----:B------:R-:W-:Y:S02]  /*5ad0*/  ISETP.GE.U32.AND P0, PT, R38, c[0x0][0x1e0], PT ;  /* 0x0000780026007a0c */ /* 0x000fe40003f06070 */
[----:B------:R-:W-:Y:S02]  /*5ae0*/  @P6 LOP3.LUT R42, R42, 0x20, RZ, 0xfc, !PT ;  /* 0x000000202a2a6812 */ /* 0x000fe400078efcff */
[----:B------:R-:W-:Y:S02]  /*5af0*/  ISETP.GE.OR.EX P2, PT, R39, c[0x0][0x1e4], P1, P0 ;  /* 0x0000790027007a0c */ /* 0x000fe40000f46700 */
[----:B------:R-:W-:Y:S02]  /*5b00*/  @P5 LOP3.LUT R40, R40, 0x40, RZ, 0xfc, !PT ;  /* 0x0000004028285812 */ /* 0x000fe400078efcff */
[----:B------:R-:W-:-:S09]  /*5b10*/  LOP3.LUT P5, RZ, R42, 0x200000, RZ, 0xc0, !PT ;  /* 0x002000002aff7812 */ /* 0x000fd200078ac0ff */
[----:B0-----:R-:W-:Y:S01]  /*5b20*/  @!P2 MOV R6, R2 ;  /* 0x000000020006a202 */ /* 0x001fe20000000f00 */
[----:B------:R-:W-:Y:S01]  /*5b30*/  @!P2 IMAD R39, R39, c[0x0][0x1d8], RZ ;  /* 0x000076002727aa24 */ /* 0x000fe200078e02ff */
[----:B------:R-:W-:-:S03]  /*5b40*/  @!P2 MOV R7, R5 ;  /* 0x000000050007a202 */ /* 0x000fc60000000f00 */
[C---:B------:R-:W-:Y:S02]  /*5b50*/  @!P2 IMAD R39, R38.reuse, c[0x0][0x1dc], R39 ;  /* 0x000077002627aa24 */ /* 0x040fe400078e0227 */
[----:B------:R-:W-:-:S04]  /*5b60*/  @!P2 IMAD.WIDE.U32 R6, R38, c[0x0][0x1d8], R6 ;  /* 0x000076002606aa25 */ /* 0x000fc800078e0006 */
[----:B------:R-:W-:Y:S01]  /*5b70*/  @!P2 IMAD.IADD R7, R7, 0x1, R39 ;  /* 0x000000010707a824 */ /* 0x000fe200078e0227 */
[----:B------:R-:W-:-:S04]  /*5b80*/  @!P2 SHF.L.U32 R44, R6, 0x1, RZ ;  /* 0x00000001062ca819 */ /* 0x000fc800000006ff */
[----:B------:R-:W-:Y:S02]  /*5b90*/  @!P2 SHF.L.U64.HI R6, R6, 0x1, R7 ;  /* 0x000000010606a819 */ /* 0x000fe40000010207 */
[----:B------:R-:W-:-:S04]  /*5ba0*/  @!P2 IADD3 R38, P0, R44, c[0x0][0x180], RZ ;  /* 0x000060002c26aa10 */ /* 0x000fc80007f1e0ff */
[----:B------:R-:W-:Y:S02]  /*5bb0*/  @!P2 IADD3.X R39, R6, c[0x0][0x184], RZ, P0, !PT ;  /* 0x000061000627aa10 */ /* 0x000fe400007fe4ff */
[----:B------:R-:W-:Y:S02]  /*5bc0*/  @!P2 IADD3 R44, P0, R44, c[0x0][0x178], RZ ;  /* 0x00005e002c2caa10 */ /* 0x000fe40007f1e0ff */
[----:B------:R-:W-:Y:S02]  /*5bd0*/  MOV R7, R19 ;  /* 0x0000001300077202 */ /* 0x000fe40000000f00 */
[----:B------:R-:W-:Y:S02]  /*5be0*/  @!P2 IADD3.X R45, R6, c[0x0][0x17c], RZ, P0, !PT ;  /* 0x00005f00062daa10 */ /* 0x000fe400007fe4ff */
[----:B------:R-:W-:Y:S02]  /*5bf0*/  MOV R6, R18 ;  /* 0x0000001200067202 */ /* 0x000fe40000000f00 */
[----:B------:R-:W3:Y:S04]  /*5c00*/  LDL.LU.64 R18, [R1+0x788] ;  /* 0x0007880001127983 */ /* 0x000ee80000300a00 */
[----:B--2---:R0:W-:Y:S02]  /*5c10*/  STL [R1+0x2fc], R43 ;  /* 0x0002fc2b01007387 */ /* 0x0041e40000100800 */
[----:B0-----:R-:W-:-:S06]  /*5c20*/  IMAD.MOV.U32 R43, RZ, RZ, RZ ;  /* 0x000000ffff2b7224 */ /* 0x001fcc00078e00ff */
[----:B------:R-:W2:Y:S01]  /*5c30*/  @!P5 LDG.E R43, [R14.64] ;  /* 0x0000000e0e2bd981 */ /* 0x000ea2000c1e1900 */
[----:B------:R-:W-:-:S03]  /*5c40*/  LOP3.LUT P3, RZ, R42, 0x100000, RZ, 0xc0, !PT ;  /* 0x001000002aff7812 */ /* 0x000fc6000786c0ff */
[----:B--2---:R0:W-:Y:S02]  /*5c50*/  STL [R1+0x2f8], R43 ;  /* 0x0002f82b01007387 */ /* 0x0041e40000100800 */
[----:B0-----:R-:W-:-:S10]  /*5c60*/  HFMA2.MMA R43, -RZ, RZ, 0, 0 ;  /* 0x00000000ff2b7435 */ /* 0x001fd400000001ff */
[----:B----4-:R0:W2:Y:S02]  /*5c70*/  @!P5 LDG.E R43, [R16.64] ;  /* 0x0000000e102bd981 */ /* 0x0100a4000c1e1900 */
[----:B0-----:R-:W-:Y:S01]  /*5c80*/  MOV R17, R7 ;  /* 0x0000000700117202 */ /* 0x001fe20000000f00 */
[----:B------:R-:W-:-:S06]  /*5c90*/  IMAD.MOV.U32 R7, RZ, RZ, RZ ;  /* 0x000000ffff077224 */ /* 0x000fcc00078e00ff */
[----:B---3--:R-:W3:Y:S01]  /*5ca0*/  @!P3 LDG.E R7, [R18.64] ;  /* 0x0000000e1207b981 */ /* 0x008ee2000c1e1900 */
[----:B------:R-:W-:Y:S02]  /*5cb0*/  IADD3 R14, R0, 0x1b0, RZ ;  /* 0x000001b0000e7810 */ /* 0x000fe40007ffe0ff */
[----:B------:R-:W-:Y:S02]  /*5cc0*/  MOV R16, R6 ;  /* 0x0000000600107202 */ /* 0x000fe40000000f00 */
[----:B------:R-:W-:Y:S01]  /*5cd0*/  SHF.R.S32.HI R6, RZ, 0x1f, R14 ;  /* 0x0000001fff067819 */ /* 0x000fe2000001140e */
[----:B---3--:R0:W-:Y:S02]  /*5ce0*/  STL [R1+0x2f0], R7 ;  /* 0x0002f00701007387 */ /* 0x0081e40000100800 */
[----:B0-----:R-:W-:-:S10]  /*5cf0*/  HFMA2.MMA R7, -RZ, RZ, 0, 0 ;  /* 0x00000000ff077435 */ /* 0x001fd400000001ff */
[----:B------:R-:W3:Y:S01]  /*5d00*/  @!P3 LDG.E R7, [R20.64] ;  /* 0x0000000e1407b981 */ /* 0x000ee2000c1e1900 */
[----:B------:R-:W-:-:S04]  /*5d10*/  ISETP.GE.U32.AND P0, PT, R14, c[0x0][0x1e0], PT ;  /* 0x000078000e007a0c */ /* 0x000fc80003f06070 */
[----:B------:R-:W-:-:S13]  /*5d20*/  ISETP.GE.OR.EX P5, PT, R6, c[0x0][0x1e4], P1, P0 ;  /* 0x0000790006007a0c */ /* 0x000fda0000fa6700 */
[----:B------:R-:W-:Y:S01]  /*5d30*/  @!P5 IMAD R15, R6, c[0x0][0x1d8], RZ ;  /* 0x00007600060fda24 */ /* 0x000fe200078e02ff */
[----:B------:R-:W-:-:S03]  /*5d40*/  @!P5 MOV R6, R2 ;  /* 0x000000020006d202 */ /* 0x000fc60000000f00 */
[----:B------:R-:W-:Y:S01]  /*5d50*/  @!P5 IMAD R15, R14, c[0x0][0x1dc], R15 ;  /* 0x000077000e0fda24 */ /* 0x000fe200078e020f */
[----:B---3--:R0:W-:Y:S02]  /*5d60*/  STL [R1+0x2ec], R7 ;  /* 0x0002ec0701007387 */ /* 0x0081e40000100800 */
[----:B0-----:R-:W-:-:S05]  /*5d70*/  @!P5 MOV R7, R5 ;  /* 0x000000050007d202 */ /* 0x001fca0000000f00 */
[----:B------:R-:W-:-:S04]  /*5d80*/  @!P5 IMAD.WIDE.U32 R6, R14, c[0x0][0x1d8], R6 ;  /* 0x000076000e06da25 */ /* 0x000fc800078e0006 */
[----:B------:R-:W-:Y:S01]  /*5d90*/  @!P5 IMAD.IADD R15, R7, 0x1, R15 ;  /* 0x00000001070fd824 */ /* 0x000fe200078e020f */
[C---:B------:R-:W-:Y:S02]  /*5da0*/  @!P5 SHF.L.U32 R7, R6.reuse, 0x1, RZ ;  /* 0x000000010607d819 */ /* 0x040fe400000006ff */
[----:B------:R-:W-:Y:S02]  /*5db0*/  MOV R14, R22 ;  /* 0x00000016000e7202 */ /* 0x000fe40000000f00 */
[----:B------:R-:W-:Y:S02]  /*5dc0*/  @!P5 SHF.L.U64.HI R6, R6, 0x1, R15 ;  /* 0x000000010606d819 */ /* 0x000fe4000001020f */
[----:B------:R-:W-:Y:S02]  /*5dd0*/  @!P5 IADD3 R22, P0, R7, c[0x0][0x180], RZ ;  /* 0x000060000716da10 */ /* 0x000fe40007f1e0ff */
[----:B------:R-:W-:Y:S02]  /*5de0*/  MOV R15, R23 ;  /* 0x00000017000f7202 */ /* 0x000fe40000000f00 */
[----:B------:R-:W-:-:S05]  /*5df0*/  @!P5 IADD3.X R23, R6, c[0x0][0x184], RZ, P0, !PT ;  /* 0x000061000617da10 */ /* 0x000fca00007fe4ff */
[----:B------:R0:W-:Y:S02]  /*5e00*/  @!P5 STL.64 [R1+0x218], R22 ;  /* 0x000218160100d387 */ /* 0x0001e40000100a00 */
[----:B0-----:R-:W-:-:S04]  /*5e10*/  @!P5 IADD3 R22, P0, R7, c[0x0][0x178], RZ ;  /* 0x00005e000716da10 */ /* 0x001fc80007f1e0ff */
[----:B------:R-:W-:-:S05]  /*5e20*/  @!P5 IADD3.X R23, R6, c[0x0][0x17c], RZ, P0, !PT ;  /* 0x00005f000617da10 */ /* 0x000fca00007fe4ff */
[----:B------:R0:W-:Y:S04]  /*5e30*/  @!P5 STL.64 [R1+0x220], R22 ;  /* 0x000220160100d387 */ /* 0x0001e80000100a00 */
[----:B0-----:R-:W3:Y:S01]  /*5e40*/  LDL.LU.64 R22, [R1+0x770] ;  /* 0x0007700001167983 */ /* 0x001ee20000300a00 */
[----:B------:R-:W-:-:S04]  /*5e50*/  LOP3.LUT R42, R42, 0xffffffef, RZ, 0xc0, !PT ;  /* 0xffffffef2a2a7812 */ /* 0x000fc800078ec0ff */
[----:B------:R-:W-:-:S04]  /*5e60*/  @P2 LOP3.LUT R42, R42, 0x10, RZ, 0xfc, !PT ;  /* 0x000000102a2a2812 */ /* 0x000fc800078efcff */
[C---:B------:R-:W-:Y:S01]  /*5e70*/  LOP3.LUT P4, RZ, R42.reuse, 0x80000, RZ, 0xc0, !PT ;  /* 0x000800002aff7812 */ /* 0x040fe2000788c0ff */
[----:B------:R-:W-:Y:S01]  /*5e80*/  CS2R R6, SRZ ;  /* 0x0000000000067805 */ /* 0x000fe2000001ff00 */
[----:B------:R-:W-:Y:S02]  /*5e90*/  MOV R18, R26 ;  /* 0x0000001a00127202 */ /* 0x000fe40000000f00 */
[----:B------:R-:W-:Y:S02]  /*5ea0*/  MOV R19, R27 ;  /* 0x0000001b00137202 */ /* 0x000fe40000000f00 */
[----:B------:R-:W4:Y:S07]  /*5eb0*/  LDL.LU.64 R26, [R1+0x780] ;  /* 0x00078000011a7983 */ /* 0x000f2e0000300a00 */
[----:B---3--:R-:W3:Y:S01]  /*5ec0*/  @!P4 LDG.E R7, [R22.64] ;  /* 0x0000000e1607c981 */ /* 0x008ee2000c1e1900 */
[----:B------:R-:W-:Y:S01]  /*5ed0*/  LOP3.LUT P2, RZ, R42, 0x40000, RZ, 0xc0, !PT ;  /* 0x000400002aff7812 */ /* 0x000fe2000784c0ff */
[----:B------:R-:W-:Y:S01]  /*5ee0*/  IMAD.MOV.U32 R20, RZ, RZ, R24 ;  /* 0x000000ffff147224 */ /* 0x000fe200078e0018 */
[----:B------:R-:W-:-:S02]  /*5ef0*/  MOV R21, R25 ;  /* 0x0000001900157202 */ /* 0x000fc40000000f00 */
[----:B------:R-:W2:Y:S04]  /*5f00*/  LDL.LU.64 R24, [R1+0x778] ;  /* 0x0007780001187983 */ /* 0x000ea80000300a00 */
[----:B---3--:R0:W-:Y:S04]  /*5f10*/  STL [R1+0x2e8], R7 ;  /* 0x0002e80701007387 */ /* 0x0081e80000100800 */
[----:B--2---:R1:W2:Y:S01]  /*5f20*/  @!P4 LDG.E R6, [R24.64] ;  /* 0x0000000e1806c981 */ /* 0x0042a2000c1e1900 */
[----:B0-----:R-:W-:-:S06]  /*5f30*/  IMAD.MOV.U32 R7, RZ, RZ, RZ ;  /* 0x000000ffff077224 */ /* 0x001fcc00078e00ff */
[----:B----4-:R-:W3:Y:S01]  /*5f40*/  @!P2 LDG.E R7, [R26.64] ;  /* 0x0000000e1a07a981 */ /* 0x010ee2000c1e1900 */
[----:B-1----:R-:W-:Y:S01]  /*5f50*/  IMAD.MOV.U32 R24, RZ, RZ, R14 ;  /* 0x000000ffff187224 */ /* 0x002fe200078e000e */
[----:B------:R-:W-:-:S04]  /*5f60*/  IADD3 R14, R0, 0x1b8, RZ ;  /* 0x000001b8000e7810 */ /* 0x000fc80007ffe0ff */
[----:B------:R-:W-:Y:S01]  /*5f70*/  ISETP.GE.U32.AND P0, PT, R14, c[0x0][0x1e0], PT ;  /* 0x000078000e007a0c */ /* 0x000fe20003f06070 */
[----:B---3--:R0:W-:Y:S02]  /*5f80*/  STL [R1+0x2e0], R7 ;  /* 0x0002e00701007387 */ /* 0x0081e40000100800 */
[----:B0-----:R-:W-:-:S10]  /*5f90*/  HFMA2.MMA R7, -RZ, RZ, 0, 0 ;  /* 0x00000000ff077435 */ /* 0x001fd400000001ff */
[----:B------:R-:W3:Y:S04]  /*5fa0*/  @!P2 LDG.E R7, [R28.64] ;  /* 0x0000000e1c07a981 */ /* 0x000ee8000c1e1900 */
[----:B--2---:R0:W-:Y:S02]  /*5fb0*/  STL [R1+0x2e4], R6 ;  /* 0x0002e40601007387 */ /* 0x0041e40000100800 */
[----:B0-----:R-:W-:-:S04]  /*5fc0*/  SHF.R.S32.HI R6, RZ, 0x1f, R14 ;  /* 0x0000001fff067819 */ /* 0x001fc8000001140e */
[----:B------:R-:W-:Y:S02]  /*5fd0*/  ISETP.GE.OR.EX P4, PT, R6, c[0x0][0x1e4], P1, P0 ;  /* 0x0000790006007a0c */ /* 0x000fe40000f86700 */
[----:B------:R-:W-:-:S11]  /*5fe0*/  MOV R25, R15 ;  /* 0x0000000f00197202 */ /* 0x000fd60000000f00 */
[----:B------:R-:W-:Y:S01]  /*5ff0*/  @!P4 IMAD R15, R6, c[0x0][0x1d8], RZ ;  /* 0x00007600060fca24 */ /* 0x000fe200078e02ff */
[----:B------:R-:W-:-:S03]  /*6000*/  @!P4 MOV R6, R2 ;  /* 0x000000020006c202 */ /* 0x000fc60000000f00 */
[----:B------:R-:W-:Y:S01]  /*6010*/  @!P4 IMAD R15, R14, c[0x0][0x1dc], R15 ;  /* 0x000077000e0fca24 */ /* 0x000fe200078e020f */
[----:B------:R-:W-:Y:S02]  /*6020*/  LOP3.LUT R42, R42, 0xfffffff7, RZ, 0xc0, !PT ;  /* 0xfffffff72a2a7812 */ /* 0x000fe400078ec0ff */
[----:B------:R-:W-:Y:S02]  /*6030*/  MOV R22, R20 ;  /* 0x0000001400167202 */ /* 0x000fe40000000f00 */
[----:B------:R-:W-:Y:S01]  /*6040*/  MOV R20, R18 ;  /* 0x0000001200147202 */ /* 0x000fe20000000f00 */
[----:B------:R-:W-:Y:S01]  /*6050*/  IMAD.MOV.U32 R18, RZ, RZ, R16 ;  /* 0x000000ffff127224 */ /* 0x000fe200078e0010 */
[----:B------:R-:W-:Y:S02]  /*6060*/  @P5 LOP3.LUT R42, R42, 0x8, RZ, 0xfc, !PT ;  /* 0x000000082a2a5812 */ /* 0x000fe400078efcff */
[----:B------:R-:W-:Y:S02]  /*6070*/  MOV R23, R21 ;  /* 0x0000001500177202 */ /* 0x000fe40000000f00 */
[----:B------:R-:W-:-:S02]  /*6080*/  MOV R21, R19 ;  /* 0x0000001300157202 */ /* 0x000fc40000000f00 */
[----:B------:R-:W-:Y:S02]  /*6090*/  LOP3.LUT P3, RZ, R42, 0x20000, RZ, 0xc0, !PT ;  /* 0x000200002aff7812 */ /* 0x000fe4000786c0ff */
[----:B------:R-:W-:Y:S01]  /*60a0*/  MOV R19, R17 ;  /* 0x0000001100137202 */ /* 0x000fe20000000f00 */
[----:B---3--:R0:W-:Y:S02]  /*60b0*/  STL [R1+0x2dc], R7 ;  /* 0x0002dc0701007387 */ /* 0x0081e40000100800 */
[----:B0-----:R-:W-:-:S05]  /*60c0*/  @!P4 MOV R7, R5 ;  /* 0x000000050007c202 */ /* 0x001fca0000000f00 */
[----:B------:R-:W-:-:S04]  /*60d0*/  @!P4 IMAD.WIDE.U32 R6, R14, c[0x0][0x1d8], R6 ;  /* 0x000076000e06ca25 */ /* 0x000fc800078e0006 */
[----:B------:R-:W-:Y:S01]  /*60e0*/  @!P4 IMAD.IADD R15, R7, 0x1, R15 ;  /* 0x00000001070fc824 */ /* 0x000fe200078e020f */
[----:B------:R-:W-:-:S04]  /*60f0*/  @!P4 SHF.L.U32 R7, R6, 0x1, RZ ;  /* 0x000000010607c819 */ /* 0x000fc800000006ff */
[----:B------:R-:W-:Y:S02]  /*6100*/  @!P4 SHF.L.U64.HI R6, R6, 0x1, R15 ;  /* 0x000000010606c819 */ /* 0x000fe4000001020f */
[----:B------:R-:W-:-:S04]  /*6110*/  @!P4 IADD3 R16, P0, R7, c[0x0][0x180], RZ ;  /* 0x000060000710ca10 */ /* 0x000fc80007f1e0ff */
[----:B------:R-:W-:Y:S02]  /*6120*/  @!P4 IADD3.X R17, R6, c[0x0][0x184], RZ, P0, !PT ;  /* 0x000061000611ca10 */ /* 0x000fe400007fe4ff */
[----:B------:R-:W-:-:S04]  /*6130*/  @!P4 IADD3 R26, P0, R7, c[0x0][0x178], RZ ;  /* 0x00005e00071aca10 */ /* 0x000fc80007f1e0ff */
[----:B------:R-:W-:Y:S02]  /*6140*/  @!P4 IADD3.X R27, R6, c[0x0][0x17c], RZ, P0, !PT ;  /* 0x00005f00061bca10 */ /* 0x000fe400007fe4ff */
[----:B------:R-:W-:-:S06]  /*6150*/  CS2R R6, SRZ ;  /* 0x0000000000067805 */ /* 0x000fcc000001ff00 */
[----:B------:R0:W2:Y:S04]  /*6160*/  @!P3 LDG.E R6, [R32.64] ;  /* 0x0000000e2006b981 */ /* 0x0000a8000c1e1900 */
[----:B------:R1:W3:Y:S01]  /*6170*/  @!P3 LDG.E R7, [R30.64] ;  /* 0x0000000e1e07b981 */ /* 0x0002e2000c1e1900 */
[----:B------:R-:W-:Y:S02]  /*6180*/  IADD3 R14, R0, 0x1c0, RZ ;  /* 0x000001c0000e7810 */ /* 0x000fe40007ffe0ff */
[----:B------:R-:W-:Y:S02]  /*6190*/  LOP3.LUT R42, R42, 0xfffffffb, RZ, 0xc0, !PT ;  /* 0xfffffffb2a2a7812 */ /* 0x000fe400078ec0ff */
[----:B------:R-:W-:Y:S01]  /*61a0*/  ISETP.GE.U32.AND P0, PT, R14, c[0x0][0x1e0], PT ;  /* 0x000078000e007a0c */ /* 0x000fe20003f06070 */
[----:B------:R-:W-:Y:S01]  /*61b0*/  @!P4 STL.64 [R1+0x210], R26 ;  /* 0x0002101a0100c387 */ /* 0x000fe20000100a00 */
[----:B------:R-:W-:-:S03]  /*61c0*/  @P4 LOP3.LUT R42, R42, 0x4, RZ, 0xfc, !PT ;  /* 0x000000042a2a4812 */ /* 0x000fc600078efcff */
[----:B-1----:R-:W4:Y:S01]  /*61d0*/  LDL.LU.64 R30, [R1+0x2b8] ;  /* 0x0002b800011e7983 */ /* 0x002f220000300a00 */
[----:B------:R-:W-:Y:S01]  /*61e0*/  IMAD.MOV.U32 R28, RZ, RZ, R22 ;  /* 0x000000ffff1c7224 */ /* 0x000fe200078e0016 */
[----:B------:R-:W-:Y:S02]  /*61f0*/  MOV R29, R23 ;  /* 0x00000017001d7202 */ /* 0x000fe40000000f00 */
[----:B0-----:R-:W4:Y:S04]  /*6200*/  LDL.LU.64 R32, [R1+0x2a8] ;  /* 0x0002a80001207983 */ /* 0x001f280000300a00 */
[----:B--2---:R0:W-:Y:S02]  /*6210*/  STL [R1+0x2d4], R6 ;  /* 0x0002d40601007387 */ /* 0x0041e40000100800 */
[----:B0-----:R-:W-:-:S02]  /*6220*/  SHF.R.S32.HI R6, RZ, 0x1f, R14 ;  /* 0x0000001fff067819 */ /* 0x001fc4000001140e */
[----:B---3--:R0:W-:Y:S02]  /*6230*/  STL [R1+0x2d8], R7 ;  /* 0x0002d80701007387 */ /* 0x0081e40000100800 */
[----:B------:R-:W-:Y:S02]  /*6240*/  ISETP.GE.OR.EX P3, PT, R6, c[0x0][0x1e4], P1, P0 ;  /* 0x0000790006007a0c */ /* 0x000fe40000f66700 */
[----:B------:R-:W-:Y:S01]  /*6250*/  LOP3.LUT P0, RZ, R42, 0x10000, RZ, 0xc0, !PT ;  /* 0x000100002aff7812 */ /* 0x000fe2000780c0ff */
[----:B0-----:R-:W-:-:S12]  /*6260*/  HFMA2.MMA R7, -RZ, RZ, 0, 0 ;  /* 0x00000000ff077435 */ /* 0x001fd800000001ff */
[----:B------:R-:W2:Y:S04]  /*6270*/  @!P0 LDG.E R7, [R34.64] ;  /* 0x0000000e22078981 */ /* 0x000ea8000c1e1900 */
[----:B--2---:R0:W-:Y:S02]  /*6280*/  STL [R1+0x2d0], R7 ;  /* 0x0002d00701007387 */ /* 0x0041e40000100800 */
[----:B0-----:R-:W-:-:S10]  /*6290*/  HFMA2.MMA R7, -RZ, RZ, 0, 0 ;  /* 0x00000000ff077435 */ /* 0x001fd400000001ff */
[----:B------:R-:W2:Y:S01]  /*62a0*/  @!P0 LDG.E R7, [R36.64] ;  /* 0x0000000e24078981 */ /* 0x000ea2000c1e1900 */
[----:B------:R-:W-:Y:S02]  /*62b0*/  @!P3 IMAD R15, R6, c[0x0][0x1d8], RZ ;  /* 0x00007600060fba24 */ /* 0x000fe400078e02ff */
[----:B------:R-:W-:Y:S02]  /*62c0*/  @!P3 IMAD.MOV.U32 R6, RZ, RZ, R2 ;  /* 0x000000ffff06b224 */ /* 0x000fe400078e0002 */
[----:B------:R-:W-:Y:S01]  /*62d0*/  @!P3 IMAD R15, R14, c[0x0][0x1dc], R15 ;  /* 0x000077000e0fba24 */ /* 0x000fe200078e020f */
[----:B------:R-:W-:Y:S02]  /*62e0*/  MOV R26, R24 ;  /* 0x00000018001a7202 */ /* 0x000fe40000000f00 */
[----:B------:R-:W-:Y:S02]  /*62f0*/  MOV R24, R20 ;  /* 0x0000001400187202 */ /* 0x000fe40000000f00 */
[----:B------:R-:W-:-:S02]  /*6300*/  LOP3.LUT P2, RZ, R42, 0x8000, RZ, 0xc0, !PT ;  /* 0x000080002aff7812 */ /* 0x000fc4000784c0ff */
[----:B------:R-:W-:Y:S01]  /*6310*/  MOV R27, R25 ;  /* 0x00000019001b7202 */ /* 0x000fe20000000f00 */
[----:B------:R-:W-:Y:S01]  /*6320*/  IMAD.MOV.U32 R25, RZ, RZ, R21 ;  /* 0x000000ffff197224 */ /* 0x000fe200078e0015 */
[----:B--2---:R0:W-:Y:S02]  /*6330*/  STL [R1+0x2cc], R7 ;  /* 0x0002cc0701007387 */ /* 0x0041e40000100800 */
[----:B0-----:R-:W-:-:S05]  /*6340*/  @!P3 MOV R7, R5 ;  /* 0x000000050007b202 */ /* 0x001fca0000000f00 */
[----:B------:R-:W-:-:S05]  /*6350*/  @!P3 IMAD.WIDE.U32 R6, R14, c[0x0][0x1d8], R6 ;  /* 0x000076000e06ba25 */ /* 0x000fca00078e0006 */
[----:B------:R-:W-:Y:S02]  /*6360*/  @!P3 IADD3 R15, R7, R15, RZ ;  /* 0x0000000f070fb210 */ /* 0x000fe40007ffe0ff */
[C---:B------:R-:W-:Y:S02]  /*6370*/  @!P3 SHF.L.U32 R20, R6.reuse, 0x1, RZ ;  /* 0x000000010614b819 */ /* 0x040fe400000006ff */
[----:B------:R-:W-:Y:S02]  /*6380*/  @!P3 SHF.L.U64.HI R6, R6, 0x1, R15 ;  /* 0x000000010606b819 */ /* 0x000fe4000001020f */
[----:B------:R-:W-:-:S04]  /*6390*/  @!P3 IADD3 R22, P0, R20, c[0x0][0x180], RZ ;  /* 0x000060001416ba10 */ /* 0x000fc80007f1e0ff */
[----:B------:R-:W-:Y:S02]  /*63a0*/  @!P3 IADD3.X R23, R6, c[0x0][0x184], RZ, P0, !PT ;  /* 0x000061000617ba10 */ /* 0x000fe400007fe4ff */
[----:B------:R-:W-:-:S04]  /*63b0*/  @!P3 IADD3 R20, P0, R20, c[0x0][0x178], RZ ;  /* 0x00005e001414ba10 */ /* 0x000fc80007f1e0ff */
[----:B------:R-:W-:Y:S01]  /*63c0*/  @!P3 IADD3.X R21, R6, c[0x0][0x17c], RZ, P0, !PT ;  /* 0x00005f000615ba10 */ /* 0x000fe200007fe4ff */
[----:B------:R-:W-:-:S10]  /*63d0*/  HFMA2.MMA R6, -RZ, RZ, 0, 0 ;  /* 0x00000000ff067435 */ /* 0x000fd400000001ff */
[----:B----4-:R-:W2:Y:S01]  /*63e0*/  @!P2 LDG.E R6, [R30.64] ;  /* 0x0000000e1e06a981 */ /* 0x010ea2000c1e1900 */
[----:B------:R-:W-:Y:S01]  /*63f0*/  IADD3 R15, R0, 0x1c8, RZ ;  /* 0x000001c8000f7810 */ /* 0x000fe20007ffe0ff */
[----:B------:R-:W-:Y:S01]  /*6400*/  IMAD.MOV.U32 R34, RZ, RZ, RZ ;  /* 0x000000ffff227224 */ /* 0x000fe200078e00ff */
[----:B------:R-:W-:Y:S02]  /*6410*/  LOP3.LUT R42, R42, 0xfffffffd, RZ, 0xc0, !PT ;  /* 0xfffffffd2a2a7812 */ /* 0x000fe400078ec0ff */
[----:B------:R-:W-:Y:S02]  /*6420*/  MOV R36, R18 ;  /* 0x0000001200247202 */ /* 0x000fe40000000f00 */
[----:B------:R-:W-:Y:S02]  /*6430*/  MOV R37, R19 ;  /* 0x0000001300257202 */ /* 0x000fe40000000f00 */
[----:B------:R-:W-:Y:S01]  /*6440*/  ISETP.GE.U32.AND P0, PT, R15, c[0x0][0x1e0], PT ;  /* 0x000078000f007a0c */ /* 0x000fe20003f06070 */
[----:B------:R-:W-:Y:S01]  /*6450*/  IMAD.MOV.U32 R7, RZ, RZ, RZ ;  /* 0x000000ffff077224 */ /* 0x000fe200078e00ff */
[----:B------:R-:W-:Y:S01]  /*6460*/  @P3 LOP3.LUT R42, R42, 0x2, RZ, 0xfc, !PT ;  /* 0x000000022a2a3812 */ /* 0x000fe200078efcff */
[----:B------:R0:W3:Y:S04]  /*6470*/  @!P2 LDG.E R34, [R36.64] ;  /* 0x0000000e2422a981 */ /* 0x0000e8000c1e1900 */
[----:B------:R-:W4:Y:S04]  /*6480*/  LDL.64 R18, [R1+0x248] ;  /* 0x0002480001127983 */ /* 0x000f280000100a00 */
[----:B0-----:R-:W3:Y:S04]  /*6490*/  LDL.64 R36, [R1+0x250] ;  /* 0x0002500001247983 */ /* 0x001ee80000100a00 */
[----:B--2---:R0:W-:Y:S02]  /*64a0*/  STL [R1+0x2b4], R6 ;  /* 0x0002b40601007387 */ /* 0x0041e40000100800 */
[----:B0-----:R-:W-:-:S04]  /*64b0*/  SHF.R.S32.HI R6, RZ, 0x1f, R15 ;  /* 0x0000001fff067819 */ /* 0x001fc8000001140f */
[----:B------:R-:W-:Y:S02]  /*64c0*/  ISETP.GE.OR.EX P2, PT, R6, c[0x0][0x1e4], P1, P0 ;  /* 0x0000790006007a0c */ /* 0x000fe40000f46700 */
[----:B------:R-:W-:-:S13]  /*64d0*/  LOP3.LUT P0, RZ, R42, 0x4000, RZ, 0xc0, !PT ;  /* 0x000040002aff7812 */ /* 0x000fda000780c0ff */
[----:B------:R-:W2:Y:S04]  /*64e0*/  @!P0 LDG.E R7, [R32.64] ;  /* 0x0000000e20078981 */ /* 0x000ea8000c1e1900 */
[----:B--2---:R0:W-:Y:S02]  /*64f0*/  STL [R1+0x2b0], R7 ;  /* 0x0002b00701007387 */ /* 0x0041e40000100800 */
[----:B0-----:R-:W-:-:S10]  /*6500*/  HFMA2.MMA R7, -RZ, RZ, 0, 0 ;  /* 0x00000000ff077435 */ /* 0x001fd400000001ff */
[----:B----4-:R-:W2:Y:S01]  /*6510*/  @!P0 LDG.E R7, [R18.64] ;  /* 0x0000000e12078981 */ /* 0x010ea2000c1e1900 */
[----:B------:R-:W-:Y:S01]  /*6520*/  @!P2 IMAD R14, R6, c[0x0][0x1d8], RZ ;  /* 0x00007600060eaa24 */ /* 0x000fe200078e02ff */
[----:B------:R-:W-:-:S03]  /*6530*/  @!P2 MOV R6, R2 ;  /* 0x000000020006a202 */ /* 0x000fc60000000f00 */
[----:B------:R-:W-:Y:S01]  /*6540*/  @!P2 IMAD R14, R15, c[0x0][0x1dc], R14 ;  /* 0x000077000f0eaa24 */ /* 0x000fe200078e020e */
[----:B--2---:R0:W-:Y:S02]  /*6550*/  STL [R1+0x2ac], R7 ;  /* 0x0002ac0701007387 */ /* 0x0041e40000100800 */
[----:B0-----:R-:W-:-:S05]  /*6560*/  @!P2 MOV R7, R5 ;  /* 0x000000050007a202 */ /* 0x001fca0000000f00 */
[----:B------:R-:W-:-:S04]  /*6570*/  @!P2 IMAD.WIDE.U32 R6, R15, c[0x0][0x1d8], R6 ;  /* 0x000076000f06aa25 */ /* 0x000fc800078e0006 */
[----:B------:R-:W-:Y:S01]  /*6580*/  @!P2 IMAD.IADD R14, R7, 0x1, R14 ;  /* 0x00000001070ea824 */ /* 0x000fe200078e020e */
[----:B------:R-:W-:-:S04]  /*6590*/  @!P2 SHF.L.U32 R7, R6, 0x1, RZ ;  /* 0x000000010607a819 */ /* 0x000fc800000006ff */
[----:B------:R-:W-:Y:S02]  /*65a0*/  @!P2 SHF.L.U64.HI R6, R6, 0x1, R14 ;  /* 0x000000010606a819 */ /* 0x000fe4000001020e */
[----:B------:R-:W2:Y:S01]  /*65b0*/  LDL.LU.64 R14, [R1+0x2a0] ;  /* 0x0002a000010e7983 */ /* 0x000ea20000300a00 */
[----:B------:R-:W-:-:S04]  /*65c0*/  @!P2 IADD3 R18, P0, R7, c[0x0][0x180], RZ ;  /* 0x000060000712aa10 */ /* 0x000fc80007f1e0ff */
[----:B------:R-:W-:Y:S02]  /*65d0*/  @!P2 IADD3.X R19, R6, c[0x0][0x184], RZ, P0, !PT ;  /* 0x000061000613aa10 */ /* 0x000fe400007fe4ff */
[----:B------:R-:W-:Y:S02]  /*65e0*/  @!P2 IADD3 R32, P0, R7, c[0x0][0x178], RZ ;  /* 0x00005e000720aa10 */ /* 0x000fe40007f1e0ff */
[----:B------:R-:W-:Y:S02]  /*65f0*/  LOP3.LUT R42, R42, 0xfffffffe, RZ, 0xc0, !PT ;  /* 0xfffffffe2a2a7812 */ /* 0x000fe400078ec0ff */
[----:B------:R-:W-:Y:S02]  /*6600*/  @!P2 IADD3.X R33, R6, c[0x0][0x17c], RZ, P0, !PT ;  /* 0x00005f000621aa10 */ /* 0x000fe400007fe4ff */
[----:B------:R-:W-:-:S03]  /*6610*/  @P2 LOP3.LUT R42, R42, 0x1, RZ, 0xfc, !PT ;  /* 0x000000012a2a2812 */ /* 0x000fc600078efcff */
[----:B------:R0:W-:Y:S01]  /*6620*/  @!P2 STL.64 [R1+0x248], R32 ;  /* 0x000248200100a387 */ /* 0x0001e20000100a00 */
[----:B------:R-:W-:Y:S01]  /*6630*/  LOP3.LUT P2, RZ, R40, 0x8, RZ, 0xc0, !PT ;  /* 0x0000000828ff7812 */ /* 0x000fe2000784c0ff */
[----:B------:R-:W-:Y:S01]  /*6640*/  CS2R R6, SRZ ;  /* 0x0000000000067805 */ /* 0x000fe2000001ff00 */
[----:B------:R-:W-:Y:S02]  /*6650*/  LOP3.LUT P0, RZ, R42, 0x1000, RZ, 0xc0, !PT ;  /* 0x000010002aff7812 */ /* 0x000fe4000780c0ff */
[----:B------:R-:W-:Y:S02]  /*6660*/  MOV R30, R26 ;  /* 0x0000001a001e7202 */ /* 0x000fe40000000f00 */
[----:B------:R-:W-:Y:S02]  /*6670*/  MOV R31, R27 ;  /* 0x0000001b001f7202 */ /* 0x000fe40000000f00 */
[----:B------:R-:W4:Y:S04]  /*6680*/  LDL.LU.64 R26, [R1+0x298] ;  /* 0x00029800011a7983 */ /* 0x000f280000300a00 */
[----:B---3--:R1:W-:Y:S04]  /*6690*/  STL [R1+0x2c8], R34 ;  /* 0x0002c82201007387 */ /* 0x0083e80000100800 */
[----:B0-----:R-:W3:Y:S04]  /*66a0*/  LDL.LU.64 R32, [R1+0x290] ;  /* 0x0002900001207983 */ /* 0x001ee80000300a00 */
[----:B-1----:R-:W3:Y:S04]  /*66b0*/  LDL.64 R34, [R1+0x240] ;  /* 0x0002400001227983 */ /* 0x002ee80000100a00 */
[----:B--2---:R0:W2:Y:S04]  /*66c0*/  @!P2 LDG.E R7, [R14.64] ;  /* 0x0000000e0e07a981 */ /* 0x0040a8000c1e1900 */
[----:B----4-:R1:W4:Y:S01]  /*66d0*/  @!P2 LDG.E R6, [R26.64] ;  /* 0x0000000e1a06a981 */ /* 0x010322000c1e1900 */
[----:B0-----:R-:W-:-:S03]  /*66e0*/  IADD3 R15, R0, 0x1d0, RZ ;  /* 0x000001d0000f7810 */ /* 0x001fc60007ffe0ff */
[----:B--2---:R0:W-:Y:S01]  /*66f0*/  STL [R1+0x2a8], R7 ;  /* 0x0002a80701007387 */ /* 0x0041e20000100800 */
[----:B------:R-:W-:-:S03]  /*6700*/  LOP3.LUT P3, RZ, R40, 0x10, RZ, 0xc0, !PT ;  /* 0x0000001028ff7812 */ /* 0x000fc6000786c0ff */
[----:B-1----:R-:W2:Y:S01]  /*6710*/  LDL.LU.64 R26, [R1+0x270] ;  /* 0x00027000011a7983 */ /* 0x002ea20000300a00 */
[----:B0-----:R-:W-:-:S10]  /*6720*/  HFMA2.MMA R7, -RZ, RZ, 0, 0 ;  /* 0x00000000ff077435 */ /* 0x001fd400000001ff */
[----:B------:R-:W2:Y:S01]  /*6730*/  @!P0 LDG.E R7, [R36.64] ;  /* 0x0000000e24078981 */ /* 0x000ea2000c1e1900 */
[----:B------:R-:W-:-:S03]  /*6740*/  ISETP.GE.U32.AND P2, PT, R15, c[0x0][0x1e0], PT ;  /* 0x000078000f007a0c */ /* 0x000fc60003f46070 */
[----:B----4-:R-:W-:Y:S04]  /*6750*/  STL [R1+0x2a4], R6 ;  /* 0x0002a40601007387 */ /* 0x010fe80000100800 */
[----:B--2---:R0:W-:Y:S02]  /*6760*/  STL [R1+0x2a0], R7 ;  /* 0x0002a00701007387 */ /* 0x0041e40000100800 */
[----:B0-----:R-:W-:-:S06]  /*6770*/  MOV R7, RZ ;  /* 0x000000ff00077202 */ /* 0x001fcc0000000f00 */
[----:B---3--:R-:W2:Y:S01]  /*6780*/  @!P0 LDG.E R7, [R34.64] ;  /* 0x0000000e22078981 */ /* 0x008ea2000c1e1900 */
[----:B------:R-:W-:-:S04]  /*6790*/  SHF.R.S32.HI R6, RZ, 0x1f, R15 ;  /* 0x0000001fff067819 */ /* 0x000fc8000001140f */
[----:B------:R-:W-:-:S13]  /*67a0*/  ISETP.GE.OR.EX P2, PT, R6, c[0x0][0x1e4], P1, P2 ;  /* 0x0000790006007a0c */ /* 0x000fda0000f46720 */
[----:B------:R-:W-:Y:S02]  /*67b0*/  @!P2 IMAD R14, R6, c[0x0][0x1d8], RZ ;  /* 0x00007600060eaa24 */ /* 0x000fe400078e02ff */
[----:B------:R-:W-:Y:S02]  /*67c0*/  @!P2 IMAD.MOV.U32 R6, RZ, RZ, R2 ;  /* 0x000000ffff06a224 */ /* 0x000fe400078e0002 */
[----:B------:R-:W-:Y:S01]  /*67d0*/  @!P2 IMAD R14, R15, c[0x0][0x1dc], R14 ;  /* 0x000077000f0eaa24 */ /* 0x000fe200078e020e */
        /* <DEDUP_REMOVED lines=9> */
[----:B------:R-:W-:Y:S02]  /*6870*/  @!P2 IADD3.X R15, R6, c[0x0][0x17c], RZ, P0, !PT ;  /* 0x00005f00060faa10 */ /* 0x000fe400007fe4ff */
[----:B------:R-:W-:-:S06]  /*6880*/  CS2R R6, SRZ ;  /* 0x0000000000067805 */ /* 0x000fcc000001ff00 */
[----:B------:R-:W2:Y:S01]  /*6890*/  @!P3 LDG.E R7, [R32.64] ;  /* 0x0000000e2007b981 */ /* 0x000ea2000c1e1900 */
[----:B------:R-:W-:-:S03]  /*68a0*/  LOP3.LUT P0, RZ, R42, 0x400, RZ, 0xc0, !PT ;  /* 0x000004002aff7812 */ /* 0x000fc6000780c0ff */
[----:B------:R0:W3:Y:S04]  /*68b0*/  @!P3 LDG.E R6, [R30.64] ;  /* 0x0000000e1e06b981 */ /* 0x0000e8000c1e1900 */
[----:B0-----:R-:W4:Y:S04]  /*68c0*/  LDL.LU.64 R30, [R1+0x280] ;  /* 0x00028000011e7983 */ /* 0x001f280000300a00 */
[----:B--2---:R0:W-:Y:S02]  /*68d0*/  STL [R1+0x298], R7 ;  /* 0x0002980701007387 */ /* 0x0041e40000100800 */
[----:B0-----:R-:W-:-:S06]  /*68e0*/  IMAD.MOV.U32 R7, RZ, RZ, RZ ;  /* 0x000000ffff077224 */ /* 0x001fcc00078e00ff */
[----:B------:R0:W2:Y:S04]  /*68f0*/  @!P0 LDG.E R7, [R26.64] ;  /* 0x0000000e1a078981 */ /* 0x0000a8000c1e1900 */
[----:B0-----:R-:W3:Y:S04]  /*6900*/  LDL.LU.64 R26, [R1+0x258] ;  /* 0x00025800011a7983 */ /* 0x001ee80000300a00 */
[----:B--2---:R0:W-:Y:S02]  /*6910*/  STL [R1+0x28c], R7 ;  /* 0x00028c0701007387 */ /* 0x0041e40000100800 */
[----:B0-----:R-:W-:-:S10]  /*6920*/  HFMA2.MMA R7, -RZ, RZ, 0, 0 ;  /* 0x00000000ff077435 */ /* 0x001fd400000001ff */
[----:B------:R-:W2:Y:S04]  /*6930*/  @!P0 LDG.E R7, [R24.64] ;  /* 0x0000000e18078981 */ /* 0x000ea8000c1e1900 */
[----:B------:R0:W-:Y:S04]  /*6940*/  @!P2 STL.64 [R1+0x240], R14 ;  /* 0x0002400e0100a387 */ /* 0x0001e80000100a00 */
[----:B---3--:R1:W-:Y:S01]  /*6950*/  STL [R1+0x290], R6 ;  /* 0x0002900601007387 */ /* 0x0083e20000100800 */
[----:B0-----:R-:W-:-:S04]  /*6960*/  IADD3 R14, R0, 0x1d8, RZ ;  /* 0x000001d8000e7810 */ /* 0x001fc80007ffe0ff */
[----:B-1----:R-:W-:Y:S02]  /*6970*/  SHF.R.S32.HI R6, RZ, 0x1f, R14 ;  /* 0x0000001fff067819 */ /* 0x002fe4000001140e */
[----:B------:R-:W-:-:S04]  /*6980*/  ISETP.GE.U32.AND P3, PT, R14, c[0x0][0x1e0], PT ;  /* 0x000078000e007a0c */ /* 0x000fc80003f66070 */
[----:B------:R-:W-:-:S13]  /*6990*/  ISETP.GE.OR.EX P3, PT, R6, c[0x0][0x1e4], P1, P3 ;  /* 0x0000790006007a0c */ /* 0x000fda0000f66730 */
[----:B------:R-:W-:Y:S01]  /*69a0*/  @!P3 IMAD R15, R6, c[0x0][0x1d8], RZ ;  /* 0x00007600060fba24 */ /* 0x000fe200078e02ff */
[----:B------:R-:W-:-:S03]  /*69b0*/  @!P3 MOV R6, R2 ;  /* 0x000000020006b202 */ /* 0x000fc60000000f00 */
[----:B------:R-:W-:Y:S01]  /*69c0*/  @!P3 IMAD R15, R14, c[0x0][0x1dc], R15 ;  /* 0x000077000e0fba24 */ /* 0x000fe200078e020f */
[----:B------:R-:W-:Y:S01]  /*69d0*/  LOP3.LUT P4, RZ, R40, 0x20, RZ, 0xc0, !PT ;  /* 0x0000002028ff7812 */ /* 0x000fe2000788c0ff */
[----:B--2---:R0:W-:Y:S02]  /*69e0*/  STL [R1+0x288], R7 ;  /* 0x0002880701007387 */ /* 0x0041e40000100800 */
        /* <DEDUP_REMOVED lines=10> */
[----:B------:R-:W-:-:S06]  /*6a90*/  CS2R R6, SRZ ;  /* 0x0000000000067805 */ /* 0x000fcc000001ff00 */
[----:B----4-:R0:W2:Y:S06]  /*6aa0*/  @!P4 LDG.E R7, [R30.64] ;  /* 0x0000000e1e07c981 */ /* 0x0100ac000c1e1900 */
[----:B------:R-:W3:Y:S04]  /*6ab0*/  @!P0 LDG.E R6, [R26.64] ;  /* 0x0000000e1a068981 */ /* 0x000ee8000c1e1900 */
[----:B0-----:R-:W4:Y:S04]  /*6ac0*/  LDL.LU.64 R30, [R1+0x260] ;  /* 0x00026000011e7983 */ /* 0x001f280000300a00 */
[----:B------:R0:W-:Y:S04]  /*6ad0*/  @!P3 STL.64 [R1+0x238], R32 ;  /* 0x000238200100b387 */ /* 0x0001e80000100a00 */
[----:B0-----:R-:W4:Y:S04]  /*6ae0*/  LDL.LU.64 R32, [R1+0x268] ;  /* 0x0002680001207983 */ /* 0x001f280000300a00 */
[----:B------:R-:W-:Y:S04]  /*6af0*/  STL [R1+0x2f4], R43 ;  /* 0x0002f42b01007387 */ /* 0x000fe80000100800 */
[----:B------:R-:W-:Y:S04]  /*6b00*/  @!P2 STL.64 [R1+0x250], R34 ;  /* 0x000250220100a387 */ /* 0x000fe80000100a00 */
[----:B------:R-:W-:Y:S04]  /*6b10*/  STL [R1+0x74c], R24 ;  /* 0x00074c1801007387 */ /* 0x000fe80000100800 */
[----:B------:R-:W-:Y:S04]  /*6b20*/  STL [R1+0x750], R24 ;  /* 0x0007501801007387 */ /* 0x000fe80000100800 */
[----:B------:R-:W-:Y:S04]  /*6b30*/  STL [R1+0x748], R25 ;  /* 0x0007481901007387 */ /* 0x000fe80000100800 */
[----:B------:R0:W-:Y:S01]  /*6b40*/  STL.64 [R1+0x758], R24 ;  /* 0x0007581801007387 */ /* 0x0001e20000100a00 */
[----:B------:R-:W-:Y:S01]  /*6b50*/  IADD3 R14, R0, 0x1e0, RZ ;  /* 0x000001e0000e7810 */ /* 0x000fe20007ffe0ff */
[----:B0-----:R-:W-:-:S03]  /*6b60*/  HFMA2.MMA R24, -RZ, RZ, 0, 0 ;  /* 0x00000000ff187435 */ /* 0x001fc600000001ff */
[----:B------:R-:W-:-:S07]  /*6b70*/  SHF.R.S32.HI R15, RZ, 0x1f, R14 ;  /* 0x0000001fff0f7819 */ /* 0x000fce000001140e */
[----:B------:R0:W4:Y:S01]  /*6b80*/  @!P4 LDG.E R24, [R28.64] ;  /* 0x0000000e1c18c981 */ /* 0x000122000c1e1900 */
[----:B------:R-:W-:-:S04]  /*6b90*/  ISETP.GE.U32.AND P4, PT, R14, c[0x0][0x1e0], PT ;  /* 0x000078000e007a0c */ /* 0x000fc80003f86070 */
[C---:B------:R-:W-:Y:S01]  /*6ba0*/  ISETP.GE.OR.EX P4, PT, R15.reuse, c[0x0][0x1e4], P1, P4 ;  /* 0x000079000f007a0c */ /* 0x040fe20000f86740 */
[----:B--2---:R1:W-:Y:S04]  /*6bb0*/  STL [R1+0x274], R7 ;  /* 0x0002740701007387 */ /* 0x0043e80000100800 */
[----:B---3--:R-:W-:Y:S04]  /*6bc0*/  STL [R1+0x534], R6 ;  /* 0x0005340601007387 */ /* 0x008fe80000100800 */
[----:B------:R-:W-:Y:S04]  /*6bd0*/  STL [R1+0x538], R6 ;  /* 0x0005380601007387 */ /* 0x000fe80000100800 */
        /* <DEDUP_REMOVED lines=33> */
[----:B------:R-:W2:Y:S01]  /*6df0*/  LDL.LU.64 R34, [R1+0x228] ;  /* 0x0002280001227983 */ /* 0x000ea20000300a00 */
[----:B-1----:R-:W-:Y:S01]  /*6e00*/  MOV R7, RZ ;  /* 0x000000ff00077202 */ /* 0x002fe20000000f00 */
[----:B------:R-:W-:-:S05]  /*6e10*/  @!P4 IMAD R15, R15, c[0x0][0x1d8], RZ ;  /* 0x000076000f0fca24 */ /* 0x000fca00078e02ff */
[----:B------:R1:W3:Y:S01]  /*6e20*/  @!P0 LDG.E R7, [R8.64] ;  /* 0x0000000e08078981 */ /* 0x0002e2000c1e1900 */
[----:B------:R-:W-:Y:S01]  /*6e30*/  @!P4 IMAD R15, R14, c[0x0][0x1dc], R15 ;  /* 0x000077000e0fca24 */ /* 0x000fe200078e020f */
[----:B-1----:R-:W-:Y:S01]  /*6e40*/  @!P4 MOV R9, R5 ;  /* 0x000000050009c202 */ /* 0x002fe20000000f00 */
[----:B------:R-:W-:-:S04]  /*6e50*/  @!P4 IMAD.MOV.U32 R8, RZ, RZ, R2 ;  /* 0x000000ffff08c224 */ /* 0x000fc800078e0002 */
[----:B------:R-:W-:-:S05]  /*6e60*/  @!P4 IMAD.WIDE.U32 R8, R14, c[0x0][0x1d8], R8 ;  /* 0x000076000e08ca25 */ /* 0x000fca00078e0008 */
[----:B------:R-:W-:Y:S02]  /*6e70*/  @!P4 IADD3 R15, R9, R15, RZ ;  /* 0x0000000f090fc210 */ /* 0x000fe40007ffe0ff */
[C---:B0-----:R-:W-:Y:S02]  /*6e80*/  @!P4 SHF.L.U32 R28, R8.reuse, 0x1, RZ ;  /* 0x00000001081cc819 */ /* 0x041fe400000006ff */
[----:B------:R-:W-:Y:S02]  /*6e90*/  @!P4 SHF.L.U64.HI R8, R8, 0x1, R15 ;  /* 0x000000010808c819 */ /* 0x000fe4000001020f */
[----:B------:R-:W-:Y:S02]  /*6ea0*/  @!P4 IADD3 R26, P0, R28, c[0x0][0x180], RZ ;  /* 0x000060001c1aca10 */ /* 0x000fe40007f1e0ff */
[----:B------:R-:W-:Y:S02]  /*6eb0*/  LOP3.LUT P5, RZ, R40, 0x40, RZ, 0xc0, !PT ;  /* 0x0000004028ff7812 */ /* 0x000fe400078ac0ff */
[----:B------:R-:W-:-:S02]  /*6ec0*/  @!P4 IADD3.X R27, R8, c[0x0][0x184], RZ, P0, !PT ;  /* 0x00006100081bca10 */ /* 0x000fc400007fe4ff */
[----:B------:R-:W-:-:S04]  /*6ed0*/  @!P4 IADD3 R28, P0, R28, c[0x0][0x178], RZ ;  /* 0x00005e001c1cca10 */ /* 0x000fc80007f1e0ff */
[----:B------:R-:W-:Y:S02]  /*6ee0*/  @!P4 IADD3.X R29, R8, c[0x0][0x17c], RZ, P0, !PT ;  /* 0x00005f00081dca10 */ /* 0x000fe400007fe4ff */
[----:B------:R-:W-:Y:S01]  /*6ef0*/  CS2R R8, SRZ ;  /* 0x0000000000087805 */ /* 0x000fe2000001ff00 */
[----:B------:R-:W-:-:S05]  /*6f00*/  LOP3.LUT R40, R40, 0xfffffffd, RZ, 0xc0, !PT ;  /* 0xfffffffd28287812 */ /* 0x000fca00078ec0ff */
[----:B----4-:R0:W4:Y:S01]  /*6f10*/  @!P5 LDG.E R9, [R30.64] ;  /* 0x0000000e1e09d981 */ /* 0x010122000c1e1900 */
[----:B------:R-:W-:-:S03]  /*6f20*/  @P2 LOP3.LUT R40, R40, 0x2, RZ, 0xfc, !PT ;  /* 0x0000000228282812 */ /* 0x000fc600078efcff */
[----:B------:R1:W3:Y:S01]  /*6f30*/  @!P5 LDG.E R8, [R32.64] ;  /* 0x0000000e2008d981 */ /* 0x0002e2000c1e1900 */
[----:B0-----:R-:W-:-:S04]  /*6f40*/  IADD3 R30, R0, 0x1e8, RZ ;  /* 0x000001e8001e7810 */ /* 0x001fc80007ffe0ff */
[----:B------:R-:W-:Y:S02]  /*6f50*/  SHF.R.S32.HI R31, RZ, 0x1f, R30 ;  /* 0x0000001fff1f7819 */ /* 0x000fe4000001141e */
[----:B------:R-:W-:Y:S02]  /*6f60*/  ISETP.GE.U32.AND P5, PT, R30, c[0x0][0x1e0], PT ;  /* 0x000078001e007a0c */ /* 0x000fe40003fa6070 */
[----:B------:R-:W-:Y:S02]  /*6f70*/  LOP3.LUT P2, RZ, R42, 0x40, RZ, 0xc0, !PT ;  /* 0x000000402aff7812 */ /* 0x000fe4000784c0ff */
[----:B------:R-:W-:Y:S01]  /*6f80*/  ISETP.GE.OR.EX P5, PT, R31, c[0x0][0x1e4], P1, P5 ;  /* 0x000079001f007a0c */ /* 0x000fe20000fa6750 */
[----:B------:R-:W-:-:S10]  /*6f90*/  CS2R R14, SRZ ;  /* 0x00000000000e7805 */ /* 0x000fd4000001ff00 */
[----:B------:R0:W3:Y:S04]  /*6fa0*/  @!P2 LDG.E R14, [R10.64] ;  /* 0x0000000e0a0ea981 */ /* 0x0000e8000c1e1900 */
[----:B------:R1:W3:Y:S01]  /*6fb0*/  @!P2 LDG.E R15, [R12.64] ;  /* 0x0000000e0c0fa981 */ /* 0x0002e2000c1e1900 */
[----:B0-----:R-:W-:Y:S01]  /*6fc0*/  @!P5 MOV R10, R2 ;  /* 0x00000002000ad202 */ /* 0x001fe20000000f00 */
[----:B------:R-:W-:Y:S02]  /*6fd0*/  @!P5 IMAD.MOV.U32 R11, RZ, RZ, R5 ;  /* 0x000000ffff0bd224 */ /* 0x000fe400078e0005 */
[----:B-1----:R-:W-:Y:S02]  /*6fe0*/  @!P5 IMAD R12, R31, c[0x0][0x1d8], RZ ;  /* 0x000076001f0cda24 */ /* 0x002fe400078e02ff */
[----:B------:R-:W-:-:S04]  /*6ff0*/  @!P5 IMAD.WIDE.U32 R10, R30, c[0x0][0x1d8], R10 ;  /* 0x000076001e0ada25 */ /* 0x000fc800078e000a */
[----:B------:R-:W-:-:S05]  /*7000*/  @!P5 IMAD R12, R30, c[0x0][0x1dc], R12 ;  /* 0x000077001e0cda24 */ /* 0x000fca00078e020c */
[----:B------:R-:W-:Y:S02]  /*7010*/  @!P5 IADD3 R11, R11, R12, RZ ;  /* 0x0000000c0b0bd210 */ /* 0x000fe40007ffe0ff */
[C---:B------:R-:W-:Y:S02]  /*7020*/  @!P5 SHF.L.U32 R12, R10.reuse, 0x1, RZ ;  /* 0x000000010a0cd819 */ /* 0x040fe400000006ff */
[----:B------:R-:W-:Y:S02]  /*7030*/  @!P5 SHF.L.U64.HI R10, R10, 0x1, R11 ;  /* 0x000000010a0ad819 */ /* 0x000fe4000001020b */
[----:B------:R-:W-:-:S04]  /*7040*/  @!P5 IADD3 R32, P0, R12, c[0x0][0x180], RZ ;  /* 0x000060000c20da10 */ /* 0x000fc80007f1e0ff */
[----:B------:R-:W-:Y:S02]  /*7050*/  @!P5 IADD3.X R33, R10, c[0x0][0x184], RZ, P0, !PT ;  /* 0x000061000a21da10 */ /* 0x000fe400007fe4ff */
[----:B------:R-:W-:Y:S01]  /*7060*/  @!P5 IADD3 R12, P0, R12, c[0x0][0x178], RZ ;  /* 0x00005e000c0cda10 */ /* 0x000fe20007f1e0ff */
[----:B------:R-:W-:-:S03]  /*7070*/  CS2R R36, SRZ ;  /* 0x0000000000247805 */ /* 0x000fc6000001ff00 */
[----:B------:R-:W-:Y:S02]  /*7080*/  @!P5 IADD3.X R13, R10, c[0x0][0x17c], RZ, P0, !PT ;  /* 0x00005f000a0dda10 */ /* 0x000fe400007fe4ff */
[----:B------:R-:W-:Y:S01]  /*7090*/  LOP3.LUT P0, RZ, R42, 0x10, RZ, 0xc0, !PT ;  /* 0x000000102aff7812 */ /* 0x000fe2000780c0ff */
[----:B--2---:R0:W2:Y:S02]  /*70a0*/  @!P6 LDG.E R36, [R34.64] ;  /* 0x0000000e2224e981 */ /* 0x0040a4000c1e1900 */
[----:B0-----:R-:W-:-:S10]  /*70b0*/  MOV R34, RZ ;  /* 0x000000ff00227202 */ /* 0x001fd40000000f00 */
[----:B------:R0:W2:Y:S04]  /*70c0*/  @!P0 LDG.E R34, [R44.64] ;  /* 0x0000000e2c228981 */ /* 0x0000a8000c1e1900 */
[----:B0-----:R-:W2:Y:S04]  /*70d0*/  LDL.LU.64 R44, [R1+0x218] ;  /* 0x00021800012c7983 */ /* 0x001ea80000300a00 */
[----:B------:R-:W-:Y:S04]  /*70e0*/  STL [R1+0x738], R27 ;  /* 0x0007381b01007387 */ /* 0x000fe80000100800 */
[----:B------:R-:W-:Y:S04]  /*70f0*/  STL.64 [R1+0x740], R26 ;  /* 0x0007401a01007387 */ /* 0x000fe80000100a00 */
[----:B------:R0:W-:Y:S04]  /*7100*/  STL [R1+0x76c], R26 ;  /* 0x00076c1a01007387 */ /* 0x0001e80000100800 */
[----:B0-----:R-:W3:Y:S01]  /*7110*/  LDL.LU.64 R26, [R1+0x230] ;  /* 0x00023000011a7983 */ /* 0x001ee20000300a00 */
[----:B------:R-:W-:Y:S01]  /*7120*/  HFMA2.MMA R35, -RZ, RZ, 0, 0 ;  /* 0x00000000ff237435 */ /* 0x000fe200000001ff */
[----:B------:R-:W-:Y:S01]  /*7130*/  LOP3.LUT P2, RZ, R42, 0x8, RZ, 0xc0, !PT ;  /* 0x000000082aff7812 */ /* 0x000fe2000784c0ff */
[----:B------:R-:W-:-:S08]  /*7140*/  HFMA2.MMA R43, -RZ, RZ, 0, 0 ;  /* 0x00000000ff2b7435 */ /* 0x000fd000000001ff */
[----:B------:R-:W4:Y:S04]  /*7150*/  @!P0 LDG.E R35, [R38.64] ;  /* 0x0000000e26238981 */ /* 0x000f28000c1e1900 */
[----:B--2---:R-:W2:Y:S04]  /*7160*/  @!P2 LDG.E R43, [R44.64] ;  /* 0x0000000e2c2ba981 */ /* 0x004ea8000c1e1900 */
[----:B---3--:R0:W3:Y:S04]  /*7170*/  @!P6 LDG.E R37, [R26.64] ;  /* 0x0000000e1a25e981 */ /* 0x0080e8000c1e1900 */
[----:B0-----:R-:W3:Y:S04]  /*7180*/  LDL.LU.64 R26, [R1+0x220] ;  /* 0x00022000011a7983 */ /* 0x001ee80000300a00 */
[----:B----4-:R-:W-:Y:S04]  /*7190*/  STL [R1+0x4d0], R35 ;  /* 0x0004d02301007387 */ /* 0x010fe80000100800 */
        /* <DEDUP_REMOVED lines=12> */
[----:B------:R0:W-:Y:S04]  /*7260*/  STL [R1+0x714], R34 ;  /* 0x0007142201007387 */ /* 0x0001e80000100800 */
[----:B0-----:R-:W4:Y:S04]  /*7270*/  LDL.LU.64 R34, [R1+0x210] ;  /* 0x0002100001227983 */ /* 0x001f280000300a00 */
[----:B--2---:R-:W-:Y:S04]  /*7280*/  STL [R1+0x4b8], R43 ;  /* 0x0004b82b01007387 */ /* 0x004fe80000100800 */
[----:B------:R-:W-:Y:S04]  /*7290*/  STL [R1+0x4c4], R43 ;  /* 0x0004c42b01007387 */ /* 0x000fe80000100800 */
[----:B------:R0:W-:Y:S04]  /*72a0*/  STL [R1+0x4d8], R43 ;  /* 0x0004d82b01007387 */ /* 0x0001e80000100800 */
[----:B0-----:R-:W2:Y:S01]  /*72b0*/  LDL.LU R43, [R1+0x410] ;  /* 0x00041000012b7983 */ /* 0x001ea20000300800 */
[----:B------:R-:W-:-:S04]  /*72c0*/  IADD3 R30, R0, 0x1f0, RZ ;  /* 0x000001f0001e7810 */ /* 0x000fc80007ffe0ff */
[----:B------:R-:W-:Y:S02]  /*72d0*/  SHF.R.S32.HI R10, RZ, 0x1f, R30 ;  /* 0x0000001fff0a7819 */ /* 0x000fe4000001141e */
[----:B------:R-:W-:-:S04]  /*72e0*/  ISETP.GE.U32.AND P6, PT, R30, c[0x0][0x1e0], PT ;  /* 0x000078001e007a0c */ /* 0x000fc80003fc6070 */
[----:B------:R-:W-:-:S13]  /*72f0*/  ISETP.GE.OR.EX P6, PT, R10, c[0x0][0x1e4], P1, P6 ;  /* 0x000079000a007a0c */ /* 0x000fda0000fc6760 */
        /* <DEDUP_REMOVED lines=12> */
[----:B------:R-:W-:Y:S01]  /*73c0*/  CS2R R38, SRZ ;  /* 0x0000000000267805 */ /* 0x000fe2000001ff00 */
[----:B------:R-:W-:Y:S02]  /*73d0*/  IADD3 R45, R0, 0x1f8, RZ ;  /* 0x000001f8002d7810 */ /* 0x000fe40007ffe0ff */
[----:B------:R-:W-:Y:S02]  /*73e0*/  LOP3.LUT R40, R40, 0xfffffffb, RZ, 0xc0, !PT ;  /* 0xfffffffb28287812 */ /* 0x000fe400078ec0ff */
[----:B------:R-:W-:Y:S01]  /*73f0*/  ISETP.GE.U32.AND P0, PT, R45, c[0x0][0x1e0], PT ;  /* 0x000078002d007a0c */ /* 0x000fe20003f06070 */
[----:B---3--:R0:W3:Y:S01]  /*7400*/  @!P2 LDG.E R39, [R26.64] ;  /* 0x0000000e1a27a981 */ /* 0x0080e2000c1e1900 */
[----:B------:R-:W-:Y:S02]  /*7410*/  @P3 LOP3.LUT R40, R40, 0x4, RZ, 0xfc, !PT ;  /* 0x0000000428283812 */ /* 0x000fe400078efcff */
[----:B------:R-:W-:-:S02]  /*7420*/  LOP3.LUT P3, RZ, R42, 0x4, RZ, 0xc0, !PT ;  /* 0x000000042aff7812 */ /* 0x000fc4000786c0ff */
[----:B0-----:R-:W-:-:S04]  /*7430*/  SHF.R.S32.HI R26, RZ, 0x1f, R45 ;  /* 0x0000001fff1a7819 */ /* 0x001fc8000001142d */
[----:B------:R-:W-:-:S07]  /*7440*/  ISETP.GE.OR.EX P0, PT, R26, c[0x0][0x1e4], P1, P0 ;  /* 0x000079001a007a0c */ /* 0x000fce0000f06700 */
[----:B------:R0:W3:Y:S01]  /*7450*/  @!P3 LDG.E R38, [R16.64] ;  /* 0x0000000e1026b981 */ /* 0x0000e2000c1e1900 */
[----:B------:R-:W-:-:S03]  /*7460*/  IMAD.MOV.U32 R44, RZ, RZ, RZ ;  /* 0x000000ffff2c7224 */ /* 0x000fc600078e00ff */
[----:B------:R-:W-:Y:S04]  /*7470*/  STL [R1+0x478], R0 ;  /* 0x0004780001007387 */ /* 0x000fe80000100800 */
[----:B------:R-:W-:Y:S01]  /*7480*/  STL [R1+0x47c], R0 ;  /* 0x00047c0001007387 */ /* 0x000fe20000100800 */
[----:B0-----:R-:W-:-:S03]  /*7490*/  @!P0 IMAD R16, R26, c[0x0][0x1d8], RZ ;  /* 0x000076001a108a24 */ /* 0x001fc600078e02ff */
[----:B------:R-:W-:Y:S01]  /*74a0*/  STL [R1+0x480], R0 ;  /* 0x0004800001007387 */ /* 0x000fe20000100800 */
[----:B------:R-:W-:-:S03]  /*74b0*/  @!P0 MOV R17, R5 ;  /* 0x0000000500118202 */ /* 0x000fc60000000f00 */
[----:B------:R-:W-:Y:S04]  /*74c0*/  STL [R1+0x484], R0 ;  /* 0x0004840001007387 */ /* 0x000fe80000100800 */
[----:B------:R0:W-:Y:S01]  /*74d0*/  STL [R1+0x488], R0 ;  /* 0x0004880001007387 */ /* 0x0001e20000100800 */
[----:B------:R-:W-:-:S03]  /*74e0*/  LOP3.LUT P2, RZ, R41, 0x2000000, RZ, 0xc0, !PT ;  /* 0x0200000029ff7812 */ /* 0x000fc6000784c0ff */
[----:B----4-:R1:W4:Y:S04]  /*74f0*/  @!P3 LDG.E R44, [R34.64] ;  /* 0x0000000e222cb981 */ /* 0x010328000c1e1900 */
[----:B------:R1:W-:Y:S01]  /*7500*/  STL.64 [R1+0x760], R28 ;  /* 0x0007601c01007387 */ /* 0x0003e20000100a00 */
[C---:B0-----:R-:W-:Y:S01]  /*7510*/  @!P0 IMAD R0, R45.reuse, c[0x0][0x1dc], R16 ;  /* 0x000077002d008a24 */ /* 0x041fe200078e0210 */
[----:B------:R-:W-:Y:S02]  /*7520*/  @!P0 MOV R16, R2 ;  /* 0x0000000200108202 */ /* 0x000fe40000000f00 */
[----:B------:R-:W-:Y:S04]  /*7530*/  STL [R1+0x524], R7 ;  /* 0x0005240701007387 */ /* 0x000fe80000100800 */
[----:B-1----:R-:W3:Y:S01]  /*7540*/  LDL.LU R35, [R1+0x418] ;  /* 0x0004180001237983 */ /* 0x002ee20000300800 */
[----:B------:R-:W-:Y:S01]  /*7550*/  @!P0 IMAD.WIDE.U32 R16, R45, c[0x0][0x1d8], R16 ;  /* 0x000076002d108a25 */ /* 0x000fe200078e0010 */
[----:B------:R-:W-:-:S02]  /*7560*/  PRMT R28, RZ, 0x7610, R28 ;  /* 0x00007610ff1c7816 */ /* 0x000fc4000000001c */
[----:B------:R0:W-:Y:S02]  /*7570*/  STL [R1+0x53c], R7 ;  /* 0x00053c0701007387 */ /* 0x0001e40000100800 */
[----:B------:R-:W-:Y:S02]  /*7580*/  @!P0 IADD3 R45, R17, R0, RZ ;  /* 0x00000000112d8210 */ /* 0x000fe40007ffe0ff */
[----:B------:R-:W-:Y:S01]  /*7590*/  @!P0 SHF.L.U32 R17, R16, 0x1, RZ ;  /* 0x0000000110118819 */ /* 0x000fe200000006ff */
[----:B------:R1:W-:Y:S01]  /*75a0*/  STL.64 [R1+0x470], R2 ;  /* 0x0004700201007387 */ /* 0x0003e20000100a00 */
[----:B------:R-:W-:-:S03]  /*75b0*/  PRMT R25, RZ, 0x7610, R25 ;  /* 0x00007610ff197816 */ /* 0x000fc60000000019 */
[----:B------:R-:W-:Y:S01]  /*75c0*/  STL.S16 [R1+0x258], R28 ;  /* 0x0002581c01007387 */ /* 0x000fe20000100600 */
[----:B0-----:R-:W-:-:S03]  /*75d0*/  PRMT R7, R28, 0x7610, R7 ;  /* 0x000076101c077816 */ /* 0x001fc60000000007 */
[----:B------:R-:W4:Y:S01]  /*75e0*/  LDL.LU.64 R26, [R1+0x248] ;  /* 0x00024800011a7983 */ /* 0x000f220000300a00 */
[----:B-1----:R-:W-:-:S03]  /*75f0*/  @!P0 IADD3 R2, P3, R17, c[0x0][0x180], RZ ;  /* 0x0000600011028a10 */ /* 0x002fc60007f7e0ff */
[----:B------:R-:W-:Y:S04]  /*7600*/  STL.S16 [R1+0x25a], R25 ;  /* 0x00025a1901007387 */ /* 0x000fe80000100600 */
[----:B------:R-:W-:Y:S04]  /*7610*/  STL [R1+0x490], R2 ;  /* 0x0004900201007387 */ /* 0x000fe80000100800 */
[----:B------:R-:W-:Y:S04]  /*7620*/  STL [R1+0x494], R2 ;  /* 0x0004940201007387 */ /* 0x000fe80000100800 */
[----:B------:R0:W-:Y:S01]  /*7630*/  STL [R1+0x4a8], R2 ;  /* 0x0004a80201007387 */ /* 0x0001e20000100800 */
[----:B------:R-:W-:-:S03]  /*7640*/  LOP3.LUT R41, R41, 0xf7ffffff, RZ, 0xc0, !PT ;  /* 0xf7ffffff29297812 */ /* 0x000fc600078ec0ff */
[----:B------:R-:W-:Y:S01]  /*7650*/  STL.64 [R1+0x468], R4 ;  /* 0x0004680401007387 */ /* 0x000fe20000100a00 */
[----:B------:R-:W-:-:S03]  /*7660*/  PRMT R29, RZ, 0x7610, R29 ;  /* 0x00007610ff1d7816 */ /* 0x000fc6000000001d */
[----:B------:R-:W4:Y:S01]  /*7670*/  LDL.LU R0, [R1+0x40c] ;  /* 0x00040c0001007983 */ /* 0x000f220000300800 */
[----:B0-----:R-:W-:-:S03]  /*7680*/  PRMT R2, R25, 0x7610, R2 ;  /* 0x0000761019027816 */ /* 0x001fc60000000002 */
[----:B------:R-:W4:Y:S01]  /*7690*/  LDL.LU R34, [R1+0x414] ;  /* 0x0004140001227983 */ /* 0x000f220000300800 */
[----:B--2---:R-:W-:-:S05]  /*76a0*/  @!P2 PRMT R7, R43, 0x7610, R7 ;  /* 0x000076102b07a816 */ /* 0x004fca0000000007 */
[----:B------:R0:W-:Y:S02]  /*76b0*/  @!P2 STL.S16 [R1+0x258], R7 ;  /* 0x000258070100a387 */ /* 0x0001e40000100600 */
[----:B0-----:R-:W-:Y:S02]  /*76c0*/  IMAD.MOV.U32 R7, RZ, RZ, R24 ;  /* 0x000000ffff077224 */ /* 0x001fe400078e0018 */
[----:B------:R-:W2:Y:S01]  /*76d0*/  LDL.LU.64 R24, [R1+0x240] ;  /* 0x0002400001187983 */ /* 0x000ea20000300a00 */
[----:B------:R-:W-:Y:S02]  /*76e0*/  @!P0 SHF.L.U64.HI R45, R16, 0x1, R45 ;  /* 0x00000001102d8819 */ /* 0x000fe4000001022d */
[----:B------:R-:W-:Y:S02]  /*76f0*/  @P1 LOP3.LUT R41, R41, 0x8000000, RZ, 0xfc, !PT ;  /* 0x0800000029291812 */ /* 0x000fe400078efcff */
[----:B------:R-:W-:Y:S02]  /*7700*/  @!P0 IADD3.X R3, R45, c[0x0][0x184], RZ, P3, !PT ;  /* 0x000061002d038a10 */ /* 0x000fe40001ffe4ff */
[----:B------:R-:W-:-:S02]  /*7710*/  @!P0 IADD3 R4, P3, R17, c[0x0][0x178], RZ ;  /* 0x00005e0011048a10 */ /* 0x000fc40007f7e0ff */
[----:B------:R-:W-:Y:S02]  /*7720*/  LOP3.LUT R41, R41, 0xefffffff, RZ, 0xc0, !PT ;  /* 0xefffffff29297812 */ /* 0x000fe400078ec0ff */
[----:B------:R-:W-:Y:S02]  /*7730*/  @!P0 IADD3.X R5, R45, c[0x0][0x17c], RZ, P3, !PT ;  /* 0x00005f002d058a10 */ /* 0x000fe40001ffe4ff */
[----:B------:R-:W-:Y:S02]  /*7740*/  @P0 LOP3.LUT R41, R41, 0x10000000, RZ, 0xfc, !PT ;  /* 0x1000000029290812 */ /* 0x000fe400078efcff */
[----:B------:R-:W-:Y:S01]  /*7750*/  LOP3.LUT P0, RZ, R42, 0x2, RZ, 0xc0, !PT ;  /* 0x000000022aff7812 */ /* 0x000fe2000780c0ff */
[----:B------:R-:W-:-:S12]  /*7760*/  CS2R R16, SRZ ;  /* 0x0000000000107805 */ /* 0x000fd8000001ff00 */
[----:B------:R0:W2:Y:S04]  /*7770*/  @!P0 LDG.E R17, [R20.64] ;  /* 0x0000000e14118981 */ /* 0x0000a8000c1e1900 */
[----:B------:R1:W2:Y:S01]  /*7780*/  @!P0 LDG.E R16, [R22.64] ;  /* 0x0000000e16108981 */ /* 0x0002a2000c1e1900 */
[----:B0-----:R-:W-:Y:S02]  /*7790*/  @!P2 SHF.R.U32.HI R20, RZ, 0x10, R43 ;  /* 0x00000010ff14a819 */ /* 0x001fe4000001162b */
[----:B------:R-:W-:Y:S02]  /*77a0*/  PRMT R21, RZ, 0x7610, R21 ;  /* 0x00007610ff157816 */ /* 0x000fe40000000015 */
[----:B------:R-:W-:Y:S02]  /*77b0*/  @!P2 PRMT R29, R20, 0x7610, R29 ;  /* 0x00007610141da816 */ /* 0x000fe4000000001d */
[----:B-1----:R-:W-:Y:S01]  /*77c0*/  PRMT R22, RZ, 0x7610, R22 ;  /* 0x00007610ff167816 */ /* 0x002fe20000000016 */
[----:B------:R-:W-:Y:S04]  /*77d0*/  STL [R1+0x48c], R3 ;  /* 0x00048c0301007387 */ /* 0x000fe80000100800 */
[----:B------:R-:W-:Y:S04]  /*77e0*/  STL [R1+0x49c], R3 ;  /* 0x00049c0301007387 */ /* 0x000fe80000100800 */
[----:B------:R-:W-:Y:S04]  /*77f0*/  STL [R1+0x578], R3 ;  /* 0x0005780301007387 */ /* 0x000fe80000100800 */
[----:B------:R-:W-:Y:S04]  /*7800*/  STL [R1+0x580], R3 ;  /* 0x0005800301007387 */ /* 0x000fe80000100800 */
[----:B------:R-:W-:Y:S04]  /*7810*/  STL [R1+0x604], R3 ;  /* 0x0006040301007387 */ /* 0x000fe80000100800 */
[----:B------:R-:W-:Y:S04]  /*7820*/  STL [R1+0x688], R3 ;  /* 0x0006880301007387 */ /* 0x000fe80000100800 */
[----:B------:R0:W-:Y:S04]  /*7830*/  STL [R1+0x704], R3 ;  /* 0x0007040301007387 */ /* 0x0001e80000100800 */
[----:B------:R1:W-:Y:S01]  /*7840*/  STL.S16 [R1+0x234], R22 ;  /* 0x0002341601007387 */ /* 0x0003e20000100600 */
[----:B0-----:R-:W-:-:S02]  /*7850*/  PRMT R3, R22, 0x7610, R3 ;  /* 0x0000761016037816 */ /* 0x001fc40000000003 */
[----:B---3--:R-:W-:Y:S02]  /*7860*/  @!P2 PRMT R2, R35, 0x7610, R2 ;  /* 0x000076102302a816 */ /* 0x008fe40000000002 */
[----:B------:R-:W-:-:S03]  /*7870*/  @!P2 SHF.R.U32.HI R20, RZ, 0x10, R35 ;  /* 0x00000010ff14a819 */ /* 0x000fc60000011623 */
[----:B------:R0:W-:Y:S01]  /*7880*/  @!P2 STL.S16 [R1+0x25a], R2 ;  /* 0x00025a020100a387 */ /* 0x0001e20000100600 */
[----:B------:R-:W-:Y:S02]  /*7890*/  @!P2 PRMT R21, R20, 0x7610, R21 ;  /* 0x000076101415a816 */ /* 0x000fe40000000015 */
[----:B------:R-:W-:Y:S02]  /*78a0*/  LOP3.LUT P2, RZ, R40, 0x2, RZ, 0xc0, !PT ;  /* 0x0000000228ff7812 */ /* 0x000fe4000784c0ff */
[----:B-1----:R-:W-:Y:S02]  /*78b0*/  MOV R22, RZ ;  /* 0x000000ff00167202 */ /* 0x002fe40000000f00 */
[----:B------:R-:W-:Y:S01]  /*78c0*/  LOP3.LUT P1, RZ, R42, 0x1, RZ, 0xc0, !PT ;  /* 0x000000012aff7812 */ /* 0x000fe2000782c0ff */
[----:B------:R1:W-:Y:S01]  /*78d0*/  STL.S16 [R1+0x25c], R21 ;  /* 0x00025c1501007387 */ /* 0x0003e20000100600 */
[----:B------:R-:W-:-:S03]  /*78e0*/  LOP3.LUT R41, R41, 0xdfffffff, RZ, 0xc0, !PT ;  /* 0xdfffffff29297812 */ /* 0x000fc600078ec0ff */
[----:B0-----:R-:W3:Y:S01]  /*78f0*/  LDL.LU R2, [R1+0x400] ;  /* 0x0004000001027983 */ /* 0x001ee20000300800 */
[----:B-1----:R-:W-:-:S07]  /*7900*/  CS2R R20, SRZ ;  /* 0x0000000000147805 */ /* 0x002fce000001ff00 */
[----:B----4-:R0:W4:Y:S04]  /*7910*/  @!P1 LDG.E R21, [R26.64] ;  /* 0x0000000e1a159981 */ /* 0x010128000c1e1900 */
[----:B--2---:R1:W2:Y:S04]  /*7920*/  @!P2 LDG.E R22, [R24.64] ;  /* 0x0000000e1816a981 */ /* 0x0042a8000c1e1900 */
[----:B0-----:R-:W2:Y:S01]  /*7930*/  LDL.LU R26, [R1+0x76c] ;  /* 0x00076c00011a7983 */ /* 0x001ea20000300800 */
[----:B------:R-:W-:-:S03]  /*7940*/  @P0 LOP3.LUT R41, R41, 0x20000000, RZ, 0xfc, !PT ;  /* 0x2000000029290812 */ /* 0x000fc600078efcff */
[----:B------:R-:W-:Y:S04]  /*7950*/  STL [R1+0x4a0], R38 ;  /* 0x0004a02601007387 */ /* 0x000fe80000100800 */
[----:B-1----:R-:W2:Y:S01]  /*7960*/  LDL.LU.64 R24, [R1+0x758] ;  /* 0x0007580001187983 */ /* 0x002ea20000300a00 */
[C---:B------:R-:W-:Y:S02]  /*7970*/  LOP3.LUT P0, RZ, R41.reuse, 0x800000, RZ, 0xc0, !PT ;  /* 0x0080000029ff7812 */ /* 0x040fe4000780c0ff */
[----:B------:R-:W-:Y:S01]  /*7980*/  LOP3.LUT R41, R41, 0xbfffffff, RZ, 0xc0, !PT ;  /* 0xbfffffff29297812 */ /* 0x000fe200078ec0ff */
[----:B------:R-:W-:Y:S03]  /*7990*/  STL [R1+0x4ac], R38 ;  /* 0x0004ac2601007387 */ /* 0x000fe60000100800 */
[----:B------:R-:W-:Y:S01]  /*79a0*/  @P1 LOP3.LUT R41, R41, 0x40000000, RZ, 0xfc, !PT ;  /* 0x4000000029291812 */ /* 0x000fe200078efcff */
[----:B------:R-:W-:Y:S04]  /*79b0*/  STL [R1+0x4c0], R38 ;  /* 0x0004c02601007387 */ /* 0x000fe80000100800 */
[----:B------:R-:W-:Y:S04]  /*79c0*/  STL [R1+0x58c], R38 ;  /* 0x00058c2601007387 */ /* 0x000fe80000100800 */
[----:B------:R-:W-:Y:S04]  /*79d0*/  STL [R1+0x610], R38 ;  /* 0x0006102601007387 */ /* 0x000fe80000100800 */
[----:B------:R-:W-:Y:S04]  /*79e0*/  STL [R1+0x694], R38 ;  /* 0x0006942601007387 */ /* 0x000fe80000100800 */
[----:B------:R0:W-:Y:S04]  /*79f0*/  STL [R1+0x70c], R38 ;  /* 0x00070c2601007387 */ /* 0x0001e80000100800 */
[----:B------:R1:W3:Y:S01]  /*7a00*/  @!P1 LDG.E R20, [R18.64] ;  /* 0x0000000e12149981 */ /* 0x0002e2000c1e1900 */
[----:B------:R-:W-:-:S03]  /*7a10*/  LOP3.LUT P1, RZ, R41, 0x1000000, RZ, 0xc0, !PT ;  /* 0x0100000029ff7812 */ /* 0x000fc6000782c0ff */
[----:B------:R-:W-:Y:S04]  /*7a20*/  STL [R1+0x498], R44 ;  /* 0x0004982c01007387 */ /* 0x000fe80000100800 */
[----:B0-----:R-:W3:Y:S04]  /*7a30*/  LDL.LU R38, [R1+0x408] ;  /* 0x0004080001267983 */ /* 0x001ee80000300800 */
[----:B------:R-:W-:Y:S04]  /*7a40*/  STL [R1+0x4a4], R44 ;  /* 0x0004a42c01007387 */ /* 0x000fe80000100800 */
[----:B------:R-:W-:Y:S04]  /*7a50*/  STL [R1+0x4b4], R44 ;  /* 0x0004b42c01007387 */ /* 0x000fe80000100800 */
[----:B------:R-:W-:Y:S04]  /*7a60*/  STL [R1+0x5f8], R44 ;  /* 0x0005f82c01007387 */ /* 0x000fe80000100800 */
[----:B------:R-:W-:Y:S04]  /*7a70*/  STL [R1+0x67c], R44 ;  /* 0x00067c2c01007387 */ /* 0x000fe80000100800 */
[----:B------:R0:W-:Y:S01]  /*7a80*/  STL [R1+0x6fc], R44 ;  /* 0x0006fc2c01007387 */ /* 0x0001e20000100800 */
[----:B-1----:R-:W-:-:S02]  /*7a90*/  @!P1 SHF.R.U32.HI R18, RZ, 0x10, R0 ;  /* 0x00000010ff129819 */ /* 0x002fc40000011600 */
[----:B--2---:R-:W-:-:S04]  /*7aa0*/  PRMT R24, RZ, 0x7610, R24 ;  /* 0x00007610ff187816 */ /* 0x004fc80000000018 */
[----:B0-----:R-:W-:Y:S01]  /*7ab0*/  PRMT R44, R24, 0x7610, R44 ;  /* 0x00007610182c7816 */ /* 0x001fe2000000002c */
[----:B------:R0:W-:Y:S04]  /*7ac0*/  STL.S16 [R1+0x230], R24 ;  /* 0x0002301801007387 */ /* 0x0001e80000100600 */
[----:B0-----:R-:W2:Y:S01]  /*7ad0*/  LDL.LU R24, [R1+0x750] ;  /* 0x0007500001187983 */ /* 0x001ea20000300800 */
[----:B------:R-:W-:-:S04]  /*7ae0*/  PRMT R26, RZ, 0x7610, R26 ;  /* 0x00007610ff1a7816 */ /* 0x000fc8000000001a */
[----:B------:R-:W-:-:S05]  /*7af0*/  @!P1 PRMT R26, R18, 0x7610, R26 ;  /* 0x00007610121a9816 */ /* 0x000fca000000001a */
[----:B------:R0:W-:Y:S04]  /*7b00*/  STL.S16 [R1+0x248], R26 ;  /* 0x0002481a01007387 */ /* 0x0001e80000100600 */
[----:B0-----:R-:W4:Y:S01]  /*7b10*/  LDL.LU.64 R26, [R1+0x238] ;  /* 0x00023800011a7983 */ /* 0x001f220000300a00 */
[----:B------:R-:W-:Y:S02]  /*7b20*/  PRMT R19, RZ, 0x7610, R19 ;  /* 0x00007610ff137816 */ /* 0x000fe40000000013 */
[----:B------:R-:W-:-:S04]  /*7b30*/  @!P1 SHF.R.U32.HI R18, RZ, 0x10, R34 ;  /* 0x00000010ff129819 */ /* 0x000fc80000011622 */
[----:B------:R-:W-:Y:S01]  /*7b40*/  @!P1 PRMT R19, R18, 0x7610, R19 ;  /* 0x0000761012139816 */ /* 0x000fe20000000013 */
[----:B------:R-:W-:Y:S04]  /*7b50*/  STL [R1+0x544], R4 ;  /* 0x0005440401007387 */ /* 0x000fe80000100800 */
[----:B------:R0:W-:Y:S04]  /*7b60*/  STL [R1+0x550], R4 ;  /* 0x0005500401007387 */ /* 0x0001e80000100800 */
[----:B------:R3:W-:Y:S04]  /*7b70*/  STL.S16 [R1+0x236], R19 ;  /* 0x0002361301007387 */ /* 0x0007e80000100600 */
[----:B------:R-:W-:Y:S01]  /*7b80*/  STL [R1+0x62c], R6 ;  /* 0x00062c0601007387 */ /* 0x000fe20000100800 */
[----:B0-----:R-:W-:-:S03]  /*7b90*/  PRMT R4, RZ, 0x7610, R4 ;  /* 0x00007610ff047816 */ /* 0x001fc60000000004 */
[----:B------:R-:W-:Y:S01]  /*7ba0*/  STL [R1+0x630], R6 ;  /* 0x0006300601007387 */ /* 0x000fe20000100800 */
[----:B---3--:R-:W-:-:S03]  /*7bb0*/  @!P0 SHF.R.U32.HI R19, RZ, 0x10, R2 ;  /* 0x00000010ff138819 */ /* 0x008fc60000011602 */
[----:B------:R-:W-:Y:S04]  /*7bc0*/  STL [R1+0x63c], R6 ;  /* 0x00063c0601007387 */ /* 0x000fe80000100800 */
[----:B------:R-:W-:Y:S01]  /*7bd0*/  STL [R1+0x644], R6 ;  /* 0x0006440601007387 */ /* 0x000fe20000100800 */
[----:B------:R-:W-:-:S03]  /*7be0*/  @!P0 PRMT R4, R19, 0x7610, R4 ;  /* 0x0000761013048816 */ /* 0x000fc60000000004 */
        /* <DEDUP_REMOVED lines=40> */
[----:B------:R-:W-:-:S02]  /*7e70*/  PRMT R25, RZ, 0x7610, R25 ;  /* 0x00007610ff197816 */ /* 0x000fc40000000019 */
[----:B------:R-:W-:Y:S02]  /*7e80*/  @!P0 SHF.R.U32.HI R19, RZ, 0x10, R38 ;  /* 0x00000010ff138819 */ /* 0x000fe40000011626 */
[----:B0-----:R-:W-:Y:S01]  /*7e90*/  PRMT R6, RZ, 0x7610, R6 ;  /* 0x00007610ff067816 */ /* 0x001fe20000000006 */
[----:B------:R-:W-:Y:S04]  /*7ea0*/  STL [R1+0x558], R17 ;  /* 0x0005581101007387 */ /* 0x000fe80000100800 */
[----:B-1----:R-:W3:Y:S04]  /*7eb0*/  LDL.LU.64 R28, [R1+0x250] ;  /* 0x00025000011c7983 */ /* 0x002ee80000300a00 */
[----:B------:R0:W-:Y:S01]  /*7ec0*/  STL [R1+0x564], R17 ;  /* 0x0005641101007387 */ /* 0x0001e20000100800 */
[----:B------:R-:W-:-:S02]  /*7ed0*/  @!P0 PRMT R25, R19, 0x7610, R25 ;  /* 0x0000761013198816 */ /* 0x000fc40000000019 */
[----:B0-----:R-:W-:-:S04]  /*7ee0*/  PRMT R17, R6, 0x7610, R17 ;  /* 0x0000761006117816 */ /* 0x001fc80000000011 */
[----:B------:R-:W-:Y:S01]  /*7ef0*/  @!P1 PRMT R17, R0, 0x7610, R17 ;  /* 0x0000761000119816 */ /* 0x000fe20000000011 */
[----:B------:R0:W-:Y:S01]  /*7f00*/  STL.S16 [R1+0x232], R6 ;  /* 0x0002320601007387 */ /* 0x0001e20000100600 */
[----:B------:R-:W-:Y:S02]  /*7f10*/  LOP3.LUT P3, RZ, R40, 0x4, RZ, 0xc0, !PT ;  /* 0x0000000428ff7812 */ /* 0x000fe4000786c0ff */
[----:B------:R-:W-:Y:S01]  /*7f20*/  @!P1 PRMT R3, R34, 0x7610, R3 ;  /* 0x0000761022039816 */ /* 0x000fe20000000003 */
[----:B------:R1:W-:Y:S04]  /*7f30*/  STL.S16 [R1+0x242], R25 ;  /* 0x0002421901007387 */ /* 0x0003e80000100600 */
[----:B------:R1:W-:Y:S04]  /*7f40*/  @!P1 STL.S16 [R1+0x232], R17 ;  /* 0x0002321101009387 */ /* 0x0003e80000100600 */
[----:B0-----:R-:W3:Y:S04]  /*7f50*/  LDL.LU R6, [R1+0x768] ;  /* 0x0007680001067983 */ /* 0x001ee80000300800 */
[----:B-1----:R-:W3:Y:S04]  /*7f60*/  LDL.LU R25, [R1+0x748] ;  /* 0x0007480001197983 */ /* 0x002ee80000300800 */
[----:B------:R-:W3:Y:S04]  /*7f70*/  LDL.LU R17, [R1+0x3fc] ;  /* 0x0003fc0001117983 */ /* 0x000ee80000300800 */
[----:B------:R0:W-:Y:S04]  /*7f80*/  @!P1 STL.S16 [R1+0x234], R3 ;  /* 0x0002340301009387 */ /* 0x0001e80000100600 */
[----:B0-----:R-:W3:Y:S01]  /*7f90*/  LDL.LU R3, [R1+0x404] ;  /* 0x0004040001037983 */ /* 0x001ee20000300800 */
[----:B--2---:R-:W-:-:S04]  /*7fa0*/  PRMT R24, RZ, 0x7610, R24 ;  /* 0x00007610ff187816 */ /* 0x004fc80000000018 */
[----:B------:R-:W-:Y:S01]  /*7fb0*/  PRMT R23, R24, 0x7610, R23 ;  /* 0x0000761018177816 */ /* 0x000fe20000000017 */
[----:B------:R0:W-:Y:S03]  /*7fc0*/  STL.S16 [R1+0x240], R24 ;  /* 0x0002401801007387 */ /* 0x0001e60000100600 */
[----:B------:R-:W-:Y:S01]  /*7fd0*/  @!P0 PRMT R23, R38, 0x7610, R23 ;  /* 0x0000761026178816 */ /* 0x000fe20000000017 */
[----:B0-----:R-:W2:Y:S04]  /*7fe0*/  LDL.LU R24, [R1+0x74c] ;  /* 0x00074c0001187983 */ /* 0x001ea80000300800 */
[----:B------:R0:W-:Y:S02]  /*7ff0*/  @!P0 STL.S16 [R1+0x240], R23 ;  /* 0x0002401701008387 */ /* 0x0001e40000100600 */
[----:B0-----:R-:W-:-:S06]  /*8000*/  MOV R23, RZ ;  /* 0x000000ff00177202 */ /* 0x001fcc0000000f00 */
[----:B----4-:R0:W4:Y:S04]  /*8010*/  @!P3 LDG.E R23, [R26.64] ;  /* 0x0000000e1a17b981 */ /* 0x010128000c1e1900 */
[----:B0-----:R-:W4:Y:S01]  /*8020*/  LDL.LU.64 R26, [R1+0x740] ;  /* 0x00074000011a7983 */ /* 0x001f220000300a00 */
[----:B------:R-:W-:Y:S01]  /*8030*/  HFMA2.MMA R18, -RZ, RZ, 0, 0 ;  /* 0x00000000ff127435 */ /* 0x000fe200000001ff */
[C---:B------:R-:W-:Y:S02]  /*8040*/  LOP3.LUT P1, RZ, R41.reuse, 0x200000, RZ, 0xc0, !PT ;  /* 0x0020000029ff7812 */ /* 0x040fe4000782c0ff */
[----:B------:R-:W-:-:S04]  /*8050*/  LOP3.LUT R41, R41, 0x7fffffff, RZ, 0xc0, !PT ;  /* 0x7fffffff29297812 */ /* 0x000fc800078ec0ff */
[----:B------:R-:W-:Y:S01]  /*8060*/  @P2 LOP3.LUT R41, R41, 0x80000000, RZ, 0xfc, !PT ;  /* 0x8000000029292812 */ /* 0x000fe200078efcff */
[----:B------:R-:W-:Y:S01]  /*8070*/  HFMA2.MMA R19, -RZ, RZ, 0, 0 ;  /* 0x00000000ff137435 */ /* 0x000fe200000001ff */
[----:B------:R-:W-:Y:S04]  /*8080*/  STL [R1+0x4e0], R36 ;  /* 0x0004e02401007387 */ /* 0x000fe80000100800 */
[----:B------:R-:W-:Y:S04]  /*8090*/  STL [R1+0x4ec], R36 ;  /* 0x0004ec2401007387 */ /* 0x000fe80000100800 */
[----:B------:R0:W-:Y:S02]  /*80a0*/  STL [R1+0x4fc], R36 ;  /* 0x0004fc2401007387 */ /* 0x0001e40000100800 */
[----:B0-----:R-:W-:-:S02]  /*80b0*/  PRMT R36, RZ, 0x7610, R36 ;  /* 0x00007610ff247816 */ /* 0x001fc40000000024 */
[----:B---3--:R0:W2:Y:S01]  /*80c0*/  @!P2 LDG.E R18, [R28.64] ;  /* 0x0000000e1c12a981 */ /* 0x0080a2000c1e1900 */
[----:B------:R-:W-:-:S03]  /*80d0*/  LOP3.LUT P2, RZ, R41, 0x400000, RZ, 0xc0, !PT ;  /* 0x0040000029ff7812 */ /* 0x000fc6000784c0ff */
[----:B------:R-:W-:Y:S04]  /*80e0*/  STL [R1+0x554], R16 ;  /* 0x0005541001007387 */ /* 0x000fe80000100800 */
[----:B------:R-:W-:Y:S04]  /*80f0*/  STL [R1+0x5e0], R16 ;  /* 0x0005e01001007387 */ /* 0x000fe80000100800 */
[----:B------:R-:W-:Y:S04]  /*8100*/  STL [R1+0x664], R16 ;  /* 0x0006641001007387 */ /* 0x000fe80000100800 */
[----:B------:R-:W-:Y:S01]  /*8110*/  STL [R1+0x6f4], R16 ;  /* 0x0006f41001007387 */ /* 0x000fe20000100800 */
[----:B------:R-:W-:-:S03]  /*8120*/  @!P0 PRMT R44, R2, 0x7610, R44 ;  /* 0x00007610022c8816 */ /* 0x000fc6000000002c */
[----:B------:R1:W-:Y:S04]  /*8130*/  STL.S16 [R1+0x244], R4 ;  /* 0x0002440401007387 */ /* 0x0003e80000100600 */
[----:B------:R-:W-:Y:S01]  /*8140*/  STL [R1+0x4f8], R15 ;  /* 0x0004f80f01007387 */ /* 0x000fe20000100800 */
[----:B------:R-:W-:-:S03]  /*8150*/  PRMT R6, RZ, 0x7610, R6 ;  /* 0x00007610ff067816 */ /* 0x000fc60000000006 */
[----:B-1----:R-:W2:Y:S04]  /*8160*/  LDL.LU R4, [R1+0x3f0] ;  /* 0x0003f00001047983 */ /* 0x002ea80000300800 */
[----:B--2---:R1:W2:Y:S04]  /*8170*/  @!P3 LDG.E R19, [R24.64] ;  /* 0x0000000e1813b981 */ /* 0x0042a8000c1e1900 */
[----:B------:R-:W-:Y:S04]  /*8180*/  STL [R1+0x504], R15 ;  /* 0x0005040f01007387 */ /* 0x000fe80000100800 */
[----:B------:R-:W-:Y:S01]  /*8190*/  STL [R1+0x514], R15 ;  /* 0x0005140f01007387 */ /* 0x000fe20000100800 */
[----:B-1----:R-:W-:-:S03]  /*81a0*/  @!P2 SHF.R.U32.HI R24, RZ, 0x10, R17 ;  /* 0x00000010ff18a819 */ /* 0x002fc60000011611 */
[----:B------:R-:W-:Y:S01]  /*81b0*/  STL [R1+0x510], R9 ;  /* 0x0005100901007387 */ /* 0x000fe20000100800 */
[----:B------:R-:W-:Y:S02]  /*81c0*/  @!P2 PRMT R36, R24, 0x7610, R36 ;  /* 0x000076101824a816 */ /* 0x000fe40000000024 */
[----:B------:R-:W-:Y:S01]  /*81d0*/  @!P2 SHF.R.U32.HI R24, RZ, 0x10, R3 ;  /* 0x00000010ff18a819 */ /* 0x000fe20000011603 */
[----:B------:R-:W-:Y:S03]  /*81e0*/  STL [R1+0x528], R9 ;  /* 0x0005280901007387 */ /* 0x000fe60000100800 */
[----:B------:R-:W-:Y:S01]  /*81f0*/  @!P2 PRMT R6, R24, 0x7610, R6 ;  /* 0x000076101806a816 */ /* 0x000fe20000000006 */
[----:B------:R-:W-:Y:S04]  /*8200*/  STL [R1+0x680], R42 ;  /* 0x0006802a01007387 */ /* 0x000fe80000100800 */
[----:B------:R1:W-:Y:S04]  /*8210*/  STL.S16 [R1+0x238], R6 ;  /* 0x0002380601007387 */ /* 0x0003e80000100600 */
[----:B------:R-:W-:Y:S01]  /*8220*/  STL [R1+0x6c8], R42 ;  /* 0x0006c82a01007387 */ /* 0x000fe20000100800 */
[----:B----4-:R-:W-:-:S03]  /*8230*/  PRMT R27, RZ, 0x7610, R27 ;  /* 0x00007610ff1b7816 */ /* 0x010fc6000000001b */
[----:B------:R-:W-:Y:S01]  /*8240*/  STL [R1+0x6e8], R42 ;  /* 0x0006e82a01007387 */ /* 0x000fe20000100800 */
[----:B------:R-:W-:-:S03]  /*8250*/  PRMT R25, R27, 0x7610, R25 ;  /* 0x000076101b197816 */ /* 0x000fc60000000019 */
[----:B-1----:R-:W4:Y:S04]  /*8260*/  LDL.LU R6, [R1+0x734] ;  /* 0x0007340001067983 */ /* 0x002f280000300800 */
[----:B------:R1:W-:Y:S04]  /*8270*/  STL.S16 [R1+0x22e], R27 ;  /* 0x00022e1b01007387 */ /* 0x0003e80000100600 */
[----:B------:R-:W-:Y:S04]  /*8280*/  STL [R1+0x51c], R8 ;  /* 0x00051c0801007387 */ /* 0x000fe80000100800 */
[----:B------:R-:W-:Y:S04]  /*8290*/  STL [R1+0x520], R8 ;  /* 0x0005200801007387 */ /* 0x000fe80000100800 */
[----:B-1----:R-:W2:Y:S01]  /*82a0*/  LDL.LU R27, [R1+0x738] ;  /* 0x00073800011b7983 */ /* 0x002ea20000300800 */
[----:B------:R-:W-:-:S03]  /*82b0*/  PRMT R16, RZ, 0x7610, R16 ;  /* 0x00007610ff107816 */ /* 0x000fc60000000010 */
[----:B------:R-:W-:Y:S01]  /*82c0*/  STL [R1+0x530], R8 ;  /* 0x0005300801007387 */ /* 0x000fe20000100800 */
[----:B------:R-:W-:-:S03]  /*82d0*/  PRMT R24, R16, 0x7610, R24 ;  /* 0x0000761010187816 */ /* 0x000fc60000000018 */
[----:B------:R-:W-:Y:S01]  /*82e0*/  STL [R1+0x540], R8 ;  /* 0x0005400801007387 */ /* 0x000fe20000100800 */
[----:B------:R-:W-:-:S03]  /*82f0*/  @!P2 PRMT R24, R17, 0x7610, R24 ;  /* 0x000076101118a816 */ /* 0x000fc60000000018 */
[----:B------:R-:W-:Y:S04]  /*8300*/  STL.S16 [R1+0x22c], R16 ;  /* 0x00022c1001007387 */ /* 0x000fe80000100600 */
[----:B------:R1:W-:Y:S04]  /*8310*/  @!P2 STL.S16 [R1+0x22c], R24 ;  /* 0x00022c180100a387 */ /* 0x0003e80000100600 */
[----:B------:R0:W-:Y:S04]  /*8320*/  @!P0 STL.S16 [R1+0x230], R44 ;  /* 0x0002302c01008387 */ /* 0x0001e80000100600 */
[----:B------:R0:W-:Y:S01]  /*8330*/  STL.S16 [R1+0x23a], R36 ;  /* 0x00023a2401007387 */ /* 0x0001e20000100600 */
[----:B-1----:R-:W-:Y:S01]  /*8340*/  IMAD.MOV.U32 R24, RZ, RZ, RZ ;  /* 0x000000ffff187224 */ /* 0x002fe200078e00ff */
[----:B------:R-:W-:-:S02]  /*8350*/  PRMT R9, RZ, 0x7610, R9 ;  /* 0x00007610ff097816 */ /* 0x000fc40000000009 */
[----:B------:R-:W-:Y:S04]  /*8360*/  STL [R1+0x5d4], R8 ;  /* 0x0005d40801007387 */ /* 0x000fe80000100800 */
[----:B0-----:R-:W2:Y:S04]  /*8370*/  LDL.LU R44, [R1+0x3f8] ;  /* 0x0003f800012c7983 */ /* 0x001ea80000300800 */
[----:B------:R-:W2:Y:S01]  /*8380*/  LDL.LU R36, [R1+0x3ec] ;  /* 0x0003ec0001247983 */ /* 0x000ea20000300800 */
[----:B------:R-:W-:-:S03]  /*8390*/  PRMT R42, RZ, 0x7610, R42 ;  /* 0x00007610ff2a7816 */ /* 0x000fc6000000002a */
        /* <DEDUP_REMOVED lines=29> */
[----:B------:R-:W3:Y:S04]  /*8570*/  LDL.LU.64 R28, [R1+0x760] ;  /* 0x00076000011c7983 */ /* 0x000ee80000300a00 */
[----:B------:R-:W3:Y:S01]  /*8580*/  LDL.LU R16, [R1+0x3f4] ;  /* 0x0003f40001107983 */ /* 0x000ee20000300800 */
[----:B----4-:R-:W-:-:S05]  /*8590*/  PRMT R6, RZ, 0x7610, R6 ;  /* 0x00007610ff067816 */ /* 0x010fca0000000006 */
[----:B------:R0:W-:Y:S04]  /*85a0*/  STL.S16 [R1+0x216], R6 ;  /* 0x0002160601007387 */ /* 0x0001e80000100600 */
[----:B--2---:R1:W2:Y:S02]  /*85b0*/  @!P4 LDG.E R24, [R26.64] ;  /* 0x0000000e1a18c981 */ /* 0x0042a4000c1e1900 */
[----:B-1----:R-:W-:Y:S02]  /*85c0*/  PRMT R27, R6, 0x7610, R27 ;  /* 0x00007610061b7816 */ /* 0x002fe4000000001b */
[----:B0-----:R-:W4:Y:S01]  /*85d0*/  LDL.LU R6, [R1+0x730] ;  /* 0x0007300001067983 */ /* 0x001f220000300800 */
[----:B------:R-:W-:Y:S02]  /*85e0*/  @!P1 SHF.R.U32.HI R26, RZ, 0x10, R4 ;  /* 0x00000010ff1a9819 */ /* 0x000fe40000011604 */
[----:B------:R-:W-:-:S02]  /*85f0*/  LOP3.LUT P0, RZ, R41, 0x100000, RZ, 0xc0, !PT ;  /* 0x0010000029ff7812 */ /* 0x000fc4000780c0ff */
[----:B------:R-:W-:Y:S02]  /*8600*/  @!P1 PRMT R9, R26, 0x7610, R9 ;  /* 0x000076101a099816 */ /* 0x000fe40000000009 */
[----:B------:R-:W-:Y:S02]  /*8610*/  @!P1 PRMT R27, R4, 0x7610, R27 ;  /* 0x00007610041b9816 */ /* 0x000fe4000000001b */
[----:B----4-:R-:W-:-:S04]  /*8620*/  PRMT R6, RZ, 0x7610, R6 ;  /* 0x00007610ff067816 */ /* 0x010fc80000000006 */
[----:B------:R-:W-:Y:S01]  /*8630*/  PRMT R15, R6, 0x7610, R15 ;  /* 0x00007610060f7816 */ /* 0x000fe2000000000f */
[----:B------:R0:W-:Y:S04]  /*8640*/  STL.S16 [R1+0x228], R6 ;  /* 0x0002280601007387 */ /* 0x0001e80000100600 */
[----:B0-----:R-:W4:Y:S01]  /*8650*/  LDL.LU R6, [R1+0x72c] ;  /* 0x00072c0001067983 */ /* 0x001f220000300800 */
[----:B------:R-:W-:-:S03]  /*8660*/  @!P1 SHF.R.U32.HI R26, RZ, 0x10, R44 ;  /* 0x00000010ff1a9819 */ /* 0x000fc6000001162c */
[----:B------:R0:W-:Y:S01]  /*8670*/  @!P1 STL.S16 [R1+0x216], R27 ;  /* 0x0002161b01009387 */ /* 0x0001e20000100600 */
[----:B------:R-:W-:Y:S02]  /*8680*/  @!P1 PRMT R42, R26, 0x7610, R42 ;  /* 0x000076101a2a9816 */ /* 0x000fe4000000002a */
[----:B------:R-:W-:Y:S01]  /*8690*/  PRMT R8, RZ, 0x7610, R8 ;  /* 0x00007610ff087816 */ /* 0x000fe20000000008 */
[----:B0-----:R-:W-:Y:S01]  /*86a0*/  CS2R R26, SRZ ;  /* 0x00000000001a7805 */ /* 0x001fe2000001ff00 */
[----:B------:R-:W-:-:S05]  /*86b0*/  @!P1 PRMT R15, R44, 0x7610, R15 ;  /* 0x000076102c0f9816 */ /* 0x000fca000000000f */
[----:B------:R0:W2:Y:S04]  /*86c0*/  @!P5 LDG.E R27, [R12.64] ;  /* 0x0000000e0c1bd981 */ /* 0x0000a8000c1e1900 */
[----:B------:R1:W-:Y:S04]  /*86d0*/  STL.S16 [R1+0x22a], R9 ;  /* 0x00022a0901007387 */ /* 0x0003e80000100600 */
[----:B------:R1:W-:Y:S01]  /*86e0*/  STL.S16 [R1+0x23e], R42 ;  /* 0x00023e2a01007387 */ /* 0x0003e20000100600 */
[----:B0-----:R-:W-:-:S03]  /*86f0*/  @!P0 SHF.R.U32.HI R12, RZ, 0x10, R36 ;  /* 0x00000010ff0c8819 */ /* 0x001fc60000011624 */
[----:B------:R-:W-:Y:S01]  /*8700*/  @!P2 STL.S16 [R1+0x22e], R25 ;  /* 0x00022e190100a387 */ /* 0x000fe20000100600 */
[----:B------:R-:W-:-:S03]  /*8710*/  @!P0 PRMT R8, R12, 0x7610, R8 ;  /* 0x000076100c088816 */ /* 0x000fc60000000008 */
[----:B------:R0:W-:Y:S04]  /*8720*/  @!P1 STL.S16 [R1+0x228], R15 ;  /* 0x0002280f01009387 */ /* 0x0001e80000100600 */
[----:B------:R0:W-:Y:S04]  /*8730*/  STL.S16 [R1+0x214], R8 ;  /* 0x0002140801007387 */ /* 0x0001e80000100600 */
[----:B-1----:R-:W2:Y:S04]  /*8740*/  LDL.LU R9, [R1+0x3e8] ;  /* 0x0003e80001097983 */ /* 0x002ea80000300800 */
[----:B------:R-:W2:Y:S04]  /*8750*/  LDL.LU R42, [R1+0x3e4] ;  /* 0x0003e400012a7983 */ /* 0x000ea80000300800 */
[----:B0-----:R-:W2:Y:S04]  /*8760*/  LDL.LU R15, [R1+0x3e0] ;  /* 0x0003e000010f7983 */ /* 0x001ea80000300800 */
[----:B------:R-:W2:Y:S01]  /*8770*/  LDL.LU R8, [R1+0x3dc] ;  /* 0x0003dc0001087983 */ /* 0x000ea20000300800 */
[----:B----4-:R-:W-:-:S03]  /*8780*/  PRMT R6, RZ, 0x7610, R6 ;  /* 0x00007610ff067816 */ /* 0x010fc60000000006 */
[----:B------:R0:W4:Y:S01]  /*8790*/  @!P5 LDG.E R26, [R32.64] ;  /* 0x0000000e201ad981 */ /* 0x000122000c1e1900 */
[----:B------:R-:W-:-:S03]  /*87a0*/  PRMT R14, R6, 0x7610, R14 ;  /* 0x00007610060e7816 */ /* 0x000fc6000000000e */
[----:B------:R1:W-:Y:S04]  /*87b0*/  STL.S16 [R1+0x210], R6 ;  /* 0x0002100601007387 */ /* 0x0003e80000100600 */
[----:B-1----:R-:W2:Y:S01]  /*87c0*/  LDL.LU R6, [R1+0x728] ;  /* 0x0007280001067983 */ /* 0x002ea20000300800 */
[----:B------:R-:W-:Y:S02]  /*87d0*/  LOP3.LUT R40, R40, 0xfffffffe, RZ, 0xc0, !PT ;  /* 0xfffffffe28287812 */ /* 0x000fe400078ec0ff */
[----:B------:R-:W-:Y:S02]  /*87e0*/  PRMT R39, RZ, 0x7610, R39 ;  /* 0x00007610ff277816 */ /* 0x000fe40000000027 */
[----:B------:R-:W-:Y:S02]  /*87f0*/  @P3 LOP3.LUT R40, R40, 0x1, RZ, 0xfc, !PT ;  /* 0x0000000128283812 */ /* 0x000fe400078efcff */
[----:B------:R-:W-:-:S02]  /*8800*/  LOP3.LUT P3, RZ, R41, 0x80000, RZ, 0xc0, !PT ;  /* 0x0008000029ff7812 */ /* 0x000fc4000786c0ff */
[----:B---3--:R-:W-:-:S04]  /*8810*/  @!P0 SHF.R.U32.HI R12, RZ, 0x10, R16 ;  /* 0x00000010ff0c8819 */ /* 0x008fc80000011610 */
[----:B------:R-:W-:Y:S02]  /*8820*/  @!P0 PRMT R39, R12, 0x7610, R39 ;  /* 0x000076100c278816 */ /* 0x000fe40000000027 */
[----:B--2---:R-:W-:-:S04]  /*8830*/  PRMT R6, RZ, 0x7610, R6 ;  /* 0x00007610ff067816 */ /* 0x004fc80000000006 */
[----:B------:R-:W-:Y:S01]  /*8840*/  PRMT R13, R6, 0x7610, R13 ;  /* 0x00007610060d7816 */ /* 0x000fe2000000000d */
[----:B------:R1:W-:Y:S04]  /*8850*/  STL.S16 [R1+0x212], R6 ;  /* 0x0002120601007387 */ /* 0x0003e80000100600 */
[----:B-1----:R-:W2:Y:S01]  /*8860*/  LDL.LU R6, [R1+0x724] ;  /* 0x0007240001067983 */ /* 0x002ea20000300800 */
[----:B------:R-:W-:-:S05]  /*8870*/  @!P0 PRMT R13, R16, 0x7610, R13 ;  /* 0x00007610100d8816 */ /* 0x000fca000000000d */
[----:B------:R1:W-:Y:S01]  /*8880*/  @!P0 STL.S16 [R1+0x212], R13 ;  /* 0x0002120d01008387 */ /* 0x0003e20000100600 */
[----:B------:R-:W-:Y:S02]  /*8890*/  LOP3.LUT P1, RZ, R41, 0x40000, RZ, 0xc0, !PT ;  /* 0x0004000029ff7812 */ /* 0x000fe4000782c0ff */
[----:B0-----:R-:W-:Y:S01]  /*88a0*/  PRMT R33, RZ, 0x7610, R33 ;  /* 0x00007610ff217816 */ /* 0x001fe20000000021 */
[----:B-1----:R-:W-:-:S06]  /*88b0*/  CS2R R12, SRZ ;  /* 0x00000000000c7805 */ /* 0x002fcc000001ff00 */
[----:B------:R0:W3:Y:S01]  /*88c0*/  @!P6 LDG.E R13, [R10.64] ;  /* 0x0000000e0a0de981 */ /* 0x0000e2000c1e1900 */
[----:B------:R-:W-:Y:S02]  /*88d0*/  PRMT R45, RZ, 0x7610, R45 ;  /* 0x00007610ff2d7816 */ /* 0x000fe4000000002d */
[----:B------:R-:W-:Y:S01]  /*88e0*/  PRMT R5, RZ, 0x7610, R5 ;  /* 0x00007610ff057816 */ /* 0x000fe20000000005 */
[----:B------:R1:W-:Y:S01]  /*88f0*/  STL.S16 [R1+0x246], R39 ;  /* 0x0002462701007387 */ /* 0x0003e20000100600 */
[----:B------:R-:W-:Y:S02]  /*8900*/  @!P0 PRMT R14, R36, 0x7610, R14 ;  /* 0x00007610240e8816 */ /* 0x000fe4000000000e */
[----:B------:R-:W-:Y:S01]  /*8910*/  PRMT R37, RZ, 0x7610, R37 ;  /* 0x00007610ff257816 */ /* 0x000fe20000000025 */
[----:B------:R4:W-:Y:S01]  /*8920*/  STL [R1+0x10], R43 ;  /* 0x0000102b01007387 */ /* 0x0009e20000100800 */
[----:B0-----:R-:W-:-:S03]  /*8930*/  @!P3 SHF.R.U32.HI R10, RZ, 0x10, R9 ;  /* 0x00000010ff0ab819 */ /* 0x001fc60000011609 */
[----:B------:R0:W-:Y:S01]  /*8940*/  STL [R1+0x110], R35 ;  /* 0x0001102301007387 */ /* 0x0001e20000100800 */
[----:B------:R-:W-:Y:S02]  /*8950*/  @!P3 PRMT R33, R10, 0x7610, R33 ;  /* 0x000076100a21b816 */ /* 0x000fe40000000021 */
[----:B------:R-:W-:Y:S01]  /*8960*/  @!P3 SHF.R.U32.HI R10, RZ, 0x10, R42 ;  /* 0x00000010ff0ab819 */ /* 0x000fe2000001162a */
[----:B-1----:R-:W3:Y:S03]  /*8970*/  LDL.LU R39, [R1+0x3d8] ;  /* 0x0003d80001277983 */ /* 0x002ee60000300800 */
[----:B------:R-:W-:Y:S01]  /*8980*/  @!P3 PRMT R45, R10, 0x7610, R45 ;  /* 0x000076100a2db816 */ /* 0x000fe2000000002d */
[----:B------:R1:W-:Y:S01]  /*8990*/  @!P0 STL.S16 [R1+0x210], R14 ;  /* 0x0002100e01008387 */ /* 0x0003e20000100600 */
[----:B------:R-:W-:-:S03]  /*89a0*/  @!P1 SHF.R.U32.HI R10, RZ, 0x10, R15 ;  /* 0x00000010ff0a9819 */ /* 0x000fc6000001160f */
[----:B----4-:R-:W4:Y:S01]  /*89b0*/  LDL.LU R43, [R1+0x3d0] ;  /* 0x0003d000012b7983 */ /* 0x010f220000300800 */
[----:B------:R-:W-:Y:S02]  /*89c0*/  @!P1 PRMT R5, R10, 0x7610, R5 ;  /* 0x000076100a059816 */ /* 0x000fe40000000005 */
[----:B------:R-:W-:Y:S01]  /*89d0*/  @!P1 SHF.R.U32.HI R10, RZ, 0x10, R8 ;  /* 0x00000010ff0a9819 */ /* 0x000fe20000011608 */
[----:B0-----:R-:W4:Y:S04]  /*89e0*/  LDL.LU R35, [R1+0x71c] ;  /* 0x00071c0001237983 */ /* 0x001f280000300800 */
[----:B-1----:R-:W4:Y:S01]  /*89f0*/  LDL.LU R14, [R1+0x3d4] ;  /* 0x0003d400010e7983 */ /* 0x002f220000300800 */
[----:B--2---:R-:W-:-:S03]  /*8a00*/  PRMT R6, RZ, 0x7610, R6 ;  /* 0x00007610ff067816 */ /* 0x004fc60000000006 */
[----:B------:R0:W-:Y:S01]  /*8a10*/  STL [R1+0x14], R0 ;  /* 0x0000140001007387 */ /* 0x0001e20000100800 */
[----:B------:R-:W-:-:S03]  /*8a20*/  @!P1 PRMT R6, R10, 0x7610, R6 ;  /* 0x000076100a069816 */ /* 0x000fc60000000006 */
[----:B------:R-:W-:Y:S04]  /*8a30*/  STL [R1+0x114], R34 ;  /* 0x0001142201007387 */ /* 0x000fe80000100800 */
[----:B------:R1:W-:Y:S01]  /*8a40*/  STL.S16 [R1+0x24e], R6 ;  /* 0x00024e0601007387 */ /* 0x0003e20000100600 */
[----:B------:R-:W-:-:S03]  /*8a50*/  LOP3.LUT P0, RZ, R41, 0x20000, RZ, 0xc0, !PT ;  /* 0x0002000029ff7812 */ /* 0x000fc6000780c0ff */
[----:B------:R2:W-:Y:S01]  /*8a60*/  STL.S16 [R1+0x24c], R5 ;  /* 0x00024c0501007387 */ /* 0x0005e20000100600 */
[----:B------:R-:W-:-:S03]  /*8a70*/  LOP3.LUT P2, RZ, R41, 0x10000, RZ, 0xc0, !PT ;  /* 0x0001000029ff7812 */ /* 0x000fc6000784c0ff */
[----:B0-----:R-:W4:Y:S04]  /*8a80*/  LDL.LU R0, [R1+0x3c8] ;  /* 0x0003c80001007983 */ /* 0x001f280000300800 */
[----:B-1----:R-:W4:Y:S04]  /*8a90*/  LDL.LU R6, [R1+0x720] ;  /* 0x0007200001067983 */ /* 0x002f280000300800 */
[----:B--2---:R-:W2:Y:S04]  /*8aa0*/  LDL.LU R5, [R1+0x3cc] ;  /* 0x0003cc0001057983 */ /* 0x004ea80000300800 */
[----:B------:R-:W2:Y:S01]  /*8ab0*/  LDL.LU R34, [R1+0x714] ;  /* 0x0007140001227983 */ /* 0x000ea20000300800 */
[----:B------:R-:W-:-:S03]  /*8ac0*/  PRMT R32, R32, 0x5410, RZ ;  /* 0x0000541020207816 */ /* 0x000fc600000000ff */
[----:B------:R0:W-:Y:S04]  /*8ad0*/  STL [R1+0x18], R2 ;  /* 0x0000180201007387 */ /* 0x0001e80000100800 */
[----:B------:R1:W-:Y:S01]  /*8ae0*/  STL [R1+0x118], R38 ;  /* 0x0001182601007387 */ /* 0x0003e20000100800 */
[----:B---3--:R-:W-:-:S03]  /*8af0*/  @!P0 SHF.R.U32.HI R10, RZ, 0x10, R39 ;  /* 0x00000010ff0a8819 */ /* 0x008fc60000011627 */
[----:B------:R3:W2:Y:S01]  /*8b00*/  @!P6 LDG.E R12, [R30.64] ;  /* 0x0000000e1e0ce981 */ /* 0x0006a2000c1e1900 */
[----:B------:R-:W-:Y:S02]  /*8b10*/  @!P0 PRMT R37, R10, 0x7610, R37 ;  /* 0x000076100a258816 */ /* 0x000fe40000000025 */
[----:B----4-:R-:W-:Y:S01]  /*8b20*/  PRMT R6, RZ, 0x7610, R6 ;  /* 0x00007610ff067816 */ /* 0x010fe20000000006 */
[----:B0-----:R-:W4:Y:S01]  /*8b30*/  LDL.LU R2, [R1+0x3c0] ;  /* 0x0003c00001027983 */ /* 0x001f220000300800 */
[----:B------:R-:W-:Y:S02]  /*8b40*/  @!P0 SHF.R.U32.HI R10, RZ, 0x10, R14 ;  /* 0x00000010ff0a8819 */ /* 0x000fe4000001160e */
[----:B------:R-:W-:Y:S01]  /*8b50*/  PRMT R35, RZ, 0x7610, R35 ;  /* 0x00007610ff237816 */ /* 0x000fe20000000023 */
[----:B-1----:R-:W3:Y:S01]  /*8b60*/  LDL.LU R38, [R1+0x70c] ;  /* 0x00070c0001267983 */ /* 0x002ee20000300800 */
[----:B------:R-:W-:-:S05]  /*8b70*/  @!P0 PRMT R6, R10, 0x7610, R6 ;  /* 0x000076100a068816 */ /* 0x000fca0000000006 */
[----:B------:R0:W-:Y:S04]  /*8b80*/  STL.S16 [R1+0x252], R6 ;  /* 0x0002520601007387 */ /* 0x0001e80000100600 */
[----:B0-----:R-:W3:Y:S01]  /*8b90*/  LDL.LU R6, [R1+0x718] ;  /* 0x0007180001067983 */ /* 0x001ee20000300800 */
[----:B------:R-:W-:-:S04]  /*8ba0*/  @!P2 SHF.R.U32.HI R10, RZ, 0x10, R43 ;  /* 0x00000010ff0aa819 */ /* 0x000fc8000001162b */
[----:B------:R-:W-:Y:S02]  /*8bb0*/  @!P2 PRMT R35, R10, 0x7610, R35 ;  /* 0x000076100a23a816 */ /* 0x000fe40000000023 */
[----:B--2---:R-:W-:Y:S01]  /*8bc0*/  @!P2 SHF.R.U32.HI R10, RZ, 0x10, R5 ;  /* 0x00000010ff0aa819 */ /* 0x004fe20000011605 */
[----:B------:R0:W-:Y:S04]  /*8bd0*/  STL.S16 [R1+0x250], R37 ;  /* 0x0002502501007387 */ /* 0x0001e80000100600 */
[----:B0-----:R-:W2:Y:S01]  /*8be0*/  LDL.LU R37, [R1+0x3c4] ;  /* 0x0003c40001257983 */ /* 0x001ea20000300800 */
[----:B---3--:R-:W-:-:S04]  /*8bf0*/  PRMT R6, RZ, 0x7610, R6 ;  /* 0x00007610ff067816 */ /* 0x008fc80000000006 */
[----:B------:R-:W-:-:S05]  /*8c00*/  @!P2 PRMT R6, R10, 0x7610, R6 ;  /* 0x000076100a06a816 */ /* 0x000fca0000000006 */
[----:B------:R0:W-:Y:S04]  /*8c10*/  STL.S16 [R1+0x256], R6 ;  /* 0x0002560601007387 */ /* 0x0001e80000100600 */
[----:B0-----:R-:W3:Y:S01]  /*8c20*/  LDL.LU R6, [R1+0x710] ;  /* 0x0007100001067983 */ /* 0x001ee20000300800 */
[----:B------:R-:W-:Y:S02]  /*8c30*/  PRMT R33, R33, 0x5410, RZ ;  /* 0x0000541021217816 */ /* 0x000fe400000000ff */
[----:B------:R-:W-:Y:S02]  /*8c40*/  @!P3 PRMT R32, R32, 0x5410, R9 ;  /* 0x000054102020b816 */ /* 0x000fe40000000009 */
[----:B------:R-:W-:Y:S02]  /*8c50*/  @!P3 PRMT R33, R33, 0x5410, R42 ;  /* 0x000054102121b816 */ /* 0x000fe4000000002a */
[----:B------:R-:W-:-:S02]  /*8c60*/  LOP3.LUT P3, RZ, R41, 0x8000, RZ, 0xc0, !PT ;  /* 0x0000800029ff7812 */ /* 0x000fc4000786c0ff */
[----:B------:R-:W-:-:S11]  /*8c70*/  PRMT R34, RZ, 0x7610, R34 ;  /* 0x00007610ff227816 */ /* 0x000fd60000000022 */
        /* <DEDUP_REMOVED lines=10> */
[----:B------:R-:W-:Y:S02]  /*8d20*/  PRMT R32, RZ, 0x7610, R32 ;  /* 0x00007610ff207816 */ /* 0x000fe40000000020 */
[----:B------:R-:W-:Y:S02]  /*8d30*/  @!P1 PRMT R31, R31, 0x5410, R15 ;  /* 0x000054101f1f9816 */ /* 0x000fe4000000000f */
[----:B------:R-:W-:-:S02]  /*8d40*/  @!P1 PRMT R32, R8, 0x7610, R32 ;  /* 0x0000761008209816 */ /* 0x000fc40000000020 */
[----:B------:R-:W-:Y:S02]  /*8d50*/  LOP3.LUT P1, RZ, R41, 0x4000, RZ, 0xc0, !PT ;  /* 0x0000400029ff7812 */ /* 0x000fe4000782c0ff */
[----:B------:R-:W-:Y:S01]  /*8d60*/  PRMT R38, RZ, 0x7610, R38 ;  /* 0x00007610ff267816 */ /* 0x000fe20000000026 */
[----:B------:R0:W-:Y:S10]  /*8d70*/  STL [R1+0x1c], R17 ;  /* 0x00001c1101007387 */ /* 0x0001f40000100800 */
[----:B----4-:R-:W-:Y:S01]  /*8d80*/  @!P1 SHF.R.U32.HI R10, RZ, 0x10, R2 ;  /* 0x00000010ff0a9819 */ /* 0x010fe20000011602 */
[----:B------:R1:W-:Y:S03]  /*8d90*/  STL [R1+0x11c], R3 ;  /* 0x00011c0301007387 */ /* 0x0003e60000100800 */
[----:B------:R-:W-:Y:S01]  /*8da0*/  @!P1 PRMT R38, R10, 0x7610, R38 ;  /* 0x000076100a269816 */ /* 0x000fe20000000026 */
[----:B0-----:R-:W4:Y:S01]  /*8db0*/  LDL.LU R17, [R1+0x3b8] ;  /* 0x0003b80001117983 */ /* 0x001f220000300800 */
[----:B--2---:R-:W-:-:S03]  /*8dc0*/  @!P1 SHF.R.U32.HI R10, RZ, 0x10, R35 ;  /* 0x00000010ff0a9819 */ /* 0x004fc60000011623 */
[----:B-1----:R-:W2:Y:S04]  /*8dd0*/  LDL.LU R3, [R1+0x704] ;  /* 0x0007040001037983 */ /* 0x002ea80000300800 */
[----:B------:R0:W-:Y:S04]  /*8de0*/  STL.S16 [R1+0x24a], R34 ;  /* 0x00024a2201007387 */ /* 0x0001e80000100600 */
[----:B0-----:R-:W4:Y:S01]  /*8df0*/  LDL.LU R34, [R1+0x3b4] ;  /* 0x0003b40001227983 */ /* 0x001f220000300800 */
[----:B---3--:R-:W-:-:S04]  /*8e00*/  PRMT R6, RZ, 0x7610, R6 ;  /* 0x00007610ff067816 */ /* 0x008fc80000000006 */
[----:B------:R-:W-:-:S05]  /*8e10*/  @!P1 PRMT R6, R10, 0x7610, R6 ;  /* 0x000076100a069816 */ /* 0x000fca0000000006 */
[----:B------:R0:W-:Y:S04]  /*8e20*/  STL.S16 [R1+0x262], R6 ;  /* 0x0002620601007387 */ /* 0x0001e80000100600 */
[----:B0-----:R-:W3:Y:S01]  /*8e30*/  LDL.LU R6, [R1+0x700] ;  /* 0x0007000001067983 */ /* 0x001ee20000300800 */
[----:B------:R-:W-:Y:S02]  /*8e40*/  PRMT R11, RZ, 0x7610, R11 ;  /* 0x00007610ff0b7816 */ /* 0x000fe4000000000b */
[----:B------:R-:W-:Y:S02]  /*8e50*/  PRMT R31, RZ, 0x7610, R31 ;  /* 0x00007610ff1f7816 */ /* 0x000fe4000000001f */
[----:B------:R-:W-:Y:S02]  /*8e60*/  @!P0 PRMT R11, R39, 0x7610, R11 ;  /* 0x00007610270b8816 */ /* 0x000fe4000000000b */
[----:B------:R-:W-:-:S02]  /*8e70*/  @!P0 PRMT R31, R14, 0x7610, R31 ;  /* 0x000076100e1f8816 */ /* 0x000fc4000000001f */
[----:B------:R-:W-:Y:S02]  /*8e80*/  LOP3.LUT P0, RZ, R41, 0x2000, RZ, 0xc0, !PT ;  /* 0x0000200029ff7812 */ /* 0x000fe4000780c0ff */
[----:B--2---:R-:W-:-:S11]  /*8e90*/  PRMT R3, RZ, 0x7610, R3 ;  /* 0x00007610ff037816 */ /* 0x004fd60000000003 */
[----:B----4-:R-:W-:-:S04]  /*8ea0*/  @!P0 SHF.R.U32.HI R10, RZ, 0x10, R17 ;  /* 0x00000010ff0a8819 */ /* 0x010fc80000011611 */
[----:B------:R-:W-:Y:S02]  /*8eb0*/  @!P0 PRMT R3, R10, 0x7610, R3 ;  /* 0x000076100a038816 */ /* 0x000fe40000000003 */
[----:B------:R-:W-:Y:S01]  /*8ec0*/  @!P0 SHF.R.U32.HI R10, RZ, 0x10, R34 ;  /* 0x00000010ff0a8819 */ /* 0x000fe20000011622 */
[----:B------:R0:W-:Y:S04]  /*8ed0*/  STL [R1+0x20], R4 ;  /* 0x0000200401007387 */ /* 0x0001e80000100800 */
[----:B------:R1:W-:Y:S04]  /*8ee0*/  STL [R1+0x120], R44 ;  /* 0x0001202c01007387 */ /* 0x0003e80000100800 */
[----:B0-----:R-:W2:Y:S04]  /*8ef0*/  LDL.LU R4, [R1+0x3b0] ;  /* 0x0003b00001047983 */ /* 0x001ea80000300800 */
[----:B-1----:R-:W4:Y:S04]  /*8f00*/  LDL.LU R44, [R1+0x6fc] ;  /* 0x0006fc00012c7983 */ /* 0x002f280000300800 */
[----:B------:R0:W-:Y:S04]  /*8f10*/  STL.S16 [R1+0x23c], R38 ;  /* 0x00023c2601007387 */ /* 0x0001e80000100600 */
[----:B0-----:R-:W2:Y:S01]  /*8f20*/  LDL.LU R38, [R1+0x3ac] ;  /* 0x0003ac0001267983 */ /* 0x001ea20000300800 */
[----:B---3--:R-:W-:-:S04]  /*8f30*/  PRMT R6, RZ, 0x7610, R6 ;  /* 0x00007610ff067816 */ /* 0x008fc80000000006 */
[----:B------:R-:W-:-:S05]  /*8f40*/  @!P0 PRMT R6, R10, 0x7610, R6 ;  /* 0x000076100a068816 */ /* 0x000fca0000000006 */
[----:B------:R0:W-:Y:S04]  /*8f50*/  STL.S16 [R1+0x26a], R6 ;  /* 0x00026a0601007387 */ /* 0x0001e80000100600 */
[----:B0-----:R-:W3:Y:S01]  /*8f60*/  LDL.LU R6, [R1+0x6f8] ;  /* 0x0006f80001067983 */ /* 0x001ee20000300800 */
[----:B------:R-:W-:Y:S01]  /*8f70*/  HFMA2.MMA R25, -RZ, RZ, 0, 0 ;  /* 0x00000000ff197435 */ /* 0x000fe200000001ff */
[----:B------:R-:W-:-:S04]  /*8f80*/  PRMT R11, R11, 0x5410, RZ ;  /* 0x000054100b0b7816 */ /* 0x000fc800000000ff */
[----:B------:R-:W-:-:S05]  /*8f90*/  @!P2 PRMT R11, R11, 0x5410, R43 ;  /* 0x000054100b0ba816 */ /* 0x000fca000000002b */
[----:B------:R0:W3:Y:S02]  /*8fa0*/  @!P4 LDG.E R25, [R28.64] ;  /* 0x0000000e1c19c981 */ /* 0x0000e4000c1e1900 */
[----:B0-----:R-:W-:-:S04]  /*8fb0*/  PRMT R28, RZ, 0x7610, R28 ;  /* 0x00007610ff1c7816 */ /* 0x001fc8000000001c */
[----:B------:R-:W-:Y:S02]  /*8fc0*/  @!P2 PRMT R28, R5, 0x7610, R28 ;  /* 0x00007610051ca816 */ /* 0x000fe4000000001c */
[----:B------:R-:W-:Y:S02]  /*8fd0*/  LOP3.LUT P2, RZ, R41, 0x1000, RZ, 0xc0, !PT ;  /* 0x0000100029ff7812 */ /* 0x000fe4000784c0ff */
[----:B----4-:R-:W-:-:S11]  /*8fe0*/  PRMT R44, RZ, 0x7610, R44 ;  /* 0x00007610ff2c7816 */ /* 0x010fd6000000002c */
[----:B--2---:R-:W-:-:S04]  /*8ff0*/  @!P2 SHF.R.U32.HI R10, RZ, 0x10, R4 ;  /* 0x00000010ff0aa819 */ /* 0x004fc80000011604 */
[----:B------:R-:W-:Y:S02]  /*9000*/  @!P2 PRMT R44, R10, 0x7610, R44 ;  /* 0x000076100a2ca816 */ /* 0x000fe4000000002c */
[----:B------:R-:W-:Y:S02]  /*9010*/  @!P2 SHF.R.U32.HI R10, RZ, 0x10, R38 ;  /* 0x00000010ff0aa819 */ /* 0x000fe40000011626 */
[----:B---3--:R-:W-:-:S04]  /*9020*/  PRMT R6, RZ, 0x7610, R6 ;  /* 0x00007610ff067816 */ /* 0x008fc80000000006 */
[----:B------:R-:W-:-:S05]  /*9030*/  @!P2 PRMT R6, R10, 0x7610, R6 ;  /* 0x000076100a06a816 */ /* 0x000fca0000000006 */
[----:B------:R0:W-:Y:S04]  /*9040*/  STL.S16 [R1+0x27a], R6 ;  /* 0x00027a0601007387 */ /* 0x0001e80000100600 */
[----:B0-----:R-:W2:Y:S04]  /*9050*/  LDL.LU R6, [R1+0x6f0] ;  /* 0x0006f00001067983 */ /* 0x001ea80000300800 */
[----:B------:R-:W-:Y:S01]  /*9060*/  STL.S16 [R1+0x266], RZ ;  /* 0x000266ff01007387 */ /* 0x000fe20000100600 */
[----:B--2---:R-:W-:-:S04]  /*9070*/  PRMT R6, RZ, 0x7610, R6 ;  /* 0x00007610ff067816 */ /* 0x004fc80000000006 */
[----:B------:R-:W-:Y:S01]  /*9080*/  PRMT R10, R6, 0x7610, R10 ;  /* 0x00007610060a7816 */ /* 0x000fe2000000000a */
[----:B------:R0:W-:Y:S04]  /*9090*/  STL.S16 [R1+0x264], R6 ;  /* 0x0002640601007387 */ /* 0x0001e80000100600 */
[----:B0-----:R-:W2:Y:S04]  /*90a0*/  LDL.S16 R6, [R1+0x266] ;  /* 0x0002660001067983 */ /* 0x001ea80000100600 */
[----:B------:R0:W-:Y:S04]  /*90b0*/  STL [R1+0x24], R36 ;  /* 0x0000242401007387 */ /* 0x0001e80000100800 */
[----:B------:R1:W-:Y:S04]  /*90c0*/  STL.S16 [R1+0x268], R3 ;  /* 0x0002680301007387 */ /* 0x0003e80000100600 */
[----:B0-----:R-:W3:Y:S04]  /*90d0*/  LDL.LU R36, [R1+0x3a8] ;  /* 0x0003a80001247983 */ /* 0x001ee80000300800 */
[----:B-1----:R-:W4:Y:S01]  /*90e0*/  LDL.LU R3, [R1+0x3a4] ;  /* 0x0003a40001037983 */ /* 0x002f220000300800 */
[----:B------:R-:W-:-:S02]  /*90f0*/  PRMT R29, RZ, 0x7610, R29 ;  /* 0x00007610ff1d7816 */ /* 0x000fc4000000001d */
[----:B--2---:R-:W-:-:S05]  /*9100*/  @!P2 PRMT R6, R38, 0x7610, R6 ;  /* 0x000076102606a816 */ /* 0x004fca0000000006 */
[----:B------:R0:W-:Y:S04]  /*9110*/  @!P2 STL.S16 [R1+0x266], R6 ;  /* 0x000266060100a387 */ /* 0x0001e80000100600 */
[----:B0-----:R-:W2:Y:S01]  /*9120*/  LDL.LU R6, [R1+0x6ec] ;  /* 0x0006ec0001067983 */ /* 0x001ea20000300800 */
[----:B------:R-:W-:Y:S02]  /*9130*/  @!P3 PRMT R29, R37, 0x7610, R29 ;  /* 0x00007610251db816 */ /* 0x000fe4000000001d */
[----:B------:R-:W-:Y:S02]  /*9140*/  PRMT R30, RZ, 0x7610, R30 ;  /* 0x00007610ff1e7816 */ /* 0x000fe4000000001e */
[----:B------:R-:W-:Y:S02]  /*9150*/  PRMT R29, R29, 0x5410, RZ ;  /* 0x000054101d1d7816 */ /* 0x000fe400000000ff */
[----:B------:R-:W-:-:S02]  /*9160*/  @!P1 PRMT R30, R35, 0x7610, R30 ;  /* 0x00007610231e9816 */ /* 0x000fc4000000001e */
[----:B------:R-:W-:Y:S02]  /*9170*/  @!P1 PRMT R29, R29, 0x5410, R2 ;  /* 0x000054101d1d9816 */ /* 0x000fe40000000002 */
[----:B------:R-:W-:Y:S02]  /*9180*/  LOP3.LUT P1, RZ, R41, 0x800, RZ, 0xc0, !PT ;  /* 0x0000080029ff7812 */ /* 0x000fe4000782c0ff */
[----:B------:R-:W-:Y:S02]  /*9190*/  @!P2 PRMT R10, R4, 0x7610, R10 ;  /* 0x00007610040aa816 */ /* 0x000fe4000000000a */
[----:B------:R-:W-:-:S03]  /*91a0*/  PRMT R20, RZ, 0x7610, R20 ;  /* 0x00007610ff147816 */ /* 0x000fc60000000014 */
[----:B------:R3:W-:Y:S06]  /*91b0*/  @!P2 STL.S16 [R1+0x264], R10 ;  /* 0x0002640a0100a387 */ /* 0x0007ec0000100600 */
[----:B---3--:R-:W-:-:S04]  /*91c0*/  @!P1 SHF.R.U32.HI R10, RZ, 0x10, R36 ;  /* 0x00000010ff0a9819 */ /* 0x008fc80000011624 */
[----:B------:R-:W-:Y:S02]  /*91d0*/  @!P1 PRMT R20, R10, 0x7610, R20 ;  /* 0x000076100a149816 */ /* 0x000fe40000000014 */
[----:B----4-:R-:W-:Y:S02]  /*91e0*/  @!P1 SHF.R.U32.HI R10, RZ, 0x10, R3 ;  /* 0x00000010ff0a9819 */ /* 0x010fe40000011603 */
[----:B--2---:R-:W-:-:S04]  /*91f0*/  PRMT R6, RZ, 0x7610, R6 ;  /* 0x00007610ff067816 */ /* 0x004fc80000000006 */
        /* <DEDUP_REMOVED lines=9> */
[----:B------:R1:W-:Y:S04]  /*9290*/  STL [R1+0x28], R9 ;  /* 0x0000280901007387 */ /* 0x0003e80000100800 */
[----:B0-----:R-:W3:Y:S04]  /*92a0*/  LDL.LU R16, [R1+0x6f4] ;  /* 0x0006f40001107983 */ /* 0x001ee80000300800 */
[----:B-1----:R-:W4:Y:S04]  /*92b0*/  LDL.LU R9, [R1+0x3a0] ;  /* 0x0003a00001097983 */ /* 0x002f280000300800 */
[----:B------:R0:W-:Y:S04]  /*92c0*/  STL.S16 [R1+0x278], R44 ;  /* 0x0002782c01007387 */ /* 0x0001e80000100600 */
[----:B0-----:R-:W4:Y:S01]  /*92d0*/  LDL.LU R44, [R1+0x39c] ;  /* 0x00039c00012c7983 */ /* 0x001f220000300800 */
[----:B--2---:R-:W-:-:S05]  /*92e0*/  @!P1 PRMT R6, R3, 0x7610, R6 ;  /* 0x0000761003069816 */ /* 0x004fca0000000006 */
[----:B------:R0:W-:Y:S04]  /*92f0*/  @!P1 STL.S16 [R1+0x26e], R6 ;  /* 0x00026e0601009387 */ /* 0x0001e80000100600 */
[----:B0-----:R-:W2:Y:S01]  /*9300*/  LDL.LU R6, [R1+0x6e0] ;  /* 0x0006e00001067983 */ /* 0x001ea20000300800 */
[----:B------:R-:W-:Y:S02]  /*9310*/  PRMT R30, R30, 0x5410, RZ ;  /* 0x000054101e1e7816 */ /* 0x000fe400000000ff */
[----:B------:R-:W-:Y:S02]  /*9320*/  PRMT R45, R45, 0x5410, RZ ;  /* 0x000054102d2d7816 */ /* 0x000fe400000000ff */
[----:B------:R-:W-:Y:S02]  /*9330*/  @!P0 PRMT R30, R30, 0x5410, R17 ;  /* 0x000054101e1e8816 */ /* 0x000fe40000000011 */
[----:B------:R-:W-:-:S02]  /*9340*/  @!P0 PRMT R45, R45, 0x5410, R34 ;  /* 0x000054102d2d8816 */ /* 0x000fc40000000022 */
[----:B------:R-:W-:Y:S02]  /*9350*/  LOP3.LUT P0, RZ, R41, 0x400, RZ, 0xc0, !PT ;  /* 0x0000040029ff7812 */ /* 0x000fe4000780c0ff */
[----:B------:R-:W-:Y:S02]  /*9360*/  @!P1 PRMT R10, R36, 0x7610, R10 ;  /* 0x00007610240a9816 */ /* 0x000fe4000000000a */
[----:B---3--:R-:W-:-:S03]  /*9370*/  PRMT R16, RZ, 0x7610, R16 ;  /* 0x00007610ff107816 */ /* 0x008fc60000000010 */
[----:B------:R4:W-:Y:S06]  /*9380*/  @!P1 STL.S16 [R1+0x26c], R10 ;  /* 0x00026c0a01009387 */ /* 0x0009ec0000100600 */
[----:B----4-:R-:W-:-:S04]  /*9390*/  @!P0 SHF.R.U32.HI R10, RZ, 0x10, R9 ;  /* 0x00000010ff0a8819 */ /* 0x010fc80000011609 */
[----:B------:R-:W-:Y:S02]  /*93a0*/  @!P0 PRMT R16, R10, 0x7610, R16 ;  /* 0x000076100a108816 */ /* 0x000fe40000000010 */
[----:B------:R-:W-:Y:S02]  /*93b0*/  @!P0 SHF.R.U32.HI R10, RZ, 0x10, R44 ;  /* 0x00000010ff0a8819 */ /* 0x000fe4000001162c */
        /* <DEDUP_REMOVED lines=14> */
[----:B0-----:R-:W3:Y:S04]  /*94a0*/  LDL.LU R20, [R1+0x394] ;  /* 0x0003940001147983 */ /* 0x001ee80000300800 */
[----:B------:R0:W-:Y:S04]  /*94b0*/  STL [R1+0x128], R42 ;  /* 0x0001282a01007387 */ /* 0x0001e80000100800 */
[----:B0-----:R-:W3:Y:S01]  /*94c0*/  LDL.LU R42, [R1+0x6e8] ;  /* 0x0006e800012a7983 */ /* 0x001ee20000300800 */
[----:B--2---:R-:W-:-:S05]  /*94d0*/  @!P0 PRMT R6, R44, 0x7610, R6 ;  /* 0x000076102c068816 */ /* 0x004fca0000000006 */
[----:B------:R0:W-:Y:S04]  /*94e0*/  @!P0 STL.S16 [R1+0x282], R6 ;  /* 0x0002820601008387 */ /* 0x0001e80000100600 */
[----:B0-----:R-:W2:Y:S01]  /*94f0*/  LDL.LU R6, [R1+0x6d4] ;  /* 0x0006d40001067983 */ /* 0x001ea20000300800 */
[----:B------:R-:W-:-:S04]  /*9500*/  PRMT R28, R28, 0x5410, RZ ;  /* 0x000054101c1c7816 */ /* 0x000fc800000000ff */
[----:B------:R-:W-:Y:S02]  /*9510*/  @!P3 PRMT R28, R28, 0x5410, R0 ;  /* 0x000054101c1cb816 */ /* 0x000fe40000000000 */
[----:B------:R-:W-:Y:S02]  /*9520*/  LOP3.LUT P3, RZ, R41, 0x200, RZ, 0xc0, !PT ;  /* 0x0000020029ff7812 */ /* 0x000fe4000786c0ff */
[----:B------:R-:W-:Y:S02]  /*9530*/  @!P0 PRMT R10, R9, 0x7610, R10 ;  /* 0x00007610090a8816 */ /* 0x000fe4000000000a */
[----:B----4-:R-:W-:-:S03]  /*9540*/  PRMT R8, RZ, 0x7610, R8 ;  /* 0x00007610ff087816 */ /* 0x010fc60000000008 */
[----:B------:R3:W-:Y:S06]  /*9550*/  @!P0 STL.S16 [R1+0x280], R10 ;  /* 0x0002800a01008387 */ /* 0x0007ec0000100600 */
[----:B---3--:R-:W-:-:S04]  /*9560*/  @!P3 SHF.R.U32.HI R10, RZ, 0x10, R15 ;  /* 0x00000010ff0ab819 */ /* 0x008fc8000001160f */
[----:B------:R-:W-:Y:S02]  /*9570*/  @!P3 PRMT R8, R10, 0x7610, R8 ;  /* 0x000076100a08b816 */ /* 0x000fe40000000008 */
[----:B------:R-:W-:Y:S01]  /*9580*/  @!P3 SHF.R.U32.HI R10, RZ, 0x10, R20 ;  /* 0x00000010ff0ab819 */ /* 0x000fe20000011614 */
[----:B------:R-:W-:Y:S04]  /*9590*/  STL.S16 [R1+0x2b8], RZ ;  /* 0x0002b8ff01007387 */ /* 0x000fe80000100600 */
[----:B------:R0:W-:Y:S04]  /*95a0*/  STL [R1+0x30], R39 ;  /* 0x0000302701007387 */ /* 0x0001e80000100800 */
[----:B------:R1:W-:Y:S04]  /*95b0*/  STL [R1+0x130], R14 ;  /* 0x0001300e01007387 */ /* 0x0003e80000100800 */
[----:B0-----:R-:W3:Y:S04]  /*95c0*/  LDL.LU R39, [R1+0x390] ;  /* 0x0003900001277983 */ /* 0x001ee80000300800 */
[----:B-1----:R-:W4:Y:S04]  /*95d0*/  LDL.LU R14, [R1+0x6d0] ;  /* 0x0006d000010e7983 */ /* 0x002f280000300800 */
[----:B------:R0:W-:Y:S04]  /*95e0*/  STL.S16 [R1+0x284], R16 ;  /* 0x0002841001007387 */ /* 0x0001e80000100600 */
[----:B0-----:R-:W3:Y:S01]  /*95f0*/  LDL.LU R16, [R1+0x38c] ;  /* 0x00038c0001107983 */ /* 0x001ee20000300800 */
[----:B--2---:R-:W-:-:S04]  /*9600*/  PRMT R6, RZ, 0x7610, R6 ;  /* 0x00007610ff067816 */ /* 0x004fc80000000006 */
[----:B------:R-:W-:Y:S02]  /*9610*/  @!P3 PRMT R6, R10, 0x7610, R6 ;  /* 0x000076100a06b816 */ /* 0x000fe40000000006 */
[----:B------:R-:W-:-:S04]  /*9620*/  PRMT R10, RZ, 0x7610, R10 ;  /* 0x00007610ff0a7816 */ /* 0x000fc8000000000a */
[----:B------:R-:W-:Y:S01]  /*9630*/  PRMT R42, R10, 0x7610, R42 ;  /* 0x000076100a2a7816 */ /* 0x000fe2000000002a */
[----:B------:R0:W-:Y:S04]  /*9640*/  STL.S16 [R1+0x294], R10 ;  /* 0x0002940a01007387 */ /* 0x0001e80000100600 */
[----:B0-----:R-:W2:Y:S04]  /*9650*/  LDL.S16 R10, [R1+0x2b8] ;  /* 0x0002b800010a7983 */ /* 0x001ea80000100600 */
[----:B------:R0:W-:Y:S04]  /*9660*/  STL.S16 [R1+0x2ba], R6 ;  /* 0x0002ba0601007387 */ /* 0x0001e80000100600 */
[----:B0-----:R-:W3:Y:S01]  /*9670*/  LDL.LU R6, [R1+0x6cc] ;  /* 0x0006cc0001067983 */ /* 0x001ee20000300800 */
[----:B------:R-:W-:-:S02]  /*9680*/  LOP3.LUT P2, RZ, R41, 0x100, RZ, 0xc0, !PT ;  /* 0x0000010029ff7812 */ /* 0x000fc4000784c0ff */
[----:B----4-:R-:W-:Y:S02]  /*9690*/  PRMT R14, RZ, 0x7610, R14 ;  /* 0x00007610ff0e7816 */ /* 0x010fe4000000000e */
[----:B--2---:R-:W-:-:S05]  /*96a0*/  @!P3 PRMT R10, R20, 0x7610, R10 ;  /* 0x00007610140ab816 */ /* 0x004fca000000000a */
[----:B------:R3:W-:Y:S04]  /*96b0*/  @!P3 STL.S16 [R1+0x2b8], R10 ;  /* 0x0002b80a0100b387 */ /* 0x0007e80000100600 */
[----:B---3--:R-:W-:Y:S02]  /*96c0*/  @!P2 SHF.R.U32.HI R10, RZ, 0x10, R39 ;  /* 0x00000010ff0aa819 */ /* 0x008fe40000011627 */
[----:B------:R-:W-:Y:S02]  /*96d0*/  PRMT R6, RZ, 0x7610, R6 ;  /* 0x00007610ff067816 */ /* 0x000fe40000000006 */
[----:B------:R-:W-:Y:S02]  /*96e0*/  @!P2 PRMT R14, R10, 0x7610, R14 ;  /* 0x000076100a0ea816 */ /* 0x000fe4000000000e */
[----:B------:R-:W-:-:S04]  /*96f0*/  @!P2 SHF.R.U32.HI R10, RZ, 0x10, R16 ;  /* 0x00000010ff0aa819 */ /* 0x000fc80000011610 */
        /* <DEDUP_REMOVED lines=13> */
[----:B0-----:R-:W3:Y:S01]  /*97d0*/  LDL.LU R8, [R1+0x384] ;  /* 0x0003840001087983 */ /* 0x001ee20000300800 */
[----:B--2---:R-:W-:-:S05]  /*97e0*/  @!P2 PRMT R6, R16, 0x7610, R6 ;  /* 0x000076101006a816 */ /* 0x004fca0000000006 */
[----:B------:R0:W-:Y:S04]  /*97f0*/  @!P2 STL.S16 [R1+0x2c0], R6 ;  /* 0x0002c0060100a387 */ /* 0x0001e80000100600 */
[----:B0-----:R-:W2:Y:S01]  /*9800*/  LDL.LU R6, [R1+0x6bc] ;  /* 0x0006bc0001067983 */ /* 0x001ea20000300800 */
[----:B------:R-:W-:Y:S02]  /*9810*/  LOP3.LUT P1, RZ, R41, 0x80, RZ, 0xc0, !PT ;  /* 0x0000008029ff7812 */ /* 0x000fe4000782c0ff */
[----:B------:R-:W-:Y:S02]  /*9820*/  @!P2 PRMT R10, R39, 0x7610, R10 ;  /* 0x00007610270aa816 */ /* 0x000fe4000000000a */
[----:B----4-:R-:W-:-:S03]  /*9830*/  PRMT R5, RZ, 0x7610, R5 ;  /* 0x00007610ff057816 */ /* 0x010fc60000000005 */
[----:B------:R3:W-:Y:S06]  /*9840*/  @!P2 STL.S16 [R1+0x2bc], R10 ;  /* 0x0002bc0a0100a387 */ /* 0x0007ec0000100600 */
[----:B---3--:R-:W-:-:S04]  /*9850*/  @!P1 SHF.R.U32.HI R10, RZ, 0x10, R43 ;  /* 0x00000010ff0a9819 */ /* 0x008fc8000001162b */
        /* <DEDUP_REMOVED lines=90> */
[----:B------:R0:W-:Y:S01]  /*9e00*/  STL.S16 [R1+0x3b2], R35 ;  /* 0x0003b22301007387 */ /* 0x0001e20000100600 */
[----:B------:R-:W-:-:S03]  /*9e10*/  @!P3 PRMT R42, R15, 0x7610, R42 ;  /* 0x000076100f2ab816 */ /* 0x000fc6000000002a */
[----:B0-----:R-:W3:Y:S04]  /*9e20*/  LDL.LU R35, [R1+0x364] ;  /* 0x0003640001237983 */ /* 0x001ee80000300800 */
[----:B------:R0:W-:Y:S04]  /*9e30*/  @!P3 STL.S16 [R1+0x294], R42 ;  /* 0x0002942a0100b387 */ /* 0x0001e80000100600 */
        /* <DEDUP_REMOVED lines=88> */
[----:B------:R-:W-:Y:S02]  /*a3c0*/  @!P3 PRMT R42, R4, 0x7610, R42 ;  /* 0x00007610042ab816 */ /* 0x000fe4000000002a */
[----:B--2---:R-:W-:-:S04]  /*a3d0*/  PRMT R6, RZ, 0x7610, R6 ;  /* 0x00007610ff067816 */ /* 0x004fc80000000006 */
[----:B------:R-:W-:Y:S01]  /*a3e0*/  PRMT R10, R6, 0x7610, R10 ;  /* 0x00007610060a7816 */ /* 0x000fe2000000000a */
[----:B------:R0:W-:Y:S04]  /*a3f0*/  STL.S16 [R1+0x388], R6 ;  /* 0x0003880601007387 */ /* 0x0001e80000100600 */
[----:B0-----:R-:W2:Y:S04]  /*a400*/  LDL.S16 R6, [R1+0x38c] ;  /* 0x00038c0001067983 */ /* 0x001ea80000100600 */
[----:B------:R0:W-:Y:S04]  /*a410*/  @!P3 STL.S16 [R1+0x3a0], R42 ;  /* 0x0003a02a0100b387 */ /* 0x0001e80000100600 */
[----:B0-----:R-:W3:Y:S04]  /*a420*/  LDL.LU R42, [R1+0x680] ;  /* 0x00068000012a7983 */ /* 0x001ee80000300800 */
[----:B------:R0:W-:Y:S04]  /*a430*/  STL [R1+0x54], R39 ;  /* 0x0000542701007387 */ /* 0x0001e80000100800 */
[----:B------:R1:W-:Y:S04]  /*a440*/  STL [R1+0x154], R16 ;  /* 0x0001541001007387 */ /* 0x0003e80000100800 */
[----:B0-----:R-:W4:Y:S04]  /*a450*/  LDL.LU R39, [R1+0x348] ;  /* 0x0003480001277983 */ /* 0x001f280000300800 */
[----:B-1----:R-:W4:Y:S04]  /*a460*/  LDL.LU R16, [R1+0x664] ;  /* 0x0006640001107983 */ /* 0x002f280000300800 */
[----:B------:R0:W-:Y:S04]  /*a470*/  STL.S16 [R1+0x392], R44 ;  /* 0x0003922c01007387 */ /* 0x0001e80000100600 */
[----:B0-----:R-:W4:Y:S01]  /*a480*/  LDL.LU R44, [R1+0x344] ;  /* 0x00034400012c7983 */ /* 0x001f220000300800 */
[----:B--2---:R-:W-:-:S05]  /*a490*/  @!P1 PRMT R6, R3, 0x7610, R6 ;  /* 0x0000761003069816 */ /* 0x004fca0000000006 */
[----:B------:R0:W-:Y:S04]  /*a4a0*/  @!P1 STL.S16 [R1+0x38c], R6 ;  /* 0x00038c0601009387 */ /* 0x0001e80000100600 */
[----:B0-----:R-:W2:Y:S01]  /*a4b0*/  LDL.LU R6, [R1+0x65c] ;  /* 0x00065c0001067983 */ /* 0x001ea20000300800 */
[----:B---3--:R-:W-:Y:S02]  /*a4c0*/  LOP3.LUT P0, RZ, R42, 0x80000000, RZ, 0xc0, !PT ;  /* 0x800000002aff7812 */ /* 0x008fe4000780c0ff */
[----:B------:R-:W-:-:S05]  /*a4d0*/  @!P1 PRMT R10, R15, 0x7610, R10 ;  /* 0x000076100f0a9816 */ /* 0x000fca000000000a */
[----:B------:R0:W-:Y:S01]  /*a4e0*/  @!P1 STL.S16 [R1+0x388], R10 ;  /* 0x0003880a01009387 */ /* 0x0001e20000100600 */
[----:B----4-:R-:W-:-:S05]  /*a4f0*/  PRMT R16, RZ, 0x7610, R16 ;  /* 0x00007610ff107816 */ /* 0x010fca0000000010 */
[----:B0-----:R-:W-:-:S04]  /*a500*/  @!P0 SHF.R.U32.HI R10, RZ, 0x10, R39 ;  /* 0x00000010ff0a8819 */ /* 0x001fc80000011627 */
        /* <DEDUP_REMOVED lines=95> */
[----:B------:R3:W-:Y:S01]  /*ab00*/  @!P1 STL.S16 [R1+0x368], R10 ;  /* 0x0003680a01009387 */ /* 0x0007e20000100600 */
[----:B------:R-:W-:-:S05]  /*ab10*/  @!P3 PRMT R21, R0, 0x7610, R21 ;  /* 0x000076100015b816 */ /* 0x000fca0000000015 */
[----:B---3--:R-:W-:-:S04]  /*ab20*/  @!P0 SHF.R.U32.HI R10, RZ, 0x10, R17 ;  /* 0x00000010ff0a8819 */ /* 0x008fc80000011611 */
[----:B------:R-:W-:Y:S02]  /*ab30*/  @!P0 PRMT R37, R10, 0x7610, R37 ;  /* 0x000076100a258816 */ /* 0x000fe40000000025 */
[----:B------:R-:W-:Y:S01]  /*ab40*/  @!P0 SHF.R.U32.HI R10, RZ, 0x10, R14 ;  /* 0x00000010ff0a8819 */ /* 0x000fe2000001160e */
[----:B------:R0:W-:Y:S04]  /*ab50*/  STL [R1+0x6c], R36 ;  /* 0x00006c2401007387 */ /* 0x0001e80000100800 */
[----:B------:R1:W-:Y:S04]  /*ab60*/  @!P3 STL.S16 [R1+0x370], R21 ;  /* 0x000370150100b387 */ /* 0x0003e80000100600 */
[----:B------:R3:W-:Y:S01]  /*ab70*/  STL [R1+0x68], R4 ;  /* 0x0000680401007387 */ /* 0x0007e20000100800 */
[----:B0-----:R-:W-:-:S03]  /*ab80*/  MOV R36, R7 ;  /* 0x0000000700247202 */ /* 0x001fc60000000f00 */
[----:B------:R0:W-:Y:S04]  /*ab90*/  STL.S16 [R1+0x36a], R5 ;  /* 0x00036a0501007387 */ /* 0x0001e80000100600 */
[----:B------:R4:W-:Y:S04]  /*aba0*/  STL [R1+0x168], R35 ;  /* 0x0001682301007387 */ /* 0x0009e80000100800 */
[----:B------:R0:W-:Y:S04]  /*abb0*/  STL.S16 [R1+0x362], R37 ;  /* 0x0003622501007387 */ /* 0x0001e80000100600 */
[----:B-1----:R-:W2:Y:S04]  /*abc0*/  LDL.LU R21, [R1+0x638] ;  /* 0x0006380001157983 */ /* 0x002ea80000300800 */
[----:B---3--:R-:W3:Y:S04]  /*abd0*/  LDL.LU R4, [R1+0x320] ;  /* 0x0003200001047983 */ /* 0x008ee80000300800 */
[----:B0-----:R-:W3:Y:S04]  /*abe0*/  LDL.LU R5, [R1+0x31c] ;  /* 0x00031c0001057983 */ /* 0x001ee80000300800 */
[----:B----4-:R-:W4:Y:S04]  /*abf0*/  LDL.LU R35, [R1+0x628] ;  /* 0x0006280001237983 */ /* 0x010f280000300800 */
[----:B------:R-:W3:Y:S04]  /*ac00*/  LDL.LU R7, [R1+0x318] ;  /* 0x0003180001077983 */ /* 0x000ee80000300800 */
[----:B------:R-:W3:Y:S01]  /*ac10*/  LDL.LU R37, [R1+0x314] ;  /* 0x0003140001257983 */ /* 0x000ee20000300800 */
        /* <DEDUP_REMOVED lines=8> */
[----:B0-----:R-:W2:Y:S01]  /*aca0*/  LDL.S16 R6, [R1+0x364] ;  /* 0x0003640001067983 */ /* 0x001ea20000100600 */
[----:B------:R-:W-:Y:S02]  /*acb0*/  LOP3.LUT P2, RZ, R42, 0x4000000, RZ, 0xc0, !PT ;  /* 0x040000002aff7812 */ /* 0x000fe4000784c0ff */
[----:B------:R-:W-:Y:S02]  /*acc0*/  @!P0 PRMT R10, R17, 0x7610, R10 ;  /* 0x00007610110a8816 */ /* 0x000fe4000000000a */
[----:B--2---:R-:W-:-:S05]  /*acd0*/  @!P0 PRMT R6, R14, 0x7610, R6 ;  /* 0x000076100e068816 */ /* 0x004fca0000000006 */
[----:B------:R0:W-:Y:S04]  /*ace0*/  @!P0 STL.S16 [R1+0x364], R6 ;  /* 0x0003640601008387 */ /* 0x0001e80000100600 */
[----:B0-----:R-:W2:Y:S01]  /*acf0*/  LDL.LU R6, [R1+0x620] ;  /* 0x0006200001067983 */ /* 0x001ea20000300800 */
[----:B----4-:R-:W-:-:S03]  /*ad00*/  PRMT R35, RZ, 0x7610, R35 ;  /* 0x00007610ff237816 */ /* 0x010fc60000000023 */
[----:B------:R3:W-:Y:S02]  /*ad10*/  @!P0 STL.S16 [R1+0x360], R10 ;  /* 0x0003600a01008387 */ /* 0x0007e40000100600 */
        /* <DEDUP_REMOVED lines=13> */
[----:B0-----:R-:W3:Y:S01]  /*adf0*/  LDL.LU R34, [R1+0x61c] ;  /* 0x00061c0001227983 */ /* 0x001ee20000300800 */
[----:B--2---:R-:W-:-:S05]  /*ae00*/  @!P2 PRMT R6, R5, 0x7610, R6 ;  /* 0x000076100506a816 */ /* 0x004fca0000000006 */
[----:B------:R0:W-:Y:S04]  /*ae10*/  @!P2 STL.S16 [R1+0x35c], R6 ;  /* 0x00035c060100a387 */ /* 0x0001e80000100600 */
[----:B0-----:R-:W2:Y:S01]  /*ae20*/  LDL.LU R6, [R1+0x614] ;  /* 0x0006140001067983 */ /* 0x001ea20000300800 */
[----:B------:R-:W-:Y:S02]  /*ae30*/  LOP3.LUT P1, RZ, R42, 0x2000000, RZ, 0xc0, !PT ;  /* 0x020000002aff7812 */ /* 0x000fe4000782c0ff */
[----:B------:R-:W-:Y:S02]  /*ae40*/  @!P2 PRMT R10, R4, 0x7610, R10 ;  /* 0x00007610040aa816 */ /* 0x000fe4000000000a */
[----:B---3--:R-:W-:-:S03]  /*ae50*/  PRMT R34, RZ, 0x7610, R34 ;  /* 0x00007610ff227816 */ /* 0x008fc60000000022 */
[----:B------:R0:W-:Y:S06]  /*ae60*/  @!P2 STL.S16 [R1+0x358], R10 ;  /* 0x0003580a0100a387 */ /* 0x0001ec0000100600 */
        /* <DEDUP_REMOVED lines=285> */
[----:B------:R1:W-:Y:S01]  /*c040*/  STL [R1+0x19c], R38 ;  /* 0x00019c2601007387 */ /* 0x0003e20000100800 */
[----:B0-----:R-:W-:-:S03]  /*c050*/  MOV R39, R36 ;  /* 0x0000002400277202 */ /* 0x001fc60000000f00 */
[----:B------:R-:W3:Y:S04]  /*c060*/  LDL.LU R36, [R1+0x2a8] ;  /* 0x0002a80001247983 */ /* 0x000ee80000300800 */
[----:B-1----:R-:W4:Y:S04]  /*c070*/  LDL.LU R38, [R1+0x58c] ;  /* 0x00058c0001267983 */ /* 0x002f280000300800 */
[----:B------:R0:W-:Y:S04]  /*c080*/  STL.S16 [R1+0x302], R35 ;  /* 0x0003022301007387 */ /* 0x0001e80000100600 */
[----:B0-----:R-:W3:Y:S01]  /*c090*/  LDL.LU R35, [R1+0x2a4] ;  /* 0x0002a40001237983 */ /* 0x001ee20000300800 */
[----:B--2---:R-:W-:-:S05]  /*c0a0*/  @!P1 PRMT R6, R37, 0x7610, R6 ;  /* 0x0000761025069816 */ /* 0x004fca0000000006 */
[----:B------:R0:W-:Y:S04]  /*c0b0*/  @!P1 STL.S16 [R1+0x3e4], R6 ;  /* 0x0003e40601009387 */ /* 0x0001e80000100600 */
[----:B0-----:R-:W2:Y:S01]  /*c0c0*/  LDL.LU R6, [R1+0x584] ;  /* 0x0005840001067983 */ /* 0x001ea20000300800 */
[----:B------:R-:W-:Y:S02]  /*c0d0*/  LOP3.LUT P0, RZ, R42, 0x2000, RZ, 0xc0, !PT ;  /* 0x000020002aff7812 */ /* 0x000fe4000780c0ff */
[----:B------:R-:W-:Y:S01]  /*c0e0*/  @!P1 PRMT R10, R15, 0x7610, R10 ;  /* 0x000076100f0a9816 */ /* 0x000fe2000000000a */
[----:B------:R0:W-:Y:S01]  /*c0f0*/  STL [R1+0x1a0], R3 ;  /* 0x0001a00301007387 */ /* 0x0001e20000100800 */
[----:B----4-:R-:W-:-:S03]  /*c100*/  PRMT R38, RZ, 0x7610, R38 ;  /* 0x00007610ff267816 */ /* 0x010fc60000000026 */
[----:B------:R3:W-:Y:S04]  /*c110*/  @!P1 STL.S16 [R1+0x2fc], R10 ;  /* 0x0002fc0a01009387 */ /* 0x0007e80000100600 */
[----:B0-----:R-:W4:Y:S02]  /*c120*/  LDL.LU R3, [R1+0x580] ;  /* 0x0005800001037983 */ /* 0x001f240000300800 */
[----:B---3--:R-:W-:-:S04]  /*c130*/  @!P0 SHF.R.U32.HI R10, RZ, 0x10, R36 ;  /* 0x00000010ff0a8819 */ /* 0x008fc80000011624 */
[----:B------:R-:W-:Y:S02]  /*c140*/  @!P0 PRMT R38, R10, 0x7610, R38 ;  /* 0x000076100a268816 */ /* 0x000fe40000000026 */
[----:B------:R-:W-:Y:S01]  /*c150*/  @!P0 SHF.R.U32.HI R10, RZ, 0x10, R35 ;  /* 0x00000010ff0a8819 */ /* 0x000fe20000011623 */
[----:B------:R0:W-:Y:S04]  /*c160*/  STL.S16 [R1+0x2fe], R34 ;  /* 0x0002fe2201007387 */ /* 0x0001e80000100600 */
[----:B0-----:R-:W3:Y:S01]  /*c170*/  LDL.LU R34, [R1+0x2a0] ;  /* 0x0002a00001227983 */ /* 0x001ee20000300800 */
[----:B--2---:R-:W-:-:S04]  /*c180*/  PRMT R6, RZ, 0x7610, R6 ;  /* 0x00007610ff067816 */ /* 0x004fc80000000006 */
[----:B------:R-:W-:-:S05]  /*c190*/  @!P0 PRMT R6, R10, 0x7610, R6 ;  /* 0x000076100a068816 */ /* 0x000fca0000000006 */
[----:B------:R0:W-:Y:S04]  /*c1a0*/  STL.S16 [R1+0x2f6], R6 ;  /* 0x0002f60601007387 */ /* 0x0001e80000100600 */
[----:B0-----:R-:W2:Y:S01]  /*c1b0*/  LDL.LU R6, [R1+0x57c] ;  /* 0x00057c0001067983 */ /* 0x001ea20000300800 */
[----:B----4-:R-:W-:Y:S02]  /*c1c0*/  PRMT R3, RZ, 0x7610, R3 ;  /* 0x00007610ff037816 */ /* 0x010fe40000000003 */
[----:B------:R-:W-:Y:S02]  /*c1d0*/  LOP3.LUT P2, RZ, R42, 0x1000, RZ, 0xc0, !PT ;  /* 0x000010002aff7812 */ /* 0x000fe4000784c0ff */
[----:B------:R-:W-:-:S04]  /*c1e0*/  PRMT R10, R3, 0x7610, R10 ;  /* 0x00007610030a7816 */ /* 0x000fc8000000000a */
[----:B------:R-:W-:Y:S01]  /*c1f0*/  @!P0 PRMT R10, R36, 0x7610, R10 ;  /* 0x00007610240a8816 */ /* 0x000fe2000000000a */
[----:B------:R-:W-:Y:S04]  /*c200*/  STL.S16 [R1+0x2f0], R3 ;  /* 0x0002f00301007387 */ /* 0x000fe80000100600 */
[----:B------:R3:W-:Y:S02]  /*c210*/  @!P0 STL.S16 [R1+0x2f0], R10 ;  /* 0x0002f00a01008387 */ /* 0x0007e40000100600 */
[----:B---3--:R-:W-:Y:S02]  /*c220*/  @!P2 SHF.R.U32.HI R10, RZ, 0x10, R34 ;  /* 0x00000010ff0aa819 */ /* 0x008fe40000011622 */
[----:B------:R0:W-:Y:S04]  /*c230*/  STL [R1+0xa0], R43 ;  /* 0x0000a02b01007387 */ /* 0x0001e80000100800 */
[----:B0-----:R-:W3:Y:S01]  /*c240*/  LDL.LU R43, [R1+0x29c] ;  /* 0x00029c00012b7983 */ /* 0x001ee20000300800 */
[----:B--2---:R-:W-:-:S04]  /*c250*/  PRMT R6, RZ, 0x7610, R6 ;  /* 0x00007610ff067816 */ /* 0x004fc80000000006 */
[----:B------:R-:W-:-:S05]  /*c260*/  @!P2 PRMT R6, R10, 0x7610, R6 ;  /* 0x000076100a06a816 */ /* 0x000fca0000000006 */
[----:B------:R0:W-:Y:S04]  /*c270*/  STL.S16 [R1+0x2ea], R6 ;  /* 0x0002ea0601007387 */ /* 0x0001e80000100600 */
[----:B0-----:R-:W2:Y:S04]  /*c280*/  LDL.LU R6, [R1+0x574] ;  /* 0x0005740001067983 */ /* 0x001ea80000300800 */
[----:B------:R-:W-:Y:S01]  /*c290*/  STL.S16 [R1+0x2e8], RZ ;  /* 0x0002e8ff01007387 */ /* 0x000fe20000100600 */
[----:B---3--:R-:W-:-:S03]  /*c2a0*/  @!P2 SHF.R.U32.HI R10, RZ, 0x10, R43 ;  /* 0x00000010ff0aa819 */ /* 0x008fc6000001162b */
[----:B------:R0:W-:Y:S02]  /*c2b0*/  STL [R1+0xa4], R0 ;  /* 0x0000a40001007387 */ /* 0x0001e40000100800 */
[----:B0-----:R-:W-:Y:S02]  /*c2c0*/  MOV R0, R39 ;  /* 0x0000002700007202 */ /* 0x001fe40000000f00 */
[----:B------:R-:W3:Y:S01]  /*c2d0*/  LDL.LU R39, [R1+0x298] ;  /* 0x0002980001277983 */ /* 0x000ee20000300800 */
[----:B--2---:R-:W-:-:S04]  /*c2e0*/  PRMT R6, RZ, 0x7610, R6 ;  /* 0x00007610ff067816 */ /* 0x004fc80000000006 */
[----:B------:R-:W-:Y:S02]  /*c2f0*/  @!P2 PRMT R6, R10, 0x7610, R6 ;  /* 0x000076100a06a816 */ /* 0x000fe40000000006 */
[----:B------:R-:W2:Y:S04]  /*c300*/  LDL.S16 R10, [R1+0x2e8] ;  /* 0x0002e800010a7983 */ /* 0x000ea80000100600 */
[----:B------:R0:W-:Y:S04]  /*c310*/  STL.S16 [R1+0x2ee], R6 ;  /* 0x0002ee0601007387 */ /* 0x0001e80000100600 */
[----:B0-----:R-:W4:Y:S01]  /*c320*/  LDL.LU R6, [R1+0x570] ;  /* 0x0005700001067983 */ /* 0x001f220000300800 */
[----:B------:R-:W-:-:S05]  /*c330*/  @!P3 PRMT R21, R4, 0x7610, R21 ;  /* 0x000076100415b816 */ /* 0x000fca0000000015 */
[----:B------:R-:W-:Y:S01]  /*c340*/  @!P3 STL.S16 [R1+0x310], R21 ;  /* 0x000310150100b387 */ /* 0x000fe20000100600 */
[----:B------:R-:W-:-:S03]  /*c350*/  LOP3.LUT P3, RZ, R42, 0x800, RZ, 0xc0, !PT ;  /* 0x000008002aff7812 */ /* 0x000fc6000786c0ff */
[----:B------:R0:W-:Y:S04]  /*c360*/  STL.S16 [R1+0x2f2], R38 ;  /* 0x0002f22601007387 */ /* 0x0001e80000100600 */
[----:B------:R1:W-:Y:S04]  /*c370*/  STL [R1+0xac], R17 ;  /* 0x0000ac1101007387 */ /* 0x0003e80000100800 */
[----:B------:R-:W-:Y:S04]  /*c380*/  STL.S16 [R1+0x2e4], RZ ;  /* 0x0002e4ff01007387 */ /* 0x000fe80000100600 */
[----:B0-----:R-:W3:Y:S04]  /*c390*/  LDL.LU R38, [R1+0x290] ;  /* 0x0002900001267983 */ /* 0x001ee80000300800 */
[----:B-1----:R-:W3:Y:S04]  /*c3a0*/  LDL.LU R17, [R1+0x564] ;  /* 0x0005640001117983 */ /* 0x002ee80000300800 */
[----:B------:R0:W-:Y:S04]  /*c3b0*/  STL [R1+0x1a4], R44 ;  /* 0x0001a42c01007387 */ /* 0x0001e80000100800 */
[----:B------:R-:W-:Y:S04]  /*c3c0*/  STL.S16 [R1+0x2f4], RZ ;  /* 0x0002f4ff01007387 */ /* 0x000fe80000100600 */
[----:B------:R-:W3:Y:S04]  /*c3d0*/  LDL.S16 R3, [R1+0x2f4] ;  /* 0x0002f40001037983 */ /* 0x000ee80000100600 */
[----:B0-----:R-:W3:Y:S01]  /*c3e0*/  LDL.LU R44, [R1+0x28c] ;  /* 0x00028c00012c7983 */ /* 0x001ee20000300800 */
[----:B------:R-:W-:-:S03]  /*c3f0*/  LOP3.LUT P1, RZ, R42, 0x400, RZ, 0xc0, !PT ;  /* 0x000004002aff7812 */ /* 0x000fc6000782c0ff */
[----:B------:R-:W3:Y:S01]  /*c400*/  LDL.LU R21, [R1+0x5a8] ;  /* 0x0005a80001157983 */ /* 0x000ee20000300800 */
[----:B--2---:R-:W-:-:S05]  /*c410*/  @!P2 PRMT R10, R34, 0x7610, R10 ;  /* 0x00007610220aa816 */ /* 0x004fca000000000a */
[----:B------:R3:W-:Y:S01]  /*c420*/  @!P2 STL.S16 [R1+0x2e8], R10 ;  /* 0x0002e80a0100a387 */ /* 0x0007e20000100600 */
[----:B----4-:R-:W-:Y:S02]  /*c430*/  PRMT R6, RZ, 0x7610, R6 ;  /* 0x00007610ff067816 */ /* 0x010fe40000000006 */
[----:B---3--:R-:W-:-:S04]  /*c440*/  @!P3 SHF.R.U32.HI R10, RZ, 0x10, R39 ;  /* 0x00000010ff0ab819 */ /* 0x008fc80000011627 */
[----:B------:R-:W-:-:S05]  /*c450*/  @!P3 PRMT R6, R10, 0x7610, R6 ;  /* 0x000076100a06b816 */ /* 0x000fca0000000006 */
[----:B------:R0:W-:Y:S04]  /*c460*/  STL.S16 [R1+0x2e2], R6 ;  /* 0x0002e20601007387 */ /* 0x0001e80000100600 */
[----:B0-----:R-:W2:Y:S01]  /*c470*/  LDL.LU R6, [R1+0x560] ;  /* 0x0005600001067983 */ /* 0x001ea20000300800 */
[----:B------:R-:W-:Y:S02]  /*c480*/  @!P3 SHF.R.U32.HI R10, RZ, 0x10, R38 ;  /* 0x00000010ff0ab819 */ /* 0x000fe40000011626 */
[----:B--2---:R-:W-:-:S04]  /*c490*/  PRMT R6, RZ, 0x7610, R6 ;  /* 0x00007610ff067816 */ /* 0x004fc80000000006 */
[----:B------:R-:W-:Y:S02]  /*c4a0*/  @!P3 PRMT R6, R10, 0x7610, R6 ;  /* 0x000076100a06b816 */ /* 0x000fe40000000006 */
[----:B------:R-:W-:-:S04]  /*c4b0*/  PRMT R10, RZ, 0x7610, R10 ;  /* 0x00007610ff0a7816 */ /* 0x000fc8000000000a */
[----:B------:R-:W-:Y:S01]  /*c4c0*/  PRMT R17, R10, 0x7610, R17 ;  /* 0x000076100a117816 */ /* 0x000fe20000000011 */
[----:B------:R0:W-:Y:S04]  /*c4d0*/  STL.S16 [R1+0x2e0], R10 ;  /* 0x0002e00a01007387 */ /* 0x0001e80000100600 */
[----:B------:R1:W-:Y:S04]  /*c4e0*/  STL.S16 [R1+0x2e6], R6 ;  /* 0x0002e60601007387 */ /* 0x0003e80000100600 */
[----:B0-----:R-:W2:Y:S04]  /*c4f0*/  LDL.S16 R10, [R1+0x2e4] ;  /* 0x0002e400010a7983 */ /* 0x001ea80000100600 */
[----:B-1----:R-:W3:Y:S01]  /*c500*/  LDL.LU R6, [R1+0x55c] ;  /* 0x00055c0001067983 */ /* 0x002ee20000300800 */
[----:B------:R-:W-:-:S03]  /*c510*/  @!P0 PRMT R3, R35, 0x7610, R3 ;  /* 0x0000761023038816 */ /* 0x000fc60000000003 */
[----:B------:R0:W-:Y:S04]  /*c520*/  STL [R1+0xa8], R2 ;  /* 0x0000a80201007387 */ /* 0x0001e80000100800 */
[----:B------:R1:W-:Y:S04]  /*c530*/  @!P0 STL.S16 [R1+0x2f4], R3 ;  /* 0x0002f40301008387 */ /* 0x0003e80000100600 */
[----:B0-----:R-:W4:Y:S04]  /*c540*/  LDL.LU R2, [R1+0x288] ;  /* 0x0002880001027983 */ /* 0x001f280000300800 */
[----:B-1----:R-:W4:Y:S01]  /*c550*/  LDL.LU R3, [R1+0x578] ;  /* 0x0005780001037983 */ /* 0x002f220000300800 */
[----:B--2---:R-:W-:-:S02]  /*c560*/  @!P3 PRMT R10, R38, 0x7610, R10 ;  /* 0x00007610260ab816 */ /* 0x004fc4000000000a */
[----:B---3--:R-:W-:-:S03]  /*c570*/  PRMT R6, RZ, 0x7610, R6 ;  /* 0x00007610ff067816 */ /* 0x008fc60000000006 */
[----:B------:R0:W-:Y:S02]  /*c580*/  @!P3 STL.S16 [R1+0x2e4], R10 ;  /* 0x0002e40a0100b387 */ /* 0x0001e40000100600 */
[----:B0-----:R-:W-:-:S04]  /*c590*/  @!P1 SHF.R.U32.HI R10, RZ, 0x10, R44 ;  /* 0x00000010ff0a9819 */ /* 0x001fc8000001162c */
[----:B------:R-:W-:-:S05]  /*c5a0*/  @!P1 PRMT R6, R10, 0x7610, R6 ;  /* 0x000076100a069816 */ /* 0x000fca0000000006 */
[----:B------:R0:W-:Y:S04]  /*c5b0*/  STL.S16 [R1+0x2da], R6 ;  /* 0x0002da0601007387 */ /* 0x0001e80000100600 */
[----:B0-----:R-:W2:Y:S01]  /*c5c0*/  LDL.LU R6, [R1+0x54c] ;  /* 0x00054c0001067983 */ /* 0x001ea20000300800 */
[----:B------:R-:W-:-:S03]  /*c5d0*/  PRMT R21, RZ, 0x7610, R21 ;  /* 0x00007610ff157816 */ /* 0x000fc60000000015 */
[----:B------:R0:W-:Y:S01]  /*c5e0*/  STL [R1+0xb0], R4 ;  /* 0x0000b00401007387 */ /* 0x0001e20000100800 */
[----:B----4-:R-:W-:Y:S02]  /*c5f0*/  PRMT R3, R21, 0x7610, R3 ;  /* 0x0000761015037816 */ /* 0x010fe40000000003 */
[----:B------:R-:W-:Y:S01]  /*c600*/  @!P1 SHF.R.U32.HI R10, RZ, 0x10, R2 ;  /* 0x00000010ff0a9819 */ /* 0x000fe20000011602 */
[----:B0-----:R-:W3:Y:S01]  /*c610*/  LDL.LU R4, [R1+0x550] ;  /* 0x0005500001047983 */ /* 0x001ee20000300800 */
[----:B------:R-:W-:-:S03]  /*c620*/  @!P2 PRMT R3, R43, 0x7610, R3 ;  /* 0x000076102b03a816 */ /* 0x000fc60000000003 */
[----:B------:R-:W-:Y:S04]  /*c630*/  STL.S16 [R1+0x2ec], R21 ;  /* 0x0002ec1501007387 */ /* 0x000fe80000100600 */
[----:B------:R0:W-:Y:S01]  /*c640*/  @!P2 STL.S16 [R1+0x2ec], R3 ;  /* 0x0002ec030100a387 */ /* 0x0001e20000100600 */
[----:B------:R-:W-:-:S03]  /*c650*/  LOP3.LUT P0, RZ, R42, 0x200, RZ, 0xc0, !PT ;  /* 0x000002002aff7812 */ /* 0x000fc6000780c0ff */
[----:B------:R1:W-:Y:S04]  /*c660*/  STL [R1+0x1b0], R8 ;  /* 0x0001b00801007387 */ /* 0x0003e80000100800 */
[----:B------:R4:W-:Y:S04]  /*c670*/  STL [R1+0xb4], R7 ;  /* 0x0000b40701007387 */ /* 0x0009e80000100800 */
[----:B0-----:R-:W3:Y:S04]  /*c680*/  LDL.LU R3, [R1+0x274] ;  /* 0x0002740001037983 */ /* 0x001ee80000300800 */
[----:B-1----:R-:W3:Y:S04]  /*c690*/  LDL.LU R8, [R1+0x540] ;  /* 0x0005400001087983 */ /* 0x002ee80000300800 */
[----:B----4-:R-:W4:Y:S01]  /*c6a0*/  LDL.LU R7, [R1+0x53c] ;  /* 0x00053c0001077983 */ /* 0x010f220000300800 */
[----:B--2---:R-:W-:-:S03]  /*c6b0*/  PRMT R6, RZ, 0x7610, R6 ;  /* 0x00007610ff067816 */ /* 0x004fc60000000006 */
[----:B------:R-:W-:Y:S01]  /*c6c0*/  STL.S16 [R1+0x3ec], RZ ;  /* 0x0003ecff01007387 */ /* 0x000fe20000100600 */
[----:B------:R-:W-:-:S03]  /*c6d0*/  @!P1 PRMT R6, R10, 0x7610, R6 ;  /* 0x000076100a069816 */ /* 0x000fc60000000006 */
[----:B------:R-:W-:Y:S04]  /*c6e0*/  STL.S16 [R1+0x3e8], RZ ;  /* 0x0003e8ff01007387 */ /* 0x000fe80000100600 */
[----:B------:R0:W-:Y:S04]  /*c6f0*/  STL.S16 [R1+0x3ea], R6 ;  /* 0x0003ea0601007387 */ /* 0x0001e80000100600 */
[----:B------:R1:W-:Y:S01]  /*c700*/  STL [R1+0xb8], R9 ;  /* 0x0000b80901007387 */ /* 0x0003e20000100800 */
[----:B---3--:R-:W-:-:S03]  /*c710*/  PRMT R4, RZ, 0x7610, R4 ;  /* 0x00007610ff047816 */ /* 0x008fc60000000004 */
[----:B------:R2:W-:Y:S04]  /*c720*/  STL [R1+0x1b4], R14 ;  /* 0x0001b40e01007387 */ /* 0x0005e80000100800 */
[----:B0-----:R-:W3:Y:S01]  /*c730*/  LDL.LU R6, [R1+0x548] ;  /* 0x0005480001067983 */ /* 0x001ee20000300800 */
[----:B------:R-:W-:Y:S02]  /*c740*/  PRMT R10, R4, 0x7610, R10 ;  /* 0x00007610040a7816 */ /* 0x000fe4000000000a */
[----:B------:R-:W-:Y:S01]  /*c750*/  LOP3.LUT P2, RZ, R42, 0x100, RZ, 0xc0, !PT ;  /* 0x000001002aff7812 */ /* 0x000fe2000784c0ff */
[----:B-1----:R-:W4:Y:S01]  /*c760*/  LDL.LU R9, [R1+0x528] ;  /* 0x0005280001097983 */ /* 0x002f220000300800 */
[----:B------:R-:W-:-:S03]  /*c770*/  @!P1 PRMT R10, R44, 0x7610, R10 ;  /* 0x000076102c0a9816 */ /* 0x000fc6000000000a */
[----:B------:R0:W-:Y:S04]  /*c780*/  STL.S16 [R1+0x2d8], R4 ;  /* 0x0002d80401007387 */ /* 0x0001e80000100600 */
[----:B------:R1:W-:Y:S04]  /*c790*/  @!P1 STL.S16 [R1+0x2d8], R10 ;  /* 0x0002d80a01009387 */ /* 0x0003e80000100600 */
[----:B--2---:R-:W2:Y:S01]  /*c7a0*/  LDL.LU R14, [R1+0x52c] ;  /* 0x00052c00010e7983 */ /* 0x004ea20000300800 */
[----:B------:R-:W-:-:S03]  /*c7b0*/  PRMT R8, RZ, 0x7610, R8 ;  /* 0x00007610ff087816 */ /* 0x000fc60000000008 */
[----:B0-----:R-:W2:Y:S01]  /*c7c0*/  LDL.S16 R4, [R1+0x3e8] ;  /* 0x0003e80001047983 */ /* 0x001ea20000100600 */
[----:B-1----:R-:W-:-:S03]  /*c7d0*/  @!P0 SHF.R.U32.HI R10, RZ, 0x10, R3 ;  /* 0x00000010ff0a8819 */ /* 0x002fc60000011603 */
[----:B------:R0:W-:Y:S04]  /*c7e0*/  STL [R1+0xbc], R15 ;  /* 0x0000bc0f01007387 */ /* 0x0001e80000100800 */
[----:B------:R1:W-:Y:S01]  /*c7f0*/  STL [R1+0xc0], R36 ;  /* 0x0000c02401007387 */ /* 0x0003e20000100800 */
[----:B------:R-:W-:-:S03]  /*c800*/  @!P3 PRMT R17, R39, 0x7610, R17 ;  /* 0x000076102711b816 */ /* 0x000fc60000000011 */
[----:B------:R-:W-:Y:S04]  /*c810*/  STL [R1+0x1a8], R20 ;  /* 0x0001a81401007387 */ /* 0x000fe80000100800 */
[----:B------:R-:W-:Y:S04]  /*c820*/  STL [R1+0x1ac], R16 ;  /* 0x0001ac1001007387 */ /* 0x000fe80000100800 */
[----:B------:R-:W-:Y:S04]  /*c830*/  STL [R1+0x1b8], R5 ;  /* 0x0001b80501007387 */ /* 0x000fe80000100800 */
[----:B------:R-:W-:Y:S04]  /*c840*/  STL [R1+0xc4], R34 ;  /* 0x0000c42201007387 */ /* 0x000fe80000100800 */
[----:B------:R-:W2:Y:S01]  /*c850*/  LDL.LU R21, [R1+0x56c] ;  /* 0x00056c0001157983 */ /* 0x000ea20000300800 */
[----:B---3--:R-:W-:-:S03]  /*c860*/  PRMT R6, RZ, 0x7610, R6 ;  /* 0x00007610ff067816 */ /* 0x008fc60000000006 */
[----:B------:R-:W-:Y:S01]  /*c870*/  STL.S16 [R1+0x2d4], R8 ;  /* 0x0002d40801007387 */ /* 0x000fe20000100600 */
[----:B------:R-:W-:-:S03]  /*c880*/  @!P0 PRMT R6, R10, 0x7610, R6 ;  /* 0x000076100a068816 */ /* 0x000fc60000000006 */
[----:B0-----:R-:W3:Y:S04]  /*c890*/  LDL.LU R15, [R1+0x514] ;  /* 0x00051400010f7983 */ /* 0x001ee80000300800 */
[----:B------:R0:W-:Y:S01]  /*c8a0*/  STL.S16 [R1+0x2d6], R6 ;  /* 0x0002d60601007387 */ /* 0x0001e20000100600 */
[----:B----4-:R-:W-:Y:S02]  /*c8b0*/  PRMT R7, RZ, 0x7610, R7 ;  /* 0x00007610ff077816 */ /* 0x010fe40000000007 */
[----:B------:R-:W-:Y:S01]  /*c8c0*/  PRMT R9, RZ, 0x7610, R9 ;  /* 0x00007610ff097816 */ /* 0x000fe20000000009 */
[----:B-1----:R-:W4:Y:S01]  /*c8d0*/  LDL.LU R36, [R1+0x4fc] ;  /* 0x0004fc0001247983 */ /* 0x002f220000300800 */
[----:B--2---:R-:W-:-:S03]  /*c8e0*/  @!P1 PRMT R4, R2, 0x7610, R4 ;  /* 0x0000761002049816 */ /* 0x004fc60000000004 */
[----:B0-----:R-:W2:Y:S01]  /*c8f0*/  LDL.LU R6, [R1+0x538] ;  /* 0x0005380001067983 */ /* 0x001ea20000300800 */
[----:B------:R-:W-:Y:S02]  /*c900*/  @!P0 SHF.R.U32.HI R10, RZ, 0x10, R0 ;  /* 0x00000010ff0a8819 */ /* 0x000fe40000011600 */
[----:B------:R-:W-:Y:S01]  /*c910*/  PRMT R14, RZ, 0x7610, R14 ;  /* 0x00007610ff0e7816 */ /* 0x000fe2000000000e */
[----:B------:R0:W-:Y:S04]  /*c920*/  @!P3 STL.S16 [R1+0x2e0], R17 ;  /* 0x0002e0110100b387 */ /* 0x0001e80000100600 */
[----:B------:R-:W3:Y:S04]  /*c930*/  LDL.LU R20, [R1+0x568] ;  /* 0x0005680001147983 */ /* 0x000ee80000300800 */
[----:B------:R-:W3:Y:S04]  /*c940*/  LDL.LU R16, [R1+0x554] ;  /* 0x0005540001107983 */ /* 0x000ee80000300800 */
[----:B------:R-:W4:Y:S04]  /*c950*/  LDL.LU R5, [R1+0x518] ;  /* 0x0005180001057983 */ /* 0x000f280000300800 */
[----:B------:R-:W4:Y:S01]  /*c960*/  LDL.LU R34, [R1+0x4e4] ;  /* 0x0004e40001227983 */ /* 0x000f220000300800 */
[----:B--2---:R-:W-:-:S03]  /*c970*/  PRMT R6, RZ, 0x7610, R6 ;  /* 0x00007610ff067816 */ /* 0x004fc60000000006 */
[----:B------:R1:W-:Y:S01]  /*c980*/  @!P1 STL.S16 [R1+0x3e8], R4 ;  /* 0x0003e80401009387 */ /* 0x0003e20000100600 */
[----:B------:R-:W-:-:S03]  /*c990*/  @!P0 PRMT R6, R10, 0x7610, R6 ;  /* 0x000076100a068816 */ /* 0x000fc60000000006 */
[----:B0-----:R-:W2:Y:S04]  /*c9a0*/  LDL.LU R17, [R1+0x558] ;  /* 0x0005580001117983 */ /* 0x001ea80000300800 */
[----:B------:R0:W-:Y:S01]  /*c9b0*/  STL.S16 [R1+0x3ee], R6 ;  /* 0x0003ee0601007387 */ /* 0x0001e20000100600 */
[----:B------:R-:W-:-:S03]  /*c9c0*/  PRMT R10, R8, 0x7610, R10 ;  /* 0x00007610080a7816 */ /* 0x000fc6000000000a */
[----:B------:R-:W2:Y:S01]  /*c9d0*/  LDL.S16 R8, [R1+0x3ec] ;  /* 0x0003ec0001087983 */ /* 0x000ea20000100600 */
[----:B---3--:R-:W-:Y:S02]  /*c9e0*/  PRMT R15, RZ, 0x7610, R15 ;  /* 0x00007610ff0f7816 */ /* 0x008fe4000000000f */
[----:B----4-:R-:W-:Y:S01]  /*c9f0*/  PRMT R36, RZ, 0x7610, R36 ;  /* 0x00007610ff247816 */ /* 0x010fe20000000024 */
[----:B-1----:R-:W3:Y:S04]  /*ca00*/  LDL.LU R4, [R1+0x544] ;  /* 0x0005440001047983 */ /* 0x002ee80000300800 */
[----:B0-----:R-:W4:Y:S01]  /*ca10*/  LDL.LU R6, [R1+0x534] ;  /* 0x0005340001067983 */ /* 0x001f220000300800 */
[----:B------:R-:W-:-:S05]  /*ca20*/  @!P0 PRMT R10, R3, 0x7610, R10 ;  /* 0x00007610030a8816 */ /* 0x000fca000000000a */
[----:B------:R4:W-:Y:S01]  /*ca30*/  @!P0 STL.S16 [R1+0x2d4], R10 ;  /* 0x0002d40a01008387 */ /* 0x0009e20000100600 */
[----:B--2---:R-:W-:Y:S02]  /*ca40*/  @!P0 PRMT R8, R0, 0x7610, R8 ;  /* 0x0000761000088816 */ /* 0x004fe40000000008 */
[----:B----4-:R-:W-:-:S04]  /*ca50*/  @!P2 SHF.R.U32.HI R10, RZ, 0x10, R6 ;  /* 0x00000010ff0aa819 */ /* 0x010fc80000011606 */
[----:B------:R-:W-:Y:S01]  /*ca60*/  @!P2 PRMT R7, R10, 0x7610, R7 ;  /* 0x000076100a07a816 */ /* 0x000fe20000000007 */
[----:B------:R0:W-:Y:S04]  /*ca70*/  @!P0 STL.S16 [R1+0x3ec], R8 ;  /* 0x0003ec0801008387 */ /* 0x0001e80000100600 */
[----:B------:R1:W-:Y:S04]  /*ca80*/  STL.S16 [R1+0x2ca], R7 ;  /* 0x0002ca0701007387 */ /* 0x0003e80000100600 */
[----:B0-----:R-:W2:Y:S04]  /*ca90*/  LDL.LU R8, [R1+0x530] ;  /* 0x0005300001087983 */ /* 0x001ea80000300800 */
[----:B-1----:R-:W4:Y:S01]  /*caa0*/  LDL.LU R7, [R1+0x524] ;  /* 0x0005240001077983 */ /* 0x002f220000300800 */
[----:B--2---:R-:W-:-:S02]  /*cab0*/  PRMT R8, RZ, 0x7610, R8 ;  /* 0x00007610ff087816 */ /* 0x004fc40000000008 */
[----:B----4-:R-:W-:-:S04]  /*cac0*/  @!P2 SHF.R.U32.HI R10, RZ, 0x10, R7 ;  /* 0x00000010ff0aa819 */ /* 0x010fc80000011607 */
[----:B------:R-:W-:-:S05]  /*cad0*/  @!P2 PRMT R8, R10, 0x7610, R8 ;  /* 0x000076100a08a816 */ /* 0x000fca0000000008 */
[----:B------:R0:W-:Y:S04]  /*cae0*/  STL.S16 [R1+0x3f2], R8 ;  /* 0x0003f20801007387 */ /* 0x0001e80000100600 */
[----:B0-----:R-:W2:Y:S01]  /*caf0*/  LDL.LU R8, [R1+0x520] ;  /* 0x0005200001087983 */ /* 0x001ea20000300800 */
[----:B------:R-:W-:Y:S02]  /*cb00*/  LOP3.LUT P1, RZ, R42, 0x80, RZ, 0xc0, !PT ;  /* 0x000000802aff7812 */ /* 0x000fe4000782c0ff */
[----:B--2---:R-:W-:-:S04]  /*cb10*/  PRMT R8, RZ, 0x7610, R8 ;  /* 0x00007610ff087816 */ /* 0x004fc80000000008 */
[----:B------:R-:W-:-:S05]  /*cb20*/  @!P2 PRMT R8, R6, 0x7610, R8 ;  /* 0x000076100608a816 */ /* 0x000fca0000000008 */
[----:B------:R0:W-:Y:S04]  /*cb30*/  STL.S16 [R1+0x2c8], R8 ;  /* 0x0002c80801007387 */ /* 0x0001e80000100600 */
[----:B0-----:R-:W2:Y:S01]  /*cb40*/  LDL.LU R8, [R1+0x51c] ;  /* 0x00051c0001087983 */ /* 0x001ea20000300800 */
[----:B------:R-:W-:-:S04]  /*cb50*/  PRMT R10, RZ, 0x7610, R10 ;  /* 0x00007610ff0a7816 */ /* 0x000fc8000000000a */
[----:B------:R-:W-:-:S05]  /*cb60*/  @!P2 PRMT R10, R7, 0x7610, R10 ;  /* 0x00007610070aa816 */ /* 0x000fca000000000a */
[----:B------:R2:W-:Y:S02]  /*cb70*/  STL.S16 [R1+0x3f0], R10 ;  /* 0x0003f00a01007387 */ /* 0x0005e40000100600 */
[----:B--2---:R-:W-:-:S04]  /*cb80*/  @!P1 SHF.R.U32.HI R10, RZ, 0x10, R8 ;  /* 0x00000010ff0a9819 */ /* 0x004fc80000011608 */
[----:B------:R-:W-:-:S05]  /*cb90*/  @!P1 PRMT R9, R10, 0x7610, R9 ;  /* 0x000076100a099816 */ /* 0x000fca0000000009 */
[----:B------:R0:W-:Y:S04]  /*cba0*/  STL.S16 [R1+0x3f6], R9 ;  /* 0x0003f60901007387 */ /* 0x0001e80000100600 */
[----:B0-----:R-:W2:Y:S02]  /*cbb0*/  LDL.LU R9, [R1+0x510] ;  /* 0x0005100001097983 */ /* 0x001ea40000300800 */
[----:B--2---:R-:W-:-:S04]  /*cbc0*/  @!P1 SHF.R.U32.HI R10, RZ, 0x10, R9 ;  /* 0x00000010ff0a9819 */ /* 0x004fc80000011609 */
[----:B------:R-:W-:-:S05]  /*cbd0*/  @!P1 PRMT R14, R10, 0x7610, R14 ;  /* 0x000076100a0e9816 */ /* 0x000fca000000000e */
[----:B------:R0:W-:Y:S04]  /*cbe0*/  STL.S16 [R1+0x3fa], R14 ;  /* 0x0003fa0e01007387 */ /* 0x0001e80000100600 */
[----:B0-----:R-:W2:Y:S01]  /*cbf0*/  LDL.LU R14, [R1+0x50c] ;  /* 0x00050c00010e7983 */ /* 0x001ea20000300800 */
[----:B------:R-:W-:-:S05]  /*cc00*/  @!P1 PRMT R15, R8, 0x7610, R15 ;  /* 0x00007610080f9816 */ /* 0x000fca000000000f */
[----:B------:R0:W-:Y:S04]  /*cc10*/  STL.S16 [R1+0x3f4], R15 ;  /* 0x0003f40f01007387 */ /* 0x0001e80000100600 */
[----:B0-----:R-:W4:Y:S01]  /*cc20*/  LDL.LU R15, [R1+0x504] ;  /* 0x00050400010f7983 */ /* 0x001f220000300800 */
[----:B--2---:R-:W-:-:S04]  /*cc30*/  PRMT R14, RZ, 0x7610, R14 ;  /* 0x00007610ff0e7816 */ /* 0x004fc8000000000e */
[----:B------:R-:W-:-:S05]  /*cc40*/  @!P1 PRMT R14, R9, 0x7610, R14 ;  /* 0x00007610090e9816 */ /* 0x000fca000000000e */
[----:B------:R0:W-:Y:S04]  /*cc50*/  STL.S16 [R1+0x3f8], R14 ;  /* 0x0003f80e01007387 */ /* 0x0001e80000100600 */
[----:B0-----:R-:W2:Y:S01]  /*cc60*/  LDL.LU R14, [R1+0x500] ;  /* 0x00050000010e7983 */ /* 0x001ea20000300800 */
[----:B------:R-:W-:Y:S01]  /*cc70*/  LOP3.LUT P0, RZ, R42, 0x40, RZ, 0xc0, !PT ;  /* 0x000000402aff7812 */ /* 0x000fe2000780c0ff */
[----:B------:R-:W-:Y:S01]  /*cc80*/  IMAD.MOV.U32 R10, RZ, RZ, R37 ;  /* 0x000000ffff0a7224 */ /* 0x000fe200078e0025 */
[----:B----4-:R-:W-:Y:S01]  /*cc90*/  PRMT R15, RZ, 0x7610, R15 ;  /* 0x00007610ff0f7816 */ /* 0x010fe2000000000f */
[----:B------:R-:W4:Y:S04]  /*cca0*/  LDL.LU R37, [R1+0x508] ;  /* 0x0005080001257983 */ /* 0x000f280000300800 */
[----:B------:R2:W-:Y:S06]  /*ccb0*/  STL [R1+0x1bc], R10 ;  /* 0x0001bc0a01007387 */ /* 0x0005ec0000100800 */
[----:B--2---:R-:W-:-:S04]  /*ccc0*/  @!P0 SHF.R.U32.HI R10, RZ, 0x10, R14 ;  /* 0x00000010ff0a8819 */ /* 0x004fc8000001160e */
[----:B------:R-:W-:-:S05]  /*ccd0*/  @!P0 PRMT R15, R10, 0x7610, R15 ;  /* 0x000076100a0f8816 */ /* 0x000fca000000000f */
[----:B------:R0:W-:Y:S04]  /*cce0*/  STL.S16 [R1+0x2aa], R15 ;  /* 0x0002aa0f01007387 */ /* 0x0001e80000100600 */
[----:B0-----:R-:W2:Y:S01]  /*ccf0*/  LDL.LU R15, [R1+0x4f8] ;  /* 0x0004f800010f7983 */ /* 0x001ea20000300800 */
[----:B----4-:R-:W-:Y:S02]  /*cd00*/  PRMT R37, RZ, 0x7610, R37 ;  /* 0x00007610ff257816 */ /* 0x010fe40000000025 */
        /* <DEDUP_REMOVED lines=11> */
[----:B------:R-:W-:Y:S02]  /*cdc0*/  LOP3.LUT P3, RZ, R42, 0x20, RZ, 0xc0, !PT ;  /* 0x000000202aff7812 */ /* 0x000fe4000786c0ff */
[----:B------:R-:W-:Y:S02]  /*cdd0*/  MOV R10, R35 ;  /* 0x00000023000a7202 */ /* 0x000fe40000000f00 */
[----:B----4-:R-:W-:Y:S01]  /*cde0*/  PRMT R36, RZ, 0x7610, R36 ;  /* 0x00007610ff247816 */ /* 0x010fe20000000024 */
[----:B------:R-:W4:Y:S04]  /*cdf0*/  LDL.LU R35, [R1+0x4f0] ;  /* 0x0004f00001237983 */ /* 0x000f280000300800 */
[----:B------:R2:W-:Y:S04]  /*ce00*/  STL [R1+0x1c0], R10 ;  /* 0x0001c00a01007387 */ /* 0x0005e80000100800 */
        /* <DEDUP_REMOVED lines=9> */
[----:B------:R-:W-:-:S04]  /*cea0*/  PRMT R34, RZ, 0x7610, R34 ;  /* 0x00007610ff227816 */ /* 0x000fc80000000022 */
        /* <DEDUP_REMOVED lines=16> */
[----:B----4-:R-:W-:-:S03]  /*cfb0*/  PRMT R43, RZ, 0x7610, R43 ;  /* 0x00007610ff2b7816 */ /* 0x010fc6000000002b */
[----:B------:R0:W-:Y:S04]  /*cfc0*/  STL [R1+0xc8], R39 ;  /* 0x0000c82701007387 */ /* 0x0001e80000100800 */
[----:B0-----:R-:W4:Y:S01]  /*cfd0*/  LDL.LU R39, [R1+0x4cc] ;  /* 0x0004cc0001277983 */ /* 0x001f220000300800 */
[----:B--2---:R-:W-:-:S04]  /*cfe0*/  @!P2 SHF.R.U32.HI R10, RZ, 0x10, R34 ;  /* 0x00000010ff0aa819 */ /* 0x004fc80000011622 */
[----:B------:R-:W-:-:S05]  /*cff0*/  @!P2 PRMT R43, R10, 0x7610, R43 ;  /* 0x000076100a2ba816 */ /* 0x000fca000000002b */
[----:B------:R0:W-:Y:S04]  /*d000*/  STL.S16 [R1+0x29e], R43 ;  /* 0x00029e2b01007387 */ /* 0x0001e80000100600 */
[----:B0-----:R-:W2:Y:S01]  /*d010*/  LDL.LU R43, [R1+0x4c4] ;  /* 0x0004c400012b7983 */ /* 0x001ea20000300800 */
[----:B----4-:R-:W-:-:S04]  /*d020*/  PRMT R39, RZ, 0x7610, R39 ;  /* 0x00007610ff277816 */ /* 0x010fc80000000027 */
        /* <DEDUP_REMOVED lines=42> */
[----:B0-----:R-:W4:Y:S04]  /*d2d0*/  LDL.LU R3, [R1+0x49c] ;  /* 0x00049c0001037983 */ /* 0x001f280000300800 */
[----:B------:R0:W-:Y:S04]  /*d2e0*/  STL [R1+0x1d0], R0 ;  /* 0x0001d00001007387 */ /* 0x0001e80000100800 */
[----:B0-----:R-:W3:Y:S01]  /*d2f0*/  LDL.LU R0, [R1+0x488] ;  /* 0x0004880001007983 */ /* 0x001ee20000300800 */
[----:B--2---:R-:W-:-:S04]  /*d300*/  @!P0 SHF.R.U32.HI R10, RZ, 0x10, R44 ;  /* 0x00000010ff0a8819 */ /* 0x004fc8000001162c */
[----:B------:R-:W-:-:S05]  /*d310*/  @!P0 PRMT R2, R10, 0x7610, R2 ;  /* 0x000076100a028816 */ /* 0x000fca0000000002 */
[----:B------:R0:W-:Y:S04]  /*d320*/  STL.S16 [R1+0x412], R2 ;  /* 0x0004120201007387 */ /* 0x0001e80000100600 */
[----:B0-----:R-:W2:Y:S01]  /*d330*/  LDL.LU R2, [R1+0x494] ;  /* 0x0004940001027983 */ /* 0x001ea20000300800 */
[----:B----4-:R-:W-:-:S04]  /*d340*/  PRMT R3, RZ, 0x7610, R3 ;  /* 0x00007610ff037816 */ /* 0x010fc80000000003 */
[----:B------:R-:W-:Y:S01]  /*d350*/  @!P0 PRMT R3, R44, 0x7610, R3 ;  /* 0x000076102c038816 */ /* 0x000fe20000000003 */
[----:B------:R0:W-:Y:S01]  /*d360*/  STL [R1+0xd4], R6 ;  /* 0x0000d40601007387 */ /* 0x0001e20000100800 */
[----:B---3--:R-:W-:Y:S02]  /*d370*/  PRMT R0, RZ, 0x7610, R0 ;  /* 0x00007610ff007816 */ /* 0x008fe40000000000 */
[----:B--2---:R-:W-:-:S04]  /*d380*/  PRMT R2, RZ, 0x7610, R2 ;  /* 0x00007610ff027816 */ /* 0x004fc80000000002 */
[----:B------:R-:W-:Y:S02]  /*d390*/  @!P0 PRMT R2, R38, 0x7610, R2 ;  /* 0x0000761026028816 */ /* 0x000fe40000000002 */
[----:B------:R-:W-:-:S13]  /*d3a0*/  LOP3.LUT P0, RZ, R41, 0x20000000, RZ, 0xc0, !PT ;  /* 0x2000000029ff7812 */ /* 0x000fda000780c0ff */
[----:B0-----:R-:W-:-:S04]  /*d3b0*/  @!P0 SHF.R.U32.HI R6, RZ, 0x10, R16 ;  /* 0x00000010ff068819 */ /* 0x001fc80000011610 */
[----:B------:R-:W-:-:S05]  /*d3c0*/  @!P0 PRMT R0, R6, 0x7610, R0 ;  /* 0x0000761006008816 */ /* 0x000fca0000000000 */
[----:B------:R0:W-:Y:S04]  /*d3d0*/  STL.S16 [R1+0x416], R0 ;  /* 0x0004160001007387 */ /* 0x0001e80000100600 */
[----:B0-----:R-:W2:Y:S01]  /*d3e0*/  LDL.LU R0, [R1+0x484] ;  /* 0x0004840001007983 */ /* 0x001ea20000300800 */
[----:B------:R-:W-:Y:S02]  /*d3f0*/  @!P0 SHF.R.U32.HI R6, RZ, 0x10, R17 ;  /* 0x00000010ff068819 */ /* 0x000fe40000011611 */
[----:B--2---:R-:W-:-:S04]  /*d400*/  PRMT R0, RZ, 0x7610, R0 ;  /* 0x00007610ff007816 */ /* 0x004fc80000000000 */
[----:B------:R-:W-:-:S05]  /*d410*/  @!P0 PRMT R0, R6, 0x7610, R0 ;  /* 0x0000761006008816 */ /* 0x000fca0000000000 */
[----:B------:R0:W-:Y:S04]  /*d420*/  STL.S16 [R1+0x41a], R0 ;  /* 0x00041a0001007387 */ /* 0x0001e80000100600 */
[----:B0-----:R-:W2:Y:S04]  /*d430*/  LDL.LU R0, [R1+0x480] ;  /* 0x0004800001007983 */ /* 0x001ea80000300800 */
[----:B------:R0:W-:Y:S04]  /*d440*/  STL.S16 [R1+0x40c], R2 ;  /* 0x00040c0201007387 */ /* 0x0001e80000100600 */
[----:B------:R1:W-:Y:S04]  /*d450*/  STL.S16 [R1+0x410], R3 ;  /* 0x0004100301007387 */ /* 0x0003e80000100600 */
[----:B0-----:R-:W3:Y:S04]  /*d460*/  LDL.LU R2, [R1+0x490] ;  /* 0x0004900001027983 */ /* 0x001ee80000300800 */
[----:B-1----:R-:W4:Y:S01]  /*d470*/  LDL.LU R3, [R1+0x48c] ;  /* 0x00048c0001037983 */ /* 0x002f220000300800 */
[----:B--2---:R-:W-:-:S04]  /*d480*/  PRMT R0, RZ, 0x7610, R0 ;  /* 0x00007610ff007816 */ /* 0x004fc80000000000 */
[----:B------:R-:W-:-:S05]  /*d490*/  @!P0 PRMT R0, R16, 0x7610, R0 ;  /* 0x0000761010008816 */ /* 0x000fca0000000000 */
[----:B------:R0:W-:Y:S04]  /*d4a0*/  STL.S16 [R1+0x414], R0 ;  /* 0x0004140001007387 */ /* 0x0001e80000100600 */
[----:B0-----:R-:W2:Y:S01]  /*d4b0*/  LDL.LU R0, [R1+0x47c] ;  /* 0x00047c0001007983 */ /* 0x001ea20000300800 */
[----:B------:R-:W-:Y:S02]  /*d4c0*/  LOP3.LUT P1, RZ, R41, 0x40000000, RZ, 0xc0, !PT ;  /* 0x4000000029ff7812 */ /* 0x000fe4000782c0ff */
[----:B------:R-:W-:-:S04]  /*d4d0*/  PRMT R6, RZ, 0x7610, R6 ;  /* 0x00007610ff067816 */ /* 0x000fc80000000006 */
[----:B------:R-:W-:Y:S01]  /*d4e0*/  @!P0 PRMT R6, R17, 0x7610, R6 ;  /* 0x0000761011068816 */ /* 0x000fe20000000006 */
[----:B------:R0:W-:Y:S04]  /*d4f0*/  STL [R1+0xd8], R8 ;  /* 0x0000d80801007387 */ /* 0x0001e80000100800 */
[----:B------:R1:W-:Y:S01]  /*d500*/  STL.S16 [R1+0x418], R6 ;  /* 0x0004180601007387 */ /* 0x0003e20000100600 */
[----:B0-----:R-:W-:Y:S02]  /*d510*/  PRMT R8, RZ, 0x7610, R8 ;  /* 0x00007610ff087816 */ /* 0x001fe40000000008 */
[----:B-1----:R-:W-:Y:S01]  /*d520*/  @!P1 SHF.R.U32.HI R6, RZ, 0x10, R20 ;  /* 0x00000010ff069819 */ /* 0x002fe20000011614 */
[----:B------:R0:W-:Y:S01]  /*d530*/  STL [R1+0x1d4], R7 ;  /* 0x0001d40701007387 */ /* 0x0001e20000100800 */
[----:B------:R-:W-:-:S02]  /*d540*/  @!P1 PRMT R8, R21, 0x7610, R8 ;  /* 0x0000761015089816 */ /* 0x000fc40000000008 */
[----:B------:R-:W-:-:S03]  /*d550*/  LOP3.LUT P0, RZ, R41, 0x10000000, RZ, 0xc0, !PT ;  /* 0x1000000029ff7812 */ /* 0x000fc6000780c0ff */
[----:B------:R1:W-:Y:S01]  /*d560*/  STL.S16 [R1+0x428], R8 ;  /* 0x0004280801007387 */ /* 0x0003e20000100600 */
[----:B0-----:R-:W-:Y:S01]  /*d570*/  PRMT R7, RZ, 0x7610, R7 ;  /* 0x00007610ff077816 */ /* 0x001fe20000000007 */
[----:B------:R-:W-:Y:S02]  /*d580*/  UMOV UR8, 0x8 ;  /* 0x0000000800087882 */ /* 0x000fe40000000000 */
[----:B------:R-:W-:Y:S01]  /*d590*/  ULDC.64 UR4, c[0x0][0x198] ;  /* 0x0000660000047ab9 */ /* 0x000fe20000000a00 */
[----:B-1----:R-:W-:Y:S01]  /*d5a0*/  HFMA2.MMA R8, -RZ, RZ, 0, 0 ;  /* 0x00000000ff087435 */ /* 0x002fe200000001ff */
[----:B------:R-:W-:Y:S01]  /*d5b0*/  UIMAD.WIDE UR4, UR7, UR8, UR4 ;  /* 0x00000008070472a5 */ /* 0x000fe2000f8e0204 */
[----:B------:R-:W-:-:S04]  /*d5c0*/  PRMT R10, RZ, 0x7610, R10 ;  /* 0x00007610ff0a7816 */ /* 0x000fc8000000000a */
[----:B------:R-:W-:-:S05]  /*d5d0*/  @!P1 PRMT R10, R20, 0x7610, R10 ;  /* 0x00007610140a9816 */ /* 0x000fca000000000a */
[----:B------:R0:W-:Y:S02]  /*d5e0*/  STL.S16 [R1+0x424], R10 ;  /* 0x0004240a01007387 */ /* 0x0001e40000100600 */
[----:B0-----:R-:W-:-:S10]  /*d5f0*/  HFMA2.MMA R10, -RZ, RZ, 0, 0 ;  /* 0x00000000ff0a7435 */ /* 0x001fd400000001ff */
[----:B------:R0:W4:Y:S04]  /*d600*/  @!P0 LDG.E R10, [R4.64] ;  /* 0x0000000e040a8981 */ /* 0x000128000c1e1900 */
[----:B0-----:R0:W5:Y:S01]  /*d610*/  LDL.LU.64 R4, [R1+0x468] ;  /* 0x0004680001047983 */ /* 0x0011620000300a00 */
[----:B--2---:R-:W-:-:S04]  /*d620*/  PRMT R0, RZ, 0x7610, R0 ;  /* 0x00007610ff007816 */ /* 0x004fc80000000000 */
[----:B------:R-:W-:Y:S02]  /*d630*/  @!P1 PRMT R0, R6, 0x7610, R0 ;  /* 0x0000761006009816 */ /* 0x000fe40000000000 */
[----:B------:R-:W-:-:S04]  /*d640*/  @!P1 SHF.R.U32.HI R6, RZ, 0x10, R21 ;  /* 0x00000010ff069819 */ /* 0x000fc80000011615 */
[----:B------:R-:W-:Y:S01]  /*d650*/  @!P1 PRMT R7, R6, 0x7610, R7 ;  /* 0x0000761006079816 */ /* 0x000fe20000000007 */
[----:B---3--:R-:W-:-:S04]  /*d660*/  IMAD.MOV.U32 R6, RZ, RZ, R2 ;  /* 0x000000ffff067224 */ /* 0x008fc800078e0002 */
[----:B------:R4:W-:Y:S02]  /*d670*/  STL.S16 [R1+0x42a], R7 ;  /* 0x00042a0701007387 */ /* 0x0009e40000100600 */
[----:B----4-:R-:W-:Y:S02]  /*d680*/  MOV R7, R3 ;  /* 0x0000000300077202 */ /* 0x010fe40000000f00 */
[----:B------:R1:W-:Y:S04]  /*d690*/  STL.S16 [R1+0x426], R0 ;  /* 0x0004260001007387 */ /* 0x0003e80000100600 */
[----:B------:R2:W3:Y:S04]  /*d6a0*/  @!P0 LDG.E R8, [R6.64] ;  /* 0x0000000e06088981 */ /* 0x0004e8000c1e1900 */
[----:B------:R0:W5:Y:S04]  /*d6b0*/  LDL.LU.64 R2, [R1+0x470] ;  /* 0x0004700001027983 */ /* 0x0001680000300a00 */
[----:B-1----:R0:W5:Y:S01]  /*d6c0*/  LDL.LU R0, [R1+0x478] ;  /* 0x0004780001007983 */ /* 0x0021620000300800 */
[----:B--2---:R-:W-:Y:S01]  /*d6d0*/  MOV R6, UR4 ;  /* 0x0000000400067c02 */ /* 0x004fe20008000f00 */
[----:B------:R-:W-:-:S06]  /*d6e0*/  IMAD.U32 R7, RZ, RZ, UR5 ;  /* 0x00000005ff077e24 */ /* 0x000fcc000f8e00ff */
[----:B------:R-:W2:Y:S01]  /*d6f0*/  LDG.E.64 R6, [R6.64] ;  /* 0x0000000e06067981 */ /* 0x000ea2000c1e1b00 */
[C---:B------:R-:W-:Y:S02]  /*d700*/  LOP3.LUT P2, RZ, R41.reuse, 0x80000000, RZ, 0xc0, !PT ;  /* 0x8000000029ff7812 */ /* 0x040fe4000784c0ff */
[----:B------:R-:W-:Y:S01]  /*d710*/  LOP3.LUT P1, RZ, R41, 0x8000000, RZ, 0xc0, !PT ;  /* 0x0800000029ff7812 */ /* 0x000fe2000782c0ff */
[----:B------:R1:W-:Y:S01]  /*d720*/  STL [R1+0x1d8], R9 ;  /* 0x0001d80901007387 */ /* 0x0003e20000100800 */
[----:B------:R-:W-:Y:S02]  /*d730*/  PRMT R42, RZ, 0x7610, R42 ;  /* 0x00007610ff2a7816 */ /* 0x000fe4000000002a */
[----:B------:R-:W-:Y:S01]  /*d740*/  PRMT R41, RZ, 0x7610, R41 ;  /* 0x00007610ff297816 */ /* 0x000fe20000000029 */
[----:B------:R4:W-:Y:S04]  /*d750*/  STL [R1+0xe8], R43 ;  /* 0x0000e82b01007387 */ /* 0x0009e80000100800 */
[----:B------:R0:W-:Y:S02]  /*d760*/  STL [R1+0x1ec], R44 ;  /* 0x0001ec2c01007387 */ /* 0x0001e40000100800 */
[----:B-1----:R-:W-:-:S02]  /*d770*/  @!P2 SHF.R.U32.HI R9, RZ, 0x10, R18 ;  /* 0x00000010ff09a819 */ /* 0x002fc40000011612 */
[----:B----4-:R-:W-:Y:S02]  /*d780*/  PRMT R43, RZ, 0x7610, R43 ;  /* 0x00007610ff2b7816 */ /* 0x010fe4000000002b */
[----:B0-----:R-:W-:Y:S02]  /*d790*/  PRMT R44, RZ, 0x7610, R44 ;  /* 0x00007610ff2c7816 */ /* 0x001fe4000000002c */
[----:B------:R-:W-:Y:S02]  /*d7a0*/  @!P2 PRMT R43, R18, 0x7610, R43 ;  /* 0x00007610122ba816 */ /* 0x000fe4000000002b */
[----:B------:R-:W-:Y:S02]  /*d7b0*/  @!P2 PRMT R44, R9, 0x7610, R44 ;  /* 0x00007610092ca816 */ /* 0x000fe4000000002c */
[----:B------:R-:W-:Y:S02]  /*d7c0*/  @!P2 PRMT R42, R22, 0x7610, R42 ;  /* 0x00007610162aa816 */ /* 0x000fe4000000002a */
[----:B------:R-:W-:Y:S01]  /*d7d0*/  LOP3.LUT P3, RZ, R40, 0x1, RZ, 0xc0, !PT ;  /* 0x0000000128ff7812 */ /* 0x000fe2000786c0ff */
[----:B------:R0:W-:Y:S04]  /*d7e0*/  STL [R1+0xe0], R37 ;  /* 0x0000e02501007387 */ /* 0x0001e80000100800 */
[----:B------:R1:W-:Y:S01]  /*d7f0*/  STL [R1+0x1e0], R36 ;  /* 0x0001e02401007387 */ /* 0x0003e20000100800 */
[----:B0-----:R-:W-:-:S03]  /*d800*/  PRMT R37, RZ, 0x7610, R37 ;  /* 0x00007610ff257816 */ /* 0x001fc60000000025 */
[----:B------:R0:W-:Y:S01]  /*d810*/  STL [R1+0xe4], R35 ;  /* 0x0000e42301007387 */ /* 0x0001e20000100800 */
[----:B-1----:R-:W-:-:S03]  /*d820*/  PRMT R36, RZ, 0x7610, R36 ;  /* 0x00007610ff247816 */ /* 0x002fc60000000024 */
[----:B------:R-:W-:Y:S01]  /*d830*/  STL [R1+0x100], R24 ;  /* 0x0001001801007387 */ /* 0x000fe20000100800 */
[----:B------:R-:W-:Y:S02]  /*d840*/  PRMT R40, RZ, 0x7610, R40 ;  /* 0x00007610ff287816 */ /* 0x000fe40000000028 */
[----:B0-----:R-:W-:Y:S02]  /*d850*/  PRMT R35, RZ, 0x7610, R35 ;  /* 0x00007610ff237816 */ /* 0x001fe40000000023 */
[----:B------:R-:W-:Y:S01]  /*d860*/  @!P4 PRMT R36, R24, 0x7610, R36 ;  /* 0x000076101824c816 */ /* 0x000fe20000000024 */
[----:B------:R0:W-:Y:S01]  /*d870*/  STL [R1+0x1e8], R39 ;  /* 0x0001e82701007387 */ /* 0x0001e20000100800 */
[----:B------:R-:W-:-:S03]  /*d880*/  @!P3 PRMT R40, R19, 0x7610, R40 ;  /* 0x000076101328b816 */ /* 0x000fc60000000028 */
[----:B------:R1:W-:Y:S04]  /*d890*/  STL [R1+0xec], R38 ;  /* 0x0000ec2601007387 */ /* 0x0003e80000100800 */
[----:B------:R4:W-:Y:S01]  /*d8a0*/  STL [R1+0xf8], R18 ;  /* 0x0000f81201007387 */ /* 0x0009e20000100800 */
[----:B0-----:R-:W-:-:S03]  /*d8b0*/  PRMT R39, RZ, 0x7610, R39 ;  /* 0x00007610ff277816 */ /* 0x001fc60000000027 */
[----:B------:R-:W-:Y:S01]  /*d8c0*/  STL [R1+0x1f8], R22 ;  /* 0x0001f81601007387 */ /* 0x000fe20000100800 */
[----:B-1----:R-:W-:-:S03]  /*d8d0*/  PRMT R38, RZ, 0x7610, R38 ;  /* 0x00007610ff267816 */ /* 0x002fc60000000026 */
[----:B------:R0:W-:Y:S01]  /*d8e0*/  STL [R1+0xfc], R19 ;  /* 0x0000fc1301007387 */ /* 0x0001e20000100800 */
[----:B----4-:R-:W-:-:S03]  /*d8f0*/  PRMT R18, RZ, 0x7610, R18 ;  /* 0x00007610ff127816 */ /* 0x010fc60000000012 */
[----:B------:R1:W-:Y:S01]  /*d900*/  STL [R1+0xdc], R14 ;  /* 0x0000dc0e01007387 */ /* 0x0003e20000100800 */
[----:B------:R-:W-:Y:S02]  /*d910*/  @!P3 PRMT R38, R23, 0x7610, R38 ;  /* 0x000076101726b816 */ /* 0x000fe40000000026 */
[----:B0-----:R-:W-:Y:S01]  /*d920*/  @!P3 SHF.R.U32.HI R19, RZ, 0x10, R19 ;  /* 0x00000010ff13b819 */ /* 0x001fe20000011613 */
[----:B------:R0:W-:Y:S01]  /*d930*/  STL [R1+0x1dc], R15 ;  /* 0x0001dc0f01007387 */ /* 0x0001e20000100800 */
[----:B------:R-:W-:Y:S02]  /*d940*/  @!P6 PRMT R18, R12, 0x7610, R18 ;  /* 0x000076100c12e816 */ /* 0x000fe40000000012 */
[----:B------:R-:W-:Y:S01]  /*d950*/  @!P3 PRMT R39, R19, 0x7610, R39 ;  /* 0x000076101327b816 */ /* 0x000fe20000000027 */
[----:B------:R4:W-:Y:S01]  /*d960*/  STL [R1+0x1e4], R34 ;  /* 0x0001e42201007387 */ /* 0x0009e20000100800 */
[----:B------:R-:W-:Y:S02]  /*d970*/  PRMT R19, RZ, 0x7610, R19 ;  /* 0x00007610ff137816 */ /* 0x000fe40000000013 */
[----:B-1----:R-:W-:Y:S01]  /*d980*/  PRMT R14, RZ, 0x7610, R14 ;  /* 0x00007610ff0e7816 */ /* 0x002fe2000000000e */
[----:B------:R1:W-:Y:S01]  /*d990*/  STL [R1+0xf0], R16 ;  /* 0x0000f01001007387 */ /* 0x0003e20000100800 */
[----:B0-----:R-:W-:-:S03]  /*d9a0*/  PRMT R15, RZ, 0x7610, R15 ;  /* 0x00007610ff0f7816 */ /* 0x001fc6000000000f */
[----:B------:R0:W-:Y:S01]  /*d9b0*/  STL [R1+0x1f0], R17 ;  /* 0x0001f01101007387 */ /* 0x0001e20000100800 */
[----:B----4-:R-:W-:-:S03]  /*d9c0*/  PRMT R34, RZ, 0x7610, R34 ;  /* 0x00007610ff227816 */ /* 0x010fc60000000022 */
[----:B------:R4:W-:Y:S01]  /*d9d0*/  STL [R1+0xf4], R20 ;  /* 0x0000f41401007387 */ /* 0x0009e20000100800 */
[----:B-1----:R-:W-:-:S03]  /*d9e0*/  PRMT R16, RZ, 0x7610, R16 ;  /* 0x00007610ff107816 */ /* 0x002fc60000000010 */
[----:B------:R-:W-:Y:S01]  /*d9f0*/  STL [R1+0x1fc], R23 ;  /* 0x0001fc1701007387 */ /* 0x000fe20000100800 */
[----:B0-----:R-:W-:-:S03]  /*da00*/  PRMT R17, RZ, 0x7610, R17 ;  /* 0x00007610ff117816 */ /* 0x001fc60000000011 */
[----:B------:R0:W-:Y:S01]  /*da10*/  STL [R1+0x108], R12 ;  /* 0x0001080c01007387 */ /* 0x0001e20000100800 */
[----:B----4-:R-:W-:-:S03]  /*da20*/  PRMT R20, RZ, 0x7610, R20 ;  /* 0x00007610ff147816 */ /* 0x010fc60000000014 */
[----:B------:R1:W-:Y:S01]  /*da30*/  STL [R1+0x1f4], R21 ;  /* 0x0001f41501007387 */ /* 0x0003e20000100800 */
[----:B------:R-:W-:Y:S02]  /*da40*/  @!P4 PRMT R34, R25, 0x7610, R34 ;  /* 0x000076101922c816 */ /* 0x000fe40000000022 */
[----:B0-----:R-:W-:Y:S02]  /*da50*/  @!P6 SHF.R.U32.HI R12, RZ, 0x10, R12 ;  /* 0x00000010ff0ce819 */ /* 0x001fe4000001160c */
[----:B------:R-:W-:Y:S02]  /*da60*/  @!P5 PRMT R20, R27, 0x7610, R20 ;  /* 0x000076101b14d816 */ /* 0x000fe40000000014 */
[----:B------:R-:W-:Y:S02]  /*da70*/  @!P6 PRMT R17, R12, 0x7610, R17 ;  /* 0x000076100c11e816 */ /* 0x000fe40000000011 */
[----:B------:R-:W-:Y:S02]  /*da80*/  @!P6 PRMT R16, R13, 0x7610, R16 ;  /* 0x000076100d10e816 */ /* 0x000fe40000000010 */
[----:B-1----:R-:W-:Y:S01]  /*da90*/  PRMT R21, RZ, 0x7610, R21 ;  /* 0x00007610ff157816 */ /* 0x002fe20000000015 */
[----:B------:R-:W-:Y:S04]  /*daa0*/  STL.S16 [R1+0x42e], R44 ;  /* 0x00042e2c01007387 */ /* 0x000fe80000100600 */
[----:B------:R-:W-:Y:S04]  /*dab0*/  STL.S16 [R1+0x42c], R43 ;  /* 0x00042c2b01007387 */ /* 0x000fe80000100600 */
[----:B------:R-:W-:Y:S04]  /*dac0*/  STL.S16 [R1+0x430], R42 ;  /* 0x0004302a01007387 */ /* 0x000fe80000100600 */
[----:B------:R-:W-:Y:S04]  /*dad0*/  STL.S16 [R1+0x436], R40 ;  /* 0x0004362801007387 */ /* 0x000fe80000100600 */
[----:B------:R-:W-:Y:S04]  /*dae0*/  STL.S16 [R1+0x434], R39 ;  /* 0x0004342701007387 */ /* 0x000fe80000100600 */
[----:B------:R-:W-:Y:S04]  /*daf0*/  STL.S16 [R1+0x438], R38 ;  /* 0x0004382601007387 */ /* 0x000fe80000100600 */
[----:B------:R-:W-:Y:S04]  /*db00*/  STL.S16 [R1+0x43c], R36 ;  /* 0x00043c2401007387 */ /* 0x000fe80000100600 */
[----:B------:R-:W-:Y:S04]  /*db10*/  STL [R1+0x200], R25 ;  /* 0x0002001901007387 */ /* 0x000fe80000100800 */
[----:B------:R-:W-:Y:S04]  /*db20*/  STL.S16 [R1+0x440], R34 ;  /* 0x0004402201007387 */ /* 0x000fe80000100600 */
[----:B------:R-:W-:Y:S04]  /*db30*/  STL [R1+0x104], R26 ;  /* 0x0001041a01007387 */ /* 0x000fe80000100800 */
[----:B------:R-:W-:Y:S04]  /*db40*/  STL [R1+0x204], R27 ;  /* 0x0002041b01007387 */ /* 0x000fe80000100800 */
[----:B------:R-:W-:Y:S04]  /*db50*/  STL.S16 [R1+0x448], R20 ;  /* 0x0004481401007387 */ /* 0x000fe80000100600 */
[----:B------:R-:W-:Y:S04]  /*db60*/  STL [R1+0x208], R13 ;  /* 0x0002080d01007387 */ /* 0x000fe80000100800 */
[----:B------:R-:W-:Y:S04]  /*db70*/  STL.S16 [R1+0x44e], R18 ;  /* 0x00044e1201007387 */ /* 0x000fe80000100600 */
[----:B------:R-:W-:Y:S04]  /*db80*/  STL [R1+0x20c], R10 ;  /* 0x00020c0a01007387 */ /* 0x000fe80000100800 */
[----:B------:R-:W-:Y:S04]  /*db90*/  STL.S16 [R1+0x44c], R17 ;  /* 0x00044c1101007387 */ /* 0x000fe80000100600 */
[----:B------:R-:W-:Y:S04]  /*dba0*/  STL.S16 [R1+0x450], R16 ;  /* 0x0004501001007387 */ /* 0x000fe80000100600 */
[----:B------:R-:W-:Y:S01]  /*dbb0*/  STL.S16 [R1+0x458], R21 ;  /* 0x0004581501007387 */ /* 0x000fe20000100600 */
[----:B------:R-:W-:Y:S01]  /*dbc0*/  PRMT R9, RZ, 0x7610, R9 ;  /* 0x00007610ff097816 */ /* 0x000fe20000000009 */
[----:B--2---:R-:W0:Y:S02]  /*dbd0*/  R2UR UR9, R6 ;  /* 0x00000000060973c2 */ /* 0x004e2400000e0000 */
[----:B0-----:R-:W-:-:S05]  /*dbe0*/  MOV R6, UR9 ;  /* 0x0000000900067c02 */ /* 0x001fca0008000f00 */
[----:B------:R-:W-:Y:S01]  /*dbf0*/  FFMA.FTZ R6, -R6, UR9, R7 ;  /* 0x0000000906067c23 */ /* 0x000fe20008010107 */
[----:B------:R-:W-:-:S04]  /*dc00*/  @!P2 SHF.R.U32.HI R7, RZ, 0x10, R22 ;  /* 0x00000010ff07a819 */ /* 0x000fc80000011616 */
[----:B------:R-:W-:Y:S02]  /*dc10*/  @!P2 PRMT R41, R7, 0x7610, R41 ;  /* 0x000076100729a816 */ /* 0x000fe40000000029 */
[----:B------:R-:W-:-:S13]  /*dc20*/  FSETP.GTU.FTZ.AND P2, PT, R6, RZ, PT ;  /* 0x000000ff0600720b */ /* 0x000fda0003f5c000 */
[----:B------:R-:W-:Y:S01]  /*dc30*/  VOTEU.ANY UP0, P2 ;  /* 0x00000000003f7886 */ /* 0x000fe20001000100 */
[----:B------:R-:W-:Y:S02]  /*dc40*/  PLOP3.LUT P2, PT, PT, PT, UP0, 0x80, 0x0 ;  /* 0x000000000000781c */ /* 0x000fe40003f4f008 */
[----:B------:R-:W-:-:S04]  /*dc50*/  @!P3 SHF.R.U32.HI R7, RZ, 0x10, R23 ;  /* 0x00000010ff07b819 */ /* 0x000fc80000011617 */
[----:B------:R-:W-:-:S07]  /*dc60*/  @!P3 PRMT R37, R7, 0x7610, R37 ;  /* 0x000076100725b816 */ /* 0x000fce0000000025 */
[----:B------:R-:W-:Y:S01]  /*dc70*/  @P2 FADD.FTZ R6, R6, c[0x0][0x1a0] ;  /* 0x0000680006062621 */ /* 0x000fe20000010000 */
[----:B------:R-:W-:-:S05]  /*dc80*/  @!P4 SHF.R.U32.HI R7, RZ, 0x10, R24 ;  /* 0x00000010ff07c819 */ /* 0x000fca0000011618 */
[----:B------:R-:W0:Y:S01]  /*dc90*/  @P2 MUFU.RSQ R6, R6 ;  /* 0x0000000600062308 */ /* 0x000e220000001400 */
[----:B------:R-:W-:Y:S02]  /*dca0*/  @!P4 PRMT R35, R7, 0x7610, R35 ;  /* 0x000076100723c816 */ /* 0x000fe40000000023 */
[----:B------:R-:W-:Y:S02]  /*dcb0*/  PRMT R24, RZ, 0x7610, R24 ;  /* 0x00007610ff187816 */ /* 0x000fe40000000018 */
[----:B------:R-:W-:Y:S02]  /*dcc0*/  @!P4 SHF.R.U32.HI R7, RZ, 0x10, R25 ;  /* 0x00000010ff07c819 */ /* 0x000fe40000011619 */
[----:B------:R-:W-:Y:S02]  /*dcd0*/  PRMT R22, RZ, 0x7610, R22 ;  /* 0x00007610ff167816 */ /* 0x000fe40000000016 */
[----:B------:R-:W-:Y:S02]  /*dce0*/  @!P4 PRMT R24, R7, 0x7610, R24 ;  /* 0x000076100718c816 */ /* 0x000fe40000000018 */
[----:B------:R-:W-:-:S02]  /*dcf0*/  @!P5 SHF.R.U32.HI R7, RZ, 0x10, R26 ;  /* 0x00000010ff07d819 */ /* 0x000fc4000001161a */
[----:B------:R-:W-:Y:S02]  /*dd00*/  PRMT R23, RZ, 0x7610, R23 ;  /* 0x00007610ff177816 */ /* 0x000fe40000000017 */
[----:B------:R-:W-:Y:S01]  /*dd10*/  @!P5 PRMT R22, R7, 0x7610, R22 ;  /* 0x000076100716d816 */ /* 0x000fe20000000016 */
[----:B0-----:R0:W1:Y:S01]  /*dd20*/  @P2 R2UR UR4, R6 ;  /* 0x00000000060423c2 */ /* 0x00106200000e0000 */
[----:B------:R-:W-:Y:S02]  /*dd30*/  @!P5 SHF.R.U32.HI R7, RZ, 0x10, R27 ;  /* 0x00000010ff07d819 */ /* 0x000fe4000001161b */
[----:B------:R-:W-:Y:S02]  /*dd40*/  @!P5 PRMT R23, R26, 0x7610, R23 ;  /* 0x000076101a17d816 */ /* 0x000fe40000000017 */
[----:B0-----:R-:W-:Y:S02]  /*dd50*/  @!P6 SHF.R.U32.HI R6, RZ, 0x10, R13 ;  /* 0x00000010ff06e819 */ /* 0x001fe4000001160d */
[----:B------:R-:W-:-:S02]  /*dd60*/  @!P5 PRMT R19, R7, 0x7610, R19 ;  /* 0x000076100713d816 */ /* 0x000fc40000000013 */
[----:B------:R-:W-:Y:S02]  /*dd70*/  @!P6 PRMT R15, R6, 0x7610, R15 ;  /* 0x00007610060fe816 */ /* 0x000fe4000000000f */
[----:B---3--:R-:W-:Y:S01]  /*dd80*/  @!P0 PRMT R14, R8, 0x7610, R14 ;  /* 0x00007610080e8816 */ /* 0x008fe2000000000e */
[----:B------:R-:W-:Y:S04]  /*dd90*/  STL.S16 [R1+0x432], R41 ;  /* 0x0004322901007387 */ /* 0x000fe80000100600 */
[----:B------:R-:W-:Y:S04]  /*dda0*/  STL.S16 [R1+0x43a], R37 ;  /* 0x00043a2501007387 */ /* 0x000fe80000100600 */
[----:B------:R-:W-:Y:S04]  /*ddb0*/  STL.S16 [R1+0x43e], R35 ;  /* 0x00043e2301007387 */ /* 0x000fe80000100600 */
[----:B------:R-:W-:Y:S04]  /*ddc0*/  STL.S16 [R1+0x442], R24 ;  /* 0x0004421801007387 */ /* 0x000fe80000100600 */
[----:B------:R-:W-:Y:S04]  /*ddd0*/  STL.S16 [R1+0x444], R23 ;  /* 0x0004441701007387 */ /* 0x000fe80000100600 */
[----:B------:R-:W-:Y:S04]  /*dde0*/  STL.S16 [R1+0x446], R22 ;  /* 0x0004461601007387 */ /* 0x000fe80000100600 */
[----:B------:R-:W-:Y:S04]  /*ddf0*/  STL.S16 [R1+0x44a], R19 ;  /* 0x00044a1301007387 */ /* 0x000fe80000100600 */
[----:B------:R-:W-:Y:S04]  /*de00*/  STL.S16 [R1+0x452], R15 ;  /* 0x0004520f01007387 */ /* 0x000fe80000100600 */
[----:B------:R-:W-:Y:S01]  /*de10*/  STL.S16 [R1+0x456], R14 ;  /* 0x0004560e01007387 */ /* 0x000fe20000100600 */
[----:B------:R-:W-:Y:S01]  /*de20*/  @!P0 SHF.R.U32.HI R7, RZ, 0x10, R8 ;  /* 0x00000010ff078819 */ /* 0x000fe20000011608 */
[----:B------:R-:W-:-:S03]  /*de30*/  UMOV UR5, 0x3f800000 ;  /* 0x3f80000000057882 */ /* 0x000fc60000000000 */
[----:B------:R-:W-:Y:S01]  /*de40*/  @!P0 PRMT R9, R7, 0x7610, R9 ;  /* 0x0000761007098816 */ /* 0x000fe20000000009 */
[----:B-1----:R-:W-:Y:S01]  /*de50*/  @UP0 UMOV UR5, UR4 ;  /* 0x0000000400050c82 */ /* 0x002fe20008000000 */
[----:B------:R-:W-:Y:S01]  /*de60*/  BSSY B0, `(.L_x_304) ;  /* 0x0000012000007945 */ /* 0x000fe20003800000 */
[----:B------:R-:W-:Y:S01]  /*de70*/  HFMA2.MMA R6, -RZ, RZ, 0, 0 ;  /* 0x00000000ff067435 */ /* 0x000fe200000001ff */
[----:B------:R-:W-:Y:S01]  /*de80*/  STL [R1+0x10c], R8 ;  /* 0x00010c0801007387 */ /* 0x000fe20000100800 */
[----:B------:R-:W-:-:S03]  /*de90*/  MOV R7, RZ ;  /* 0x000000ff00077202 */ /* 0x000fc60000000f00 */
[----:B------:R0:W-:Y:S02]  /*dea0*/  STL.S16 [R1+0x45a], R9 ;  /* 0x00045a0901007387 */ /* 0x0001e40000100600 */
[----:B0-----:R-:W-:Y:S01]  /*deb0*/  CS2R R8, SRZ ;  /* 0x0000000000087805 */ /* 0x001fe2000001ff00 */
[----:B------:R-:W-:Y:S05]  /*dec0*/  @P1 BRA `(.L_x_305) ;  /* 0x000000b000001947 */ /* 0x000fea0003800000 */
[----:B------:R-:W2:Y:S01]  /*ded0*/  LDL R42, [R1+0x460] ;  /* 0x00046000012a7983 */ /* 0x000ea20000100800 */
[----:B------:R-:W-:Y:S02]  /*dee0*/  ISETP.NE.AND P2, PT, RZ, UR19, PT ;  /* 0x00000013ff007c0c */ /* 0x000fe4000bf45270 */
[----:B------:R-:W-:-:S05]  /*def0*/  MOV R12, UR17 ;  /* 0x00000011000c7c02 */ /* 0x000fca0008000f00 */
[----:B--2---:R-:W-:-:S06]  /*df00*/  IMAD R12, R12, 0xa0, R42 ;  /* 0x000000a00c0c7824 */ /* 0x004fcc00078e022a */
[----:B------:R-:W-:Y:S02]  /*df10*/  @P2 SHF.R.S32.HI R7, RZ, 0x1f, R12 ;  /* 0x0000001fff072819 */ /* 0x000fe4000001140c */
[----:B------:R-:W-:-:S04]  /*df20*/  @P2 LEA R6, P3, R12, c[0x0][0x190], 0x2 ;  /* 0x000064000c062a11 */ /* 0x000fc800078610ff */
[----:B------:R-:W-:-:S05]  /*df30*/  @P2 LEA.HI.X R7, R12, c[0x0][0x194], R7, 0x2, P3 ;  /* 0x000065000c072a11 */ /* 0x000fca00018f1407 */
[----:B------:R0:W5:Y:S02]  /*df40*/  @P2 LDG.E.64 R8, [R6.64] ;  /* 0x0000000e06082981 */ /* 0x000164000c1e1b00 */
[----:B0-----:R-:W-:-:S04]  /*df50*/  IMAD.MOV.U32 R6, RZ, RZ, 0x4 ;  /* 0x00000004ff067424 */ /* 0x001fc800078e00ff */
[----:B------:R-:W-:-:S06]  /*df60*/  IMAD.WIDE R6, R12, R6, c[0x0][0x188] ;  /* 0x000062000c067625 */ /* 0x000fcc00078e0206 */
[----:B------:R-:W5:Y:S02]  /*df70*/  LDG.E.64 R6, [R6.64] ;  /* 0x0000000e06067981 */ /* 0x000f64000c1e1b00 */
.L_x_305:
[----:B------:R-:W-:Y:S05]  /*df80*/  BSYNC B0 ;  /* 0x0000000000007941 */ /* 0x000fea0003800000 */
.L_x_304:
[----:B------:R-:W2:Y:S02]  /*df90*/  LDL.S16 R17, [R1+0x258] ;  /* 0x0002580001117983 */ /* 0x000ea40000100600 */
[----:B--2---:R-:W-:Y:S02]  /*dfa0*/  PRMT R24, R17, 0x7610, R24 ;  /* 0x0000761011187816 */ /* 0x004fe40000000018 */
[----:B------:R-:W2:Y:S01]  /*dfb0*/  LDL.S16 R17, [R1+0x25e] ;  /* 0x00025e0001117983 */ /* 0x000ea20000100600 */
[----:B------:R-:W-:Y:S02]  /*dfc0*/  PRMT R16, R21, 0x7610, R16 ;  /* 0x0000761015107816 */ /* 0x000fe40000000010 */
[----:B------:R-:W-:Y:S02]  /*dfd0*/  PRMT R25, RZ, 0x7610, R25 ;  /* 0x00007610ff197816 */ /* 0x000fe40000000019 */
[----:B------:R-:W-:Y:S02]  /*dfe0*/  PRMT R23, R24, 0x7610, R23 ;  /* 0x0000761018177816 */ /* 0x000fe40000000017 */
[----:B--2---:R-:W-:-:S02]  /*dff0*/  PRMT R22, R17, 0x7610, R22 ;  /* 0x0000761011167816 */ /* 0x004fc40000000016 */
[----:B------:R-:W2:Y:S01]  /*e000*/  LDL.LU.S16 R17, [R1+0x25a] ;  /* 0x00025a0001117983 */ /* 0x000ea20000300600 */
[----:B------:R-:W-:Y:S01]  /*e010*/  @!P0 PRMT R16, R10, 0x7610, R16 ;  /* 0x000076100a108816 */ /* 0x000fe20000000010 */
[----:B------:R-:W-:Y:S01]  /*e020*/  ULDC.U8 UR19, c[0x0][0x1f4] ;  /* 0x00007d0000137ab9 */ /* 0x000fe20000000000 */
[----:B------:R-:W-:Y:S01]  /*e030*/  PRMT R20, R23, 0x7610, R20 ;  /* 0x0000761017147816 */ /* 0x000fe20000000014 */
[----:B------:R0:W-:Y:S01]  /*e040*/  STL.S16 [R1+0x454], R25 ;  /* 0x0004541901007387 */ /* 0x0001e20000100600 */
[----:B------:R-:W-:-:S03]  /*e050*/  PRMT R19, R22, 0x7610, R19 ;  /* 0x0000761016137816 */ /* 0x000fc60000000013 */
[----:B------:R0:W-:Y:S01]  /*e060*/  @!P0 STL.S16 [R1+0x458], R16 ;  /* 0x0004581001008387 */ /* 0x0001e20000100600 */
[----:B------:R-:W-:Y:S02]  /*e070*/  ISETP.NE.AND P2, PT, RZ, UR19, PT ;  /* 0x00000013ff007c0c */ /* 0x000fe4000bf45270 */
[----:B--2---:R-:W-:Y:S02]  /*e080*/  PRMT R18, R17, 0x7610, R18 ;  /* 0x0000761011127816 */ /* 0x004fe40000000012 */
[----:B------:R-:W2:Y:S01]  /*e090*/  LDL.LU.S16 R17, [R1+0x25c] ;  /* 0x00025c0001117983 */ /* 0x000ea20000300600 */
[----:B------:R-:W-:Y:S02]  /*e0a0*/  PRMT R14, R20, 0x7610, R14 ;  /* 0x00007610140e7816 */ /* 0x000fe4000000000e */
[----:B------:R-:W-:Y:S02]  /*e0b0*/  PRMT R13, R19, 0x7610, R13 ;  /* 0x00007610130d7816 */ /* 0x000fe4000000000d */
[----:B------:R-:W-:-:S02]  /*e0c0*/  PRMT R14, RZ, 0x5410, R14 ;  /* 0x00005410ff0e7816 */ /* 0x000fc4000000000e */
[----:B------:R-:W-:Y:S02]  /*e0d0*/  PRMT R13, RZ, 0x5410, R13 ;  /* 0x00005410ff0d7816 */ /* 0x000fe4000000000d */
[----:B------:R-:W-:Y:S01]  /*e0e0*/  PRMT R12, R18, 0x7610, R12 ;  /* 0x00007610120c7816 */ /* 0x000fe2000000000c */
[----:B------:R-:W-:Y:S01]  /*e0f0*/  FADD.FTZ R14, R14, -UR9 ;  /* 0x800000090e0e7e21 */ /* 0x000fe20008010000 */
[----:B------:R-:W-:Y:S01]  /*e100*/  @!P0 SHF.R.U32.HI R10, RZ, 0x10, R10 ;  /* 0x00000010ff0a8819 */ /* 0x000fe2000001160a */
[----:B------:R-:W-:Y:S01]  /*e110*/  FADD.FTZ R13, R13, -UR9 ;  /* 0x800000090d0d7e21 */ /* 0x000fe20008010000 */
[----:B------:R-:W-:Y:S01]  /*e120*/  PRMT R12, RZ, 0x5410, R12 ;  /* 0x00005410ff0c7816 */ /* 0x000fe2000000000c */
[----:B------:R-:W-:Y:S02]  /*e130*/  FMUL.FTZ R14, R14, UR5 ;  /* 0x000000050e0e7c20 */ /* 0x000fe40008410000 */
[----:B------:R-:W-:Y:S01]  /*e140*/  FMUL.FTZ R13, R13, UR5 ;  /* 0x000000050d0d7c20 */ /* 0x000fe20008410000 */
[----:B--2---:R-:W-:-:S04]  /*e150*/  PRMT R15, R17, 0x7610, R15 ;  /* 0x00007610110f7816 */ /* 0x004fc8000000000f */
[----:B------:R-:W-:Y:S01]  /*e160*/  PRMT R15, RZ, 0x5410, R15 ;  /* 0x00005410ff0f7816 */ /* 0x000fe2000000000f */
[----:B------:R-:W-:Y:S05]  /*e170*/  @!P2 BRA `(.L_x_306) ;  /* 0x000001200000a947 */ /* 0x000fea0003800000 */
[----:B0----5:R-:W-:-:S04]  /*e180*/  FFMA.FTZ R16, R14, R6, R8 ;  /* 0x000000060e107223 */ /* 0x021fc80000010008 */
        /* <DEDUP_REMOVED lines=17> */
.L_x_306:
[----:B0-----:R-:W2:Y:S02]  /*e2a0*/  LDL.S16 R16, [R1+0x232] ;  /* 0x0002320001107983 */ /* 0x001ea40000100600 */
[----:B--2---:R-:W-:Y:S02]  /*e2b0*/  PRMT R34, R16, 0x7610, R34 ;  /* 0x0000761010227816 */ /* 0x004fe40000000022 */
[----:B------:R-:W2:Y:S01]  /*e2c0*/  LDL.S16 R16, [R1+0x248] ;  /* 0x0002480001107983 */ /* 0x000ea20000100600 */
[----:B------:R-:W-:Y:S02]  /*e2d0*/  PRMT R21, R25, 0x7610, R21 ;  /* 0x0000761019157816 */ /* 0x000fe40000000015 */
[----:B------:R-:W-:Y:S02]  /*e2e0*/  PRMT R27, R34, 0x7610, R27 ;  /* 0x00007610221b7816 */ /* 0x000fe4000000001b */
[----:B--2---:R-:W-:Y:S02]  /*e2f0*/  PRMT R26, R16, 0x7610, R26 ;  /* 0x00007610101a7816 */ /* 0x004fe4000000001a */
[----:B------:R-:W2:Y:S01]  /*e300*/  LDL.S16 R16, [R1+0x234] ;  /* 0x0002340001107983 */ /* 0x000ea20000100600 */
[----:B------:R-:W-:-:S02]  /*e310*/  @!P0 PRMT R21, R10, 0x7610, R21 ;  /* 0x000076100a158816 */ /* 0x000fc40000000015 */
[----:B------:R-:W-:Y:S02]  /*e320*/  PRMT R24, R27, 0x7610, R24 ;  /* 0x000076101b187816 */ /* 0x000fe40000000018 */
[----:B------:R-:W-:Y:S02]  /*e330*/  PRMT R23, R26, 0x7610, R23 ;  /* 0x000076101a177816 */ /* 0x000fe40000000017 */
[----:B--2---:R-:W-:Y:S02]  /*e340*/  PRMT R22, R16, 0x7610, R22 ;  /* 0x0000761010167816 */ /* 0x004fe40000000016 */
[----:B------:R-:W2:Y:S01]  /*e350*/  LDL.LU.S16 R16, [R1+0x236] ;  /* 0x0002360001107983 */ /* 0x000ea20000300600 */
[----:B------:R-:W-:Y:S02]  /*e360*/  PRMT R19, R24, 0x7610, R19 ;  /* 0x0000761018137816 */ /* 0x000fe40000000013 */
[----:B------:R-:W-:Y:S01]  /*e370*/  PRMT R20, R23, 0x7610, R20 ;  /* 0x0000761017147816 */ /* 0x000fe20000000014 */
[----:B------:R0:W-:Y:S01]  /*e380*/  @!P0 STL.S16 [R1+0x454], R21 ;  /* 0x0004541501008387 */ /* 0x0001e20000100600 */
[----:B------:R-:W-:-:S02]  /*e390*/  PRMT R19, RZ, 0x5410, R19 ;  /* 0x00005410ff137816 */ /* 0x000fc40000000013 */
[----:B------:R-:W-:-:S03]  /*e3a0*/  PRMT R17, R22, 0x7610, R17 ;  /* 0x0000761016117816 */ /* 0x000fc60000000011 */
[----:B------:R-:W-:Y:S01]  /*e3b0*/  FADD.FTZ R19, R19, -UR9 ;  /* 0x8000000913137e21 */ /* 0x000fe20008010000 */
[----:B------:R-:W-:-:S03]  /*e3c0*/  PRMT R17, RZ, 0x5410, R17 ;  /* 0x00005410ff117816 */ /* 0x000fc60000000011 */
[----:B------:R-:W-:Y:S01]  /*e3d0*/  FMUL.FTZ R19, R19, UR5 ;  /* 0x0000000513137c20 */ /* 0x000fe20008410000 */
[----:B--2---:R-:W-:Y:S01]  /*e3e0*/  PRMT R18, R16, 0x7610, R18 ;  /* 0x0000761010127816 */ /* 0x004fe20000000012 */
[----:B-----5:R-:W-:-:S03]  /*e3f0*/  FMUL.FTZ R16, R12, R6 ;  /* 0x000000060c107220 */ /* 0x020fc60000410000 */
[----:B------:R-:W-:Y:S01]  /*e400*/  PRMT R18, RZ, 0x5410, R18 ;  /* 0x00005410ff127816 */ /* 0x000fe20000000012 */
[C---:B------:R-:W-:Y:S02]  /*e410*/  FFMA.FTZ R10, R14.reuse, R16, RZ ;  /* 0x000000100e0a7223 */ /* 0x040fe400000100ff */
[----:B------:R-:W-:Y:S02]  /*e420*/  FMUL.FTZ R16, R15, R7 ;  /* 0x000000070f107220 */ /* 0x000fe40000410000 */
[----:B------:R-:W-:Y:S02]  /*e430*/  FFMA.FTZ R14, R14, R12, RZ ;  /* 0x0000000c0e0e7223 */ /* 0x000fe400000100ff */
[----:B------:R-:W-:Y:S01]  /*e440*/  FFMA.FTZ R10, R13, R16, R10 ;  /* 0x000000100d0a7223 */ /* 0x000fe2000001000a */
[----:B------:R-:W-:-:S05]  /*e450*/  PRMT R16, RZ, 0x5410, R20 ;  /* 0x00005410ff107816 */ /* 0x000fca0000000014 */
[----:B------:R-:W-:-:S04]  /*e460*/  FADD.FTZ R16, R16, -UR9 ;  /* 0x8000000910107e21 */ /* 0x000fc80008010000 */
[----:B------:R-:W-:Y:S01]  /*e470*/  FMUL.FTZ R16, R16, UR5 ;  /* 0x0000000510107c20 */ /* 0x000fe20008410000 */
[----:B------:R-:W-:Y:S05]  /*e480*/  @!P2 BRA `(.L_x_307) ;  /* 0x000001200000a947 */ /* 0x000fea0003800000 */
[----:B0-----:R-:W-:-:S04]  /*e490*/  FFMA.FTZ R20, R19, R6, R8 ;  /* 0x0000000613147223 */ /* 0x001fc80000010008 */
        /* <DEDUP_REMOVED lines=17> */
.L_x_307:
[----:B0-----:R-:W2:Y:S02]  /*e5b0*/  LDL.LU.S16 R20, [R1+0x230] ;  /* 0x0002300001147983 */ /* 0x001ea40000300600 */
[----:B--2---:R-:W-:Y:S02]  /*e5c0*/  PRMT R36, R20, 0x7610, R36 ;  /* 0x0000761014247816 */ /* 0x004fe40000000024 */
[----:B------:R-:W2:Y:S01]  /*e5d0*/  LDL.S16 R20, [R1+0x244] ;  /* 0x0002440001147983 */ /* 0x000ea20000100600 */
[----:B------:R-:W-:Y:S01]  /*e5e0*/  FFMA.FTZ R14, R19, R17, R14 ;  /* 0x00000011130e7223 */ /* 0x000fe2000001000e */
[----:B------:R-:W-:Y:S02]  /*e5f0*/  PRMT R35, R36, 0x7610, R35 ;  /* 0x0000761024237816 */ /* 0x000fe40000000023 */
[----:B--2---:R-:W-:Y:S02]  /*e600*/  PRMT R34, R20, 0x7610, R34 ;  /* 0x0000761014227816 */ /* 0x004fe40000000022 */
[----:B------:R-:W2:Y:S01]  /*e610*/  LDL.S16 R20, [R1+0x240] ;  /* 0x0002400001147983 */ /* 0x000ea20000100600 */
[----:B------:R-:W-:-:S02]  /*e620*/  PRMT R27, R35, 0x7610, R27 ;  /* 0x00007610231b7816 */ /* 0x000fc4000000001b */
[----:B------:R-:W-:Y:S02]  /*e630*/  PRMT R26, R34, 0x7610, R26 ;  /* 0x00007610221a7816 */ /* 0x000fe4000000001a */
[----:B--2---:R-:W-:Y:S02]  /*e640*/  PRMT R25, R20, 0x7610, R25 ;  /* 0x0000761014197816 */ /* 0x004fe40000000019 */
[----:B------:R-:W2:Y:S01]  /*e650*/  LDL.LU.S16 R20, [R1+0x242] ;  /* 0x0002420001147983 */ /* 0x000ea20000300600 */
[----:B------:R-:W-:Y:S01]  /*e660*/  FFMA.FTZ R13, R13, R15, RZ ;  /* 0x0000000f0d0d7223 */ /* 0x000fe200000100ff */
[----:B------:R-:W-:Y:S02]  /*e670*/  PRMT R24, R27, 0x7610, R24 ;  /* 0x000076101b187816 */ /* 0x000fe40000000018 */
[----:B------:R-:W-:Y:S01]  /*e680*/  PRMT R23, R26, 0x7610, R23 ;  /* 0x000076101a177816 */ /* 0x000fe20000000017 */
[----:B------:R-:W-:Y:S01]  /*e690*/  FFMA.FTZ R13, R16, R18, R13 ;  /* 0x00000012100d7223 */ /* 0x000fe2000001000d */
[----:B------:R-:W-:-:S02]  /*e6a0*/  PRMT R22, R25, 0x7610, R22 ;  /* 0x0000761019167816 */ /* 0x000fc40000000016 */
[----:B--2---:R-:W-:Y:S01]  /*e6b0*/  PRMT R21, R20, 0x7610, R21 ;  /* 0x0000761014157816 */ /* 0x004fe20000000015 */
[----:B------:R-:W-:Y:S02]  /*e6c0*/  FADD.FTZ R20, RZ, R12 ;  /* 0x0000000cff147221 */ /* 0x000fe40000010000 */
[-C--:B------:R-:W-:Y:S02]  /*e6d0*/  FFMA.FTZ R12, R12, R6.reuse, RZ ;  /* 0x000000060c0c7223 */ /* 0x080fe400000100ff */
[----:B------:R-:W-:Y:S02]  /*e6e0*/  FADD.FTZ R20, R20, R17 ;  /* 0x0000001114147221 */ /* 0x000fe40000010000 */
[----:B------:R-:W-:Y:S02]  /*e6f0*/  FMUL.FTZ R17, R17, R6 ;  /* 0x0000000611117220 */ /* 0x000fe40000410000 */
[----:B------:R-:W-:Y:S02]  /*e700*/  FFMA.FTZ R12, R15, R7, R12 ;  /* 0x000000070f0c7223 */ /* 0x000fe4000001000c */
[----:B------:R-:W-:Y:S01]  /*e710*/  FFMA.FTZ R10, R19, R17, R10 ;  /* 0x00000011130a7223 */ /* 0x000fe2000001000a */
[----:B------:R-:W-:Y:S01]  /*e720*/  PRMT R19, RZ, 0x5410, R21 ;  /* 0x00005410ff137816 */ /* 0x000fe20000000015 */
[----:B------:R-:W-:-:S02]  /*e730*/  FADD.FTZ R12, R12, R17 ;  /* 0x000000110c0c7221 */ /* 0x000fc40000010000 */
[----:B------:R-:W-:Y:S02]  /*e740*/  FADD.FTZ R15, RZ, R15 ;  /* 0x0000000fff0f7221 */ /* 0x000fe40000010000 */
[----:B------:R-:W-:Y:S02]  /*e750*/  FMUL.FTZ R17, R18, R7 ;  /* 0x0000000712117220 */ /* 0x000fe40000410000 */
[----:B------:R-:W-:Y:S01]  /*e760*/  FADD.FTZ R15, R15, R18 ;  /* 0x000000120f0f7221 */ /* 0x000fe20000010000 */
[----:B------:R-:W-:Y:S01]  /*e770*/  PRMT R18, RZ, 0x5410, R24 ;  /* 0x00005410ff127816 */ /* 0x000fe20000000018 */
[----:B------:R-:W-:Y:S01]  /*e780*/  FFMA.FTZ R10, R16, R17, R10 ;  /* 0x00000011100a7223 */ /* 0x000fe2000001000a */
[----:B------:R-:W-:Y:S01]  /*e790*/  PRMT R16, RZ, 0x5410, R22 ;  /* 0x00005410ff107816 */ /* 0x000fe20000000016 */
[----:B------:R-:W-:Y:S01]  /*e7a0*/  FADD.FTZ R12, R17, R12 ;  /* 0x0000000c110c7221 */ /* 0x000fe20000010000 */
[----:B------:R-:W-:Y:S01]  /*e7b0*/  PRMT R17, RZ, 0x5410, R23 ;  /* 0x00005410ff117816 */ /* 0x000fe20000000017 */
[----:B------:R-:W-:-:S04]  /*e7c0*/  FADD.FTZ R18, R18, -UR9 ;  /* 0x8000000912127e21 */ /* 0x000fc80008010000 */
        /* <DEDUP_REMOVED lines=22> */
.L_x_308:
[----:B------:R-:W2:Y:S02]  /*e930*/  LDL.S16 R21, [R1+0x22c] ;  /* 0x00022c0001157983 */ /* 0x000ea40000100600 */
[----:B--2---:R-:W-:Y:S02]  /*e940*/  PRMT R37, R21, 0x7610, R37 ;  /* 0x0000761015257816 */ /* 0x004fe40000000025 */
[----:B------:R-:W2:Y:S02]  /*e950*/  LDL.S16 R21, [R1+0x23a] ;  /* 0x00023a0001157983 */ /* 0x000ea40000100600 */
[----:B------:R-:W-:Y:S02]  /*e960*/  PRMT R36, R37, 0x7610, R36 ;  /* 0x0000761025247816 */ /* 0x000fe40000000024 */
[----:B--2---:R-:W-:Y:S02]  /*e970*/  PRMT R35, R21, 0x7610, R35 ;  /* 0x0000761015237816 */ /* 0x004fe40000000023 */
[----:B------:R-:W2:Y:S01]  /*e980*/  LDL.LU.S16 R21, [R1+0x22e] ;  /* 0x00022e0001157983 */ /* 0x000ea20000300600 */
[----:B------:R-:W-:-:S02]  /*e990*/  PRMT R34, R36, 0x7610, R34 ;  /* 0x0000761024227816 */ /* 0x000fc40000000022 */
[----:B------:R-:W-:Y:S02]  /*e9a0*/  PRMT R27, R35, 0x7610, R27 ;  /* 0x00007610231b7816 */ /* 0x000fe4000000001b */
[----:B--2---:R-:W-:Y:S02]  /*e9b0*/  PRMT R26, R21, 0x7610, R26 ;  /* 0x00007610151a7816 */ /* 0x004fe4000000001a */
[----:B------:R-:W2:Y:S01]  /*e9c0*/  LDL.LU.S16 R21, [R1+0x238] ;  /* 0x0002380001157983 */ /* 0x000ea20000300600 */
[----:B------:R-:W-:Y:S01]  /*e9d0*/  FFMA.FTZ R14, R18, R16, R14 ;  /* 0x00000010120e7223 */ /* 0x000fe2000001000e */
[----:B------:R-:W-:Y:S01]  /*e9e0*/  PRMT R25, R34, 0x7610, R25 ;  /* 0x0000761022197816 */ /* 0x000fe20000000019 */
[----:B------:R-:W-:Y:S01]  /*e9f0*/  FFMA.FTZ R13, R17, R19, R13 ;  /* 0x00000013110d7223 */ /* 0x000fe2000001000d */
[----:B------:R-:W-:Y:S01]  /*ea00*/  PRMT R24, R27, 0x7610, R24 ;  /* 0x000076101b187816 */ /* 0x000fe20000000018 */
[----:B------:R-:W-:Y:S01]  /*ea10*/  FADD.FTZ R20, R20, R16 ;  /* 0x0000001014147221 */ /* 0x000fe20000010000 */
[----:B------:R-:W-:-:S02]  /*ea20*/  PRMT R23, R26, 0x7610, R23 ;  /* 0x000076101a177816 */ /* 0x000fc40000000017 */
[----:B--2---:R-:W-:Y:S01]  /*ea30*/  PRMT R22, R21, 0x7610, R22 ;  /* 0x0000761015167816 */ /* 0x004fe20000000016 */
[----:B------:R-:W-:Y:S01]  /*ea40*/  FMUL.FTZ R21, R16, R6 ;  /* 0x0000000610157220 */ /* 0x000fe20000410000 */
[----:B------:R-:W-:-:S03]  /*ea50*/  PRMT R16, RZ, 0x5410, R23 ;  /* 0x00005410ff107816 */ /* 0x000fc60000000017 */
[----:B------:R-:W-:Y:S02]  /*ea60*/  FFMA.FTZ R10, R18, R21, R10 ;  /* 0x00000015120a7223 */ /* 0x000fe4000001000a */
[----:B------:R-:W-:Y:S01]  /*ea70*/  FADD.FTZ R12, R12, R21 ;  /* 0x000000150c0c7221 */ /* 0x000fe20000010000 */
[----:B------:R-:W-:Y:S01]  /*ea80*/  PRMT R21, RZ, 0x5410, R22 ;  /* 0x00005410ff157816 */ /* 0x000fe20000000016 */
[----:B------:R-:W-:-:S04]  /*ea90*/  FMUL.FTZ R18, R19, R7 ;  /* 0x0000000713127220 */ /* 0x000fc80000410000 */
[----:B------:R-:W-:Y:S01]  /*eaa0*/  FFMA.FTZ R10, R17, R18, R10 ;  /* 0x00000012110a7223 */ /* 0x000fe2000001000a */
[----:B------:R-:W-:Y:S01]  /*eab0*/  PRMT R17, RZ, 0x5410, R24 ;  /* 0x00005410ff117816 */ /* 0x000fe20000000018 */
[----:B------:R-:W-:Y:S01]  /*eac0*/  FADD.FTZ R12, R18, R12 ;  /* 0x0000000c120c7221 */ /* 0x000fe20000010000 */
[----:B------:R-:W-:-:S03]  /*ead0*/  PRMT R18, RZ, 0x5410, R25 ;  /* 0x00005410ff127816 */ /* 0x000fc60000000019 */
[----:B------:R-:W-:Y:S02]  /*eae0*/  FADD.FTZ R17, R17, -UR9 ;  /* 0x8000000911117e21 */ /* 0x000fe40008010000 */
        /* <DEDUP_REMOVED lines=22> */
.L_x_309:
        /* <DEDUP_REMOVED lines=9> */
[----:B------:R-:W2:Y:S01]  /*ece0*/  LDL.S16 R22, [R1+0x23e] ;  /* 0x00023e0001167983 */ /* 0x000ea20000100600 */
[----:B------:R-:W-:Y:S01]  /*ecf0*/  PRMT R27, R35, 0x7610, R27 ;  /* 0x00007610231b7816 */ /* 0x000fe2000000001b */
[----:B------:R-:W-:Y:S01]  /*ed00*/  FADD.FTZ R15, R15, R19 ;  /* 0x000000130f0f7221 */ /* 0x000fe20000010000 */
[----:B------:R-:W-:Y:S01]  /*ed10*/  PRMT R26, R34, 0x7610, R26 ;  /* 0x00007610221a7816 */ /* 0x000fe2000000001a */
[----:B------:R-:W-:Y:S01]  /*ed20*/  FFMA.FTZ R14, R18, R16, R14 ;  /* 0x00000010120e7223 */ /* 0x000fe2000001000e */
[----:B------:R-:W-:Y:S02]  /*ed30*/  PRMT R25, R23, 0x7610, R25 ;  /* 0x0000761017197816 */ /* 0x000fe40000000019 */
[----:B--2---:R-:W-:Y:S01]  /*ed40*/  PRMT R24, R22, 0x7610, R24 ;  /* 0x0000761016187816 */ /* 0x004fe20000000018 */
[----:B------:R-:W-:-:S04]  /*ed50*/  FMUL.FTZ R22, R16, R6 ;  /* 0x0000000610167220 */ /* 0x000fc80000410000 */
[----:B------:R-:W-:Y:S01]  /*ed60*/  FFMA.FTZ R10, R18, R22, R10 ;  /* 0x00000016120a7223 */ /* 0x000fe2000001000a */
[----:B------:R-:W-:Y:S01]  /*ed70*/  PRMT R18, RZ, 0x5410, R24 ;  /* 0x00005410ff127816 */ /* 0x000fe20000000018 */
[----:B------:R-:W-:Y:S02]  /*ed80*/  FADD.FTZ R12, R12, R22 ;  /* 0x000000160c0c7221 */ /* 0x000fe40000010000 */
[----:B------:R-:W-:-:S04]  /*ed90*/  FMUL.FTZ R22, R21, R7 ;  /* 0x0000000715167220 */ /* 0x000fc80000410000 */
[----:B------:R-:W-:Y:S01]  /*eda0*/  FFMA.FTZ R19, R17, R22, R10 ;  /* 0x0000001611137223 */ /* 0x000fe2000001000a */
[----:B------:R-:W-:Y:S01]  /*edb0*/  PRMT R10, RZ, 0x5410, R26 ;  /* 0x00005410ff0a7816 */ /* 0x000fe2000000001a */
[----:B------:R-:W-:Y:S01]  /*edc0*/  FADD.FTZ R23, R22, R12 ;  /* 0x0000000c16177221 */ /* 0x000fe20000010000 */
[----:B------:R-:W-:Y:S02]  /*edd0*/  PRMT R12, RZ, 0x5410, R27 ;  /* 0x00005410ff0c7816 */ /* 0x000fe4000000001b */
[----:B------:R-:W-:Y:S01]  /*ede0*/  PRMT R22, RZ, 0x5410, R25 ;  /* 0x00005410ff167816 */ /* 0x000fe20000000019 */
[----:B------:R-:W-:Y:S02]  /*edf0*/  FADD.FTZ R10, R10, -UR9 ;  /* 0x800000090a0a7e21 */ /* 0x000fe40008010000 */
[----:B------:R-:W-:Y:S02]  /*ee00*/  FADD.FTZ R12, R12, -UR9 ;  /* 0x800000090c0c7e21 */ /* 0x000fe40008010000 */
        /* <DEDUP_REMOVED lines=21> */
.L_x_310:
[----:B------:R-:W2:Y:S02]  /*ef60*/  LDL.S16 R24, [R1+0x210] ;  /* 0x0002100001187983 */ /* 0x000ea40000100600 */
[----:B--2---:R-:W-:Y:S02]  /*ef70*/  PRMT R40, R24, 0x7610, R40 ;  /* 0x0000761018287816 */ /* 0x004fe40000000028 */
[----:B------:R-:W2:Y:S02]  /*ef80*/  LDL.LU.S16 R24, [R1+0x214] ;  /* 0x0002140001187983 */ /* 0x000ea40000300600 */
[----:B------:R-:W-:Y:S02]  /*ef90*/  PRMT R39, R40, 0x7610, R39 ;  /* 0x0000761028277816 */ /* 0x000fe40000000027 */
[----:B--2---:R-:W-:Y:S02]  /*efa0*/  PRMT R38, R24, 0x7610, R38 ;  /* 0x0000761018267816 */ /* 0x004fe40000000026 */
[----:B------:R-:W2:Y:S01]  /*efb0*/  LDL.LU.S16 R24, [R1+0x212] ;  /* 0x0002120001187983 */ /* 0x000ea20000300600 */
[----:B------:R-:W-:-:S02]  /*efc0*/  PRMT R37, R39, 0x7610, R37 ;  /* 0x0000761027257816 */ /* 0x000fc40000000025 */
[----:B------:R-:W-:Y:S02]  /*efd0*/  PRMT R36, R38, 0x7610, R36 ;  /* 0x0000761026247816 */ /* 0x000fe40000000024 */
[----:B--2---:R-:W-:Y:S02]  /*efe0*/  PRMT R25, R24, 0x7610, R25 ;  /* 0x0000761018197816 */ /* 0x004fe40000000019 */
[----:B------:R-:W2:Y:S01]  /*eff0*/  LDL.LU.S16 R24, [R1+0x246] ;  /* 0x0002460001187983 */ /* 0x000ea20000300600 */
[----:B------:R-:W-:Y:S01]  /*f000*/  PRMT R35, R37, 0x7610, R35 ;  /* 0x0000761025237816 */ /* 0x000fe20000000023 */
[----:B------:R-:W-:Y:S01]  /*f010*/  FADD.FTZ R20, R20, R16 ;  /* 0x0000001014147221 */ /* 0x000fe20000010000 */
[----:B------:R-:W-:Y:S01]  /*f020*/  PRMT R34, R36, 0x7610, R34 ;  /* 0x0000761024227816 */ /* 0x000fe20000000022 */
[----:B------:R-:W-:Y:S01]  /*f030*/  FFMA.FTZ R16, R17, R21, R13 ;  /* 0x0000001511107223 */ /* 0x000fe2000001000d */
[----:B------:R-:W-:-:S04]  /*f040*/  PRMT R27, R25, 0x7610, R27 ;  /* 0x00007610191b7816 */ /* 0x000fc8000000001b */
[----:B------:R-:W-:Y:S02]  /*f050*/  PRMT R17, RZ, 0x5410, R27 ;  /* 0x00005410ff117816 */ /* 0x000fe4000000001b */
[----:B--2---:R-:W-:Y:S01]  /*f060*/  PRMT R26, R24, 0x7610, R26 ;  /* 0x00007610181a7816 */ /* 0x004fe2000000001a */
[----:B------:R-:W-:-:S03]  /*f070*/  FMUL.FTZ R24, R22, R6 ;  /* 0x0000000616187220 */ /* 0x000fc60000410000 */
[----:B------:R-:W-:Y:S01]  /*f080*/  PRMT R13, RZ, 0x5410, R26 ;  /* 0x00005410ff0d7816 */ /* 0x000fe2000000001a */
[----:B------:R-:W-:Y:S02]  /*f090*/  FFMA.FTZ R19, R12, R24, R19 ;  /* 0x000000180c137223 */ /* 0x000fe40000010013 */
[----:B------:R-:W-:Y:S02]  /*f0a0*/  FADD.FTZ R23, R23, R24 ;  /* 0x0000001817177221 */ /* 0x000fe40000010000 */
        /* <DEDUP_REMOVED lines=28> */
.L_x_311:
[----:B------:R-:W-:Y:S02]  /*f270*/  FMUL.FTZ R26, R17, R6 ;  /* 0x00000006111a7220 */ /* 0x000fe40000410000 */
[----:B------:R-:W-:Y:S01]  /*f280*/  FADD.FTZ R15, R15, R21 ;  /* 0x000000150f0f7221 */ /* 0x000fe20000010000 */
[----:B------:R-:W-:Y:S01]  /*f290*/  PRMT R21, RZ, 0x7610, R32 ;  /* 0x00007610ff157816 */ /* 0x000fe20000000020 */
[----:B------:R-:W-:Y:S02]  /*f2a0*/  FFMA.FTZ R25, R24, R26, R25 ;  /* 0x0000001a18197223 */ /* 0x000fe40000010019 */
[----:B------:R-:W-:Y:S02]  /*f2b0*/  FADD.FTZ R23, R23, R26 ;  /* 0x0000001a17177221 */ /* 0x000fe40000010000 */
[----:B------:R-:W-:Y:S02]  /*f2c0*/  FMUL.FTZ R26, R13, R7 ;  /* 0x000000070d1a7220 */ /* 0x000fe40000410000 */
[----:B------:R-:W-:-:S02]  /*f2d0*/  FADD.FTZ R21, R21, -UR9 ;  /* 0x8000000915157e21 */ /* 0x000fc40008010000 */
[----:B------:R-:W-:Y:S02]  /*f2e0*/  FFMA.FTZ R25, R19, R26, R25 ;  /* 0x0000001a13197223 */ /* 0x000fe40000010019 */
[----:B------:R-:W-:Y:S01]  /*f2f0*/  FADD.FTZ R26, R26, R23 ;  /* 0x000000171a1a7221 */ /* 0x000fe20000010000 */
[--C-:B------:R-:W-:Y:S01]  /*f300*/  PRMT R23, RZ, 0x5410, R33.reuse ;  /* 0x00005410ff177816 */ /* 0x100fe20000000021 */
[----:B------:R-:W-:Y:S01]  /*f310*/  FFMA.FTZ R14, R12, R22, R14 ;  /* 0x000000160c0e7223 */ /* 0x000fe2000001000e */
[----:B------:R-:W-:Y:S01]  /*f320*/  PRMT R33, RZ, 0x7610, R33 ;  /* 0x00007610ff217816 */ /* 0x000fe20000000021 */
[----:B------:R-:W-:Y:S01]  /*f330*/  FMUL.FTZ R21, R21, UR5 ;  /* 0x0000000515157c20 */ /* 0x000fe20008410000 */
[----:B------:R-:W-:Y:S01]  /*f340*/  PRMT R12, RZ, 0x5410, R45 ;  /* 0x00005410ff0c7816 */ /* 0x000fe2000000002d */
        /* <DEDUP_REMOVED lines=21> */
.L_x_312:
[----:B------:R-:W2:Y:S04]  /*f4a0*/  LDL.S16 R35, [R1+0x24c] ;  /* 0x00024c0001237983 */ /* 0x000ea80000100600 */
[----:B------:R-:W3:Y:S01]  /*f4b0*/  LDL.LU.S16 R34, [R1+0x24e] ;  /* 0x00024e0001227983 */ /* 0x000ee20000300600 */
[----:B------:R-:W-:Y:S01]  /*f4c0*/  FMUL.FTZ R27, R33, R6 ;  /* 0x00000006211b7220 */ /* 0x000fe20000410000 */
[----:B------:R-:W-:Y:S01]  /*f4d0*/  PRMT R32, RZ, 0x5410, R32 ;  /* 0x00005410ff207816 */ /* 0x000fe20000000020 */
[----:B------:R-:W-:Y:S02]  /*f4e0*/  FADD.FTZ R20, R20, R22 ;  /* 0x0000001614147221 */ /* 0x000fe40000010000 */
[----:B------:R-:W-:Y:S02]  /*f4f0*/  FFMA.FTZ R25, R21, R27, R25 ;  /* 0x0000001b15197223 */ /* 0x000fe40000010019 */
[----:B------:R-:W-:-:S02]  /*f500*/  FADD.FTZ R26, R26, R27 ;  /* 0x0000001b1a1a7221 */ /* 0x000fc40000010000 */
[----:B------:R-:W-:Y:S02]  /*f510*/  FMUL.FTZ R27, R12, R7 ;  /* 0x000000070c1b7220 */ /* 0x000fe40000410000 */
[----:B------:R-:W-:Y:S02]  /*f520*/  FFMA.FTZ R22, R10, R18, R16 ;  /* 0x000000120a167223 */ /* 0x000fe40000010010 */
[----:B------:R-:W-:Y:S02]  /*f530*/  FFMA.FTZ R25, R23, R27, R25 ;  /* 0x0000001b17197223 */ /* 0x000fe40000010019 */
[----:B------:R-:W-:Y:S01]  /*f540*/  FADD.FTZ R26, R27, R26 ;  /* 0x0000001a1b1a7221 */ /* 0x000fe20000010000 */
[----:B------:R-:W-:-:S05]  /*f550*/  PRMT R27, RZ, 0x7610, R31 ;  /* 0x00007610ff1b7816 */ /* 0x000fca000000001f */
[----:B------:R-:W-:-:S04]  /*f560*/  FADD.FTZ R27, R27, -UR9 ;  /* 0x800000091b1b7e21 */ /* 0x000fc80008010000 */
[----:B------:R-:W-:Y:S01]  /*f570*/  FMUL.FTZ R27, R27, UR5 ;  /* 0x000000051b1b7c20 */ /* 0x000fe20008410000 */
[----:B--2---:R-:W-:Y:S02]  /*f580*/  PRMT R10, RZ, 0x5410, R35 ;  /* 0x00005410ff0a7816 */ /* 0x004fe40000000023 */
[----:B---3--:R-:W-:-:S03]  /*f590*/  PRMT R16, RZ, 0x5410, R34 ;  /* 0x00005410ff107816 */ /* 0x008fc60000000022 */
        /* <DEDUP_REMOVED lines=21> */
.L_x_313:
[----:B------:R-:W2:Y:S04]  /*f6f0*/  LDL.S16 R36, [R1+0x250] ;  /* 0x0002500001247983 */ /* 0x000ea80000100600 */
[----:B------:R-:W3:Y:S01]  /*f700*/  LDL.LU.S16 R37, [R1+0x252] ;  /* 0x0002520001257983 */ /* 0x000ee20000300600 */
[----:B------:R-:W-:Y:S02]  /*f710*/  FMUL.FTZ R35, R32, R6 ;  /* 0x0000000620237220 */ /* 0x000fe40000410000 */
[----:B------:R-:W-:Y:S01]  /*f720*/  FFMA.FTZ R24, R24, R17, R14 ;  /* 0x0000001118187223 */ /* 0x000fe2000001000e */
[----:B------:R-:W-:Y:S01]  /*f730*/  PRMT R14, RZ, 0x5410, R11 ;  /* 0x00005410ff0e7816 */ /* 0x000fe2000000000b */
[----:B------:R-:W-:Y:S02]  /*f740*/  FFMA.FTZ R34, R27, R35, R25 ;  /* 0x000000231b227223 */ /* 0x000fe40000010019 */
[----:B------:R-:W-:-:S02]  /*f750*/  FADD.FTZ R25, R15, R18 ;  /* 0x000000120f197221 */ /* 0x000fc40000010000 */
[----:B------:R-:W-:Y:S02]  /*f760*/  FADD.FTZ R26, R26, R35 ;  /* 0x000000231a1a7221 */ /* 0x000fe40000010000 */
[----:B------:R-:W-:Y:S02]  /*f770*/  FMUL.FTZ R35, R16, R7 ;  /* 0x0000000710237220 */ /* 0x000fe40000410000 */
[----:B------:R-:W-:Y:S02]  /*f780*/  FADD.FTZ R14, R14, -UR9 ;  /* 0x800000090e0e7e21 */ /* 0x000fe40008010000 */
[----:B------:R-:W-:Y:S02]  /*f790*/  FFMA.FTZ R34, R10, R35, R34 ;  /* 0x000000230a227223 */ /* 0x000fe40000010022 */
[----:B------:R-:W-:Y:S02]  /*f7a0*/  FADD.FTZ R26, R35, R26 ;  /* 0x0000001a231a7221 */ /* 0x000fe40000010000 */
[----:B------:R-:W-:Y:S01]  /*f7b0*/  FMUL.FTZ R14, R14, UR5 ;  /* 0x000000050e0e7c20 */ /* 0x000fe20008410000 */
[----:B--2---:R-:W-:-:S02]  /*f7c0*/  PRMT R18, RZ, 0x5410, R36 ;  /* 0x00005410ff127816 */ /* 0x004fc40000000024 */
[----:B------:R-:W-:Y:S02]  /*f7d0*/  PRMT R36, RZ, 0x5410, R31 ;  /* 0x00005410ff247816 */ /* 0x000fe4000000001f */
[----:B---3--:R-:W-:Y:S01]  /*f7e0*/  PRMT R38, RZ, 0x5410, R37 ;  /* 0x00005410ff267816 */ /* 0x008fe20000000025 */
        /* <DEDUP_REMOVED lines=21> */
.L_x_314:
[----:B------:R-:W2:Y:S04]  /*f940*/  LDL.S16 R37, [R1+0x254] ;  /* 0x0002540001257983 */ /* 0x000ea80000100600 */
[----:B------:R-:W3:Y:S01]  /*f950*/  LDL.LU.S16 R39, [R1+0x256] ;  /* 0x0002560001277983 */ /* 0x000ee20000300600 */
[----:B------:R-:W-:Y:S01]  /*f960*/  FMUL.FTZ R15, R36, R6 ;  /* 0x00000006240f7220 */ /* 0x000fe20000410000 */
[----:B------:R-:W-:Y:S01]  /*f970*/  PRMT R11, RZ, 0x7610, R11 ;  /* 0x00007610ff0b7816 */ /* 0x000fe2000000000b */
[----:B------:R-:W-:Y:S02]  /*f980*/  FMUL.FTZ R35, R38, R7 ;  /* 0x0000000726237220 */ /* 0x000fe40000410000 */
[----:B------:R-:W-:Y:S02]  /*f990*/  FFMA.FTZ R34, R14, R15, R34 ;  /* 0x0000000f0e227223 */ /* 0x000fe40000010022 */
[----:B------:R-:W-:-:S02]  /*f9a0*/  FADD.FTZ R15, R26, R15 ;  /* 0x0000000f1a0f7221 */ /* 0x000fc40000010000 */
[----:B------:R-:W-:Y:S02]  /*f9b0*/  FFMA.FTZ R34, R18, R35, R34 ;  /* 0x0000002312227223 */ /* 0x000fe40000010022 */
[----:B------:R-:W-:Y:S02]  /*f9c0*/  FADD.FTZ R35, R35, R15 ;  /* 0x0000000f23237221 */ /* 0x000fe40000010000 */
[----:B------:R-:W-:Y:S01]  /*f9d0*/  FADD.FTZ R26, R20, R17 ;  /* 0x00000011141a7221 */ /* 0x000fe20000010000 */
[----:B------:R-:W-:Y:S01]  /*f9e0*/  PRMT R17, RZ, 0x5410, R28 ;  /* 0x00005410ff117816 */ /* 0x000fe2000000001c */
[----:B------:R-:W-:Y:S01]  /*f9f0*/  FFMA.FTZ R31, R19, R13, R22 ;  /* 0x0000000d131f7223 */ /* 0x000fe20000010016 */
[----:B--2---:R-:W-:Y:S01]  /*fa00*/  PRMT R15, RZ, 0x5410, R37 ;  /* 0x00005410ff0f7816 */ /* 0x004fe20000000025 */
[----:B------:R-:W-:Y:S01]  /*fa10*/  FADD.FTZ R37, R11, -UR9 ;  /* 0x800000090b257e21 */ /* 0x000fe20008010000 */
[----:B---3--:R-:W-:-:S03]  /*fa20*/  PRMT R20, RZ, 0x5410, R39 ;  /* 0x00005410ff147816 */ /* 0x008fc60000000027 */
        /* <DEDUP_REMOVED lines=22> */
.L_x_315:
[----:B------:R-:W2:Y:S04]  /*fb90*/  LDL.LU.S16 R22, [R1+0x24a] ;  /* 0x00024a0001167983 */ /* 0x000ea80000300600 */
[----:B------:R-:W3:Y:S01]  /*fba0*/  LDL.S16 R39, [R1+0x260] ;  /* 0x0002600001277983 */ /* 0x000ee20000100600 */
[----:B------:R-:W-:Y:S02]  /*fbb0*/  FMUL.FTZ R11, R17, R6 ;  /* 0x00000006110b7220 */ /* 0x000fe40000410000 */
[----:B------:R-:W-:Y:S02]  /*fbc0*/  FMUL.FTZ R19, R20, R7 ;  /* 0x0000000714137220 */ /* 0x000fe40000410000 */
[----:B------:R-:W-:Y:S02]  /*fbd0*/  FFMA.FTZ R34, R37, R11, R34 ;  /* 0x0000000b25227223 */ /* 0x000fe40000010022 */
[----:B------:R-:W-:-:S02]  /*fbe0*/  FADD.FTZ R35, R35, R11 ;  /* 0x0000000b23237221 */ /* 0x000fc40000010000 */
[----:B------:R-:W-:Y:S02]  /*fbf0*/  FFMA.FTZ R11, R21, R33, R24 ;  /* 0x00000021150b7223 */ /* 0x000fe40000010018 */
[----:B------:R-:W-:Y:S02]  /*fc00*/  FFMA.FTZ R34, R15, R19, R34 ;  /* 0x000000130f227223 */ /* 0x000fe40000010022 */
[----:B------:R-:W-:Y:S01]  /*fc10*/  FADD.FTZ R35, R19, R35 ;  /* 0x0000002313237221 */ /* 0x000fe20000010000 */
[----:B------:R-:W-:Y:S01]  /*fc20*/  PRMT R19, RZ, 0x7610, R28 ;  /* 0x00007610ff137816 */ /* 0x000fe2000000001c */
[----:B------:R-:W-:-:S04]  /*fc30*/  FADD.FTZ R13, R25, R13 ;  /* 0x0000000d190d7221 */ /* 0x000fc80000010000 */
[----:B------:R-:W-:-:S04]  /*fc40*/  FADD.FTZ R19, R19, -UR9 ;  /* 0x8000000913137e21 */ /* 0x000fc80008010000 */
[----:B------:R-:W-:Y:S01]  /*fc50*/  FMUL.FTZ R19, R19, UR5 ;  /* 0x0000000513137c20 */ /* 0x000fe20008410000 */
[----:B--2---:R-:W-:Y:S02]  /*fc60*/  PRMT R21, RZ, 0x5410, R22 ;  /* 0x00005410ff157816 */ /* 0x004fe40000000016 */
        /* <DEDUP_REMOVED lines=23> */
.L_x_316:
[----:B------:R-:W2:Y:S04]  /*fde0*/  LDL.LU.S16 R41, [R1+0x23c] ;  /* 0x00023c0001297983 */ /* 0x000ea80000300600 */
[----:B------:R-:W3:Y:S01]  /*fdf0*/  LDL.LU.S16 R40, [R1+0x262] ;  /* 0x0002620001287983 */ /* 0x000ee20000300600 */
[----:B------:R-:W-:Y:S02]  /*fe00*/  FMUL.FTZ R28, R22, R6 ;  /* 0x00000006161c7220 */ /* 0x000fe40000410000 */
[----:B------:R-:W-:Y:S01]  /*fe10*/  FFMA.FTZ R39, R23, R12, R31 ;  /* 0x0000000c17277223 */ /* 0x000fe2000001001f */
[----:B------:R-:W-:Y:S01]  /*fe20*/  PRMT R23, RZ, 0x7610, R29 ;  /* 0x00007610ff177816 */ /* 0x000fe2000000001d */
[----:B------:R-:W-:Y:S02]  /*fe30*/  FFMA.FTZ R25, R19, R28, R34 ;  /* 0x0000001c13197223 */ /* 0x000fe40000010022 */
[----:B------:R-:W-:-:S02]  /*fe40*/  FADD.FTZ R35, R35, R28 ;  /* 0x0000001c23237221 */ /* 0x000fc40000010000 */
[----:B------:R-:W-:Y:S02]  /*fe50*/  FMUL.FTZ R28, R24, R7 ;  /* 0x00000007181c7220 */ /* 0x000fe40000410000 */
[----:B------:R-:W-:Y:S02]  /*fe60*/  FADD.FTZ R23, R23, -UR9 ;  /* 0x8000000917177e21 */ /* 0x000fe40008010000 */
[----:B------:R-:W-:Y:S02]  /*fe70*/  FFMA.FTZ R31, R21, R28, R25 ;  /* 0x0000001c151f7223 */ /* 0x000fe40000010019 */
[----:B------:R-:W-:Y:S01]  /*fe80*/  FADD.FTZ R34, R26, R33 ;  /* 0x000000211a227221 */ /* 0x000fe20000010000 */
[----:B------:R-:W-:Y:S01]  /*fe90*/  PRMT R26, RZ, 0x5410, R30 ;  /* 0x00005410ff1a7816 */ /* 0x000fe2000000001e */
[----:B------:R-:W-:Y:S02]  /*fea0*/  FADD.FTZ R28, R28, R35 ;  /* 0x000000231c1c7221 */ /* 0x000fe40000010000 */
[----:B------:R-:W-:Y:S01]  /*feb0*/  FMUL.FTZ R23, R23, UR5 ;  /* 0x0000000517177c20 */ /* 0x000fe20008410000 */
[----:B--2---:R-:W-:-:S02]  /*fec0*/  PRMT R25, RZ, 0x5410, R41 ;  /* 0x00005410ff197816 */ /* 0x004fc40000000029 */
        /* <DEDUP_REMOVED lines=22> */
.L_x_317:
[----:B------:R-:W2:Y:S04]  /*10030*/  LDL.S16 R33, [R1+0x268] ;  /* 0x0002680001217983 */ /* 0x000ea80000100600 */
[----:B------:R-:W3:Y:S01]  /*10040*/  LDL.LU.S16 R40, [R1+0x26a] ;  /* 0x00026a0001287983 */ /* 0x000ee20000300600 */
[----:B------:R-:W-:Y:S02]  /*10050*/  FMUL.FTZ R29, R26, R6 ;  /* 0x000000061a1d7220 */ /* 0x000fe40000410000 */
[----:B------:R-:W-:Y:S02]  /*10060*/  FADD.FTZ R13, R13, R12 ;  /* 0x0000000c0d0d7221 */ /* 0x000fe40000010000 */
[----:B------:R-:W-:Y:S02]  /*10070*/  FFMA.FTZ R31, R23, R29, R31 ;  /* 0x0000001d171f7223 */ /* 0x000fe4000001001f */
[----:B------:R-:W-:-:S02]  /*10080*/  FADD.FTZ R28, R28, R29 ;  /* 0x0000001d1c1c7221 */ /* 0x000fc40000010000 */
[----:B------:R-:W-:Y:S02]  /*10090*/  FMUL.FTZ R29, R35, R7 ;  /* 0x00000007231d7220 */ /* 0x000fe40000410000 */
[----:B------:R-:W-:Y:S01]  /*100a0*/  FFMA.FTZ R11, R27, R32, R11 ;  /* 0x000000201b0b7223 */ /* 0x000fe2000001000b */
[----:B------:R-:W-:Y:S01]  /*100b0*/  PRMT R27, RZ, 0x7610, R30 ;  /* 0x00007610ff1b7816 */ /* 0x000fe2000000001e */
[----:B------:R-:W-:Y:S02]  /*100c0*/  FFMA.FTZ R12, R25, R29, R31 ;  /* 0x0000001d190c7223 */ /* 0x000fe4000001001f */
[----:B------:R-:W-:Y:S02]  /*100d0*/  FADD.FTZ R29, R29, R28 ;  /* 0x0000001c1d1d7221 */ /* 0x000fe40000010000 */
        /* <DEDUP_REMOVED lines=26> */
.L_x_318:
[----:B------:R-:W2:Y:S04]  /*10280*/  LDL.S16 R44, [R1+0x264] ;  /* 0x00026400012c7983 */ /* 0x000ea80000100600 */
[----:B------:R-:W3:Y:S04]  /*10290*/  LDL.S16 R43, [R1+0x278] ;  /* 0x00027800012b7983 */ /* 0x000ee80000100600 */
[----:B------:R-:W4:Y:S04]  /*102a0*/  LDL.LU.S16 R42, [R1+0x266] ;  /* 0x00026600012a7983 */ /* 0x000f280000300600 */
[----:B------:R-:W5:Y:S01]  /*102b0*/  LDL.LU.S16 R41, [R1+0x27a] ;  /* 0x00027a0001297983 */ /* 0x000f620000300600 */
[----:B------:R-:W-:-:S02]  /*102c0*/  FMUL.FTZ R40, R33, R6 ;  /* 0x0000000621287220 */ /* 0x000fc40000410000 */
[----:B------:R-:W-:Y:S02]  /*102d0*/  FFMA.FTZ R39, R10, R16, R39 ;  /* 0x000000100a277223 */ /* 0x000fe40000010027 */
[----:B------:R-:W-:Y:S02]  /*102e0*/  FFMA.FTZ R30, R27, R40, R12 ;  /* 0x000000281b1e7223 */ /* 0x000fe4000001000c */
[----:B------:R-:W-:Y:S02]  /*102f0*/  FADD.FTZ R29, R29, R40 ;  /* 0x000000281d1d7221 */ /* 0x000fe40000010000 */
[----:B------:R-:W-:Y:S02]  /*10300*/  FMUL.FTZ R40, R31, R7 ;  /* 0x000000071f287220 */ /* 0x000fe40000410000 */
[----:B------:R-:W-:Y:S02]  /*10310*/  FADD.FTZ R12, R34, R32 ;  /* 0x00000020220c7221 */ /* 0x000fe40000010000 */
[----:B------:R-:W-:-:S02]  /*10320*/  FFMA.FTZ R10, R28, R40, R30 ;  /* 0x000000281c0a7223 */ /* 0x000fc4000001001e */
[----:B------:R-:W-:Y:S01]  /*10330*/  FADD.FTZ R40, R40, R29 ;  /* 0x0000001d28287221 */ /* 0x000fe20000010000 */
[----:B--2---:R-:W-:Y:S02]  /*10340*/  PRMT R29, RZ, 0x5410, R44 ;  /* 0x00005410ff1d7816 */ /* 0x004fe4000000002c */
[----:B---3--:R-:W-:-:S03]  /*10350*/  PRMT R30, RZ, 0x5410, R43 ;  /* 0x00005410ff1e7816 */ /* 0x008fc6000000002b */
[----:B------:R-:W-:Y:S01]  /*10360*/  FADD.FTZ R29, R29, -UR9 ;  /* 0x800000091d1d7e21 */ /* 0x000fe20008010000 */
[----:B----4-:R-:W-:Y:S01]  /*10370*/  PRMT R32, RZ, 0x5410, R42 ;  /* 0x00005410ff207816 */ /* 0x010fe2000000002a */
[----:B------:R-:W-:Y:S02]  /*10380*/  FADD.FTZ R30, R30, -UR9 ;  /* 0x800000091e1e7e21 */ /* 0x000fe40008010000 */
[----:B------:R-:W-:Y:S01]  /*10390*/  FMUL.FTZ R29, R29, UR5 ;  /* 0x000000051d1d7c20 */ /* 0x000fe20008410000 */
[----:B-----5:R-:W-:Y:S01]  /*103a0*/  PRMT R42, RZ, 0x5410, R41 ;  /* 0x00005410ff2a7816 */ /* 0x020fe20000000029 */
        /* <DEDUP_REMOVED lines=20> */
.L_x_319:
        /* <DEDUP_REMOVED lines=39> */
.L_x_320:
[----:B------:R-:W-:Y:S01]  /*10760*/  FMUL.FTZ R40, R34, R6 ;  /* 0x0000000622287220 */ /* 0x000fe20000410000 */
[----:B------:R-:W2:Y:S03]  /*10770*/  LDL.S16 R45, [R1+0x282] ;  /* 0x00028200012d7983 */ /* 0x000ea60000100600 */
[----:B------:R-:W-:Y:S01]  /*10780*/  FFMA.FTZ R10, R41, R40, R10 ;  /* 0x00000028290a7223 */ /* 0x000fe2000001000a */
[----:B------:R-:W3:Y:S01]  /*10790*/  LDL.S16 R44, [R1+0x286] ;  /* 0x00028600012c7983 */ /* 0x000ee20000100600 */
[----:B------:R-:W-:Y:S02]  /*107a0*/  FADD.FTZ R13, R13, R40 ;  /* 0x000000280d0d7221 */ /* 0x000fe40000010000 */
[----:B------:R-:W-:Y:S02]  /*107b0*/  FMUL.FTZ R40, R43, R7 ;  /* 0x000000072b287220 */ /* 0x000fe40000410000 */
[----:B------:R-:W-:-:S02]  /*107c0*/  FADD.FTZ R36, R12, R36 ;  /* 0x000000240c247221 */ /* 0x000fc40000010000 */
[----:B------:R-:W-:Y:S02]  /*107d0*/  FADD.FTZ R12, R40, R13 ;  /* 0x0000000d280c7221 */ /* 0x000fe40000010000 */
[----:B------:R-:W-:Y:S01]  /*107e0*/  FFMA.FTZ R18, R18, R38, R39 ;  /* 0x0000002612127223 */ /* 0x000fe20000010027 */
[----:B------:R-:W4:Y:S04]  /*107f0*/  LDL.LU.S16 R13, [R1+0x280] ;  /* 0x00028000010d7983 */ /* 0x000f280000300600 */
[----:B------:R-:W5:Y:S01]  /*10800*/  LDL.LU.S16 R39, [R1+0x284] ;  /* 0x0002840001277983 */ /* 0x000f620000300600 */
[----:B------:R-:W-:Y:S01]  /*10810*/  FFMA.FTZ R10, R11, R40, R10 ;  /* 0x000000280b0a7223 */ /* 0x000fe2000001000a */
[----:B----4-:R-:W-:Y:S02]  /*10820*/  PRMT R40, RZ, 0x5410, R13 ;  /* 0x00005410ff287816 */ /* 0x010fe4000000000d */
[----:B-----5:R-:W-:-:S05]  /*10830*/  PRMT R13, RZ, 0x5410, R39 ;  /* 0x00005410ff0d7816 */ /* 0x020fca0000000027 */
[----:B------:R-:W-:-:S04]  /*10840*/  FADD.FTZ R13, R13, -UR9 ;  /* 0x800000090d0d7e21 */ /* 0x000fc80008010000 */
[----:B------:R-:W-:-:S05]  /*10850*/  FMUL.FTZ R13, R13, UR5 ;  /* 0x000000050d0d7c20 */ /* 0x000fca0008410000 */
[----:B------:R0:W-:Y:S01]  /*10860*/  STL [R1+0x210], R13 ;  /* 0x0002100d01007387 */ /* 0x0001e20000100800 */
[----:B------:R-:W-:Y:S01]  /*10870*/  FADD.FTZ R40, R40, -UR9 ;  /* 0x8000000928287e21 */ /* 0x000fe20008010000 */
[----:B--2---:R-:W-:Y:S02]  /*10880*/  PRMT R39, RZ, 0x5410, R45 ;  /* 0x00005410ff277816 */ /* 0x004fe4000000002d */
[----:B---3--:R-:W-:Y:S01]  /*10890*/  PRMT R44, RZ, 0x5410, R44 ;  /* 0x00005410ff2c7816 */ /* 0x008fe2000000002c */
        /* <DEDUP_REMOVED lines=10> */
[----:B------:R-:W2:Y:S02]  /*10940*/  LDL R13, [R1+0x210] ;  /* 0x00021000010d7983 */ /* 0x000ea40000100800 */
[----:B------:R-:W-:Y:S02]  /*10950*/  FMUL.FTZ R39, R39, R45 ;  /* 0x0000002d27277220 */ /* 0x000fe40000410000 */
[----:B--2---:R-:W-:-:S04]  /*10960*/  FFMA.FTZ R13, R13, R7, R9 ;  /* 0x000000070d0d7223 */ /* 0x004fc80000010009 */
        /* <DEDUP_REMOVED lines=8> */
.L_x_321:
[----:B------:R1:W-:Y:S04]  /*109f0*/  STL [R1+0x468], R0 ;  /* 0x0004680001007387 */ /* 0x0003e80000100800 */
[----:B------:R-:W2:Y:S04]  /*10a00*/  LDL.S16 R45, [R1+0x296] ;  /* 0x00029600012d7983 */ /* 0x000ea80000100600 */
[----:B-1----:R-:W3:Y:S01]  /*10a10*/  LDL R0, [R1+0x210] ;  /* 0x0002100001007983 */ /* 0x002ee20000100800 */
[----:B0-----:R-:W-:-:S04]  /*10a20*/  FMUL.FTZ R13, R39, R6 ;  /* 0x00000006270d7220 */ /* 0x001fc80000410000 */
[----:B------:R-:W-:Y:S02]  /*10a30*/  FFMA.FTZ R10, R40, R13, R10 ;  /* 0x0000000d280a7223 */ /* 0x000fe4000001000a */
[----:B------:R-:W-:Y:S02]  /*10a40*/  FADD.FTZ R12, R12, R13 ;  /* 0x0000000d0c0c7221 */ /* 0x000fe40000010000 */
[----:B------:R-:W-:-:S04]  /*10a50*/  FMUL.FTZ R13, R44, R7 ;  /* 0x000000072c0d7220 */ /* 0x000fc80000410000 */
[----:B------:R-:W-:Y:S02]  /*10a60*/  FADD.FTZ R12, R13, R12 ;  /* 0x0000000c0d0c7221 */ /* 0x000fe40000010000 */
[----:B------:R-:W-:Y:S02]  /*10a70*/  FADD.FTZ R38, R16, R38 ;  /* 0x0000002610267221 */ /* 0x000fe40000010000 */
[----:B------:R-:W-:Y:S01]  /*10a80*/  FFMA.FTZ R37, R37, R17, R14 ;  /* 0x0000001125257223 */ /* 0x000fe2000001000e */
[----:B------:R-:W4:Y:S04]  /*10a90*/  LDL.S16 R16, [R1+0x2ba] ;  /* 0x0002ba0001107983 */ /* 0x000f280000100600 */
[----:B------:R-:W4:Y:S01]  /*10aa0*/  LDL.LU.S16 R14, [R1+0x2b8] ;  /* 0x0002b800010e7983 */ /* 0x000f220000300600 */
[----:B---3--:R-:W-:-:S03]  /*10ab0*/  FFMA.FTZ R10, R0, R13, R10 ;  /* 0x0000000d000a7223 */ /* 0x008fc6000001000a */
[----:B------:R-:W3:Y:S04]  /*10ac0*/  LDL.LU.S16 R13, [R1+0x294] ;  /* 0x00029400010d7983 */ /* 0x000ee80000300600 */
[----:B------:R0:W5:Y:S01]  /*10ad0*/  LDL.LU R0, [R1+0x468] ;  /* 0x0004680001007983 */ /* 0x0001620000300800 */
[----:B--2---:R-:W-:-:S05]  /*10ae0*/  PRMT R45, RZ, 0x5410, R45 ;  /* 0x00005410ff2d7816 */ /* 0x004fca000000002d */
[----:B------:R-:W-:-:S04]  /*10af0*/  FADD.FTZ R45, R45, -UR9 ;  /* 0x800000092d2d7e21 */ /* 0x000fc80008010000 */
[----:B------:R-:W-:-:S05]  /*10b00*/  FMUL.FTZ R45, R45, UR5 ;  /* 0x000000052d2d7c20 */ /* 0x000fca0008410000 */
[----:B------:R0:W-:Y:S01]  /*10b10*/  STL [R1+0x22c], R45 ;  /* 0x00022c2d01007387 */ /* 0x0001e20000100800 */
[----:B----4-:R-:W-:Y:S02]  /*10b20*/  PRMT R14, RZ, 0x5410, R14 ;  /* 0x00005410ff0e7816 */ /* 0x010fe4000000000e */
[----:B------:R-:W-:Y:S02]  /*10b30*/  PRMT R16, RZ, 0x5410, R16 ;  /* 0x00005410ff107816 */ /* 0x000fe40000000010 */
[----:B---3--:R-:W-:-:S05]  /*10b40*/  PRMT R13, RZ, 0x5410, R13 ;  /* 0x00005410ff0d7816 */ /* 0x008fca000000000d */
[----:B------:R-:W-:-:S04]  /*10b50*/  FADD.FTZ R13, R13, -UR9 ;  /* 0x800000090d0d7e21 */ /* 0x000fc80008010000 */
[----:B------:R-:W-:-:S05]  /*10b60*/  FMUL.FTZ R13, R13, UR5 ;  /* 0x000000050d0d7c20 */ /* 0x000fca0008410000 */
[----:B------:R0:W-:Y:S01]  /*10b70*/  STL [R1+0x220], R13 ;  /* 0x0002200d01007387 */ /* 0x0001e20000100800 */
        /* <DEDUP_REMOVED lines=20> */
.L_x_322:
[----:B------:R1:W-:Y:S04]  /*10cc0*/  STL [R1+0x46c], R2 ;  /* 0x00046c0201007387 */ /* 0x0003e80000100800 */
[----:B-----5:R2:W-:Y:S04]  /*10cd0*/  STL [R1+0x468], R0 ;  /* 0x0004680001007387 */ /* 0x0205e80000100800 */
[----:B0-----:R-:W3:Y:S04]  /*10ce0*/  LDL.S16 R45, [R1+0x2be] ;  /* 0x0002be00012d7983 */ /* 0x001ee80000100600 */
[----:B-1----:R-:W4:Y:S04]  /*10cf0*/  LDL R2, [R1+0x220] ;  /* 0x0002200001027983 */ /* 0x002f280000100800 */
[----:B--2---:R-:W2:Y:S01]  /*10d00*/  LDL R0, [R1+0x22c] ;  /* 0x00022c0001007983 */ /* 0x004ea20000100800 */
[----:B------:R-:W-:-:S04]  /*10d10*/  FMUL.FTZ R13, R14, R6 ;  /* 0x000000060e0d7220 */ /* 0x000fc80000410000 */
[----:B------:R-:W-:Y:S02]  /*10d20*/  FADD.FTZ R12, R12, R13 ;  /* 0x0000000d0c0c7221 */ /* 0x000fe40000010000 */
[----:B------:R-:W-:Y:S02]  /*10d30*/  FADD.FTZ R17, R36, R17 ;  /* 0x0000001124117221 */ /* 0x000fe40000010000 */
[----:B------:R-:W-:Y:S01]  /*10d40*/  FFMA.FTZ R15, R15, R20, R18 ;  /* 0x000000140f0f7223 */ /* 0x000fe20000010012 */
[----:B------:R-:W3:Y:S04]  /*10d50*/  LDL.S16 R36, [R1+0x2c2] ;  /* 0x0002c20001247983 */ /* 0x000ee80000100600 */
[----:B------:R-:W3:Y:S01]  /*10d60*/  LDL.LU.S16 R18, [R1+0x2c0] ;  /* 0x0002c00001127983 */ /* 0x000ee20000300600 */
[----:B----4-:R-:W-:-:S02]  /*10d70*/  FFMA.FTZ R10, R2, R13, R10 ;  /* 0x0000000d020a7223 */ /* 0x010fc4000001000a */
[----:B------:R-:W-:Y:S01]  /*10d80*/  FMUL.FTZ R13, R16, R7 ;  /* 0x00000007100d7220 */ /* 0x000fe20000410000 */
[----:B------:R0:W5:Y:S03]  /*10d90*/  LDL.LU R2, [R1+0x46c] ;  /* 0x00046c0001027983 */ /* 0x0001660000300800 */
[----:B--2---:R-:W-:Y:S02]  /*10da0*/  FFMA.FTZ R10, R0, R13, R10 ;  /* 0x0000000d000a7223 */ /* 0x004fe4000001000a */
[----:B------:R-:W-:Y:S01]  /*10db0*/  FADD.FTZ R12, R13, R12 ;  /* 0x0000000c0d0c7221 */ /* 0x000fe20000010000 */
[----:B------:R0:W5:Y:S04]  /*10dc0*/  LDL.LU R0, [R1+0x468] ;  /* 0x0004680001007983 */ /* 0x0001680000300800 */
[----:B------:R-:W2:Y:S01]  /*10dd0*/  LDL.LU.S16 R13, [R1+0x2bc] ;  /* 0x0002bc00010d7983 */ /* 0x000ea20000300600 */
[----:B---3--:R-:W-:-:S05]  /*10de0*/  PRMT R45, RZ, 0x5410, R45 ;  /* 0x00005410ff2d7816 */ /* 0x008fca000000002d */
[----:B------:R-:W-:-:S04]  /*10df0*/  FADD.FTZ R45, R45, -UR9 ;  /* 0x800000092d2d7e21 */ /* 0x000fc80008010000 */
[----:B------:R-:W-:-:S05]  /*10e00*/  FMUL.FTZ R45, R45, UR5 ;  /* 0x000000052d2d7c20 */ /* 0x000fca0008410000 */
[----:B------:R0:W-:Y:S01]  /*10e10*/  STL [R1+0x234], R45 ;  /* 0x0002342d01007387 */ /* 0x0001e20000100800 */
[----:B------:R-:W-:Y:S02]  /*10e20*/  PRMT R18, RZ, 0x5410, R18 ;  /* 0x00005410ff127816 */ /* 0x000fe40000000012 */
[----:B------:R-:W-:Y:S02]  /*10e30*/  PRMT R36, RZ, 0x5410, R36 ;  /* 0x00005410ff247816 */ /* 0x000fe40000000024 */
[----:B--2---:R-:W-:-:S05]  /*10e40*/  PRMT R13, RZ, 0x5410, R13 ;  /* 0x00005410ff0d7816 */ /* 0x004fca000000000d */
        /* <DEDUP_REMOVED lines=23> */
.L_x_323:
[----:B-----5:R1:W-:Y:S04]  /*10fc0*/  STL [R1+0x46c], R2 ;  /* 0x00046c0201007387 */ /* 0x0203e80000100800 */
[----:B------:R2:W-:Y:S04]  /*10fd0*/  STL [R1+0x468], R0 ;  /* 0x0004680001007387 */ /* 0x0005e80000100800 */
        /* <DEDUP_REMOVED lines=46> */
.L_x_324:
[----:B-----5:R1:W-:Y:S01]  /*112c0*/  STL [R1+0x468], R0 ;  /* 0x0004680001007387 */ /* 0x0203e20000100800 */
[----:B------:R-:W-:-:S03]  /*112d0*/  FFMA.FTZ R21, R21, R24, R15 ;  /* 0x0000001815157223 */ /* 0x000fc6000001000f */
[----:B------:R-:W2:Y:S04]  /*112e0*/  LDL R15, [R1+0x23c] ;  /* 0x00023c00010f7983 */ /* 0x000ea80000100800 */
[----:B0-----:R-:W3:Y:S04]  /*112f0*/  LDL.S16 R45, [R1+0x3ba] ;  /* 0x0003ba00012d7983 */ /* 0x001ee80000100600 */
[----:B-1----:R-:W4:Y:S01]  /*11300*/  LDL R0, [R1+0x230] ;  /* 0x0002300001007983 */ /* 0x002f220000100800 */
[----:B------:R-:W-:-:S03]  /*11310*/  FADD.FTZ R22, R17, R22 ;  /* 0x0000001611167221 */ /* 0x000fc60000010000 */
[----:B------:R-:W2:Y:S01]  /*11320*/  LDL.LU.S16 R17, [R1+0x3b8] ;  /* 0x0003b80001117983 */ /* 0x000ea20000300600 */
[----:B------:R-:W-:-:S04]  /*11330*/  FMUL.FTZ R13, R37, R6 ;  /* 0x00000006250d7220 */ /* 0x000fc80000410000 */
[----:B------:R-:W-:Y:S02]  /*11340*/  FADD.FTZ R12, R12, R13 ;  /* 0x0000000d0c0c7221 */ /* 0x000fe40000010000 */
[----:B----4-:R-:W-:Y:S02]  /*11350*/  FFMA.FTZ R10, R0, R13, R10 ;  /* 0x0000000d000a7223 */ /* 0x010fe4000001000a */
[----:B------:R-:W-:Y:S01]  /*11360*/  FMUL.FTZ R13, R38, R7 ;  /* 0x00000007260d7220 */ /* 0x000fe20000410000 */
[----:B------:R0:W5:Y:S03]  /*11370*/  LDL.LU R0, [R1+0x468] ;  /* 0x0004680001007983 */ /* 0x0001660000300800 */
[----:B--2---:R-:W-:Y:S02]  /*11380*/  FFMA.FTZ R10, R15, R13, R10 ;  /* 0x0000000d0f0a7223 */ /* 0x004fe4000001000a */
[----:B------:R-:W-:-:S02]  /*11390*/  FADD.FTZ R15, R13, R12 ;  /* 0x0000000c0d0f7221 */ /* 0x000fc40000010000 */
[----:B------:R-:W2:Y:S04]  /*113a0*/  LDL.S16 R12, [R1+0x3bc] ;  /* 0x0003bc00010c7983 */ /* 0x000ea80000100600 */
[----:B------:R-:W4:Y:S01]  /*113b0*/  LDL.LU.S16 R13, [R1+0x3be] ;  /* 0x0003be00010d7983 */ /* 0x000f220000300600 */
[----:B------:R-:W-:Y:S02]  /*113c0*/  PRMT R17, RZ, 0x5410, R17 ;  /* 0x00005410ff117816 */ /* 0x000fe40000000011 */
[----:B---3--:R-:W-:-:S03]  /*113d0*/  PRMT R45, RZ, 0x5410, R45 ;  /* 0x00005410ff2d7816 */ /* 0x008fc6000000002d */
[----:B------:R-:W-:Y:S02]  /*113e0*/  FADD.FTZ R17, R17, -UR9 ;  /* 0x8000000911117e21 */ /* 0x000fe40008010000 */
[----:B------:R-:W-:Y:S02]  /*113f0*/  FADD.FTZ R45, R45, -UR9 ;  /* 0x800000092d2d7e21 */ /* 0x000fe40008010000 */
[----:B------:R-:W-:Y:S02]  /*11400*/  FMUL.FTZ R17, R17, UR5 ;  /* 0x0000000511117c20 */ /* 0x000fe40008410000 */
[----:B------:R-:W-:-:S03]  /*11410*/  FMUL.FTZ R45, R45, UR5 ;  /* 0x000000052d2d7c20 */ /* 0x000fc60008410000 */
[----:B------:R0:W-:Y:S04]  /*11420*/  STL [R1+0x238], R17 ;  /* 0x0002381101007387 */ /* 0x0001e80000100800 */
[----:B------:R0:W-:Y:S01]  /*11430*/  STL [R1+0x240], R45 ;  /* 0x0002402d01007387 */ /* 0x0001e20000100800 */
[----:B--2---:R-:W-:Y:S02]  /*11440*/  PRMT R12, RZ, 0x5410, R12 ;  /* 0x00005410ff0c7816 */ /* 0x004fe4000000000c */
[----:B----4-:R-:W-:Y:S01]  /*11450*/  PRMT R13, RZ, 0x5410, R13 ;  /* 0x00005410ff0d7816 */ /* 0x010fe2000000000d */
        /* <DEDUP_REMOVED lines=20> */
.L_x_325:
[----:B0----5:R0:W-:Y:S01]  /*115a0*/  STL [R1+0x468], R0 ;  /* 0x0004680001007387 */ /* 0x0211e20000100800 */
[----:B------:R-:W-:-:S03]  /*115b0*/  FFMA.FTZ R23, R23, R26, R19 ;  /* 0x0000001a17177223 */ /* 0x000fc60000010013 */
[----:B------:R-:W2:Y:S04]  /*115c0*/  LDL R19, [R1+0x240] ;  /* 0x0002400001137983 */ /* 0x000ea80000100800 */
[----:B------:R-:W3:Y:S04]  /*115d0*/  LDL.S16 R45, [R1+0x3b0] ;  /* 0x0003b000012d7983 */ /* 0x000ee80000100600 */
[----:B0-----:R-:W4:Y:S01]  /*115e0*/  LDL R0, [R1+0x238] ;  /* 0x0002380001007983 */ /* 0x001f220000100800 */
        /* <DEDUP_REMOVED lines=11> */
[----:B---3--:R-:W-:Y:S02]  /*116a0*/  PRMT R45, RZ, 0x5410, R45 ;  /* 0x00005410ff2d7816 */ /* 0x008fe4000000002d */
[----:B------:R-:W-:-:S03]  /*116b0*/  PRMT R20, RZ, 0x5410, R20 ;  /* 0x00005410ff147816 */ /* 0x000fc60000000014 */
        /* <DEDUP_REMOVED lines=28> */
.L_x_326:
        /* <DEDUP_REMOVED lines=46> */
.L_x_327:
        /* <DEDUP_REMOVED lines=46> */
.L_x_328:
        /* <DEDUP_REMOVED lines=46> */
.L_x_329:
[----:B0-----:R0:W-:Y:S04]  /*12120*/  STL [R1+0x46c], R2 ;  /* 0x00046c0201007387 */ /* 0x0011e80000100800 */
[----:B-----5:R1:W-:Y:S04]  /*12130*/  STL [R1+0x468], R0 ;  /* 0x0004680001007387 */ /* 0x0203e80000100800 */
[----:B------:R-:W2:Y:S04]  /*12140*/  LDL.S16 R45, [R1+0x392] ;  /* 0x00039200012d7983 */ /* 0x000ea80000100600 */
[----:B0-----:R-:W3:Y:S04]  /*12150*/  LDL R2, [R1+0x250] ;  /* 0x0002500001027983 */ /* 0x001ee80000100800 */
[----:B-1----:R-:W4:Y:S01]  /*12160*/  LDL R0, [R1+0x254] ;  /* 0x0002540001007983 */ /* 0x002f220000100800 */
[----:B------:R-:W-:-:S03]  /*12170*/  FFMA.FTZ R29, R29, R32, R27 ;  /* 0x000000201d1d7223 */ /* 0x000fc6000001001b */
[----:B------:R-:W2:Y:S01]  /*12180*/  LDL.LU.S16 R27, [R1+0x390] ;  /* 0x00039000011b7983 */ /* 0x000ea20000300600 */
[----:B------:R-:W-:-:S04]  /*12190*/  FMUL.FTZ R26, R23, R6 ;  /* 0x00000006171a7220 */ /* 0x000fc80000410000 */
[----:B------:R-:W-:Y:S02]  /*121a0*/  FADD.FTZ R25, R25, R26 ;  /* 0x0000001a19197221 */ /* 0x000fe40000010000 */
[----:B------:R-:W-:Y:S02]  /*121b0*/  FADD.FTZ R31, R35, R31 ;  /* 0x0000001f231f7221 */ /* 0x000fe40000010000 */
[----:B------:R-:W2:Y:S01]  /*121c0*/  LDL.S16 R35, [R1+0x396] ;  /* 0x0003960001237983 */ /* 0x000ea20000100600 */
[----:B---3--:R-:W-:Y:S02]  /*121d0*/  FFMA.FTZ R10, R2, R26, R10 ;  /* 0x0000001a020a7223 */ /* 0x008fe4000001000a */
[----:B------:R-:W-:Y:S01]  /*121e0*/  FMUL.FTZ R26, R24, R7 ;  /* 0x00000007181a7220 */ /* 0x000fe20000410000 */
[----:B------:R0:W5:Y:S03]  /*121f0*/  LDL.LU R2, [R1+0x46c] ;  /* 0x00046c0001027983 */ /* 0x0001660000300800 */
[----:B----4-:R-:W-:-:S02]  /*12200*/  FFMA.FTZ R10, R0, R26, R10 ;  /* 0x0000001a000a7223 */ /* 0x010fc4000001000a */
[----:B------:R-:W-:Y:S01]  /*12210*/  FADD.FTZ R26, R26, R25 ;  /* 0x000000191a1a7221 */ /* 0x000fe20000010000 */
[----:B------:R0:W5:Y:S04]  /*12220*/  LDL.LU R0, [R1+0x468] ;  /* 0x0004680001007983 */ /* 0x0001680000300800 */
[----:B------:R-:W3:Y:S01]  /*12230*/  LDL.LU.S16 R25, [R1+0x394] ;  /* 0x0003940001197983 */ /* 0x000ee20000300600 */
[----:B--2---:R-:W-:Y:S02]  /*12240*/  PRMT R27, RZ, 0x5410, R27 ;  /* 0x00005410ff1b7816 */ /* 0x004fe4000000001b */
[----:B------:R-:W-:-:S03]  /*12250*/  PRMT R45, RZ, 0x5410, R45 ;  /* 0x00005410ff2d7816 */ /* 0x000fc6000000002d */
[----:B------:R-:W-:Y:S02]  /*12260*/  FADD.FTZ R27, R27, -UR9 ;  /* 0x800000091b1b7e21 */ /* 0x000fe40008010000 */
[----:B------:R-:W-:Y:S02]  /*12270*/  FADD.FTZ R45, R45, -UR9 ;  /* 0x800000092d2d7e21 */ /* 0x000fe40008010000 */
[----:B------:R-:W-:Y:S02]  /*12280*/  FMUL.FTZ R27, R27, UR5 ;  /* 0x000000051b1b7c20 */ /* 0x000fe40008410000 */
[----:B------:R-:W-:-:S03]  /*12290*/  FMUL.FTZ R45, R45, UR5 ;  /* 0x000000052d2d7c20 */ /* 0x000fc60008410000 */
[----:B------:R0:W-:Y:S04]  /*122a0*/  STL [R1+0x258], R27 ;  /* 0x0002581b01007387 */ /* 0x0001e80000100800 */
[----:B------:R0:W-:Y:S01]  /*122b0*/  STL [R1+0x25c], R45 ;  /* 0x00025c2d01007387 */ /* 0x0001e20000100800 */
[----:B------:R-:W-:Y:S02]  /*122c0*/  PRMT R35, RZ, 0x5410, R35 ;  /* 0x00005410ff237816 */ /* 0x000fe40000000023 */
[----:B---3--:R-:W-:Y:S01]  /*122d0*/  PRMT R25, RZ, 0x5410, R25 ;  /* 0x00005410ff197816 */ /* 0x008fe20000000019 */
        /* <DEDUP_REMOVED lines=20> */
.L_x_330:
[----:B0----5:R0:W-:Y:S04]  /*12420*/  STL [R1+0x46c], R2 ;  /* 0x00046c0201007387 */ /* 0x0211e80000100800 */
[----:B------:R1:W-:Y:S04]  /*12430*/  STL [R1+0x468], R0 ;  /* 0x0004680001007387 */ /* 0x0003e80000100800 */
        /* <DEDUP_REMOVED lines=46> */
.L_x_331:
        /* <DEDUP_REMOVED lines=48> */
.L_x_332:
        /* <DEDUP_REMOVED lines=46> */
.L_x_333:
[----:B0----5:R0:W-:Y:S01]  /*12d00*/  STL [R1+0x468], R0 ;  /* 0x0004680001007387 */ /* 0x0211e20000100800 */
[----:B------:R-:W-:-:S03]  /*12d10*/  FADD.FTZ R43, R42, R43 ;  /* 0x0000002b2a2b7221 */ /* 0x000fc60000010000 */
[----:B------:R-:W2:Y:S04]  /*12d20*/  LDL R42, [R1+0x274] ;  /* 0x00027400012a7983 */ /* 0x000ea80000100800 */
[----:B------:R-:W3:Y:S04]  /*12d30*/  LDL.S16 R45, [R1+0x372] ;  /* 0x00037200012d7983 */ /* 0x000ee80000100600 */
[----:B0-----:R-:W4:Y:S01]  /*12d40*/  LDL R0, [R1+0x270] ;  /* 0x0002700001007983 */ /* 0x001f220000100800 */
[----:B------:R-:W-:-:S03]  /*12d50*/  FFMA.FTZ R40, R40, R39, R41 ;  /* 0x0000002728287223 */ /* 0x000fc60000010029 */
        /* <DEDUP_REMOVED lines=40> */
.L_x_334:
[----:B0-----:R-:W2:Y:S04]  /*12fe0*/  LDL R41, [R1+0x278] ;  /* 0x0002780001297983 */ /* 0x001ea80000100800 */
[----:B-----5:R0:W-:Y:S04]  /*12ff0*/  STL [R1+0x468], R0 ;  /* 0x0004680001007387 */ /* 0x0201e80000100800 */
[----:B------:R1:W-:Y:S04]  /*13000*/  STL [R1+0x46c], R2 ;  /* 0x00046c0201007387 */ /* 0x0003e80000100800 */
[----:B0-----:R-:W3:Y:S04]  /*13010*/  LDL R0, [R1+0x27c] ;  /* 0x00027c0001007983 */ /* 0x001ee80000100800 */
[----:B-1----:R-:W4:Y:S01]  /*13020*/  LDL.LU R2, [R1+0x210] ;  /* 0x0002100001027983 */ /* 0x002f220000300800 */
[----:B------:R-:W-:-:S04]  /*13030*/  FMUL.FTZ R45, R30, R6 ;  /* 0x000000061e2d7220 */ /* 0x000fc80000410000 */
[----:B------:R-:W-:Y:S02]  /*13040*/  FADD.FTZ R42, R42, R45 ;  /* 0x0000002d2a2a7221 */ /* 0x000fe40000010000 */
[----:B------:R-:W-:Y:S02]  /*13050*/  FADD.FTZ R39, R34, R39 ;  /* 0x0000002722277221 */ /* 0x000fe40000010000 */
[----:B------:R-:W4:Y:S01]  /*13060*/  LDL.S16 R34, [R1+0x36c] ;  /* 0x00036c0001227983 */ /* 0x000f220000100600 */
[----:B--2---:R-:W-:Y:S02]  /*13070*/  FFMA.FTZ R41, R41, R45, R10 ;  /* 0x0000002d29297223 */ /* 0x004fe4000001000a */
[----:B------:R-:W-:Y:S01]  /*13080*/  FMUL.FTZ R10, R32, R7 ;  /* 0x00000007200a7220 */ /* 0x000fe20000410000 */
[----:B------:R-:W2:Y:S03]  /*13090*/  LDL.S16 R45, [R1+0x36a] ;  /* 0x00036a00012d7983 */ /* 0x000ea60000100600 */
[----:B------:R-:W-:-:S02]  /*130a0*/  FADD.FTZ R42, R10, R42 ;  /* 0x0000002a0a2a7221 */ /* 0x000fc40000010000 */
[----:B---3--:R-:W-:Y:S02]  /*130b0*/  FFMA.FTZ R41, R0, R10, R41 ;  /* 0x0000000a00297223 */ /* 0x008fe40000010029 */
[----:B------:R-:W3:Y:S01]  /*130c0*/  LDL.LU.S16 R10, [R1+0x368] ;  /* 0x00036800010a7983 */ /* 0x000ee20000300600 */
[----:B----4-:R-:W-:-:S03]  /*130d0*/  FFMA.FTZ R11, R2, R44, R11 ;  /* 0x0000002c020b7223 */ /* 0x010fc6000001000b */
[----:B------:R0:W5:Y:S04]  /*130e0*/  LDL.LU R2, [R1+0x46c] ;  /* 0x00046c0001027983 */ /* 0x0001680000300800 */
[----:B------:R1:W-:Y:S04]  /*130f0*/  STL [R1+0x214], R11 ;  /* 0x0002140b01007387 */ /* 0x0003e80000100800 */
[----:B------:R0:W5:Y:S04]  /*13100*/  LDL.LU R0, [R1+0x468] ;  /* 0x0004680001007983 */ /* 0x0001680000300800 */
[----:B-1----:R-:W4:Y:S01]  /*13110*/  LDL.LU.S16 R11, [R1+0x36e] ;  /* 0x00036e00010b7983 */ /* 0x002f220000300600 */
[----:B------:R-:W-:-:S02]  /*13120*/  PRMT R34, RZ, 0x5410, R34 ;  /* 0x00005410ff227816 */ /* 0x000fc40000000022 */
[----:B--2---:R-:W-:-:S05]  /*13130*/  PRMT R45, RZ, 0x5410, R45 ;  /* 0x00005410ff2d7816 */ /* 0x004fca000000002d */
[----:B------:R-:W-:Y:S01]  /*13140*/  FADD.FTZ R45, R45, -UR9 ;  /* 0x800000092d2d7e21 */ /* 0x000fe20008010000 */
[----:B---3--:R-:W-:-:S03]  /*13150*/  PRMT R10, RZ, 0x5410, R10 ;  /* 0x00005410ff0a7816 */ /* 0x008fc6000000000a */
[----:B------:R-:W-:Y:S02]  /*13160*/  FMUL.FTZ R45, R45, UR5 ;  /* 0x000000052d2d7c20 */ /* 0x000fe40008410000 */
[----:B------:R-:W-:-:S04]  /*13170*/  FADD.FTZ R10, R10, -UR9 ;  /* 0x800000090a0a7e21 */ /* 0x000fc80008010000 */
[----:B------:R-:W-:Y:S01]  /*13180*/  FMUL.FTZ R10, R10, UR5 ;  /* 0x000000050a0a7c20 */ /* 0x000fe20008410000 */
[----:B------:R0:W-:Y:S04]  /*13190*/  STL [R1+0x290], R45 ;  /* 0x0002902d01007387 */ /* 0x0001e80000100800 */
[----:B------:R0:W-:Y:S01]  /*131a0*/  STL [R1+0x288], R10 ;  /* 0x0002880a01007387 */ /* 0x0001e20000100800 */
        /* <DEDUP_REMOVED lines=21> */
.L_x_335:
[----:B------:R1:W-:Y:S04]  /*13300*/  STL [R1+0x470], R3 ;  /* 0x0004700301007387 */ /* 0x0003e80000100800 */
[----:B-----5:R2:W-:Y:S04]  /*13310*/  STL [R1+0x468], R0 ;  /* 0x0004680001007387 */ /* 0x0205e80000100800 */
[----:B------:R3:W-:Y:S04]  /*13320*/  STL [R1+0x46c], R2 ;  /* 0x00046c0201007387 */ /* 0x0007e80000100800 */
[----:B-1----:R-:W4:Y:S04]  /*13330*/  LDL R3, [R1+0x288] ;  /* 0x0002880001037983 */ /* 0x002f280000100800 */
[----:B--2---:R-:W2:Y:S04]  /*13340*/  LDL R0, [R1+0x290] ;  /* 0x0002900001007983 */ /* 0x004ea80000100800 */
[----:B---3--:R-:W3:Y:S01]  /*13350*/  LDL.LU R2, [R1+0x220] ;  /* 0x0002200001027983 */ /* 0x008ee20000300800 */
[----:B------:R-:W-:-:S03]  /*13360*/  FADD.FTZ R44, R43, R44 ;  /* 0x0000002c2b2c7221 */ /* 0x000fc60000010000 */
[----:B------:R-:W3:Y:S04]  /*13370*/  LDL.S16 R43, [R1+0x360] ;  /* 0x00036000012b7983 */ /* 0x000ee80000100600 */
[----:B------:R1:W-:Y:S04]  /*13380*/  STL [R1+0x210], R44 ;  /* 0x0002102c01007387 */ /* 0x0003e80000100800 */
[----:B0-----:R-:W3:Y:S04]  /*13390*/  LDL.S16 R45, [R1+0x366] ;  /* 0x00036600012d7983 */ /* 0x001ee80000100600 */
[----:B-1----:R-:W3:Y:S01]  /*133a0*/  LDL.LU.S16 R44, [R1+0x362] ;  /* 0x00036200012c7983 */ /* 0x002ee20000300600 */
[----:B------:R-:W-:-:S04]  /*133b0*/  FMUL.FTZ R10, R34, R6 ;  /* 0x00000006220a7220 */ /* 0x000fc80000410000 */
[----:B------:R-:W-:Y:S02]  /*133c0*/  FADD.FTZ R42, R42, R10 ;  /* 0x0000000a2a2a7221 */ /* 0x000fe40000010000 */
[----:B----4-:R-:W-:Y:S02]  /*133d0*/  FFMA.FTZ R41, R3, R10, R41 ;  /* 0x0000000a03297223 */ /* 0x010fe40000010029 */
[----:B------:R-:W-:Y:S01]  /*133e0*/  FMUL.FTZ R10, R11, R7 ;  /* 0x000000070b0a7220 */ /* 0x000fe20000410000 */
[----:B------:R0:W5:Y:S03]  /*133f0*/  LDL.LU R3, [R1+0x470] ;  /* 0x0004700001037983 */ /* 0x0001660000300800 */
[----:B--2---:R-:W-:Y:S02]  /*13400*/  FFMA.FTZ R41, R0, R10, R41 ;  /* 0x0000000a00297223 */ /* 0x004fe40000010029 */
[----:B------:R-:W-:Y:S01]  /*13410*/  FADD.FTZ R42, R10, R42 ;  /* 0x0000002a0a2a7221 */ /* 0x000fe20000010000 */
[----:B------:R0:W5:Y:S01]  /*13420*/  LDL.LU R0, [R1+0x468] ;  /* 0x0004680001007983 */ /* 0x0001620000300800 */
[----:B---3--:R-:W-:-:S03]  /*13430*/  FFMA.FTZ R40, R2, R14, R40 ;  /* 0x0000000e02287223 */ /* 0x008fc60000010028 */
[----:B------:R-:W2:Y:S04]  /*13440*/  LDL.LU.S16 R10, [R1+0x364] ;  /* 0x00036400010a7983 */ /* 0x000ea80000300600 */
[----:B------:R0:W5:Y:S01]  /*13450*/  LDL.LU R2, [R1+0x46c] ;  /* 0x00046c0001027983 */ /* 0x0001620000300800 */
[----:B------:R-:W-:Y:S02]  /*13460*/  PRMT R43, RZ, 0x5410, R43 ;  /* 0x00005410ff2b7816 */ /* 0x000fe4000000002b */
[----:B------:R-:W-:Y:S02]  /*13470*/  PRMT R45, RZ, 0x5410, R45 ;  /* 0x00005410ff2d7816 */ /* 0x000fe4000000002d */
[----:B------:R-:W-:Y:S01]  /*13480*/  PRMT R44, RZ, 0x5410, R44 ;  /* 0x00005410ff2c7816 */ /* 0x000fe2000000002c */
[----:B------:R-:W-:-:S02]  /*13490*/  FADD.FTZ R43, R43, -UR9 ;  /* 0x800000092b2b7e21 */ /* 0x000fc40008010000 */
[----:B------:R1:W-:Y:S02]  /*134a0*/  STL [R1+0x220], R45 ;  /* 0x0002202d01007387 */ /* 0x0003e40000100800 */
[----:B------:R-:W-:Y:S02]  /*134b0*/  FADD.FTZ R44, R44, -UR9 ;  /* 0x800000092c2c7e21 */ /* 0x000fe40008010000 */
[----:B------:R-:W-:Y:S02]  /*134c0*/  FMUL.FTZ R43, R43, UR5 ;  /* 0x000000052b2b7c20 */ /* 0x000fe40008410000 */
[----:B-1----:R-:W-:-:S03]  /*134d0*/  FMUL.FTZ R45, R44, UR5 ;  /* 0x000000052c2d7c20 */ /* 0x002fc60008410000 */
[----:B------:R0:W-:Y:S04]  /*134e0*/  STL [R1+0x374], R43 ;  /* 0x0003742b01007387 */ /* 0x0001e80000100800 */
[----:B------:R0:W-:Y:S01]  /*134f0*/  STL [R1+0x388], R45 ;  /* 0x0003882d01007387 */ /* 0x0001e20000100800 */
[----:B--2---:R-:W-:Y:S01]  /*13500*/  PRMT R10, RZ, 0x5410, R10 ;  /* 0x00005410ff0a7816 */ /* 0x004fe2000000000a */
        /* <DEDUP_REMOVED lines=14> */
[----:B------:R0:W1:Y:S02]  /*135f0*/  MUFU.RCP R45, R43 ;  /* 0x0000002b002d7308 */ /* 0x0000640000001000 */
[----:B0-----:R-:W1:Y:S02]  /*13600*/  LDL.LU R43, [R1+0x220] ;  /* 0x00022000012b7983 */ /* 0x001e640000300800 */
[----:B-1----:R-:W-:Y:S02]  /*13610*/  FMUL.FTZ R43, R43, R45 ;  /* 0x0000002d2b2b7220 */ /* 0x002fe40000410000 */
[----:B------:R-:W-:-:S04]  /*13620*/  FADD.FTZ R45, -R45, 1 ;  /* 0x3f8000002d2d7421 */ /* 0x000fc80000010100 */
[----:B------:R-:W-:-:S04]  /*13630*/  FFMA.FTZ R45, R44, R45, 1 ;  /* 0x3f8000002c2d7423 */ /* 0x000fc8000001002d */
[----:B------:R-:W-:-:S05]  /*13640*/  FMUL.FTZ R43, R43, R45 ;  /* 0x0000002d2b2b7220 */ /* 0x000fca0000410000 */
[----:B------:R0:W-:Y:S02]  /*13650*/  STL [R1+0x220], R43 ;  /* 0x0002202b01007387 */ /* 0x0001e40000100800 */
.L_x_336:
[----:B0-----:R0:W-:Y:S04]  /*13660*/  STL [R1+0x474], R4 ;  /* 0x0004740401007387 */ /* 0x0011e80000100800 */
[----:B-----5:R1:W-:Y:S04]  /*13670*/  STL [R1+0x46c], R2 ;  /* 0x00046c0201007387 */ /* 0x0203e80000100800 */
[----:B------:R2:W-:Y:S04]  /*13680*/  STL [R1+0x468], R0 ;  /* 0x0004680001007387 */ /* 0x0005e80000100800 */
[----:B0-----:R-:W3:Y:S01]  /*13690*/  LDL R4, [R1+0x374] ;  /* 0x0003740001047983 */ /* 0x001ee20000100800 */
[----:B------:R-:W-:-:S03]  /*136a0*/  FMUL.FTZ R43, R10, R6 ;  /* 0x000000060a2b7220 */ /* 0x000fc60000410000 */
[----:B-1----:R-:W4:Y:S01]  /*136b0*/  LDL R2, [R1+0x388] ;  /* 0x0003880001027983 */ /* 0x002f220000100800 */
[----:B------:R-:W-:-:S03]  /*136c0*/  FADD.FTZ R42, R42, R43 ;  /* 0x0000002b2a2a7221 */ /* 0x000fc60000010000 */
[----:B--2---:R-:W2:Y:S01]  /*136d0*/  LDL.S16 R0, [R1+0x35c] ;  /* 0x00035c0001007983 */ /* 0x004ea20000100600 */
[----:B------:R-:W-:-:S03]  /*136e0*/  FADD.FTZ R39, R39, R14 ;  /* 0x0000000e27277221 */ /* 0x000fc60000010000 */
[----:B------:R0:W-:Y:S04]  /*136f0*/  STL [R1+0x470], R3 ;  /* 0x0004700301007387 */ /* 0x0001e80000100800 */
[----:B------:R-:W4:Y:S04]  /*13700*/  LDL.LU R14, [R1+0x22c] ;  /* 0x00022c00010e7983 */ /* 0x000f280000300800 */
[----:B------:R-:W4:Y:S04]  /*13710*/  LDL.S16 R44, [R1+0x358] ;  /* 0x00035800012c7983 */ /* 0x000f280000100600 */
[----:B0-----:R-:W4:Y:S04]  /*13720*/  LDL.LU R3, [R1+0x214] ;  /* 0x0002140001037983 */ /* 0x001f280000300800 */
[----:B------:R-:W4:Y:S01]  /*13730*/  LDL.LU.S16 R45, [R1+0x35e] ;  /* 0x00035e00012d7983 */ /* 0x000f220000300600 */
[----:B---3--:R-:W-:-:S03]  /*13740*/  FFMA.FTZ R41, R4, R43, R41 ;  /* 0x0000002b04297223 */ /* 0x008fc60000010029 */
[----:B------:R-:W3:Y:S04]  /*13750*/  LDL R43, [R1+0x220] ;  /* 0x00022000012b7983 */ /* 0x000ee80000100800 */
[----:B------:R0:W5:Y:S01]  /*13760*/  LDL.LU R4, [R1+0x474] ;  /* 0x0004740001047983 */ /* 0x0001620000300800 */
[----:B--2---:R-:W-:-:S05]  /*13770*/  PRMT R0, RZ, 0x5410, R0 ;  /* 0x00005410ff007816 */ /* 0x004fca0000000000 */
[----:B------:R1:W-:Y:S04]  /*13780*/  STL [R1+0x22c], R0 ;  /* 0x00022c0001007387 */ /* 0x0003e80000100800 */
[----:B-1----:R0:W5:Y:S01]  /*13790*/  LDL.LU R0, [R1+0x468] ;  /* 0x0004680001007983 */ /* 0x0021620000300800 */
[----:B----4-:R-:W-:-:S03]  /*137a0*/  FFMA.FTZ R14, R14, R16, R3 ;  /* 0x000000100e0e7223 */ /* 0x010fc60000010003 */
[----:B------:R0:W5:Y:S01]  /*137b0*/  LDL.LU R3, [R1+0x470] ;  /* 0x0004700001037983 */ /* 0x0001620000300800 */
[----:B---3--:R-:W-:-:S04]  /*137c0*/  FMUL.FTZ R43, R43, R7 ;  /* 0x000000072b2b7220 */ /* 0x008fc80000410000 */
[----:B------:R-:W-:Y:S02]  /*137d0*/  FFMA.FTZ R41, R2, R43, R41 ;  /* 0x0000002b02297223 */ /* 0x000fe40000010029 */
[----:B------:R-:W-:Y:S01]  /*137e0*/  FADD.FTZ R42, R43, R42 ;  /* 0x0000002a2b2a7221 */ /* 0x000fe20000010000 */
[----:B------:R0:W5:Y:S04]  /*137f0*/  LDL.LU R2, [R1+0x46c] ;  /* 0x00046c0001027983 */ /* 0x0001680000300800 */
[----:B------:R-:W2:Y:S01]  /*13800*/  LDL.LU.S16 R43, [R1+0x35a] ;  /* 0x00035a00012b7983 */ /* 0x000ea20000300600 */
[----:B------:R-:W-:-:S05]  /*13810*/  PRMT R44, RZ, 0x5410, R44 ;  /* 0x00005410ff2c7816 */ /* 0x000fca000000002c */
[----:B------:R-:W-:Y:S01]  /*13820*/  FADD.FTZ R44, R44, -UR9 ;  /* 0x800000092c2c7e21 */ /* 0x000fe20008010000 */
[----:B------:R-:W-:-:S03]  /*13830*/  PRMT R45, RZ, 0x5410, R45 ;  /* 0x00005410ff2d7816 */ /* 0x000fc6000000002d */
[----:B------:R-:W-:Y:S02]  /*13840*/  FMUL.FTZ R44, R44, UR5 ;  /* 0x000000052c2c7c20 */ /* 0x000fe40008410000 */
[----:B------:R0:W-:Y:S04]  /*13850*/  STL [R1+0x31c], R45 ;  /* 0x00031c2d01007387 */ /* 0x0001e80000100800 */
[----:B------:R0:W-:Y:S01]  /*13860*/  STL [R1+0x214], R44 ;  /* 0x0002142c01007387 */ /* 0x0001e20000100800 */
        /* <DEDUP_REMOVED lines=9> */
[----:B------:R0:W1:Y:S02]  /*13900*/  MUFU.RCP R45, R43 ;  /* 0x0000002b002d7308 */ /* 0x0000640000001000 */
[----:B0-----:R-:W1:Y:S02]  /*13910*/  LDL.LU R43, [R1+0x22c] ;  /* 0x00022c00012b7983 */ /* 0x001e640000300800 */
[----:B-1----:R-:W-:Y:S02]  /*13920*/  FMUL.FTZ R43, R43, R45 ;  /* 0x0000002d2b2b7220 */ /* 0x002fe40000410000 */
[----:B------:R-:W-:-:S04]  /*13930*/  FADD.FTZ R45, -R45, 1 ;  /* 0x3f8000002d2d7421 */ /* 0x000fc80000010100 */
[----:B------:R-:W-:Y:S02]  /*13940*/  FFMA.FTZ R45, R44, R45, 1 ;  /* 0x3f8000002c2d7423 */ /* 0x000fe4000001002d */
[----:B------:R-:W2:Y:S02]  /*13950*/  LDL R44, [R1+0x394] ;  /* 0x00039400012c7983 */ /* 0x000ea40000100800 */
[----:B------:R-:W-:-:S05]  /*13960*/  FMUL.FTZ R45, R43, R45 ;  /* 0x0000002d2b2d7220 */ /* 0x000fca0000410000 */
[----:B------:R0:W-:Y:S01]  /*13970*/  STL [R1+0x22c], R45 ;  /* 0x00022c2d01007387 */ /* 0x0001e20000100800 */
[----:B--2---:R-:W-:-:S04]  /*13980*/  FFMA.FTZ R44, R44, R7, R9 ;  /* 0x000000072c2c7223 */ /* 0x004fc80000010009 */
[----:B------:R-:W-:-:S06]  /*13990*/  FMUL.FTZ R43, R44, -1.4426950216293334961 ;  /* 0xbfb8aa3b2c2b7820 */ /* 0x000fcc0000410000 */
[----:B------:R-:W1:Y:S02]  /*139a0*/  MUFU.EX2 R43, R43 ;  /* 0x0000002b002b7308 */ /* 0x000e640000000800 */
[----:B-1----:R-:W-:-:S06]  /*139b0*/  FADD.FTZ R43, R43, 1 ;  /* 0x3f8000002b2b7421 */ /* 0x002fcc0000010000 */
[----:B0-----:R0:W1:Y:S02]  /*139c0*/  MUFU.RCP R45, R43 ;  /* 0x0000002b002d7308 */ /* 0x0010640000001000 */
[----:B0-----:R-:W1:Y:S02]  /*139d0*/  LDL.LU R43, [R1+0x31c] ;  /* 0x00031c00012b7983 */ /* 0x001e640000300800 */
[----:B-1----:R-:W-:Y:S02]  /*139e0*/  FMUL.FTZ R43, R43, R45 ;  /* 0x0000002d2b2b7220 */ /* 0x002fe40000410000 */
[----:B------:R-:W-:-:S04]  /*139f0*/  FADD.FTZ R45, -R45, 1 ;  /* 0x3f8000002d2d7421 */ /* 0x000fc80000010100 */
[----:B------:R-:W-:-:S04]  /*13a00*/  FFMA.FTZ R45, R44, R45, 1 ;  /* 0x3f8000002c2d7423 */ /* 0x000fc8000001002d */
[----:B------:R-:W-:-:S05]  /*13a10*/  FMUL.FTZ R43, R43, R45 ;  /* 0x0000002d2b2b7220 */ /* 0x000fca0000410000 */
[----:B------:R0:W-:Y:S02]  /*13a20*/  STL [R1+0x31c], R43 ;  /* 0x00031c2b01007387 */ /* 0x0001e40000100800 */
.L_x_337:
[----:B0-----:R-:W2:Y:S04]  /*13a30*/  LDL R43, [R1+0x22c] ;  /* 0x00022c00012b7983 */ /* 0x001ea80000100800 */
[----:B------:R0:W-:Y:S04]  /*13a40*/  STL [R1+0x478], R5 ;  /* 0x0004780501007387 */ /* 0x0001e80000100800 */
[----:B-----5:R1:W-:Y:S04]  /*13a50*/  STL [R1+0x46c], R2 ;  /* 0x00046c0201007387 */ /* 0x0203e80000100800 */
[----:B------:R3:W-:Y:S04]  /*13a60*/  STL [R1+0x468], R0 ;  /* 0x0004680001007387 */ /* 0x0007e80000100800 */
[----:B0-----:R-:W4:Y:S04]  /*13a70*/  LDL R5, [R1+0x214] ;  /* 0x0002140001057983 */ /* 0x001f280000100800 */
[----:B-1----:R-:W4:Y:S04]  /*13a80*/  LDL R2, [R1+0x394] ;  /* 0x0003940001027983 */ /* 0x002f280000100800 */
[----:B---3--:R-:W3:Y:S04]  /*13a90*/  LDL.S16 R0, [R1+0x354] ;  /* 0x0003540001007983 */ /* 0x008ee80000100600 */
[----:B------:R0:W-:Y:S04]  /*13aa0*/  STL [R1+0x474], R4 ;  /* 0x0004740401007387 */ /* 0x0001e80000100800 */
[----:B------:R1:W-:Y:S04]  /*13ab0*/  STL [R1+0x470], R3 ;  /* 0x0004700301007387 */ /* 0x0003e80000100800 */
[----:B------:R-:W3:Y:S04]  /*13ac0*/  LDL.S16 R44, [R1+0x350] ;  /* 0x00035000012c7983 */ /* 0x000ee80000100600 */
[----:B0-----:R-:W3:Y:S04]  /*13ad0*/  LDL.LU R4, [R1+0x210] ;  /* 0x0002100001047983 */ /* 0x001ee80000300800 */
[----:B-1----:R-:W3:Y:S04]  /*13ae0*/  LDL.LU R3, [R1+0x228] ;  /* 0x0002280001037983 */ /* 0x002ee80000300800 */
[----:B------:R-:W3:Y:S01]  /*13af0*/  LDL.LU.S16 R45, [R1+0x356] ;  /* 0x00035600012d7983 */ /* 0x000ee20000300600 */
[----:B--2---:R-:W-:-:S04]  /*13b00*/  FMUL.FTZ R43, R43, R6 ;  /* 0x000000062b2b7220 */ /* 0x004fc80000410000 */
[----:B------:R-:W-:Y:S02]  /*13b10*/  FADD.FTZ R42, R42, R43 ;  /* 0x0000002b2a2a7221 */ /* 0x000fe40000010000 */
[----:B----4-:R-:W-:Y:S02]  /*13b20*/  FFMA.FTZ R41, R5, R43, R41 ;  /* 0x0000002b05297223 */ /* 0x010fe40000010029 */
[----:B------:R-:W2:Y:S04]  /*13b30*/  LDL R43, [R1+0x31c] ;  /* 0x00031c00012b7983 */ /* 0x000ea80000100800 */
[----:B------:R0:W5:Y:S01]  /*13b40*/  LDL.LU R5, [R1+0x478] ;  /* 0x0004780001057983 */ /* 0x0001620000300800 */
[----:B---3--:R-:W-:-:S05]  /*13b50*/  PRMT R0, RZ, 0x5410, R0 ;  /* 0x00005410ff007816 */ /* 0x008fca0000000000 */
[----:B------:R1:W-:Y:S04]  /*13b60*/  STL [R1+0x228], R0 ;  /* 0x0002280001007387 */ /* 0x0003e80000100800 */
[----:B-1----:R0:W5:Y:S01]  /*13b70*/  LDL.LU R0, [R1+0x468] ;  /* 0x0004680001007983 */ /* 0x0021620000300800 */
[----:B------:R-:W-:-:S03]  /*13b80*/  FADD.FTZ R16, R4, R16 ;  /* 0x0000001004107221 */ /* 0x000fc60000010000 */
[----:B------:R0:W5:Y:S01]  /*13b90*/  LDL.LU R4, [R1+0x474] ;  /* 0x0004740001047983 */ /* 0x0001620000300800 */
[----:B------:R-:W-:-:S03]  /*13ba0*/  FFMA.FTZ R40, R3, R18, R40 ;  /* 0x0000001203287223 */ /* 0x000fc60000010028 */
[----:B------:R0:W5:Y:S01]  /*13bb0*/  LDL.LU R3, [R1+0x470] ;  /* 0x0004700001037983 */ /* 0x0001620000300800 */
[----:B--2---:R-:W-:-:S04]  /*13bc0*/  FMUL.FTZ R43, R43, R7 ;  /* 0x000000072b2b7220 */ /* 0x004fc80000410000 */
        /* <DEDUP_REMOVED lines=38> */
.L_x_338:
[----:B0-----:R-:W2:Y:S04]  /*13e30*/  LDL R43, [R1+0x228] ;  /* 0x00022800012b7983 */ /* 0x001ea80000100800 */
[----:B-----5:R0:W-:Y:S04]  /*13e40*/  STL [R1+0x470], R3 ;  /* 0x0004700301007387 */ /* 0x0201e80000100800 */
[----:B------:R1:W-:Y:S04]  /*13e50*/  STL [R1+0x468], R0 ;  /* 0x0004680001007387 */ /* 0x0003e80000100800 */
[----:B------:R3:W-:Y:S04]  /*13e60*/  STL [R1+0x46c], R2 ;  /* 0x00046c0201007387 */ /* 0x0007e80000100800 */
[----:B0-----:R-:W4:Y:S04]  /*13e70*/  LDL R3, [R1+0x398] ;  /* 0x0003980001037983 */ /* 0x001f280000100800 */
[----:B-1----:R-:W4:Y:S04]  /*13e80*/  LDL R0, [R1+0x3a4] ;  /* 0x0003a40001007983 */ /* 0x002f280000100800 */
[----:B---3--:R-:W3:Y:S04]  /*13e90*/  LDL.LU R2, [R1+0x234] ;  /* 0x0002340001027983 */ /* 0x008ee80000300800 */
[----:B------:R-:W3:Y:S04]  /*13ea0*/  LDL.S16 R45, [R1+0x34c] ;  /* 0x00034c00012d7983 */ /* 0x000ee80000100600 */
[----:B------:R-:W3:Y:S01]  /*13eb0*/  LDL.LU.S16 R44, [R1+0x34e] ;  /* 0x00034e00012c7983 */ /* 0x000ee20000300600 */
[----:B--2---:R-:W-:-:S04]  /*13ec0*/  FMUL.FTZ R43, R43, R6 ;  /* 0x000000062b2b7220 */ /* 0x004fc80000410000 */
[----:B------:R-:W-:Y:S02]  /*13ed0*/  FADD.FTZ R42, R42, R43 ;  /* 0x0000002b2a2a7221 */ /* 0x000fe40000010000 */
[----:B----4-:R-:W-:Y:S02]  /*13ee0*/  FFMA.FTZ R41, R3, R43, R41 ;  /* 0x0000002b03297223 */ /* 0x010fe40000010029 */
[----:B------:R-:W2:Y:S01]  /*13ef0*/  LDL R43, [R1+0x330] ;  /* 0x00033000012b7983 */ /* 0x000ea20000100800 */
[----:B------:R-:W-:-:S03]  /*13f00*/  FADD.FTZ R39, R39, R18 ;  /* 0x0000001227277221 */ /* 0x000fc60000010000 */
[----:B------:R-:W4:Y:S01]  /*13f10*/  LDL.S16 R18, [R1+0x34a] ;  /* 0x00034a0001127983 */ /* 0x000f220000100600 */
[----:B---3--:R-:W-:-:S03]  /*13f20*/  FFMA.FTZ R14, R2, R36, R14 ;  /* 0x00000024020e7223 */ /* 0x008fc6000001000e */
[----:B------:R0:W5:Y:S04]  /*13f30*/  LDL.LU R3, [R1+0x470] ;  /* 0x0004700001037983 */ /* 0x0001680000300800 */
[----:B------:R0:W5:Y:S01]  /*13f40*/  LDL.LU R2, [R1+0x46c] ;  /* 0x00046c0001027983 */ /* 0x0001620000300800 */
[----:B--2---:R-:W-:-:S04]  /*13f50*/  FMUL.FTZ R43, R43, R7 ;  /* 0x000000072b2b7220 */ /* 0x004fc80000410000 */
[----:B------:R-:W-:Y:S02]  /*13f60*/  FFMA.FTZ R41, R0, R43, R41 ;  /* 0x0000002b00297223 */ /* 0x000fe40000010029 */
[----:B------:R-:W-:Y:S01]  /*13f70*/  FADD.FTZ R42, R43, R42 ;  /* 0x0000002a2b2a7221 */ /* 0x000fe20000010000 */
[----:B------:R0:W5:Y:S04]  /*13f80*/  LDL.LU R0, [R1+0x468] ;  /* 0x0004680001007983 */ /* 0x0001680000300800 */
[----:B------:R-:W2:Y:S01]  /*13f90*/  LDL.LU.S16 R43, [R1+0x348] ;  /* 0x00034800012b7983 */ /* 0x000ea20000300600 */
[----:B----4-:R-:W-:Y:S02]  /*13fa0*/  PRMT R18, RZ, 0x5410, R18 ;  /* 0x00005410ff127816 */ /* 0x010fe40000000012 */
[----:B------:R-:W-:-:S03]  /*13fb0*/  PRMT R45, RZ, 0x5410, R45 ;  /* 0x00005410ff2d7816 */ /* 0x000fc6000000002d */
[----:B------:R-:W-:Y:S01]  /*13fc0*/  FADD.FTZ R18, R18, -UR9 ;  /* 0x8000000912127e21 */ /* 0x000fe20008010000 */
[----:B------:R-:W-:Y:S01]  /*13fd0*/  PRMT R44, RZ, 0x5410, R44 ;  /* 0x00005410ff2c7816 */ /* 0x000fe2000000002c */
[----:B------:R1:W-:Y:S02]  /*13fe0*/  STL [R1+0x320], R45 ;  /* 0x0003202d01007387 */ /* 0x0003e40000100800 */
[----:B------:R-:W-:Y:S02]  /*13ff0*/  FMUL.FTZ R18, R18, UR5 ;  /* 0x0000000512127c20 */ /* 0x000fe40008410000 */
[----:B------:R0:W-:Y:S04]  /*14000*/  STL [R1+0x324], R44 ;  /* 0x0003242c01007387 */ /* 0x0001e80000100800 */
[----:B------:R0:W-:Y:S01]  /*14010*/  STL [R1+0x3ac], R18 ;  /* 0x0003ac1201007387 */ /* 0x0001e20000100800 */
[----:B--2---:R-:W-:-:S05]  /*14020*/  PRMT R43, RZ, 0x5410, R43 ;  /* 0x00005410ff2b7816 */ /* 0x004fca000000002b */
[----:B------:R-:W-:-:S04]  /*14030*/  FADD.FTZ R43, R43, -UR9 ;  /* 0x800000092b2b7e21 */ /* 0x000fc80008010000 */
[----:B-1----:R-:W-:-:S05]  /*14040*/  FMUL.FTZ R45, R43, UR5 ;  /* 0x000000052b2d7c20 */ /* 0x002fca0008410000 */
[----:B------:R0:W-:Y:S01]  /*14050*/  STL [R1+0x3a8], R45 ;  /* 0x0003a82d01007387 */ /* 0x0001e20000100800 */
[----:B------:R-:W-:Y:S05]  /*14060*/  @!P2 BRA `(.L_x_339) ;  /* 0x000001700000a947 */ /* 0x000fea0003800000 */
[----:B------:R-:W-:-:S04]  /*14070*/  FFMA.FTZ R43, R45, R6, R8 ;  /* 0x000000062d2b7223 */ /* 0x000fc80000010008 */
[----:B0-----:R-:W-:-:S06]  /*14080*/  FMUL.FTZ R18, R43, -1.4426950216293334961 ;  /* 0xbfb8aa3b2b127820 */ /* 0x001fcc0000410000 */
        /* <DEDUP_REMOVED lines=21> */
.L_x_339:
[----:B0-----:R-:W2:Y:S04]  /*141e0*/  LDL R18, [R1+0x320] ;  /* 0x0003200001127983 */ /* 0x001ea80000100800 */
[----:B-----5:R0:W-:Y:S04]  /*141f0*/  STL [R1+0x470], R3 ;  /* 0x0004700301007387 */ /* 0x0201e80000100800 */
[----:B------:R1:W-:Y:S04]  /*14200*/  STL [R1+0x46c], R2 ;  /* 0x00046c0201007387 */ /* 0x0003e80000100800 */
[----:B------:R3:W-:Y:S01]  /*14210*/  STL [R1+0x468], R0 ;  /* 0x0004680001007387 */ /* 0x0007e20000100800 */
[----:B0-----:R-:W-:Y:S01]  /*14220*/  MOV R3, R45 ;  /* 0x0000002d00037202 */ /* 0x001fe20000000f00 */
[----:B------:R-:W-:-:S02]  /*14230*/  FADD.FTZ R16, R16, R36 ;  /* 0x0000002410107221 */ /* 0x000fc40000010000 */
[----:B------:R-:W4:Y:S04]  /*14240*/  LDL.S16 R45, [R1+0x342] ;  /* 0x00034200012d7983 */ /* 0x000f280000100600 */
[----:B-1----:R-:W4:Y:S04]  /*14250*/  LDL.LU R2, [R1+0x230] ;  /* 0x0002300001027983 */ /* 0x002f280000300800 */
[----:B---3--:R-:W3:Y:S04]  /*14260*/  LDL R0, [R1+0x3ac] ;  /* 0x0003ac0001007983 */ /* 0x008ee80000100800 */
[----:B------:R-:W3:Y:S04]  /*14270*/  LDL.LU.S16 R36, [R1+0x340] ;  /* 0x0003400001247983 */ /* 0x000ee80000300600 */
[----:B------:R-:W3:Y:S04]  /*14280*/  LDL.S16 R44, [R1+0x344] ;  /* 0x00034400012c7983 */ /* 0x000ee80000100600 */
[----:B------:R-:W3:Y:S01]  /*14290*/  LDL.LU.S16 R43, [R1+0x346] ;  /* 0x00034600012b7983 */ /* 0x000ee20000300600 */
[----:B--2---:R-:W-:-:S04]  /*142a0*/  FMUL.FTZ R18, R18, R6 ;  /* 0x0000000612127220 */ /* 0x004fc80000410000 */
[----:B------:R-:W-:Y:S02]  /*142b0*/  FFMA.FTZ R41, R3, R18, R41 ;  /* 0x0000001203297223 */ /* 0x000fe40000010029 */
[----:B------:R-:W-:Y:S01]  /*142c0*/  FADD.FTZ R42, R42, R18 ;  /* 0x000000122a2a7221 */ /* 0x000fe20000010000 */
[----:B------:R0:W5:Y:S04]  /*142d0*/  LDL.LU R3, [R1+0x470] ;  /* 0x0004700001037983 */ /* 0x0001680000300800 */
[----:B------:R-:W2:Y:S01]  /*142e0*/  LDL R18, [R1+0x324] ;  /* 0x0003240001127983 */ /* 0x000ea20000100800 */
[----:B----4-:R-:W-:-:S03]  /*142f0*/  FFMA.FTZ R40, R2, R37, R40 ;  /* 0x0000002502287223 */ /* 0x010fc60000010028 */
[----:B------:R0:W5:Y:S01]  /*14300*/  LDL.LU R2, [R1+0x46c] ;  /* 0x00046c0001027983 */ /* 0x0001620000300800 */
[----:B---3--:R-:W-:Y:S02]  /*14310*/  PRMT R36, RZ, 0x5410, R36 ;  /* 0x00005410ff247816 */ /* 0x008fe40000000024 */
[----:B------:R-:W-:-:S03]  /*14320*/  PRMT R44, RZ, 0x5410, R44 ;  /* 0x00005410ff2c7816 */ /* 0x000fc6000000002c */
[----:B------:R-:W-:Y:S02]  /*14330*/  FADD.FTZ R36, R36, -UR9 ;  /* 0x8000000924247e21 */ /* 0x000fe40008010000 */
[----:B--2---:R-:W-:-:S04]  /*14340*/  FMUL.FTZ R18, R18, R7 ;  /* 0x0000000712127220 */ /* 0x004fc80000410000 */
[----:B------:R-:W-:Y:S02]  /*14350*/  FFMA.FTZ R41, R0, R18, R41 ;  /* 0x0000001200297223 */ /* 0x000fe40000010029 */
[----:B------:R0:W5:Y:S01]  /*14360*/  LDL.LU R0, [R1+0x468] ;  /* 0x0004680001007983 */ /* 0x0001620000300800 */
[----:B------:R-:W-:Y:S01]  /*14370*/  FADD.FTZ R42, R18, R42 ;  /* 0x0000002a122a7221 */ /* 0x000fe20000010000 */
[----:B------:R-:W-:Y:S02]  /*14380*/  PRMT R18, RZ, 0x5410, R45 ;  /* 0x00005410ff127816 */ /* 0x000fe4000000002d */
[----:B------:R1:W-:Y:S03]  /*14390*/  STL [R1+0x314], R44 ;  /* 0x0003142c01007387 */ /* 0x0003e60000100800 */
[----:B------:R-:W-:Y:S01]  /*143a0*/  FADD.FTZ R18, R18, -UR9 ;  /* 0x8000000912127e21 */ /* 0x000fe20008010000 */
[----:B------:R-:W-:-:S02]  /*143b0*/  MOV R45, R44 ;  /* 0x0000002c002d7202 */ /* 0x000fc40000000f00 */
[----:B------:R-:W-:Y:S01]  /*143c0*/  PRMT R43, RZ, 0x5410, R43 ;  /* 0x00005410ff2b7816 */ /* 0x000fe2000000002b */
[----:B------:R-:W-:Y:S02]  /*143d0*/  FMUL.FTZ R18, R18, UR5 ;  /* 0x0000000512127c20 */ /* 0x000fe40008410000 */
[----:B-1----:R-:W-:Y:S02]  /*143e0*/  FMUL.FTZ R44, R36, UR5 ;  /* 0x00000005242c7c20 */ /* 0x002fe40008410000 */
[----:B------:R0:W-:Y:S04]  /*143f0*/  STL [R1+0x318], R43 ;  /* 0x0003182b01007387 */ /* 0x0001e80000100800 */
[----:B------:R0:W-:Y:S04]  /*14400*/  STL [R1+0x39c], R44 ;  /* 0x00039c2c01007387 */ /* 0x0001e80000100800 */
[----:B------:R0:W-:Y:S01]  /*14410*/  STL [R1+0x3a0], R18 ;  /* 0x0003a01201007387 */ /* 0x0001e20000100800 */
[----:B------:R-:W-:Y:S05]  /*14420*/  @!P2 BRA `(.L_x_340) ;  /* 0x000001700000a947 */ /* 0x000fea0003800000 */
[----:B------:R-:W-:-:S04]  /*14430*/  FFMA.FTZ R36, R44, R6, R8 ;  /* 0x000000062c247223 */ /* 0x000fc80000010008 */
[----:B0-----:R-:W-:-:S06]  /*14440*/  FMUL.FTZ R18, R36, -1.4426950216293334961 ;  /* 0xbfb8aa3b24127820 */ /* 0x001fcc0000410000 */
[----:B------:R-:W0:Y:S02]  /*14450*/  MUFU.EX2 R18, R18 ;  /* 0x0000001200127308 */ /* 0x000e240000000800 */
[----:B0-----:R-:W-:-:S06]  /*14460*/  FADD.FTZ R18, R18, 1 ;  /* 0x3f80000012127421 */ /* 0x001fcc0000010000 */
[----:B------:R-:W0:Y:S02]  /*14470*/  MUFU.RCP R43, R18 ;  /* 0x00000012002b7308 */ /* 0x000e240000001000 */
[----:B0-----:R-:W-:Y:S02]  /*14480*/  FMUL.FTZ R18, R45, R43 ;  /* 0x0000002b2d127220 */ /* 0x001fe40000410000 */
[----:B------:R-:W2:Y:S01]  /*14490*/  LDL R45, [R1+0x3a0] ;  /* 0x0003a000012d7983 */ /* 0x000ea20000100800 */
[----:B------:R-:W-:-:S04]  /*144a0*/  FADD.FTZ R43, -R43, 1 ;  /* 0x3f8000002b2b7421 */ /* 0x000fc80000010100 */
[----:B------:R-:W-:Y:S01]  /*144b0*/  FFMA.FTZ R43, R36, R43, 1 ;  /* 0x3f800000242b7423 */ /* 0x000fe2000001002b */
[----:B--2---:R-:W-:-:S03]  /*144c0*/  MOV R36, R45 ;  /* 0x0000002d00247202 */ /* 0x004fc60000000f00 */
[----:B------:R-:W-:Y:S02]  /*144d0*/  FMUL.FTZ R45, R18, R43 ;  /* 0x0000002b122d7220 */ /* 0x000fe40000410000 */
[----:B------:R-:W-:-:S03]  /*144e0*/  FFMA.FTZ R36, R36, R7, R9 ;  /* 0x0000000724247223 */ /* 0x000fc60000010009 */
[----:B------:R0:W-:Y:S01]  /*144f0*/  STL [R1+0x314], R45 ;  /* 0x0003142d01007387 */ /* 0x0001e20000100800 */
[----:B------:R-:W-:-:S06]  /*14500*/  FMUL.FTZ R18, R36, -1.4426950216293334961 ;  /* 0xbfb8aa3b24127820 */ /* 0x000fcc0000410000 */
[----:B------:R-:W1:Y:S02]  /*14510*/  MUFU.EX2 R18, R18 ;  /* 0x0000001200127308 */ /* 0x000e640000000800 */
[----:B-1----:R-:W-:-:S06]  /*14520*/  FADD.FTZ R18, R18, 1 ;  /* 0x3f80000012127421 */ /* 0x002fcc0000010000 */
[----:B------:R1:W2:Y:S02]  /*14530*/  MUFU.RCP R43, R18 ;  /* 0x00000012002b7308 */ /* 0x0002a40000001000 */
[----:B-1----:R-:W2:Y:S02]  /*14540*/  LDL.LU R18, [R1+0x318] ;  /* 0x0003180001127983 */ /* 0x002ea40000300800 */
[----:B--2---:R-:W-:Y:S02]  /*14550*/  FMUL.FTZ R18, R18, R43 ;  /* 0x0000002b12127220 */ /* 0x004fe40000410000 */
[----:B------:R-:W-:-:S04]  /*14560*/  FADD.FTZ R43, -R43, 1 ;  /* 0x3f8000002b2b7421 */ /* 0x000fc80000010100 */
[----:B------:R-:W-:-:S04]  /*14570*/  FFMA.FTZ R43, R36, R43, 1 ;  /* 0x3f800000242b7423 */ /* 0x000fc8000001002b */
[----:B------:R-:W-:-:S05]  /*14580*/  FMUL.FTZ R18, R18, R43 ;  /* 0x0000002b12127220 */ /* 0x000fca0000410000 */
[----:B------:R0:W-:Y:S02]  /*14590*/  STL [R1+0x318], R18 ;  /* 0x0003181201007387 */ /* 0x0001e40000100800 */
.L_x_340:
[----:B-----5:R1:W-:Y:S01]  /*145a0*/  STL [R1+0x468], R0 ;  /* 0x0004680001007387 */ /* 0x0203e20000100800 */
[----:B0-----:R-:W-:-:S03]  /*145b0*/  MOV R18, R45 ;  /* 0x0000002d00127202 */ /* 0x001fc60000000f00 */
[----:B------:R0:W-:Y:S04]  /*145c0*/  STL [R1+0x46c], R2 ;  /* 0x00046c0201007387 */ /* 0x0001e80000100800 */
[----:B------:R-:W2:Y:S04]  /*145d0*/  LDL.S16 R36, [R1+0x338] ;  /* 0x0003380001247983 */ /* 0x000ea80000100600 */
[----:B-1----:R-:W3:Y:S01]  /*145e0*/  LDL.LU R0, [R1+0x23c] ;  /* 0x00023c0001007983 */ /* 0x002ee20000300800 */
[----:B------:R-:W-:Y:S02]  /*145f0*/  FMUL.FTZ R18, R18, R6 ;  /* 0x0000000612127220 */ /* 0x000fe40000410000 */
[----:B0-----:R-:W-:Y:S01]  /*14600*/  IMAD.MOV.U32 R2, RZ, RZ, R44 ;  /* 0x000000ffff027224 */ /* 0x001fe200078e002c */
[----:B------:R-:W4:Y:S01]  /*14610*/  LDL.LU.S16 R45, [R1+0x33a] ;  /* 0x00033a00012d7983 */ /* 0x000f220000300600 */
[----:B------:R-:W-:-:S02]  /*14620*/  FADD.FTZ R42, R42, R18 ;  /* 0x000000122a2a7221 */ /* 0x000fc40000010000 */
[----:B------:R-:W-:Y:S01]  /*14630*/  FFMA.FTZ R41, R2, R18, R41 ;  /* 0x0000001202297223 */ /* 0x000fe20000010029 */
[----:B------:R-:W4:Y:S01]  /*14640*/  LDL.S16 R44, [R1+0x33c] ;  /* 0x00033c00012c7983 */ /* 0x000f220000100600 */
[----:B------:R-:W-:-:S03]  /*14650*/  FADD.FTZ R39, R39, R37 ;  /* 0x0000002527277221 */ /* 0x000fc60000010000 */
[----:B------:R-:W4:Y:S04]  /*14660*/  LDL R18, [R1+0x318] ;  /* 0x0003180001127983 */ /* 0x000f280000100800 */
[----:B------:R-:W4:Y:S04]  /*14670*/  LDL R37, [R1+0x3a0] ;  /* 0x0003a00001257983 */ /* 0x000f280000100800 */
[----:B------:R-:W4:Y:S04]  /*14680*/  LDL.LU.S16 R43, [R1+0x33e] ;  /* 0x00033e00012b7983 */ /* 0x000f280000300600 */
[----:B------:R0:W5:Y:S01]  /*14690*/  LDL.LU R2, [R1+0x46c] ;  /* 0x00046c0001027983 */ /* 0x0001620000300800 */
[----:B---3--:R-:W-:-:S03]  /*146a0*/  FFMA.FTZ R14, R0, R38, R14 ;  /* 0x00000026000e7223 */ /* 0x008fc6000001000e */
[----:B------:R0:W5:Y:S01]  /*146b0*/  LDL.LU R0, [R1+0x468] ;  /* 0x0004680001007983 */ /* 0x0001620000300800 */
[----:B--2---:R-:W-:Y:S01]  /*146c0*/  PRMT R36, RZ, 0x5410, R36 ;  /* 0x00005410ff247816 */ /* 0x004fe20000000024 */
[----:B----4-:R-:W-:-:S04]  /*146d0*/  FMUL.FTZ R18, R18, R7 ;  /* 0x0000000712127220 */ /* 0x010fc80000410000 */
[----:B------:R-:W-:Y:S02]  /*146e0*/  FFMA.FTZ R41, R37, R18, R41 ;  /* 0x0000001225297223 */ /* 0x000fe40000010029 */
[----:B------:R-:W-:Y:S01]  /*146f0*/  FADD.FTZ R42, R18, R42 ;  /* 0x0000002a122a7221 */ /* 0x000fe20000010000 */
[----:B------:R-:W-:Y:S02]  /*14700*/  PRMT R18, RZ, 0x5410, R45 ;  /* 0x00005410ff127816 */ /* 0x000fe4000000002d */
[----:B------:R-:W-:Y:S01]  /*14710*/  PRMT R37, RZ, 0x5410, R44 ;  /* 0x00005410ff257816 */ /* 0x000fe2000000002c */
[----:B------:R-:W-:Y:S02]  /*14720*/  FADD.FTZ R36, R36, -UR9 ;  /* 0x8000000924247e21 */ /* 0x000fe40008010000 */
[----:B------:R-:W-:Y:S01]  /*14730*/  FADD.FTZ R18, R18, -UR9 ;  /* 0x8000000912127e21 */ /* 0x000fe20008010000 */
[----:B------:R-:W-:Y:S01]  /*14740*/  MOV R44, R37 ;  /* 0x00000025002c7202 */ /* 0x000fe20000000f00 */
[----:B------:R1:W-:Y:S02]  /*14750*/  STL [R1+0x304], R37 ;  /* 0x0003042501007387 */ /* 0x0003e40000100800 */
[----:B------:R-:W-:Y:S01]  /*14760*/  FMUL.FTZ R45, R18, UR5 ;  /* 0x00000005122d7c20 */ /* 0x000fe20008410000 */
[----:B-1----:R-:W-:Y:S01]  /*14770*/  PRMT R37, RZ, 0x5410, R43 ;  /* 0x00005410ff257816 */ /* 0x002fe2000000002b */
[----:B------:R-:W-:-:S03]  /*14780*/  FMUL.FTZ R43, R36, UR5 ;  /* 0x00000005242b7c20 */ /* 0x000fc60008410000 */
[----:B------:R0:W-:Y:S04]  /*14790*/  STL [R1+0x390], R45 ;  /* 0x0003902d01007387 */ /* 0x0001e80000100800 */
[----:B------:R0:W-:Y:S04]  /*147a0*/  STL [R1+0x308], R37 ;  /* 0x0003082501007387 */ /* 0x0001e80000100800 */
[----:B------:R0:W-:Y:S01]  /*147b0*/  STL [R1+0x38c], R43 ;  /* 0x00038c2b01007387 */ /* 0x0001e20000100800 */
[----:B------:R-:W-:Y:S05]  /*147c0*/  @!P2 BRA `(.L_x_341) ;  /* 0x000001500000a947 */ /* 0x000fea0003800000 */
[----:B------:R-:W-:-:S04]  /*147d0*/  FFMA.FTZ R36, R43, R6, R8 ;  /* 0x000000062b247223 */ /* 0x000fc80000010008 */
[----:B------:R-:W-:-:S06]  /*147e0*/  FMUL.FTZ R18, R36, -1.4426950216293334961 ;  /* 0xbfb8aa3b24127820 */ /* 0x000fcc0000410000 */
[----:B------:R-:W1:Y:S02]  /*147f0*/  MUFU.EX2 R18, R18 ;  /* 0x0000001200127308 */ /* 0x000e640000000800 */
[----:B-1----:R-:W-:-:S06]  /*14800*/  FADD.FTZ R18, R18, 1 ;  /* 0x3f80000012127421 */ /* 0x002fcc0000010000 */
[----:B0-----:R-:W0:Y:S02]  /*14810*/  MUFU.RCP R37, R18 ;  /* 0x0000001200257308 */ /* 0x001e240000001000 */
[----:B0-----:R-:W-:Y:S02]  /*14820*/  FMUL.FTZ R18, R44, R37 ;  /* 0x000000252c127220 */ /* 0x001fe40000410000 */
[----:B------:R-:W-:-:S04]  /*14830*/  FADD.FTZ R37, -R37, 1 ;  /* 0x3f80000025257421 */ /* 0x000fc80000010100 */
[----:B------:R-:W-:Y:S02]  /*14840*/  FFMA.FTZ R37, R36, R37, 1 ;  /* 0x3f80000024257423 */ /* 0x000fe40000010025 */
[----:B------:R-:W-:Y:S02]  /*14850*/  FFMA.FTZ R36, R45, R7, R9 ;  /* 0x000000072d247223 */ /* 0x000fe40000010009 */
[----:B------:R-:W-:Y:S02]  /*14860*/  FMUL.FTZ R44, R18, R37 ;  /* 0x00000025122c7220 */ /* 0x000fe40000410000 */
[----:B------:R-:W-:-:S03]  /*14870*/  FMUL.FTZ R18, R36, -1.4426950216293334961 ;  /* 0xbfb8aa3b24127820 */ /* 0x000fc60000410000 */
[----:B------:R0:W-:Y:S03]  /*14880*/  STL [R1+0x304], R44 ;  /* 0x0003042c01007387 */ /* 0x0001e60000100800 */
        /* <DEDUP_REMOVED lines=9> */
.L_x_341:
[----:B0-----:R-:W-:Y:S01]  /*14920*/  MOV R18, R44 ;  /* 0x0000002c00127202 */ /* 0x001fe20000000f00 */
[----:B-----5:R0:W-:Y:S04]  /*14930*/  STL [R1+0x468], R0 ;  /* 0x0004680001007387 */ /* 0x0201e80000100800 */
[----:B------:R-:W-:Y:S01]  /*14940*/  FMUL.FTZ R18, R18, R6 ;  /* 0x0000000612127220 */ /* 0x000fe20000410000 */
[----:B------:R-:W2:Y:S01]  /*14950*/  LDL.LU.S16 R37, [R1+0x3c6] ;  /* 0x0003c60001257983 */ /* 0x000ea20000300600 */
[----:B------:R-:W-:-:S03]  /*14960*/  FADD.FTZ R16, R16, R38 ;  /* 0x0000002610107221 */ /* 0x000fc60000010000 */
[----:B------:R-:W3:Y:S01]  /*14970*/  LDL.S16 R44, [R1+0x334] ;  /* 0x00033400012c7983 */ /* 0x000ee20000100600 */
[----:B0-----:R-:W-:Y:S01]  /*14980*/  MOV R0, R43 ;  /* 0x0000002b00007202 */ /* 0x001fe20000000f00 */
[----:B------:R-:W-:Y:S02]  /*14990*/  FADD.FTZ R42, R42, R18 ;  /* 0x000000122a2a7221 */ /* 0x000fe40000010000 */
[----:B------:R-:W4:Y:S02]  /*149a0*/  LDL.LU R38, [R1+0x238] ;  /* 0x0002380001267983 */ /* 0x000f240000300800 */
[----:B------:R-:W-:Y:S02]  /*149b0*/  FFMA.FTZ R41, R0, R18, R41 ;  /* 0x0000001200297223 */ /* 0x000fe40000010029 */
[----:B------:R-:W3:Y:S04]  /*149c0*/  LDL R18, [R1+0x308] ;  /* 0x0003080001127983 */ /* 0x000ee80000100800 */
[----:B------:R-:W3:Y:S04]  /*149d0*/  LDL.S16 R43, [R1+0x3c4] ;  /* 0x0003c400012b7983 */ /* 0x000ee80000100600 */
[----:B------:R-:W3:Y:S04]  /*149e0*/  LDL.LU.S16 R36, [R1+0x336] ;  /* 0x0003360001247983 */ /* 0x000ee80000300600 */
[----:B------:R0:W5:Y:S01]  /*149f0*/  LDL.LU R0, [R1+0x468] ;  /* 0x0004680001007983 */ /* 0x0001620000300800 */
[----:B--2---:R-:W-:Y:S01]  /*14a00*/  PRMT R37, RZ, 0x5410, R37 ;  /* 0x00005410ff257816 */ /* 0x004fe20000000025 */
[----:B----4-:R-:W-:-:S02]  /*14a10*/  FFMA.FTZ R40, R38, R12, R40 ;  /* 0x0000000c26287223 */ /* 0x010fc40000010028 */
[----:B---3--:R-:W-:Y:S01]  /*14a20*/  FMUL.FTZ R18, R18, R7 ;  /* 0x0000000712127220 */ /* 0x008fe20000410000 */
[----:B------:R-:W-:-:S03]  /*14a30*/  PRMT R38, RZ, 0x5410, R43 ;  /* 0x00005410ff267816 */ /* 0x000fc6000000002b */
[----:B------:R-:W-:Y:S02]  /*14a40*/  FFMA.FTZ R41, R45, R18, R41 ;  /* 0x000000122d297223 */ /* 0x000fe40000010029 */
[----:B------:R-:W-:Y:S01]  /*14a50*/  FADD.FTZ R42, R18, R42 ;  /* 0x0000002a122a7221 */ /* 0x000fe20000010000 */
[----:B------:R-:W-:Y:S01]  /*14a60*/  PRMT R18, RZ, 0x5410, R44 ;  /* 0x00005410ff127816 */ /* 0x000fe2000000002c */
[----:B------:R1:W-:Y:S01]  /*14a70*/  STL [R1+0x210], R38 ;  /* 0x0002102601007387 */ /* 0x0003e20000100800 */
[----:B------:R-:W-:-:S03]  /*14a80*/  MOV R44, R38 ;  /* 0x00000026002c7202 */ /* 0x000fc60000000f00 */
[----:B------:R0:W-:Y:S04]  /*14a90*/  STL [R1+0x2f8], R37 ;  /* 0x0002f82501007387 */ /* 0x0001e80000100800 */
[----:B-1----:R0:W5:Y:S01]  /*14aa0*/  LDL R38, [R1+0x2f8] ;  /* 0x0002f80001267983 */ /* 0x0021620000100800 */
[----:B------:R-:W-:Y:S01]  /*14ab0*/  PRMT R36, RZ, 0x5410, R36 ;  /* 0x00005410ff247816 */ /* 0x000fe20000000024 */
[----:B------:R-:W-:-:S04]  /*14ac0*/  FADD.FTZ R18, R18, -UR9 ;  /* 0x8000000912127e21 */ /* 0x000fc80008010000 */
[----:B------:R-:W-:Y:S02]  /*14ad0*/  FADD.FTZ R36, R36, -UR9 ;  /* 0x8000000924247e21 */ /* 0x000fe40008010000 */
[----:B------:R-:W-:Y:S02]  /*14ae0*/  FMUL.FTZ R43, R18, UR5 ;  /* 0x00000005122b7c20 */ /* 0x000fe40008410000 */
[----:B------:R-:W-:-:S03]  /*14af0*/  FMUL.FTZ R45, R36, UR5 ;  /* 0x00000005242d7c20 */ /* 0x000fc60008410000 */
[----:B------:R0:W-:Y:S04]  /*14b00*/  STL [R1+0x380], R43 ;  /* 0x0003802b01007387 */ /* 0x0001e80000100800 */
[----:B------:R0:W-:Y:S01]  /*14b10*/  STL [R1+0x384], R45 ;  /* 0x0003842d01007387 */ /* 0x0001e20000100800 */
[----:B------:R-:W-:Y:S05]  /*14b20*/  @!P2 BRA `(.L_x_342) ;  /* 0x000001400000a947 */ /* 0x000fea0003800000 */
[----:B------:R-:W-:-:S04]  /*14b30*/  FFMA.FTZ R18, R43, R6, R8 ;  /* 0x000000062b127223 */ /* 0x000fc80000010008 */
[----:B------:R-:W-:-:S06]  /*14b40*/  FMUL.FTZ R36, R18, -1.4426950216293334961 ;  /* 0xbfb8aa3b12247820 */ /* 0x000fcc0000410000 */
[----:B------:R-:W1:Y:S02]  /*14b50*/  MUFU.EX2 R36, R36 ;  /* 0x0000002400247308 */ /* 0x000e640000000800 */
[----:B-1----:R-:W-:-:S06]  /*14b60*/  FADD.FTZ R36, R36, 1 ;  /* 0x3f80000024247421 */ /* 0x002fcc0000010000 */
[----:B------:R-:W1:Y:S02]  /*14b70*/  MUFU.RCP R36, R36 ;  /* 0x0000002400247308 */ /* 0x000e640000001000 */
[----:B01----:R-:W-:Y:S02]  /*14b80*/  FMUL.FTZ R37, R44, R36 ;  /* 0x000000242c257220 */ /* 0x003fe40000410000 */
[----:B------:R-:W-:-:S04]  /*14b90*/  FADD.FTZ R36, -R36, 1 ;  /* 0x3f80000024247421 */ /* 0x000fc80000010100 */
[----:B------:R-:W-:-:S04]  /*14ba0*/  FFMA.FTZ R36, R18, R36, 1 ;  /* 0x3f80000012247423 */ /* 0x000fc80000010024 */
[----:B------:R-:W-:Y:S02]  /*14bb0*/  FMUL.FTZ R44, R37, R36 ;  /* 0x00000024252c7220 */ /* 0x000fe40000410000 */
[----:B------:R-:W-:-:S03]  /*14bc0*/  FFMA.FTZ R36, R45, R7, R9 ;  /* 0x000000072d247223 */ /* 0x000fc60000010009 */
[----:B------:R0:W-:Y:S01]  /*14bd0*/  STL [R1+0x210], R44 ;  /* 0x0002102c01007387 */ /* 0x0001e20000100800 */
[----:B------:R-:W-:-:S06]  /*14be0*/  FMUL.FTZ R18, R36, -1.4426950216293334961 ;  /* 0xbfb8aa3b24127820 */ /* 0x000fcc0000410000 */
[----:B------:R-:W1:Y:S02]  /*14bf0*/  MUFU.EX2 R18, R18 ;  /* 0x0000001200127308 */ /* 0x000e640000000800 */
[----:B-1----:R-:W-:-:S06]  /*14c00*/  FADD.FTZ R18, R18, 1 ;  /* 0x3f80000012127421 */ /* 0x002fcc0000010000 */
[----:B------:R-:W1:Y:S02]  /*14c10*/  MUFU.RCP R37, R18 ;  /* 0x0000001200257308 */ /* 0x000e640000001000 */
[----:B-1---5:R-:W-:Y:S02]  /*14c20*/  FMUL.FTZ R18, R38, R37 ;  /* 0x0000002526127220 */ /* 0x022fe40000410000 */
[----:B------:R-:W-:-:S04]  /*14c30*/  FADD.FTZ R37, -R37, 1 ;  /* 0x3f80000025257421 */ /* 0x000fc80000010100 */
[----:B------:R-:W-:-:S04]  /*14c40*/  FFMA.FTZ R37, R36, R37, 1 ;  /* 0x3f80000024257423 */ /* 0x000fc80000010025 */
[----:B------:R-:W-:-:S05]  /*14c50*/  FMUL.FTZ R38, R18, R37 ;  /* 0x0000002512267220 */ /* 0x000fca0000410000 */
[----:B------:R0:W-:Y:S02]  /*14c60*/  STL [R1+0x2f8], R38 ;  /* 0x0002f82601007387 */ /* 0x0001e40000100800 */
.L_x_342:
[----:B------:R-:W-:Y:S01]  /*14c70*/  IMAD.MOV.U32 R18, RZ, RZ, R44 ;  /* 0x000000ffff127224 */ /* 0x000fe200078e002c */
[----:B-----5:R1:W-:Y:S03]  /*14c80*/  STL [R1+0x468], R0 ;  /* 0x0004680001007387 */ /* 0x0203e60000100800 */
[----:B------:R-:W-:Y:S01]  /*14c90*/  FMUL.FTZ R18, R18, R6 ;  /* 0x0000000612127220 */ /* 0x000fe20000410000 */
[----:B------:R-:W2:Y:S04]  /*14ca0*/  LDL.S16 R36, [R1+0x328] ;  /* 0x0003280001247983 */ /* 0x000ea80000100600 */
[----:B0-----:R-:W3:Y:S01]  /*14cb0*/  LDL.LU.S16 R37, [R1+0x32a] ;  /* 0x00032a0001257983 */ /* 0x001ee20000300600 */
[----:B-1----:R-:W-:Y:S01]  /*14cc0*/  MOV R0, R43 ;  /* 0x0000002b00007202 */ /* 0x002fe20000000f00 */
[----:B------:R-:W-:-:S02]  /*14cd0*/  FADD.FTZ R42, R42, R18 ;  /* 0x000000122a2a7221 */ /* 0x000fc40000010000 */
[----:B------:R-:W4:Y:S02]  /*14ce0*/  LDL.LU.S16 R43, [R1+0x32e] ;  /* 0x00032e00012b7983 */ /* 0x000f240000300600 */
[----:B------:R-:W-:Y:S02]  /*14cf0*/  FFMA.FTZ R41, R0, R18, R41 ;  /* 0x0000001200297223 */ /* 0x000fe40000010029 */
[----:B------:R-:W4:Y:S01]  /*14d00*/  LDL.S16 R44, [R1+0x32c] ;  /* 0x00032c00012c7983 */ /* 0x000f220000100600 */
[----:B------:R-:W-:Y:S02]  /*14d10*/  FMUL.FTZ R18, R38, R7 ;  /* 0x0000000726127220 */ /* 0x000fe40000410000 */
[----:B------:R-:W-:Y:S01]  /*14d20*/  FADD.FTZ R38, R39, R12 ;  /* 0x0000000c27267221 */ /* 0x000fe20000010000 */
[----:B------:R0:W5:Y:S04]  /*14d30*/  LDL.LU R0, [R1+0x468] ;  /* 0x0004680001007983 */ /* 0x0001680000300800 */
[----:B------:R-:W4:Y:S01]  /*14d40*/  LDL.LU R12, [R1+0x240] ;  /* 0x00024000010c7983 */ /* 0x000f220000300800 */
[----:B--2---:R-:W-:-:S02]  /*14d50*/  PRMT R36, RZ, 0x5410, R36 ;  /* 0x00005410ff247816 */ /* 0x004fc40000000024 */
[----:B---3--:R-:W-:-:S03]  /*14d60*/  PRMT R37, RZ, 0x5410, R37 ;  /* 0x00005410ff257816 */ /* 0x008fc60000000025 */
[----:B------:R-:W-:Y:S02]  /*14d70*/  FADD.FTZ R36, R36, -UR9 ;  /* 0x8000000924247e21 */ /* 0x000fe40008010000 */
[----:B------:R-:W-:Y:S02]  /*14d80*/  FADD.FTZ R37, R37, -UR9 ;  /* 0x8000000925257e21 */ /* 0x000fe40008010000 */
[----:B----4-:R-:W-:Y:S02]  /*14d90*/  FFMA.FTZ R39, R12, R13, R14 ;  /* 0x0000000d0c277223 */ /* 0x010fe4000001000e */
[----:B------:R-:W-:Y:S01]  /*14da0*/  FFMA.FTZ R14, R45, R18, R41 ;  /* 0x000000122d0e7223 */ /* 0x000fe20000010029 */
[----:B------:R-:W-:Y:S01]  /*14db0*/  PRMT R41, RZ, 0x5410, R43 ;  /* 0x00005410ff297816 */ /* 0x000fe2000000002b */
[----:B------:R-:W-:Y:S02]  /*14dc0*/  FADD.FTZ R18, R18, R42 ;  /* 0x0000002a12127221 */ /* 0x000fe40000010000 */
[----:B------:R-:W-:-:S02]  /*14dd0*/  FMUL.FTZ R42, R36, UR5 ;  /* 0x00000005242a7c20 */ /* 0x000fc40008410000 */
[----:B------:R-:W-:Y:S01]  /*14de0*/  FMUL.FTZ R45, R37, UR5 ;  /* 0x00000005252d7c20 */ /* 0x000fe20008410000 */
[----:B------:R0:W-:Y:S04]  /*14df0*/  STL [R1+0x2dc], R41 ;  /* 0x0002dc2901007387 */ /* 0x0001e80000100800 */
[----:B------:R0:W-:Y:S04]  /*14e00*/  STL [R1+0x37c], R45 ;  /* 0x00037c2d01007387 */ /* 0x0001e80000100800 */
[----:B------:R0:W-:Y:S01]  /*14e10*/  STL [R1+0x378], R42 ;  /* 0x0003782a01007387 */ /* 0x0001e20000100800 */
[----:B------:R-:W-:Y:S01]  /*14e20*/  PRMT R12, RZ, 0x5410, R44 ;  /* 0x00005410ff0c7816 */ /* 0x000fe2000000002c */
[----:B------:R-:W-:Y:S05]  /*14e30*/  @!P2 BRA `(.L_x_343) ;  /* 0x000001300000a947 */ /* 0x000fea0003800000 */
[----:B------:R-:W-:-:S04]  /*14e40*/  FFMA.FTZ R36, R42, R6, R8 ;  /* 0x000000062a247223 */ /* 0x000fc80000010008 */
[----:B------:R-:W-:-:S06]  /*14e50*/  FMUL.FTZ R37, R36, -1.4426950216293334961 ;  /* 0xbfb8aa3b24257820 */ /* 0x000fcc0000410000 */
[----:B------:R-:W1:Y:S02]  /*14e60*/  MUFU.EX2 R37, R37 ;  /* 0x0000002500257308 */ /* 0x000e640000000800 */
[----:B-1----:R-:W-:-:S06]  /*14e70*/  FADD.FTZ R37, R37, 1 ;  /* 0x3f80000025257421 */ /* 0x002fcc0000010000 */
[----:B------:R-:W1:Y:S02]  /*14e80*/  MUFU.RCP R37, R37 ;  /* 0x0000002500257308 */ /* 0x000e640000001000 */
[----:B-1----:R-:W-:Y:S02]  /*14e90*/  FMUL.FTZ R12, R12, R37 ;  /* 0x000000250c0c7220 */ /* 0x002fe40000410000 */
[----:B------:R-:W-:-:S04]  /*14ea0*/  FADD.FTZ R37, -R37, 1 ;  /* 0x3f80000025257421 */ /* 0x000fc80000010100 */
[----:B------:R-:W-:Y:S02]  /*14eb0*/  FFMA.FTZ R37, R36, R37, 1 ;  /* 0x3f80000024257423 */ /* 0x000fe40000010025 */
[----:B------:R-:W-:Y:S02]  /*14ec0*/  FFMA.FTZ R36, R45, R7, R9 ;  /* 0x000000072d247223 */ /* 0x000fe40000010009 */
[----:B------:R-:W-:Y:S02]  /*14ed0*/  FMUL.FTZ R12, R12, R37 ;  /* 0x000000250c0c7220 */ /* 0x000fe40000410000 */
[----:B------:R-:W-:-:S06]  /*14ee0*/  FMUL.FTZ R37, R36, -1.4426950216293334961 ;  /* 0xbfb8aa3b24257820 */ /* 0x000fcc0000410000 */
[----:B------:R-:W1:Y:S02]  /*14ef0*/  MUFU.EX2 R37, R37 ;  /* 0x0000002500257308 */ /* 0x000e640000000800 */
[----:B-1----:R-:W-:-:S06]  /*14f00*/  FADD.FTZ R37, R37, 1 ;  /* 0x3f80000025257421 */ /* 0x002fcc0000010000 */
[----:B------:R-:W1:Y:S02]  /*14f10*/  MUFU.RCP R37, R37 ;  /* 0x0000002500257308 */ /* 0x000e640000001000 */
[----:B01----:R-:W-:Y:S02]  /*14f20*/  FMUL.FTZ R41, R41, R37 ;  /* 0x0000002529297220 */ /* 0x003fe40000410000 */
[----:B------:R-:W-:-:S04]  /*14f30*/  FADD.FTZ R37, -R37, 1 ;  /* 0x3f80000025257421 */ /* 0x000fc80000010100 */
[----:B------:R-:W-:-:S04]  /*14f40*/  FFMA.FTZ R37, R36, R37, 1 ;  /* 0x3f80000024257423 */ /* 0x000fc80000010025 */
[----:B------:R-:W-:-:S05]  /*14f50*/  FMUL.FTZ R36, R41, R37 ;  /* 0x0000002529247220 */ /* 0x000fca0000410000 */
[----:B------:R0:W-:Y:S02]  /*14f60*/  STL [R1+0x2dc], R36 ;  /* 0x0002dc2401007387 */ /* 0x0001e40000100800 */
.L_x_343:
[----:B------:R-:W2:Y:S01]  /*14f70*/  LDL R37, [R1+0x2dc] ;  /* 0x0002dc0001257983 */ /* 0x000ea20000100800 */
[----:B0-----:R-:W-:-:S03]  /*14f80*/  FMUL.FTZ R36, R12, R6 ;  /* 0x000000060c247220 */ /* 0x001fc60000410000 */
[----:B-----5:R0:W-:Y:S04]  /*14f90*/  STL [R1+0x468], R0 ;  /* 0x0004680001007387 */ /* 0x0201e80000100800 */
[----:B------:R-:W3:Y:S04]  /*14fa0*/  LDL.S16 R44, [R1+0x3c8] ;  /* 0x0003c800012c7983 */ /* 0x000ee80000100600 */
[----:B------:R-:W4:Y:S01]  /*14fb0*/  LDL.LU.S16 R41, [R1+0x3ca] ;  /* 0x0003ca0001297983 */ /* 0x000f220000300600 */
[----:B0-----:R-:W-:Y:S01]  /*14fc0*/  MOV R0, R42 ;  /* 0x0000002a00007202 */ /* 0x001fe20000000f00 */
[----:B------:R-:W-:-:S02]  /*14fd0*/  FADD.FTZ R18, R18, R36 ;  /* 0x0000002412127221 */ /* 0x000fc40000010000 */
[----:B------:R-:W4:Y:S02]  /*14fe0*/  LDL.S16 R43, [R1+0x3cc] ;  /* 0x0003cc00012b7983 */ /* 0x000f240000100600 */
[----:B------:R-:W-:Y:S02]  /*14ff0*/  FFMA.FTZ R14, R0, R36, R14 ;  /* 0x00000024000e7223 */ /* 0x000fe4000001000e */
[----:B------:R-:W4:Y:S04]  /*15000*/  LDL.LU.S16 R42, [R1+0x3ce] ;  /* 0x0003ce00012a7983 */ /* 0x000f280000300600 */
[----:B------:R0:W5:Y:S01]  /*15010*/  LDL.LU R0, [R1+0x468] ;  /* 0x0004680001007983 */ /* 0x0001620000300800 */
[----:B--2---:R-:W-:Y:S02]  /*15020*/  FMUL.FTZ R36, R37, R7 ;  /* 0x0000000725247220 */ /* 0x004fe40000410000 */
[----:B------:R-:W-:-:S02]  /*15030*/  FADD.FTZ R37, R16, R13 ;  /* 0x0000000d10257221 */ /* 0x000fc40000010000 */
[----:B------:R-:W2:Y:S01]  /*15040*/  LDL.LU R13, [R1+0x21c] ;  /* 0x00021c00010d7983 */ /* 0x000ea20000300800 */
[----:B------:R-:W-:Y:S02]  /*15050*/  FFMA.FTZ R16, R45, R36, R14 ;  /* 0x000000242d107223 */ /* 0x000fe4000001000e */
[----:B------:R-:W-:Y:S01]  /*15060*/  FADD.FTZ R18, R36, R18 ;  /* 0x0000001224127221 */ /* 0x000fe20000010000 */
[----:B---3--:R-:W-:Y:S02]  /*15070*/  PRMT R36, RZ, 0x5410, R44 ;  /* 0x00005410ff247816 */ /* 0x008fe4000000002c */
[----:B----4-:R-:W-:-:S03]  /*15080*/  PRMT R41, RZ, 0x5410, R41 ;  /* 0x00005410ff297816 */ /* 0x010fc60000000029 */
[----:B------:R-:W-:Y:S02]  /*15090*/  FADD.FTZ R36, R36, -UR9 ;  /* 0x8000000924247e21 */ /* 0x000fe40008010000 */
[----:B------:R-:W-:Y:S01]  /*150a0*/  FADD.FTZ R41, R41, -UR9 ;  /* 0x8000000929297e21 */ /* 0x000fe20008010000 */
[----:B------:R-:W-:Y:S01]  /*150b0*/  PRMT R14, RZ, 0x5410, R42 ;  /* 0x00005410ff0e7816 */ /* 0x000fe2000000002a */
[----:B------:R-:W-:-:S05]  /*150c0*/  FMUL.FTZ R42, R36, UR5 ;  /* 0x00000005242a7c20 */ /* 0x000fca0008410000 */
[----:B------:R0:W-:Y:S01]  /*150d0*/  STL [R1+0x36c], R42 ;  /* 0x00036c2a01007387 */ /* 0x0001e20000100800 */
[----:B--2---:R-:W-:Y:S01]  /*150e0*/  FFMA.FTZ R40, R13, R15, R40 ;  /* 0x0000000f0d287223 */ /* 0x004fe20000010028 */
[----:B------:R-:W-:Y:S01]  /*150f0*/  PRMT R13, RZ, 0x5410, R43 ;  /* 0x00005410ff0d7816 */ /* 0x000fe2000000002b */
[----:B------:R-:W-:-:S05]  /*15100*/  FMUL.FTZ R43, R41, UR5 ;  /* 0x00000005292b7c20 */ /* 0x000fca0008410000 */
[----:B------:R0:W-:Y:S01]  /*15110*/  STL [R1+0x370], R43 ;  /* 0x0003702b01007387 */ /* 0x0001e20000100800 */
        /* <DEDUP_REMOVED lines=15> */
[----:B-1----:R-:W-:Y:S02]  /*15210*/  FMUL.FTZ R14, R14, R41 ;  /* 0x000000290e0e7220 */ /* 0x002fe40000410000 */
[----:B------:R-:W-:-:S04]  /*15220*/  FADD.FTZ R41, -R41, 1 ;  /* 0x3f80000029297421 */ /* 0x000fc80000010100 */
[----:B------:R-:W-:-:S04]  /*15230*/  FFMA.FTZ R41, R36, R41, 1 ;  /* 0x3f80000024297423 */ /* 0x000fc80000010029 */
[----:B------:R-:W-:Y:S02]  /*15240*/  FMUL.FTZ R14, R14, R41 ;  /* 0x000000290e0e7220 */ /* 0x000fe40000410000 */
.L_x_344:
[----:B-----5:R1:W-:Y:S04]  /*15250*/  STL [R1+0x468], R0 ;  /* 0x0004680001007387 */ /* 0x0203e80000100800 */
[----:B------:R-:W2:Y:S04]  /*15260*/  LDL R41, [R1+0x370] ;  /* 0x0003700001297983 */ /* 0x000ea80000100800 */
[----:B------:R-:W3:Y:S01]  /*15270*/  LDL.S16 R45, [R1+0x3d0] ;  /* 0x0003d000012d7983 */ /* 0x000ee20000100600 */
[----:B-1----:R-:W-:-:S03]  /*15280*/  MOV R0, R42 ;  /* 0x0000002a00007202 */ /* 0x002fc60000000f00 */
[----:B0-----:R-:W4:Y:S01]  /*15290*/  LDL.LU.S16 R42, [R1+0x3d2] ;  /* 0x0003d200012a7983 */ /* 0x001f220000300600 */
[----:B------:R-:W-:-:S03]  /*152a0*/  FADD.FTZ R38, R38, R15 ;  /* 0x0000000f26267221 */ /* 0x000fc60000010000 */
[----:B------:R-:W4:Y:S04]  /*152b0*/  LDL.LU R15, [R1+0x224] ;  /* 0x00022400010f7983 */ /* 0x000f280000300800 */
[----:B------:R-:W4:Y:S04]  /*152c0*/  LDL.S16 R44, [R1+0x3d4] ;  /* 0x0003d400012c7983 */ /* 0x000f280000100600 */
[----:B------:R-:W4:Y:S01]  /*152d0*/  LDL.LU.S16 R43, [R1+0x3d6] ;  /* 0x0003d600012b7983 */ /* 0x000f220000300600 */
[----:B------:R-:W-:-:S04]  /*152e0*/  FMUL.FTZ R36, R13, R6 ;  /* 0x000000060d247220 */ /* 0x000fc80000410000 */
[----:B------:R-:W-:Y:S02]  /*152f0*/  FFMA.FTZ R16, R0, R36, R16 ;  /* 0x0000002400107223 */ /* 0x000fe40000010010 */
[----:B------:R0:W5:Y:S01]  /*15300*/  LDL.LU R0, [R1+0x468] ;  /* 0x0004680001007983 */ /* 0x0001620000300800 */
[----:B------:R-:W-:Y:S02]  /*15310*/  FADD.FTZ R18, R18, R36 ;  /* 0x0000002412127221 */ /* 0x000fe40000010000 */
[----:B------:R-:W-:-:S04]  /*15320*/  FMUL.FTZ R36, R14, R7 ;  /* 0x000000070e247220 */ /* 0x000fc80000410000 */
[----:B--2---:R-:W-:Y:S02]  /*15330*/  FFMA.FTZ R41, R41, R36, R16 ;  /* 0x0000002429297223 */ /* 0x004fe40000010010 */
[----:B------:R-:W-:Y:S01]  /*15340*/  FADD.FTZ R36, R36, R18 ;  /* 0x0000001224247221 */ /* 0x000fe20000010000 */
[----:B---3--:R-:W-:Y:S02]  /*15350*/  PRMT R18, RZ, 0x5410, R45 ;  /* 0x00005410ff127816 */ /* 0x008fe4000000002d */
[----:B----4-:R-:W-:-:S03]  /*15360*/  PRMT R42, RZ, 0x5410, R42 ;  /* 0x00005410ff2a7816 */ /* 0x010fc6000000002a */
[----:B------:R-:W-:Y:S02]  /*15370*/  FADD.FTZ R18, R18, -UR9 ;  /* 0x8000000912127e21 */ /* 0x000fe40008010000 */
[----:B------:R-:W-:Y:S02]  /*15380*/  FADD.FTZ R42, R42, -UR9 ;  /* 0x800000092a2a7e21 */ /* 0x000fe40008010000 */
[----:B------:R-:W-:Y:S01]  /*15390*/  FFMA.FTZ R39, R15, R17, R39 ;  /* 0x000000110f277223 */ /* 0x000fe20000010027 */
[----:B------:R-:W-:Y:S01]  /*153a0*/  PRMT R15, RZ, 0x5410, R44 ;  /* 0x00005410ff0f7816 */ /* 0x000fe2000000002c */
[----:B------:R-:W-:Y:S01]  /*153b0*/  FMUL.FTZ R44, R42, UR5 ;  /* 0x000000052a2c7c20 */ /* 0x000fe20008410000 */
[----:B------:R-:W-:Y:S01]  /*153c0*/  PRMT R16, RZ, 0x5410, R43 ;  /* 0x00005410ff107816 */ /* 0x000fe2000000002b */
        /* <DEDUP_REMOVED lines=22> */
.L_x_345:
[----:B-----5:R1:W-:Y:S01]  /*15530*/  STL [R1+0x468], R0 ;  /* 0x0004680001007387 */ /* 0x0203e20000100800 */
[----:B------:R-:W-:Y:S01]  /*15540*/  MOV R18, R43 ;  /* 0x0000002b00127202 */ /* 0x000fe20000000f00 */
[----:B------:R-:W-:Y:S02]  /*15550*/  FMUL.FTZ R42, R15, R6 ;  /* 0x000000060f2a7220 */ /* 0x000fe40000410000 */
[----:B------:R-:W-:Y:S01]  /*15560*/  FADD.FTZ R37, R37, R17 ;  /* 0x0000001125257221 */ /* 0x000fe20000010000 */
[----:B0-----:R-:W2:Y:S04]  /*15570*/  LDL.S16 R43, [R1+0x312] ;  /* 0x00031200012b7983 */ /* 0x001ea80000100600 */
[----:B------:R-:W3:Y:S04]  /*15580*/  LDL.S16 R45, [R1+0x3d8] ;  /* 0x0003d800012d7983 */ /* 0x000ee80000100600 */
[----:B-1----:R-:W4:Y:S01]  /*15590*/  LDL.LU R0, [R1+0x218] ;  /* 0x0002180001007983 */ /* 0x002f220000300800 */
[----:B------:R-:W-:-:S02]  /*155a0*/  FFMA.FTZ R18, R18, R42, R41 ;  /* 0x0000002a12127223 */ /* 0x000fc40000010029 */
[----:B------:R-:W-:Y:S01]  /*155b0*/  FADD.FTZ R36, R36, R42 ;  /* 0x0000002a24247221 */ /* 0x000fe20000010000 */
[----:B------:R-:W3:Y:S04]  /*155c0*/  LDL.LU.S16 R17, [R1+0x310] ;  /* 0x0003100001117983 */ /* 0x000ee80000300600 */
[----:B------:R-:W3:Y:S04]  /*155d0*/  LDL R42, [R1+0x368] ;  /* 0x00036800012a7983 */ /* 0x000ee80000100800 */
[----:B------:R-:W3:Y:S01]  /*155e0*/  LDL.LU.S16 R44, [R1+0x3da] ;  /* 0x0003da00012c7983 */ /* 0x000ee20000300600 */
[----:B------:R-:W-:-:S04]  /*155f0*/  FMUL.FTZ R41, R16, R7 ;  /* 0x0000000710297220 */ /* 0x000fc80000410000 */
[----:B------:R-:W-:Y:S02]  /*15600*/  FADD.FTZ R36, R41, R36 ;  /* 0x0000002429247221 */ /* 0x000fe40000010000 */
[----:B----4-:R-:W-:Y:S02]  /*15610*/  FFMA.FTZ R40, R0, R19, R40 ;  /* 0x0000001300287223 */ /* 0x010fe40000010028 */
[----:B------:R0:W5:Y:S01]  /*15620*/  LDL.LU R0, [R1+0x468] ;  /* 0x0004680001007983 */ /* 0x0001620000300800 */
[----:B--2---:R-:W-:Y:S01]  /*15630*/  PRMT R43, RZ, 0x5410, R43 ;  /* 0x00005410ff2b7816 */ /* 0x004fe2000000002b */
[----:B---3--:R-:W-:Y:S01]  /*15640*/  FFMA.FTZ R42, R42, R41, R18 ;  /* 0x000000292a2a7223 */ /* 0x008fe20000010012 */
[----:B------:R-:W-:-:S03]  /*15650*/  PRMT R41, RZ, 0x5410, R17 ;  /* 0x00005410ff297816 */ /* 0x000fc60000000011 */
[----:B------:R-:W-:Y:S01]  /*15660*/  FADD.FTZ R43, R43, -UR9 ;  /* 0x800000092b2b7e21 */ /* 0x000fe20008010000 */
[----:B------:R-:W-:Y:S01]  /*15670*/  PRMT R17, RZ, 0x5410, R45 ;  /* 0x00005410ff117816 */ /* 0x000fe2000000002d */
[----:B------:R-:W-:Y:S01]  /*15680*/  FADD.FTZ R41, R41, -UR9 ;  /* 0x8000000929297e21 */ /* 0x000fe20008010000 */
[----:B------:R-:W-:Y:S01]  /*15690*/  PRMT R18, RZ, 0x5410, R44 ;  /* 0x00005410ff127816 */ /* 0x000fe2000000002c */
        /* <DEDUP_REMOVED lines=23> */
.L_x_346:
[----:B------:R1:W-:Y:S01]  /*15810*/  STL [R1+0x46c], R2 ;  /* 0x00046c0201007387 */ /* 0x0003e20000100800 */
[----:B------:R-:W-:-:S03]  /*15820*/  IMAD.MOV.U32 R41, RZ, RZ, R44 ;  /* 0x000000ffff297224 */ /* 0x000fc600078e002c */
[----:B-----5:R2:W-:Y:S01]  /*15830*/  STL [R1+0x468], R0 ;  /* 0x0004680001007387 */ /* 0x0205e20000100800 */
[----:B------:R-:W-:Y:S02]  /*15840*/  FMUL.FTZ R43, R17, R6 ;  /* 0x00000006112b7220 */ /* 0x000fe40000410000 */
[----:B------:R-:W-:Y:S01]  /*15850*/  FADD.FTZ R38, R38, R19 ;  /* 0x0000001326267221 */ /* 0x000fe20000010000 */
[----:B0-----:R-:W3:Y:S04]  /*15860*/  LDL.S16 R45, [R1+0x3dc] ;  /* 0x0003dc00012d7983 */ /* 0x001ee80000100600 */
[----:B-1----:R-:W4:Y:S04]  /*15870*/  LDL.LU R2, [R1+0x244] ;  /* 0x0002440001027983 */ /* 0x002f280000300800 */
[----:B--2---:R-:W2:Y:S01]  /*15880*/  LDL R0, [R1+0x360] ;  /* 0x0003600001007983 */ /* 0x004ea20000100800 */
[----:B------:R-:W-:-:S02]  /*15890*/  FFMA.FTZ R41, R41, R43, R42 ;  /* 0x0000002b29297223 */ /* 0x000fc4000001002a */
[----:B------:R-:W-:Y:S01]  /*158a0*/  FADD.FTZ R42, R36, R43 ;  /* 0x0000002b242a7221 */ /* 0x000fe20000010000 */
[----:B------:R-:W3:Y:S04]  /*158b0*/  LDL.LU.S16 R19, [R1+0x30c] ;  /* 0x00030c0001137983 */ /* 0x000ee80000300600 */
[----:B------:R-:W3:Y:S04]  /*158c0*/  LDL.S16 R43, [R1+0x30e] ;  /* 0x00030e00012b7983 */ /* 0x000ee80000100600 */
[----:B------:R-:W3:Y:S01]  /*158d0*/  LDL.LU.S16 R44, [R1+0x3de] ;  /* 0x0003de00012c7983 */ /* 0x000ee20000300600 */
[----:B------:R-:W-:-:S04]  /*158e0*/  FMUL.FTZ R36, R18, R7 ;  /* 0x0000000712247220 */ /* 0x000fc80000410000 */
[----:B------:R-:W-:Y:S02]  /*158f0*/  FADD.FTZ R42, R36, R42 ;  /* 0x0000002a242a7221 */ /* 0x000fe40000010000 */
[----:B----4-:R-:W-:Y:S02]  /*15900*/  FFMA.FTZ R39, R2, R20, R39 ;  /* 0x0000001402277223 */ /* 0x010fe40000010027 */
[----:B------:R0:W5:Y:S01]  /*15910*/  LDL.LU R2, [R1+0x46c] ;  /* 0x00046c0001027983 */ /* 0x0001620000300800 */
[----:B--2---:R-:W-:-:S03]  /*15920*/  FFMA.FTZ R41, R0, R36, R41 ;  /* 0x0000002400297223 */ /* 0x004fc60000010029 */
[----:B------:R0:W5:Y:S01]  /*15930*/  LDL.LU R0, [R1+0x468] ;  /* 0x0004680001007983 */ /* 0x0001620000300800 */
[----:B---3--:R-:W-:Y:S02]  /*15940*/  PRMT R36, RZ, 0x5410, R19 ;  /* 0x00005410ff247816 */ /* 0x008fe40000000013 */
[----:B------:R-:W-:-:S03]  /*15950*/  PRMT R43, RZ, 0x5410, R43 ;  /* 0x00005410ff2b7816 */ /* 0x000fc6000000002b */
[----:B------:R-:W-:Y:S01]  /*15960*/  FADD.FTZ R36, R36, -UR9 ;  /* 0x8000000924247e21 */ /* 0x000fe20008010000 */
[----:B------:R-:W-:Y:S01]  /*15970*/  PRMT R19, RZ, 0x5410, R45 ;  /* 0x00005410ff137816 */ /* 0x000fe2000000002d */
[----:B------:R-:W-:Y:S01]  /*15980*/  FADD.FTZ R43, R43, -UR9 ;  /* 0x800000092b2b7e21 */ /* 0x000fe20008010000 */
[----:B------:R-:W-:Y:S01]  /*15990*/  PRMT R44, RZ, 0x5410, R44 ;  /* 0x00005410ff2c7816 */ /* 0x000fe2000000002c */
[----:B------:R-:W-:Y:S02]  /*159a0*/  FMUL.FTZ R45, R36, UR5 ;  /* 0x00000005242d7c20 */ /* 0x000fe40008410000 */
[----:B------:R-:W-:Y:S02]  /*159b0*/  FMUL.FTZ R36, R43, UR5 ;  /* 0x000000052b247c20 */ /* 0x000fe40008410000 */
[----:B------:R0:W-:Y:S04]  /*159c0*/  STL [R1+0x2d0], R44 ;  /* 0x0002d02c01007387 */ /* 0x0001e80000100800 */
[----:B------:R0:W-:Y:S04]  /*159d0*/  STL [R1+0x354], R45 ;  /* 0x0003542d01007387 */ /* 0x0001e80000100800 */
        /* <DEDUP_REMOVED lines=20> */
[----:B------:R-:W-:-:S05]  /*15b20*/  FMUL.FTZ R36, R44, R43 ;  /* 0x0000002b2c247220 */ /* 0x000fca0000410000 */
[----:B------:R0:W-:Y:S02]  /*15b30*/  STL [R1+0x2d0], R36 ;  /* 0x0002d02401007387 */ /* 0x0001e40000100800 */
.L_x_347:
[----:B------:R1:W-:Y:S01]  /*15b40*/  STL [R1+0x470], R3 ;  /* 0x0004700301007387 */ /* 0x0003e20000100800 */
[----:B0-----:R-:W-:-:S03]  /*15b50*/  FMUL.FTZ R36, R19, R6 ;  /* 0x0000000613247220 */ /* 0x001fc60000410000 */
[----:B-----5:R0:W-:Y:S01]  /*15b60*/  STL [R1+0x46c], R2 ;  /* 0x00046c0201007387 */ /* 0x0201e20000100800 */
[----:B------:R-:W-:-:S03]  /*15b70*/  FADD.FTZ R42, R42, R36 ;  /* 0x000000242a2a7221 */ /* 0x000fc60000010000 */
[----:B------:R2:W-:Y:S01]  /*15b80*/  STL [R1+0x468], R0 ;  /* 0x0004680001007387 */ /* 0x0005e20000100800 */
[----:B-1----:R-:W-:Y:S01]  /*15b90*/  MOV R3, R45 ;  /* 0x0000002d00037202 */ /* 0x002fe20000000f00 */
[----:B------:R-:W-:Y:S02]  /*15ba0*/  FADD.FTZ R37, R37, R20 ;  /* 0x0000001425257221 */ /* 0x000fe40000010000 */
[----:B------:R-:W3:Y:S02]  /*15bb0*/  LDL.S16 R43, [R1+0x302] ;  /* 0x00030200012b7983 */ /* 0x000ee40000100600 */
[----:B------:R-:W-:Y:S02]  /*15bc0*/  FFMA.FTZ R41, R3, R36, R41 ;  /* 0x0000002403297223 */ /* 0x000fe40000010029 */
[----:B0-----:R-:W4:Y:S04]  /*15bd0*/  LDL.LU R2, [R1+0x248] ;  /* 0x0002480001027983 */ /* 0x001f280000300800 */
[----:B------:R-:W3:Y:S04]  /*15be0*/  LDL R36, [R1+0x2d0] ;  /* 0x0002d00001247983 */ /* 0x000ee80000100800 */
[----:B--2---:R-:W2:Y:S04]  /*15bf0*/  LDL R0, [R1+0x358] ;  /* 0x0003580001007983 */ /* 0x004ea80000100800 */
[----:B------:R-:W2:Y:S04]  /*15c00*/  LDL.LU.S16 R20, [R1+0x300] ;  /* 0x0003000001147983 */ /* 0x000ea80000300600 */
[----:B------:R-:W2:Y:S04]  /*15c10*/  LDL.S16 R45, [R1+0x3e0] ;  /* 0x0003e000012d7983 */ /* 0x000ea80000100600 */
[----:B------:R-:W2:Y:S04]  /*15c20*/  LDL.LU.S16 R44, [R1+0x3e2] ;  /* 0x0003e200012c7983 */ /* 0x000ea80000300600 */
[----:B------:R0:W5:Y:S01]  /*15c30*/  LDL.LU R3, [R1+0x470] ;  /* 0x0004700001037983 */ /* 0x0001620000300800 */
[----:B----4-:R-:W-:-:S03]  /*15c40*/  FFMA.FTZ R40, R2, R21, R40 ;  /* 0x0000001502287223 */ /* 0x010fc60000010028 */
[----:B------:R0:W5:Y:S01]  /*15c50*/  LDL.LU R2, [R1+0x46c] ;  /* 0x00046c0001027983 */ /* 0x0001620000300800 */
[----:B---3--:R-:W-:-:S04]  /*15c60*/  FMUL.FTZ R36, R36, R7 ;  /* 0x0000000724247220 */ /* 0x008fc80000410000 */
[----:B--2---:R-:W-:Y:S02]  /*15c70*/  FFMA.FTZ R41, R0, R36, R41 ;  /* 0x0000002400297223 */ /* 0x004fe40000010029 */
[----:B------:R0:W5:Y:S01]  /*15c80*/  LDL.LU R0, [R1+0x468] ;  /* 0x0004680001007983 */ /* 0x0001620000300800 */
[----:B------:R-:W-:Y:S01]  /*15c90*/  FADD.FTZ R42, R36, R42 ;  /* 0x0000002a242a7221 */ /* 0x000fe20000010000 */
[----:B------:R-:W-:Y:S02]  /*15ca0*/  PRMT R36, RZ, 0x5410, R20 ;  /* 0x00005410ff247816 */ /* 0x000fe40000000014 */
[----:B------:R-:W-:-:S03]  /*15cb0*/  PRMT R43, RZ, 0x5410, R43 ;  /* 0x00005410ff2b7816 */ /* 0x000fc6000000002b */
[----:B------:R-:W-:Y:S02]  /*15cc0*/  FADD.FTZ R36, R36, -UR9 ;  /* 0x8000000924247e21 */ /* 0x000fe40008010000 */
[----:B------:R-:W-:Y:S01]  /*15cd0*/  FADD.FTZ R43, R43, -UR9 ;  /* 0x800000092b2b7e21 */ /* 0x000fe20008010000 */
[----:B------:R-:W-:Y:S01]  /*15ce0*/  PRMT R20, RZ, 0x5410, R45 ;  /* 0x00005410ff147816 */ /* 0x000fe2000000002d */
[----:B------:R-:W-:Y:S01]  /*15cf0*/  FMUL.FTZ R45, R36, UR5 ;  /* 0x00000005242d7c20 */ /* 0x000fe20008410000 */
[----:B------:R-:W-:Y:S01]  /*15d00*/  PRMT R44, RZ, 0x5410, R44 ;  /* 0x00005410ff2c7816 */ /* 0x000fe2000000002c */
[----:B------:R-:W-:-:S03]  /*15d10*/  FMUL.FTZ R36, R43, UR5 ;  /* 0x000000052b247c20 */ /* 0x000fc60008410000 */
        /* <DEDUP_REMOVED lines=24> */
.L_x_348:
[----:B-----5:R1:W-:Y:S01]  /*15ea0*/  STL [R1+0x470], R3 ;  /* 0x0004700301007387 */ /* 0x0203e20000100800 */
[----:B0-----:R-:W-:-:S03]  /*15eb0*/  FMUL.FTZ R36, R20, R6 ;  /* 0x0000000614247220 */ /* 0x001fc60000410000 */
[----:B------:R0:W-:Y:S01]  /*15ec0*/  STL [R1+0x46c], R2 ;  /* 0x00046c0201007387 */ /* 0x0001e20000100800 */
        /* <DEDUP_REMOVED lines=20> */
[----:B------:R-:W-:Y:S02]  /*16010*/  PRMT R36, RZ, 0x5410, R45 ;  /* 0x00005410ff247816 */ /* 0x000fe4000000002d */
[----:B------:R-:W-:Y:S01]  /*16020*/  PRMT R44, RZ, 0x5410, R44 ;  /* 0x00005410ff2c7816 */ /* 0x000fe2000000002c */
[----:B------:R-:W-:Y:S02]  /*16030*/  FADD.FTZ R21, R21, -UR9 ;  /* 0x8000000915157e21 */ /* 0x000fe40008010000 */
[----:B------:R-:W-:Y:S01]  /*16040*/  FADD.FTZ R36, R36, -UR9 ;  /* 0x8000000924247e21 */ /* 0x000fe20008010000 */
[----:B------:R-:W-:Y:S01]  /*16050*/  MOV R45, R44 ;  /* 0x0000002c002d7202 */ /* 0x000fe20000000f00 */
[----:B------:R1:W-:Y:S01]  /*16060*/  STL [R1+0x2c0], R44 ;  /* 0x0002c02c01007387 */ /* 0x0003e20000100800 */
[----:B------:R-:W-:Y:S01]  /*16070*/  PRMT R43, RZ, 0x5410, R43 ;  /* 0x00005410ff2b7816 */ /* 0x000fe2000000002b */
[----:B-1----:R-:W-:-:S02]  /*16080*/  FMUL.FTZ R44, R21, UR5 ;  /* 0x00000005152c7c20 */ /* 0x002fc40008410000 */
        /* <DEDUP_REMOVED lines=28> */
.L_x_349:
[----:B-----5:R1:W-:Y:S01]  /*16250*/  STL [R1+0x468], R0 ;  /* 0x0004680001007387 */ /* 0x0203e20000100800 */
[----:B0-----:R-:W-:-:S03]  /*16260*/  IMAD.MOV.U32 R21, RZ, RZ, R45 ;  /* 0x000000ffff157224 */ /* 0x001fc600078e002d */
[----:B------:R0:W-:Y:S04]  /*16270*/  STL [R1+0x46c], R2 ;  /* 0x00046c0201007387 */ /* 0x0001e80000100800 */
[----:B------:R-:W2:Y:S04]  /*16280*/  LDL.S16 R36, [R1+0x2f0] ;  /* 0x0002f00001247983 */ /* 0x000ea80000100600 */
[----:B-1----:R-:W3:Y:S01]  /*16290*/  LDL.LU R0, [R1+0x250] ;  /* 0x0002500001007983 */ /* 0x002ee20000300800 */
[----:B------:R-:W-:Y:S01]  /*162a0*/  FMUL.FTZ R21, R21, R6 ;  /* 0x0000000615157220 */ /* 0x000fe20000410000 */
[----:B0-----:R-:W-:-:S02]  /*162b0*/  MOV R2, R44 ;  /* 0x0000002c00027202 */ /* 0x001fc40000000f00 */
[----:B------:R-:W4:Y:S01]  /*162c0*/  LDL.LU.S16 R43, [R1+0x2f2] ;  /* 0x0002f200012b7983 */ /* 0x000f220000300600 */
[----:B------:R-:W-:Y:S02]  /*162d0*/  FADD.FTZ R42, R42, R21 ;  /* 0x000000152a2a7221 */ /* 0x000fe40000010000 */
        /* <DEDUP_REMOVED lines=9> */
[----:B--2---:R-:W-:Y:S02]  /*16370*/  PRMT R36, RZ, 0x5410, R36 ;  /* 0x00005410ff247816 */ /* 0x004fe40000000024 */
[----:B----4-:R-:W-:-:S03]  /*16380*/  PRMT R43, RZ, 0x5410, R43 ;  /* 0x00005410ff2b7816 */ /* 0x010fc6000000002b */
[----:B------:R-:W-:Y:S02]  /*16390*/  FADD.FTZ R36, R36, -UR9 ;  /* 0x8000000924247e21 */ /* 0x000fe40008010000 */
[----:B------:R-:W-:Y:S02]  /*163a0*/  FADD.FTZ R43, R43, -UR9 ;  /* 0x800000092b2b7e21 */ /* 0x000fe40008010000 */
[----:B------:R-:W-:-:S04]  /*163b0*/  FMUL.FTZ R21, R21, R7 ;  /* 0x0000000715157220 */ /* 0x000fc80000410000 */
[----:B------:R-:W-:Y:S02]  /*163c0*/  FFMA.FTZ R41, R22, R21, R41 ;  /* 0x0000001516297223 */ /* 0x000fe40000010029 */
[----:B------:R-:W-:Y:S01]  /*163d0*/  FADD.FTZ R42, R21, R42 ;  /* 0x0000002a152a7221 */ /* 0x000fe20000010000 */
        /* <DEDUP_REMOVED lines=25> */
.L_x_350:
[----:B-----5:R1:W-:Y:S04]  /*16570*/  STL [R1+0x46c], R2 ;  /* 0x00046c0201007387 */ /* 0x0203e80000100800 */
[----:B------:R2:W-:Y:S04]  /*16580*/  STL [R1+0x468], R0 ;  /* 0x0004680001007387 */ /* 0x0005e80000100800 */
[----:B------:R3:W-:Y:S04]  /*16590*/  STL [R1+0x470], R3 ;  /* 0x0004700301007387 */ /* 0x0007e80000100800 */
[----:B-1----:R-:W4:Y:S04]  /*165a0*/  LDL.LU R2, [R1+0x254] ;  /* 0x0002540001027983 */ /* 0x002f280000300800 */
[----:B--2---:R-:W2:Y:S01]  /*165b0*/  LDL R0, [R1+0x340] ;  /* 0x0003400001007983 */ /* 0x004ea20000100800 */
[----:B------:R-:W-:Y:S01]  /*165c0*/  FADD.FTZ R38, R38, R23 ;  /* 0x0000001726267221 */ /* 0x000fe20000010000 */
[----:B---3--:R-:W-:-:S02]  /*165d0*/  MOV R3, R44 ;  /* 0x0000002c00037202 */ /* 0x008fc40000000f00 */
[----:B------:R-:W3:Y:S04]  /*165e0*/  LDL.LU.S16 R23, [R1+0x2e8] ;  /* 0x0002e80001177983 */ /* 0x000ee80000300600 */
[----:B0-----:R-:W3:Y:S04]  /*165f0*/  LDL.S16 R45, [R1+0x2ea] ;  /* 0x0002ea00012d7983 */ /* 0x001ee80000100600 */
[----:B------:R-:W3:Y:S04]  /*16600*/  LDL.S16 R44, [R1+0x2ec] ;  /* 0x0002ec00012c7983 */ /* 0x000ee80000100600 */
[----:B------:R-:W3:Y:S01]  /*16610*/  LDL.LU.S16 R43, [R1+0x2ee] ;  /* 0x0002ee00012b7983 */ /* 0x000ee20000300600 */
[----:B------:R-:W-:-:S04]  /*16620*/  FMUL.FTZ R36, R21, R6 ;  /* 0x0000000615247220 */ /* 0x000fc80000410000 */
[----:B------:R-:W-:Y:S02]  /*16630*/  FFMA.FTZ R41, R3, R36, R41 ;  /* 0x0000002403297223 */ /* 0x000fe40000010029 */
[----:B------:R-:W-:Y:S01]  /*16640*/  FADD.FTZ R42, R42, R36 ;  /* 0x000000242a2a7221 */ /* 0x000fe20000010000 */
[----:B------:R0:W5:Y:S01]  /*16650*/  LDL.LU R3, [R1+0x470] ;  /* 0x0004700001037983 */ /* 0x0001620000300800 */
        /* <DEDUP_REMOVED lines=10> */
[----:B------:R-:W-:-:S03]  /*16700*/  FADD.FTZ R36, R36, -UR9 ;  /* 0x8000000924247e21 */ /* 0x000fc60008010000 */
[----:B------:R-:W-:Y:S01]  /*16710*/  MOV R45, R44 ;  /* 0x0000002c002d7202 */ /* 0x000fe20000000f00 */
[----:B------:R1:W-:Y:S01]  /*16720*/  STL [R1+0x2b0], R44 ;  /* 0x0002b02c01007387 */ /* 0x0003e20000100800 */
[----:B------:R-:W-:Y:S01]  /*16730*/  PRMT R43, RZ, 0x5410, R43 ;  /* 0x00005410ff2b7816 */ /* 0x000fe2000000002b */
[----:B-1----:R-:W-:Y:S02]  /*16740*/  FMUL.FTZ R44, R23, UR5 ;  /* 0x00000005172c7c20 */ /* 0x002fe40008410000 */
        /* <DEDUP_REMOVED lines=28> */
.L_x_351:
        /* <DEDUP_REMOVED lines=50> */
.L_x_352:
        /* <DEDUP_REMOVED lines=58> */
.L_x_353:
[----:B-----5:R1:W-:Y:S01]  /*16fd0*/  STL [R1+0x468], R0 ;  /* 0x0004680001007387 */ /* 0x0203e20000100800 */
[----:B0-----:R-:W-:-:S03]  /*16fe0*/  IMAD.MOV.U32 R25, RZ, RZ, R45 ;  /* 0x000000ffff197224 */ /* 0x001fc600078e002d */
[----:B------:R0:W-:Y:S04]  /*16ff0*/  STL [R1+0x46c], R2 ;  /* 0x00046c0201007387 */ /* 0x0001e80000100800 */
[----:B------:R-:W2:Y:S04]  /*17000*/  LDL.LU.S16 R36, [R1+0x2d6] ;  /* 0x0002d60001247983 */ /* 0x000ea80000300600 */
[----:B-1----:R-:W3:Y:S01]  /*17010*/  LDL.LU R0, [R1+0x260] ;  /* 0x0002600001007983 */ /* 0x002ee20000300800 */
[----:B------:R-:W-:Y:S01]  /*17020*/  FMUL.FTZ R25, R25, R6 ;  /* 0x0000000619197220 */ /* 0x000fe20000410000 */
[----:B0-----:R-:W-:Y:S01]  /*17030*/  MOV R2, R44 ;  /* 0x0000002c00027202 */ /* 0x001fe20000000f00 */
[----:B------:R-:W-:Y:S01]  /*17040*/  FADD.FTZ R37, R37, R35 ;  /* 0x0000002325257221 */ /* 0x000fe20000010000 */
[----:B------:R-:W4:Y:S01]  /*17050*/  LDL.S16 R45, [R1+0x2d4] ;  /* 0x0002d400012d7983 */ /* 0x000f220000100600 */
[----:B------:R-:W-:-:S02]  /*17060*/  FADD.FTZ R42, R42, R25 ;  /* 0x000000192a2a7221 */ /* 0x000fc40000010000 */
[----:B------:R-:W-:Y:S01]  /*17070*/  FFMA.FTZ R41, R2, R25, R41 ;  /* 0x0000001902297223 */ /* 0x000fe20000010029 */
[----:B------:R-:W4:Y:S04]  /*17080*/  LDL R35, [R1+0x310] ;  /* 0x0003100001237983 */ /* 0x000f280000100800 */
[----:B------:R-:W4:Y:S04]  /*17090*/  LDL R25, [R1+0x2a4] ;  /* 0x0002a40001197983 */ /* 0x000f280000100800 */
[----:B------:R-:W4:Y:S04]  /*170a0*/  LDL.S16 R44, [R1+0x3ec] ;  /* 0x0003ec00012c7983 */ /* 0x000f280000100600 */
[----:B------:R-:W4:Y:S04]  /*170b0*/  LDL.LU.S16 R43, [R1+0x3ee] ;  /* 0x0003ee00012b7983 */ /* 0x000f280000300600 */
[----:B------:R0:W5:Y:S01]  /*170c0*/  LDL.LU R2, [R1+0x46c] ;  /* 0x00046c0001027983 */ /* 0x0001620000300800 */
[----:B---3--:R-:W-:-:S03]  /*170d0*/  FFMA.FTZ R40, R0, R26, R40 ;  /* 0x0000001a00287223 */ /* 0x008fc60000010028 */
[----:B------:R0:W5:Y:S01]  /*170e0*/  LDL.LU R0, [R1+0x468] ;  /* 0x0004680001007983 */ /* 0x0001620000300800 */
[----:B--2---:R-:W-:Y:S01]  /*170f0*/  PRMT R36, RZ, 0x5410, R36 ;  /* 0x00005410ff247816 */ /* 0x004fe20000000024 */
[----:B----4-:R-:W-:-:S04]  /*17100*/  FMUL.FTZ R25, R25, R7 ;  /* 0x0000000719197220 */ /* 0x010fc80000410000 */
[----:B------:R-:W-:Y:S01]  /*17110*/  FFMA.FTZ R41, R35, R25, R41 ;  /* 0x0000001923297223 */ /* 0x000fe20000010029 */
[----:B------:R-:W-:Y:S01]  /*17120*/  PRMT R35, RZ, 0x5410, R45 ;  /* 0x00005410ff237816 */ /* 0x000fe2000000002d */
[----:B------:R-:W-:Y:S02]  /*17130*/  FADD.FTZ R36, R36, -UR9 ;  /* 0x8000000924247e21 */ /* 0x000fe40008010000 */
[----:B------:R-:W-:Y:S02]  /*17140*/  FADD.FTZ R42, R25, R42 ;  /* 0x0000002a192a7221 */ /* 0x000fe40000010000 */
        /* <DEDUP_REMOVED lines=28> */
.L_x_354:
[----:B-----5:R1:W-:Y:S04]  /*17310*/  STL [R1+0x468], R0 ;  /* 0x0004680001007387 */ /* 0x0203e80000100800 */
[----:B------:R2:W-:Y:S04]  /*17320*/  STL [R1+0x46c], R2 ;  /* 0x00046c0201007387 */ /* 0x0005e80000100800 */
[----:B0-----:R-:W3:Y:S04]  /*17330*/  LDL.S16 R45, [R1+0x2c8] ;  /* 0x0002c800012d7983 */ /* 0x001ee80000100600 */
[----:B-1----:R-:W4:Y:S01]  /*17340*/  LDL.LU R0, [R1+0x264] ;  /* 0x0002640001007983 */ /* 0x002f220000300800 */
[----:B------:R-:W-:Y:S01]  /*17350*/  FMUL.FTZ R35, R25, R6 ;  /* 0x0000000619237220 */ /* 0x000fe20000410000 */
[----:B--2---:R-:W-:Y:S01]  /*17360*/  MOV R2, R44 ;  /* 0x0000002c00027202 */ /* 0x004fe20000000f00 */
[----:B------:R-:W-:Y:S01]  /*17370*/  FADD.FTZ R38, R38, R26 ;  /* 0x0000001a26267221 */ /* 0x000fe20000010000 */
[----:B------:R-:W2:Y:S01]  /*17380*/  LDL.LU.S16 R44, [R1+0x2ca] ;  /* 0x0002ca00012c7983 */ /* 0x000ea20000300600 */
[----:B------:R-:W-:-:S02]  /*17390*/  FADD.FTZ R42, R42, R35 ;  /* 0x000000232a2a7221 */ /* 0x000fc40000010000 */
[----:B------:R-:W-:Y:S01]  /*173a0*/  FFMA.FTZ R41, R2, R35, R41 ;  /* 0x0000002302297223 */ /* 0x000fe20000010029 */
[----:B------:R-:W2:Y:S04]  /*173b0*/  LDL R26, [R1+0x300] ;  /* 0x00030000011a7983 */ /* 0x000ea80000100800 */
[----:B------:R-:W2:Y:S04]  /*173c0*/  LDL R35, [R1+0x254] ;  /* 0x0002540001237983 */ /* 0x000ea80000100800 */
[----:B------:R-:W3:Y:S04]  /*173d0*/  LDL.S16 R43, [R1+0x3f0] ;  /* 0x0003f000012b7983 */ /* 0x000ee80000100600 */
[----:B------:R-:W3:Y:S04]  /*173e0*/  LDL.LU.S16 R36, [R1+0x3f2] ;  /* 0x0003f20001247983 */ /* 0x000ee80000300600 */
[----:B------:R0:W5:Y:S01]  /*173f0*/  LDL.LU R2, [R1+0x46c] ;  /* 0x00046c0001027983 */ /* 0x0001620000300800 */
[----:B----4-:R-:W-:-:S03]  /*17400*/  FFMA.FTZ R39, R0, R33, R39 ;  /* 0x0000002100277223 */ /* 0x010fc60000010027 */
[----:B------:R0:W5:Y:S01]  /*17410*/  LDL.LU R0, [R1+0x468] ;  /* 0x0004680001007983 */ /* 0x0001620000300800 */
[----:B--2---:R-:W-:-:S04]  /*17420*/  FMUL.FTZ R35, R35, R7 ;  /* 0x0000000723237220 */ /* 0x004fc80000410000 */
[----:B------:R-:W-:Y:S01]  /*17430*/  FFMA.FTZ R41, R26, R35, R41 ;  /* 0x000000231a297223 */ /* 0x000fe20000010029 */
[----:B---3--:R-:W-:Y:S01]  /*17440*/  PRMT R26, RZ, 0x5410, R45 ;  /* 0x00005410ff1a7816 */ /* 0x008fe2000000002d */
[----:B------:R-:W-:Y:S01]  /*17450*/  FADD.FTZ R42, R35, R42 ;  /* 0x0000002a232a7221 */ /* 0x000fe20000010000 */
[----:B------:R-:W-:Y:S02]  /*17460*/  PRMT R35, RZ, 0x5410, R44 ;  /* 0x00005410ff237816 */ /* 0x000fe4000000002c */
[----:B------:R-:W-:Y:S01]  /*17470*/  PRMT R43, RZ, 0x5410, R43 ;  /* 0x00005410ff2b7816 */ /* 0x000fe2000000002b */
[----:B------:R-:W-:Y:S02]  /*17480*/  FADD.FTZ R26, R26, -UR9 ;  /* 0x800000091a1a7e21 */ /* 0x000fe40008010000 */
[----:B------:R-:W-:Y:S01]  /*17490*/  FADD.FTZ R35, R35, -UR9 ;  /* 0x8000000923237e21 */ /* 0x000fe20008010000 */
[----:B------:R-:W-:Y:S01]  /*174a0*/  MOV R44, R43 ;  /* 0x0000002b002c7202 */ /* 0x000fe20000000f00 */
[----:B------:R1:W-:Y:S01]  /*174b0*/  STL [R1+0x28c], R43 ;  /* 0x00028c2b01007387 */ /* 0x0003e20000100800 */
[----:B------:R-:W-:Y:S01]  /*174c0*/  PRMT R36, RZ, 0x5410, R36 ;  /* 0x00005410ff247816 */ /* 0x000fe20000000024 */
[----:B------:R-:W-:-:S02]  /*174d0*/  FMUL.FTZ R45, R35, UR5 ;  /* 0x00000005232d7c20 */ /* 0x000fc40008410000 */
[----:B-1----:R-:W-:Y:S02]  /*174e0*/  FMUL.FTZ R43, R26, UR5 ;  /* 0x000000051a2b7c20 */ /* 0x002fe40008410000 */
        /* <DEDUP_REMOVED lines=25> */
.L_x_355:
[----:B0-----:R-:W-:Y:S01]  /*17680*/  MOV R26, R44 ;  /* 0x0000002c001a7202 */ /* 0x001fe20000000f00 */
[----:B-----5:R0:W-:Y:S01]  /*17690*/  STL [R1+0x468], R0 ;  /* 0x0004680001007387 */ /* 0x0201e20000100800 */
[----:B------:R-:W-:-:S03]  /*176a0*/  FADD.FTZ R37, R37, R33 ;  /* 0x0000002125257221 */ /* 0x000fc60000010000 */
[----:B------:R-:W-:Y:S01]  /*176b0*/  FMUL.FTZ R26, R26, R6 ;  /* 0x000000061a1a7220 */ /* 0x000fe20000410000 */
[----:B------:R-:W2:Y:S04]  /*176c0*/  LDL.LU R33, [R1+0x268] ;  /* 0x0002680001217983 */ /* 0x000ea80000300800 */
[----:B------:R-:W3:Y:S01]  /*176d0*/  LDL.S16 R44, [R1+0x3f4] ;  /* 0x0003f400012c7983 */ /* 0x000ee20000100600 */
[----:B0-----:R-:W-:-:S03]  /*176e0*/  IMAD.MOV.U32 R0, RZ, RZ, R43 ;  /* 0x000000ffff007224 */ /* 0x001fc600078e002b */
[----:B------:R-:W4:Y:S01]  /*176f0*/  LDL.LU.S16 R35, [R1+0x3f6] ;  /* 0x0003f60001237983 */ /* 0x000f220000300600 */
[----:B------:R-:W-:Y:S02]  /*17700*/  FFMA.FTZ R41, R0, R26, R41 ;  /* 0x0000001a00297223 */ /* 0x000fe40000010029 */
[----:B------:R-:W-:Y:S01]  /*17710*/  FADD.FTZ R42, R42, R26 ;  /* 0x0000001a2a2a7221 */ /* 0x000fe20000010000 */
[----:B------:R-:W4:Y:S04]  /*17720*/  LDL.S16 R43, [R1+0x3f8] ;  /* 0x0003f800012b7983 */ /* 0x000f280000100600 */
[----:B------:R-:W4:Y:S04]  /*17730*/  LDL R26, [R1+0x294] ;  /* 0x00029400011a7983 */ /* 0x000f280000100800 */
[----:B------:R-:W4:Y:S04]  /*17740*/  LDL.LU.S16 R36, [R1+0x3fa] ;  /* 0x0003fa0001247983 */ /* 0x000f280000300600 */
[----:B------:R0:W5:Y:S01]  /*17750*/  LDL.LU R0, [R1+0x468] ;  /* 0x0004680001007983 */ /* 0x0001620000300800 */
[----:B--2---:R-:W-:Y:S01]  /*17760*/  FFMA.FTZ R40, R33, R27, R40 ;  /* 0x0000001b21287223 */ /* 0x004fe20000010028 */
[----:B---3--:R-:W-:-:S02]  /*17770*/  PRMT R33, RZ, 0x5410, R44 ;  /* 0x00005410ff217816 */ /* 0x008fc4000000002c */
[----:B----4-:R-:W-:-:S03]  /*17780*/  PRMT R35, RZ, 0x5410, R35 ;  /* 0x00005410ff237816 */ /* 0x010fc60000000023 */
[----:B------:R-:W-:Y:S02]  /*17790*/  FADD.FTZ R33, R33, -UR9 ;  /* 0x8000000921217e21 */ /* 0x000fe40008010000 */
[----:B------:R-:W-:Y:S02]  /*177a0*/  FADD.FTZ R35, R35, -UR9 ;  /* 0x8000000923237e21 */ /* 0x000fe40008010000 */
[----:B------:R-:W-:-:S04]  /*177b0*/  FMUL.FTZ R26, R26, R7 ;  /* 0x000000071a1a7220 */ /* 0x000fc80000410000 */
[----:B------:R-:W-:Y:S02]  /*177c0*/  FFMA.FTZ R41, R45, R26, R41 ;  /* 0x0000001a2d297223 */ /* 0x000fe40000010029 */
[----:B------:R-:W-:Y:S01]  /*177d0*/  FADD.FTZ R42, R26, R42 ;  /* 0x0000002a1a2a7221 */ /* 0x000fe20000010000 */
[----:B------:R-:W-:Y:S01]  /*177e0*/  PRMT R26, RZ, 0x5410, R43 ;  /* 0x00005410ff1a7816 */ /* 0x000fe2000000002b */
[----:B------:R-:W-:Y:S02]  /*177f0*/  FMUL.FTZ R43, R33, UR5 ;  /* 0x00000005212b7c20 */ /* 0x000fe40008410000 */
[----:B------:R-:W-:-:S03]  /*17800*/  FMUL.FTZ R45, R35, UR5 ;  /* 0x00000005232d7c20 */ /* 0x000fc60008410000 */
[----:B------:R-:W-:Y:S04]  /*17810*/  STL [R1+0x2e8], R43 ;  /* 0x0002e82b01007387 */ /* 0x000fe80000100800 */
[----:B------:R-:W-:Y:S01]  /*17820*/  STL [R1+0x2ec], R45 ;  /* 0x0002ec2d01007387 */ /* 0x000fe20000100800 */
[----:B------:R-:W-:-:S03]  /*17830*/  MOV R44, R26 ;  /* 0x0000001a002c7202 */ /* 0x000fc60000000f00 */
[----:B------:R1:W-:Y:S02]  /*17840*/  STL [R1+0x258], R26 ;  /* 0x0002581a01007387 */ /* 0x0003e40000100800 */
[----:B-1----:R-:W-:Y:S01]  /*17850*/  PRMT R26, RZ, 0x5410, R36 ;  /* 0x00005410ff1a7816 */ /* 0x002fe20000000024 */
        /* <DEDUP_REMOVED lines=15> */
[----:B------:R-:W1:Y:S02]  /*17950*/  MUFU.RCP R35, R35 ;  /* 0x0000002300237308 */ /* 0x000e640000001000 */
[----:B-1----:R-:W-:Y:S02]  /*17960*/  FMUL.FTZ R26, R26, R35 ;  /* 0x000000231a1a7220 */ /* 0x002fe40000410000 */
[----:B------:R-:W-:-:S04]  /*17970*/  FADD.FTZ R35, -R35, 1 ;  /* 0x3f80000023237421 */ /* 0x000fc80000010100 */
[----:B------:R-:W-:-:S04]  /*17980*/  FFMA.FTZ R35, R33, R35, 1 ;  /* 0x3f80000021237423 */ /* 0x000fc80000010023 */
[----:B------:R-:W-:Y:S02]  /*17990*/  FMUL.FTZ R26, R26, R35 ;  /* 0x000000231a1a7220 */ /* 0x000fe40000410000 */
.L_x_356:
[----:B0----5:R0:W-:Y:S01]  /*179a0*/  STL [R1+0x468], R0 ;  /* 0x0004680001007387 */ /* 0x0211e20000100800 */
[----:B------:R-:W-:Y:S01]  /*179b0*/  FADD.FTZ R38, R38, R27 ;  /* 0x0000001b26267221 */ /* 0x000fe20000010000 */
[----:B------:R-:W-:Y:S02]  /*179c0*/  MOV R33, R44 ;  /* 0x0000002c00217202 */ /* 0x000fe40000000f00 */
[----:B------:R-:W2:Y:S04]  /*179d0*/  LDL.LU R27, [R1+0x26c] ;  /* 0x00026c00011b7983 */ /* 0x000ea80000300800 */
[----:B------:R-:W3:Y:S01]  /*179e0*/  LDL.S16 R44, [R1+0x2a8] ;  /* 0x0002a800012c7983 */ /* 0x000ee20000100600 */
[----:B0-----:R-:W-:-:S03]  /*179f0*/  MOV R0, R43 ;  /* 0x0000002b00007202 */ /* 0x001fc60000000f00 */
[----:B------:R-:W4:Y:S04]  /*17a00*/  LDL.LU.S16 R43, [R1+0x2aa] ;  /* 0x0002aa00012b7983 */ /* 0x000f280000300600 */
[----:B------:R-:W4:Y:S04]  /*17a10*/  LDL.S16 R36, [R1+0x2ac] ;  /* 0x0002ac0001247983 */ /* 0x000f280000100600 */
[----:B------:R-:W4:Y:S01]  /*17a20*/  LDL.LU.S16 R35, [R1+0x2ae] ;  /* 0x0002ae0001237983 */ /* 0x000f220000300600 */
[----:B------:R-:W-:-:S04]  /*17a30*/  FMUL.FTZ R33, R33, R6 ;  /* 0x0000000621217220 */ /* 0x000fc80000410000 */
[----:B------:R-:W-:Y:S02]  /*17a40*/  FFMA.FTZ R41, R0, R33, R41 ;  /* 0x0000002100297223 */ /* 0x000fe40000010029 */
[----:B------:R0:W5:Y:S01]  /*17a50*/  LDL.LU R0, [R1+0x468] ;  /* 0x0004680001007983 */ /* 0x0001620000300800 */
[----:B------:R-:W-:Y:S02]  /*17a60*/  FADD.FTZ R42, R42, R33 ;  /* 0x000000212a2a7221 */ /* 0x000fe40000010000 */
[----:B------:R-:W-:-:S04]  /*17a70*/  FMUL.FTZ R33, R26, R7 ;  /* 0x000000071a217220 */ /* 0x000fc80000410000 */
[----:B------:R-:W-:Y:S02]  /*17a80*/  FFMA.FTZ R41, R45, R33, R41 ;  /* 0x000000212d297223 */ /* 0x000fe40000010029 */
[----:B------:R-:W-:Y:S02]  /*17a90*/  FADD.FTZ R42, R33, R42 ;  /* 0x0000002a212a7221 */ /* 0x000fe40000010000 */
[----:B--2---:R-:W-:Y:S01]  /*17aa0*/  FFMA.FTZ R39, R27, R31, R39 ;  /* 0x0000001f1b277223 */ /* 0x004fe20000010027 */
[----:B---3--:R-:W-:Y:S02]  /*17ab0*/  PRMT R27, RZ, 0x5410, R44 ;  /* 0x00005410ff1b7816 */ /* 0x008fe4000000002c */
[----:B----4-:R-:W-:-:S03]  /*17ac0*/  PRMT R33, RZ, 0x5410, R43 ;  /* 0x00005410ff217816 */ /* 0x010fc6000000002b */
[----:B------:R-:W-:Y:S01]  /*17ad0*/  FADD.FTZ R27, R27, -UR9 ;  /* 0x800000091b1b7e21 */ /* 0x000fe20008010000 */
[----:B------:R-:W-:Y:S01]  /*17ae0*/  PRMT R36, RZ, 0x5410, R36 ;  /* 0x00005410ff247816 */ /* 0x000fe20000000024 */
[----:B------:R-:W-:-:S03]  /*17af0*/  FADD.FTZ R33, R33, -UR9 ;  /* 0x8000000921217e21 */ /* 0x000fc60008010000 */
[----:B------:R-:W-:Y:S01]  /*17b00*/  MOV R43, R36 ;  /* 0x00000024002b7202 */ /* 0x000fe20000000f00 */
[----:B------:R1:W-:Y:S01]  /*17b10*/  STL [R1+0x280], R36 ;  /* 0x0002802401007387 */ /* 0x0003e20000100800 */
[----:B------:R-:W-:Y:S01]  /*17b20*/  PRMT R45, RZ, 0x5410, R35 ;  /* 0x00005410ff2d7816 */ /* 0x000fe20000000023 */
[----:B------:R-:W-:Y:S02]  /*17b30*/  FMUL.FTZ R44, R33, UR5 ;  /* 0x00000005212c7c20 */ /* 0x000fe40008410000 */
[----:B-1----:R-:W-:-:S03]  /*17b40*/  FMUL.FTZ R36, R27, UR5 ;  /* 0x000000051b247c20 */ /* 0x002fc60008410000 */
        /* <DEDUP_REMOVED lines=13> */
[----:B------:R-:W-:-:S03]  /*17c20*/  FFMA.FTZ R33, R44, R7, R9 ;  /* 0x000000072c217223 */ /* 0x000fc60000010009 */
[----:B------:R1:W-:Y:S01]  /*17c30*/  STL [R1+0x280], R43 ;  /* 0x0002802b01007387 */ /* 0x0003e20000100800 */
[----:B------:R-:W-:-:S06]  /*17c40*/  FMUL.FTZ R27, R33, -1.4426950216293334961 ;  /* 0xbfb8aa3b211b7820 */ /* 0x000fcc0000410000 */
[----:B------:R-:W2:Y:S02]  /*17c50*/  MUFU.EX2 R27, R27 ;  /* 0x0000001b001b7308 */ /* 0x000ea40000000800 */
[----:B--2---:R-:W-:-:S06]  /*17c60*/  FADD.FTZ R27, R27, 1 ;  /* 0x3f8000001b1b7421 */ /* 0x004fcc0000010000 */
[----:B------:R-:W2:Y:S02]  /*17c70*/  MUFU.RCP R35, R27 ;  /* 0x0000001b00237308 */ /* 0x000ea40000001000 */
[----:B--2---:R-:W-:Y:S02]  /*17c80*/  FMUL.FTZ R27, R45, R35 ;  /* 0x000000232d1b7220 */ /* 0x004fe40000410000 */
[----:B------:R-:W-:-:S04]  /*17c90*/  FADD.FTZ R35, -R35, 1 ;  /* 0x3f80000023237421 */ /* 0x000fc80000010100 */
[----:B------:R-:W-:-:S04]  /*17ca0*/  FFMA.FTZ R35, R33, R35, 1 ;  /* 0x3f80000021237423 */ /* 0x000fc80000010023 */
[----:B------:R-:W-:-:S05]  /*17cb0*/  FMUL.FTZ R27, R27, R35 ;  /* 0x000000231b1b7220 */ /* 0x000fca0000410000 */
[----:B------:R1:W-:Y:S02]  /*17cc0*/  STL [R1+0x284], R27 ;  /* 0x0002841b01007387 */ /* 0x0003e40000100800 */
.L_x_357:
[----:B-1----:R-:W-:Y:S01]  /*17cd0*/  IMAD.MOV.U32 R27, RZ, RZ, R43 ;  /* 0x000000ffff1b7224 */ /* 0x002fe200078e002b */
[----:B-----5:R1:W-:Y:S03]  /*17ce0*/  STL [R1+0x468], R0 ;  /* 0x0004680001007387 */ /* 0x0203e60000100800 */
[----:B------:R-:W-:Y:S01]  /*17cf0*/  FMUL.FTZ R27, R27, R6 ;  /* 0x000000061b1b7220 */ /* 0x000fe20000410000 */
[----:B------:R-:W2:Y:S04]  /*17d00*/  LDL.S16 R43, [R1+0x3fc] ;  /* 0x0003fc00012b7983 */ /* 0x000ea80000100600 */
[----:B------:R-:W3:Y:S01]  /*17d10*/  LDL.LU.S16 R33, [R1+0x3fe] ;  /* 0x0003fe0001217983 */ /* 0x000ee20000300600 */
[----:B-1----:R-:W-:Y:S01]  /*17d20*/  MOV R0, R36 ;  /* 0x0000002400007202 */ /* 0x002fe20000000f00 */
[----:B------:R-:W-:-:S02]  /*17d30*/  FADD.FTZ R42, R42, R27 ;  /* 0x0000001b2a2a7221 */ /* 0x000fc40000010000 */
[----:B0-----:R-:W4:Y:S02]  /*17d40*/  LDL.S16 R36, [R1+0x400] ;  /* 0x0004000001247983 */ /* 0x001f240000100600 */
[----:B------:R-:W-:Y:S02]  /*17d50*/  FFMA.FTZ R41, R0, R27, R41 ;  /* 0x0000001b00297223 */ /* 0x000fe40000010029 */
[----:B------:R-:W4:Y:S04]  /*17d60*/  LDL.LU.S16 R35, [R1+0x402] ;  /* 0x0004020001237983 */ /* 0x000f280000300600 */
[----:B------:R-:W4:Y:S04]  /*17d70*/  LDL R27, [R1+0x284] ;  /* 0x00028400011b7983 */ /* 0x000f280000100800 */
[----:B------:R-:W4:Y:S04]  /*17d80*/  LDL.LU R45, [R1+0x270] ;  /* 0x00027000012d7983 */ /* 0x000f280000300800 */
[----:B------:R0:W5:Y:S01]  /*17d90*/  LDL.LU R0, [R1+0x468] ;  /* 0x0004680001007983 */ /* 0x0001620000300800 */
[----:B------:R-:W-:Y:S01]  /*17da0*/  FADD.FTZ R37, R37, R31 ;  /* 0x0000001f25257221 */ /* 0x000fe20000010000 */
[----:B--2---:R-:W-:-:S02]  /*17db0*/  PRMT R31, RZ, 0x5410, R43 ;  /* 0x00005410ff1f7816 */ /* 0x004fc4000000002b */
[----:B---3--:R-:W-:-:S03]  /*17dc0*/  PRMT R33, RZ, 0x5410, R33 ;  /* 0x00005410ff217816 */ /* 0x008fc60000000021 */
[----:B------:R-:W-:Y:S02]  /*17dd0*/  FADD.FTZ R31, R31, -UR9 ;  /* 0x800000091f1f7e21 */ /* 0x000fe40008010000 */
[----:B------:R-:W-:Y:S02]  /*17de0*/  FADD.FTZ R33, R33, -UR9 ;  /* 0x8000000921217e21 */ /* 0x000fe40008010000 */
[----:B----4-:R-:W-:Y:S01]  /*17df0*/  FMUL.FTZ R27, R27, R7 ;  /* 0x000000071b1b7220 */ /* 0x010fe20000410000 */
[----:B------:R-:W-:-:S03]  /*17e00*/  PRMT R35, RZ, 0x5410, R35 ;  /* 0x00005410ff237816 */ /* 0x000fc60000000023 */
[----:B------:R-:W-:Y:S02]  /*17e10*/  FFMA.FTZ R41, R44, R27, R41 ;  /* 0x0000001b2c297223 */ /* 0x000fe40000010029 */
[----:B------:R-:W-:Y:S01]  /*17e20*/  FADD.FTZ R42, R27, R42 ;  /* 0x0000002a1b2a7221 */ /* 0x000fe20000010000 */
[----:B------:R-:W-:Y:S01]  /*17e30*/  PRMT R27, RZ, 0x5410, R36 ;  /* 0x00005410ff1b7816 */ /* 0x000fe20000000024 */
[----:B------:R-:W-:Y:S02]  /*17e40*/  FMUL.FTZ R36, R31, UR5 ;  /* 0x000000051f247c20 */ /* 0x000fe40008410000 */
[----:B------:R-:W-:Y:S01]  /*17e50*/  FMUL.FTZ R44, R33, UR5 ;  /* 0x00000005212c7c20 */ /* 0x000fe20008410000 */
[----:B------:R0:W-:Y:S04]  /*17e60*/  STL [R1+0x264], R35 ;  /* 0x0002642301007387 */ /* 0x0001e80000100800 */
[----:B------:R0:W-:Y:S04]  /*17e70*/  STL [R1+0x2d8], R44 ;  /* 0x0002d82c01007387 */ /* 0x0001e80000100800 */
[----:B------:R0:W-:Y:S01]  /*17e80*/  STL [R1+0x2d4], R36 ;  /* 0x0002d42401007387 */ /* 0x0001e20000100800 */
[----:B------:R-:W-:Y:S01]  /*17e90*/  FFMA.FTZ R40, R45, R28, R40 ;  /* 0x0000001c2d287223 */ /* 0x000fe20000010028 */
        /* <DEDUP_REMOVED lines=20> */
.L_x_358:
[----:B------:R-:W2:Y:S04]  /*17fe0*/  LDL.LU.S16 R33, [R1+0x29e] ;  /* 0x00029e0001217983 */ /* 0x000ea80000300600 */
[----:B------:R-:W3:Y:S01]  /*17ff0*/  LDL.LU R45, [R1+0x274] ;  /* 0x00027400012d7983 */ /* 0x000ee20000300800 */
[----:B0-----:R-:W-:-:S03]  /*18000*/  FMUL.FTZ R31, R27, R6 ;  /* 0x000000061b1f7220 */ /* 0x001fc60000410000 */
[----:B-----5:R0:W-:Y:S01]  /*18010*/  STL [R1+0x468], R0 ;  /* 0x0004680001007387 */ /* 0x0201e20000100800 */
[----:B------:R-:W-:-:S03]  /*18020*/  FADD.FTZ R42, R42, R31 ;  /* 0x0000001f2a2a7221 */ /* 0x000fc60000010000 */
[----:B------:R-:W4:Y:S04]  /*18030*/  LDL.S16 R43, [R1+0x298] ;  /* 0x00029800012b7983 */ /* 0x000f280000100600 */
[----:B------:R-:W4:Y:S01]  /*18040*/  LDL.S16 R35, [R1+0x29c] ;  /* 0x00029c0001237983 */ /* 0x000f220000100600 */
[----:B0-----:R-:W-:-:S03]  /*18050*/  MOV R0, R36 ;  /* 0x0000002400007202 */ /* 0x001fc60000000f00 */
[----:B------:R-:W4:Y:S02]  /*18060*/  LDL.LU.S16 R36, [R1+0x29a] ;  /* 0x00029a0001247983 */ /* 0x000f240000300600 */
[----:B------:R-:W-:Y:S02]  /*18070*/  FFMA.FTZ R41, R0, R31, R41 ;  /* 0x0000001f00297223 */ /* 0x000fe40000010029 */
[----:B------:R-:W4:Y:S04]  /*18080*/  LDL R31, [R1+0x264] ;  /* 0x00026400011f7983 */ /* 0x000f280000100800 */
[----:B------:R0:W5:Y:S01]  /*18090*/  LDL.LU R0, [R1+0x468] ;  /* 0x0004680001007983 */ /* 0x0001620000300800 */
[----:B------:R-:W-:Y:S01]  /*180a0*/  FADD.FTZ R38, R38, R28 ;  /* 0x0000001c26267221 */ /* 0x000fe20000010000 */
[----:B--2---:R-:W-:Y:S01]  /*180b0*/  PRMT R33, RZ, 0x5410, R33 ;  /* 0x00005410ff217816 */ /* 0x004fe20000000021 */
[----:B---3--:R-:W-:-:S04]  /*180c0*/  FFMA.FTZ R39, R45, R29, R39 ;  /* 0x0000001d2d277223 */ /* 0x008fc80000010027 */
[----:B------:R-:W-:Y:S04]  /*180d0*/  STL [R1+0x274], R33 ;  /* 0x0002742101007387 */ /* 0x000fe80000100800 */
[----:B------:R0:W5:Y:S01]  /*180e0*/  LDL R45, [R1+0x274] ;  /* 0x00027400012d7983 */ /* 0x0001620000100800 */
[----:B----4-:R-:W-:Y:S02]  /*180f0*/  PRMT R28, RZ, 0x5410, R43 ;  /* 0x00005410ff1c7816 */ /* 0x010fe4000000002b */
[----:B------:R-:W-:Y:S01]  /*18100*/  PRMT R35, RZ, 0x5410, R35 ;  /* 0x00005410ff237816 */ /* 0x000fe20000000023 */
[----:B------:R-:W-:-:S04]  /*18110*/  FMUL.FTZ R31, R31, R7 ;  /* 0x000000071f1f7220 */ /* 0x000fc80000410000 */
[----:B------:R-:W-:Y:S02]  /*18120*/  FFMA.FTZ R41, R44, R31, R41 ;  /* 0x0000001f2c297223 */ /* 0x000fe40000010029 */
[----:B------:R-:W-:Y:S01]  /*18130*/  FADD.FTZ R42, R31, R42 ;  /* 0x0000002a1f2a7221 */ /* 0x000fe20000010000 */
[----:B------:R-:W-:Y:S01]  /*18140*/  PRMT R31, RZ, 0x5410, R36 ;  /* 0x00005410ff1f7816 */ /* 0x000fe20000000024 */
[----:B------:R-:W-:Y:S01]  /*18150*/  FADD.FTZ R28, R28, -UR9 ;  /* 0x800000091c1c7e21 */ /* 0x000fe20008010000 */
[----:B------:R1:W-:Y:S03]  /*18160*/  STL [R1+0x270], R35 ;  /* 0x0002702301007387 */ /* 0x0003e60000100800 */
[----:B------:R-:W-:Y:S01]  /*18170*/  FADD.FTZ R31, R31, -UR9 ;  /* 0x800000091f1f7e21 */ /* 0x000fe20008010000 */
[----:B------:R-:W-:-:S03]  /*18180*/  MOV R36, R35 ;  /* 0x0000002300247202 */ /* 0x000fc60000000f00 */
[----:B------:R-:W-:Y:S02]  /*18190*/  FMUL.FTZ R43, R31, UR5 ;  /* 0x000000051f2b7c20 */ /* 0x000fe40008410000 */
[----:B-1----:R-:W-:-:S03]  /*181a0*/  FMUL.FTZ R35, R28, UR5 ;  /* 0x000000051c237c20 */ /* 0x002fc60008410000 */
        /* <DEDUP_REMOVED lines=18> */
[----:B--2--5:R-:W-:Y:S02]  /*182d0*/  FMUL.FTZ R28, R45, R33 ;  /* 0x000000212d1c7220 */ /* 0x024fe40000410000 */
[----:B------:R-:W-:-:S04]  /*182e0*/  FADD.FTZ R33, -R33, 1 ;  /* 0x3f80000021217421 */ /* 0x000fc80000010100 */
[----:B------:R-:W-:-:S04]  /*182f0*/  FFMA.FTZ R33, R31, R33, 1 ;  /* 0x3f8000001f217423 */ /* 0x000fc80000010021 */
[----:B------:R-:W-:-:S05]  /*18300*/  FMUL.FTZ R45, R28, R33 ;  /* 0x000000211c2d7220 */ /* 0x000fca0000410000 */
[----:B------:R1:W-:Y:S02]  /*18310*/  STL [R1+0x274], R45 ;  /* 0x0002742d01007387 */ /* 0x0003e40000100800 */
.L_x_359:
[----:B------:R-:W2:Y:S01]  /*18320*/  LDL.S16 R31, [R1+0x404] ;  /* 0x00040400011f7983 */ /* 0x000ea20000100600 */
[----:B------:R-:W-:-:S03]  /*18330*/  MOV R28, R36 ;  /* 0x00000024001c7202 */ /* 0x000fc60000000f00 */
[----:B------:R-:W3:Y:S04]  /*18340*/  LDL.LU.S16 R33, [R1+0x406] ;  /* 0x0004060001217983 */ /* 0x000ee80000300600 */
[----:B-----5:R4:W-:Y:S04]  /*18350*/  STL [R1+0x468], R0 ;  /* 0x0004680001007387 */ /* 0x0209e80000100800 */
[----:B------:R-:W3:Y:S04]  /*18360*/  LDL.LU R44, [R1+0x278] ;  /* 0x00027800012c7983 */ /* 0x000ee80000300800 */
[----:B-1----:R-:W3:Y:S01]  /*18370*/  LDL.S16 R36, [R1+0x408] ;  /* 0x0004080001247983 */ /* 0x002ee20000100600 */
[----:B----4-:R-:W-:-:S03]  /*18380*/  IMAD.MOV.U32 R0, RZ, RZ, R35 ;  /* 0x000000ffff007224 */ /* 0x010fc600078e0023 */
[----:B0-----:R-:W4:Y:S01]  /*18390*/  LDL.LU.S16 R35, [R1+0x40a] ;  /* 0x00040a0001237983 */ /* 0x001f220000300600 */
[----:B------:R-:W-:-:S04]  /*183a0*/  FMUL.FTZ R28, R28, R6 ;  /* 0x000000061c1c7220 */ /* 0x000fc80000410000 */
[----:B------:R-:W-:Y:S02]  /*183b0*/  FFMA.FTZ R41, R0, R28, R41 ;  /* 0x0000001c00297223 */ /* 0x000fe40000010029 */
[----:B------:R0:W5:Y:S01]  /*183c0*/  LDL.LU R0, [R1+0x468] ;  /* 0x0004680001007983 */ /* 0x0001620000300800 */
[----:B------:R-:W-:Y:S02]  /*183d0*/  FADD.FTZ R37, R37, R29 ;  /* 0x0000001d25257221 */ /* 0x000fe40000010000 */
[----:B------:R-:W-:Y:S02]  /*183e0*/  FADD.FTZ R42, R42, R28 ;  /* 0x0000001c2a2a7221 */ /* 0x000fe40000010000 */
[----:B------:R-:W-:-:S04]  /*183f0*/  FMUL.FTZ R28, R45, R7 ;  /* 0x000000072d1c7220 */ /* 0x000fc80000410000 */
[----:B------:R-:W-:Y:S02]  /*18400*/  FFMA.FTZ R41, R43, R28, R41 ;  /* 0x0000001c2b297223 */ /* 0x000fe40000010029 */
[----:B------:R-:W-:Y:S01]  /*18410*/  FADD.FTZ R42, R28, R42 ;  /* 0x0000002a1c2a7221 */ /* 0x000fe20000010000 */
[----:B--2---:R-:W-:Y:S02]  /*18420*/  PRMT R31, RZ, 0x5410, R31 ;  /* 0x00005410ff1f7816 */ /* 0x004fe4000000001f */
[----:B---3--:R-:W-:-:S03]  /*18430*/  PRMT R33, RZ, 0x5410, R33 ;  /* 0x00005410ff217816 */ /* 0x008fc60000000021 */
[----:B------:R-:W-:Y:S02]  /*18440*/  FADD.FTZ R31, R31, -UR9 ;  /* 0x800000091f1f7e21 */ /* 0x000fe40008010000 */
[----:B------:R-:W-:Y:S02]  /*18450*/  FADD.FTZ R33, R33, -UR9 ;  /* 0x8000000921217e21 */ /* 0x000fe40008010000 */
[----:B------:R-:W-:Y:S02]  /*18460*/  FFMA.FTZ R40, R44, R30, R40 ;  /* 0x0000001e2c287223 */ /* 0x000fe40000010028 */
[----:B------:R-:W-:Y:S01]  /*18470*/  FMUL.FTZ R44, R33, UR5 ;  /* 0x00000005212c7c20 */ /* 0x000fe20008410000 */
[----:B----4-:R-:W-:Y:S01]  /*18480*/  PRMT R29, RZ, 0x5410, R35 ;  /* 0x00005410ff1d7816 */ /* 0x010fe20000000023 */
[----:B------:R-:W-:-:S03]  /*18490*/  FMUL.FTZ R35, R31, UR5 ;  /* 0x000000051f237c20 */ /* 0x000fc60008410000 */
        /* <DEDUP_REMOVED lines=22> */
.L_x_360:
[----:B-----5:R1:W-:Y:S04]  /*18600*/  STL [R1+0x468], R0 ;  /* 0x0004680001007387 */ /* 0x0203e80000100800 */
[----:B------:R-:W2:Y:S04]  /*18610*/  LDL.S16 R33, [R1+0x40c] ;  /* 0x00040c0001217983 */ /* 0x000ea80000100600 */
[----:B------:R-:W3:Y:S01]  /*18620*/  LDL.LU R45, [R1+0x27c] ;  /* 0x00027c00012d7983 */ /* 0x000ee20000300800 */
[----:B-1----:R-:W-:-:S03]  /*18630*/  MOV R0, R35 ;  /* 0x0000002300007202 */ /* 0x002fc60000000f00 */
[----:B0-----:R-:W4:Y:S04]  /*18640*/  LDL.LU.S16 R35, [R1+0x40e] ;  /* 0x00040e0001237983 */ /* 0x001f280000300600 */
[----:B------:R-:W3:Y:S01]  /*18650*/  LDL.LU.S16 R36, [R1+0x412] ;  /* 0x0004120001247983 */ /* 0x000ee20000300600 */
[----:B------:R-:W-:-:S03]  /*18660*/  FMUL.FTZ R31, R28, R6 ;  /* 0x000000061c1f7220 */ /* 0x000fc60000410000 */
[----:B------:R-:W3:Y:S01]  /*18670*/  LDL.S16 R43, [R1+0x410] ;  /* 0x00041000012b7983 */ /* 0x000ee20000100600 */
[----:B------:R-:W-:-:S03]  /*18680*/  FFMA.FTZ R41, R0, R31, R41 ;  /* 0x0000001f00297223 */ /* 0x000fc60000010029 */
[----:B------:R0:W5:Y:S01]  /*18690*/  LDL.LU R0, [R1+0x468] ;  /* 0x0004680001007983 */ /* 0x0001620000300800 */
[----:B------:R-:W-:Y:S02]  /*186a0*/  FADD.FTZ R42, R42, R31 ;  /* 0x0000001f2a2a7221 */ /* 0x000fe40000010000 */
[----:B------:R-:W-:-:S04]  /*186b0*/  FMUL.FTZ R31, R29, R7 ;  /* 0x000000071d1f7220 */ /* 0x000fc80000410000 */
[----:B------:R-:W-:Y:S02]  /*186c0*/  FFMA.FTZ R41, R44, R31, R41 ;  /* 0x0000001f2c297223 */ /* 0x000fe40000010029 */
[----:B------:R-:W-:Y:S02]  /*186d0*/  FADD.FTZ R42, R31, R42 ;  /* 0x0000002a1f2a7221 */ /* 0x000fe40000010000 */
[----:B------:R-:W-:Y:S01]  /*186e0*/  FADD.FTZ R38, R38, R30 ;  /* 0x0000001e26267221 */ /* 0x000fe20000010000 */
[----:B--2---:R-:W-:Y:S02]  /*186f0*/  PRMT R33, RZ, 0x5410, R33 ;  /* 0x00005410ff217816 */ /* 0x004fe40000000021 */
[----:B----4-:R-:W-:-:S03]  /*18700*/  PRMT R35, RZ, 0x5410, R35 ;  /* 0x00005410ff237816 */ /* 0x010fc60000000023 */
[----:B------:R-:W-:Y:S02]  /*18710*/  FADD.FTZ R33, R33, -UR9 ;  /* 0x8000000921217e21 */ /* 0x000fe40008010000 */
[----:B------:R-:W-:Y:S01]  /*18720*/  FADD.FTZ R35, R35, -UR9 ;  /* 0x8000000923237e21 */ /* 0x000fe20008010000 */
[----:B---3--:R-:W-:Y:S01]  /*18730*/  PRMT R31, RZ, 0x5410, R36 ;  /* 0x00005410ff1f7816 */ /* 0x008fe20000000024 */
[----:B------:R-:W-:Y:S02]  /*18740*/  FFMA.FTZ R39, R45, R32, R39 ;  /* 0x000000202d277223 */ /* 0x000fe40000010027 */
[----:B------:R-:W-:Y:S02]  /*18750*/  FMUL.FTZ R36, R33, UR5 ;  /* 0x0000000521247c20 */ /* 0x000fe40008410000 */
        /* <DEDUP_REMOVED lines=23> */
.L_x_361:
[----:B-----5:R1:W-:Y:S04]  /*188d0*/  STL [R1+0x468], R0 ;  /* 0x0004680001007387 */ /* 0x0203e80000100800 */
[----:B------:R-:W2:Y:S04]  /*188e0*/  LDL.S16 R35, [R1+0x414] ;  /* 0x0004140001237983 */ /* 0x000ea80000100600 */
[----:B------:R-:W3:Y:S01]  /*188f0*/  LDL.S16 R44, [R1+0x418] ;  /* 0x00041800012c7983 */ /* 0x000ee20000100600 */
[----:B-1----:R-:W-:-:S03]  /*18900*/  MOV R0, R36 ;  /* 0x0000002400007202 */ /* 0x002fc60000000f00 */
[----:B0-----:R-:W4:Y:S01]  /*18910*/  LDL.LU.S16 R36, [R1+0x416] ;  /* 0x0004160001247983 */ /* 0x001f220000300600 */
[----:B------:R-:W-:-:S03]  /*18920*/  FADD.FTZ R37, R37, R32 ;  /* 0x0000002025257221 */ /* 0x000fc60000010000 */
[----:B------:R-:W3:Y:S04]  /*18930*/  LDL.LU R32, [R1+0x288] ;  /* 0x0002880001207983 */ /* 0x000ee80000300800 */
[----:B------:R-:W3:Y:S01]  /*18940*/  LDL.LU.S16 R43, [R1+0x41a] ;  /* 0x00041a00012b7983 */ /* 0x000ee20000300600 */
[----:B------:R-:W-:-:S04]  /*18950*/  FMUL.FTZ R33, R30, R6 ;  /* 0x000000061e217220 */ /* 0x000fc80000410000 */
[----:B------:R-:W-:Y:S02]  /*18960*/  FFMA.FTZ R41, R0, R33, R41 ;  /* 0x0000002100297223 */ /* 0x000fe40000010029 */
[----:B------:R0:W5:Y:S01]  /*18970*/  LDL.LU R0, [R1+0x468] ;  /* 0x0004680001007983 */ /* 0x0001620000300800 */
[----:B------:R-:W-:Y:S02]  /*18980*/  FADD.FTZ R42, R42, R33 ;  /* 0x000000212a2a7221 */ /* 0x000fe40000010000 */
[----:B------:R-:W-:-:S04]  /*18990*/  FMUL.FTZ R33, R31, R7 ;  /* 0x000000071f217220 */ /* 0x000fc80000410000 */
[----:B------:R-:W-:Y:S02]  /*189a0*/  FFMA.FTZ R41, R45, R33, R41 ;  /* 0x000000212d297223 */ /* 0x000fe40000010029 */
[----:B------:R-:W-:Y:S01]  /*189b0*/  FADD.FTZ R42, R33, R42 ;  /* 0x0000002a212a7221 */ /* 0x000fe20000010000 */
[----:B--2---:R-:W-:Y:S02]  /*189c0*/  PRMT R35, RZ, 0x5410, R35 ;  /* 0x00005410ff237816 */ /* 0x004fe40000000023 */
[----:B----4-:R-:W-:-:S03]  /*189d0*/  PRMT R36, RZ, 0x5410, R36 ;  /* 0x00005410ff247816 */ /* 0x010fc60000000024 */
[----:B------:R-:W-:Y:S02]  /*189e0*/  FADD.FTZ R35, R35, -UR9 ;  /* 0x8000000923237e21 */ /* 0x000fe40008010000 */
[----:B------:R-:W-:Y:S02]  /*189f0*/  FADD.FTZ R36, R36, -UR9 ;  /* 0x8000000924247e21 */ /* 0x000fe40008010000 */
[----:B---3--:R-:W-:Y:S01]  /*18a00*/  FFMA.FTZ R40, R32, R34, R40 ;  /* 0x0000002220287223 */ /* 0x008fe20000010028 */
        /* <DEDUP_REMOVED lines=25> */
.L_x_362:
[----:B-----5:R1:W-:Y:S04]  /*18ba0*/  STL [R1+0x468], R0 ;  /* 0x0004680001007387 */ /* 0x0203e80000100800 */
[----:B------:R2:W-:Y:S04]  /*18bb0*/  STL [R1+0x46c], R2 ;  /* 0x00046c0201007387 */ /* 0x0005e80000100800 */
[----:B------:R-:W3:Y:S04]  /*18bc0*/  LDL.S16 R36, [R1+0x424] ;  /* 0x0004240001247983 */ /* 0x000ee80000100600 */
[----:B-1----:R-:W4:Y:S01]  /*18bd0*/  LDL.LU R0, [R1+0x290] ;  /* 0x0002900001007983 */ /* 0x002f220000300800 */
[----:B--2---:R-:W-:-:S03]  /*18be0*/  MOV R2, R43 ;  /* 0x0000002b00027202 */ /* 0x004fc60000000f00 */
[----:B0-----:R-:W2:Y:S01]  /*18bf0*/  LDL.LU.S16 R43, [R1+0x426] ;  /* 0x00042600012b7983 */ /* 0x001ea20000300600 */
[----:B------:R-:W-:-:S03]  /*18c00*/  FADD.FTZ R38, R38, R34 ;  /* 0x0000002226267221 */ /* 0x000fc60000010000 */
[----:B------:R-:W2:Y:S04]  /*18c10*/  LDL R34, [R1+0x29c] ;  /* 0x00029c0001227983 */ /* 0x000ea80000100800 */
[----:B------:R-:W2:Y:S04]  /*18c20*/  LDL.S16 R45, [R1+0x428] ;  /* 0x00042800012d7983 */ /* 0x000ea80000100600 */
[----:B------:R-:W2:Y:S01]  /*18c30*/  LDL.LU.S16 R44, [R1+0x42a] ;  /* 0x00042a00012c7983 */ /* 0x000ea20000300600 */
[----:B------:R-:W-:-:S04]  /*18c40*/  FMUL.FTZ R35, R32, R6 ;  /* 0x0000000620237220 */ /* 0x000fc80000410000 */
[----:B------:R-:W-:Y:S02]  /*18c50*/  FFMA.FTZ R41, R2, R35, R41 ;  /* 0x0000002302297223 */ /* 0x000fe40000010029 */
[----:B------:R0:W5:Y:S01]  /*18c60*/  LDL.LU R2, [R1+0x46c] ;  /* 0x00046c0001027983 */ /* 0x0001620000300800 */
[----:B------:R-:W-:Y:S02]  /*18c70*/  FADD.FTZ R42, R42, R35 ;  /* 0x000000232a2a7221 */ /* 0x000fe40000010000 */
[----:B------:R-:W-:-:S04]  /*18c80*/  FMUL.FTZ R35, R33, R7 ;  /* 0x0000000721237220 */ /* 0x000fc80000410000 */
[----:B------:R-:W-:Y:S02]  /*18c90*/  FADD.FTZ R42, R35, R42 ;  /* 0x0000002a232a7221 */ /* 0x000fe40000010000 */
[----:B----4-:R-:W-:Y:S02]  /*18ca0*/  FFMA.FTZ R39, R0, R11, R39 ;  /* 0x0000000b00277223 */ /* 0x010fe40000010027 */
[----:B------:R0:W5:Y:S01]  /*18cb0*/  LDL.LU R0, [R1+0x468] ;  /* 0x0004680001007983 */ /* 0x0001620000300800 */
[----:B---3--:R-:W-:Y:S02]  /*18cc0*/  PRMT R36, RZ, 0x5410, R36 ;  /* 0x00005410ff247816 */ /* 0x008fe40000000024 */
[----:B--2---:R-:W-:-:S03]  /*18cd0*/  PRMT R43, RZ, 0x5410, R43 ;  /* 0x00005410ff2b7816 */ /* 0x004fc6000000002b */
        /* <DEDUP_REMOVED lines=28> */
.L_x_363:
[----:B-----5:R1:W-:Y:S04]  /*18ea0*/  STL [R1+0x46c], R2 ;  /* 0x00046c0201007387 */ /* 0x0203e80000100800 */
[----:B------:R2:W-:Y:S04]  /*18eb0*/  STL [R1+0x468], R0 ;  /* 0x0004680001007387 */ /* 0x0005e80000100800 */
[----:B------:R3:W-:Y:S04]  /*18ec0*/  STL [R1+0x470], R3 ;  /* 0x0004700301007387 */ /* 0x0007e80000100800 */
[----:B-1----:R-:W4:Y:S04]  /*18ed0*/  LDL.LU R2, [R1+0x374] ;  /* 0x0003740001027983 */ /* 0x002f280000300800 */
[----:B--2---:R-:W2:Y:S01]  /*18ee0*/  LDL R0, [R1+0x288] ;  /* 0x0002880001007983 */ /* 0x004ea20000100800 */
[----:B---3--:R-:W-:-:S03]  /*18ef0*/  MOV R3, R44 ;  /* 0x0000002c00037202 */ /* 0x008fc60000000f00 */
[----:B------:R-:W3:Y:S04]  /*18f00*/  LDL.S16 R43, [R1+0x42c] ;  /* 0x00042c00012b7983 */ /* 0x000ee80000100600 */
[----:B0-----:R-:W3:Y:S01]  /*18f10*/  LDL.LU.S16 R44, [R1+0x42e] ;  /* 0x00042e00012c7983 */ /* 0x001ee20000300600 */
[----:B------:R-:W-:-:S03]  /*18f20*/  FADD.FTZ R11, R37, R11 ;  /* 0x0000000b250b7221 */ /* 0x000fc60000010000 */
[----:B------:R-:W3:Y:S04]  /*18f30*/  LDL.LU.S16 R37, [R1+0x430] ;  /* 0x0004300001257983 */ /* 0x000ee80000300600 */
[----:B------:R-:W3:Y:S01]  /*18f40*/  LDL.S16 R45, [R1+0x432] ;  /* 0x00043200012d7983 */ /* 0x000ee20000100600 */
[----:B------:R-:W-:-:S04]  /*18f50*/  FMUL.FTZ R36, R34, R6 ;  /* 0x0000000622247220 */ /* 0x000fc80000410000 */
[----:B------:R-:W-:Y:S02]  /*18f60*/  FFMA.FTZ R41, R3, R36, R41 ;  /* 0x0000002403297223 */ /* 0x000fe40000010029 */
[----:B------:R-:W-:Y:S01]  /*18f70*/  FADD.FTZ R42, R42, R36 ;  /* 0x000000242a2a7221 */ /* 0x000fe20000010000 */
[----:B------:R0:W5:Y:S01]  /*18f80*/  LDL.LU R3, [R1+0x470] ;  /* 0x0004700001037983 */ /* 0x0001620000300800 */
[----:B------:R-:W-:Y:S02]  /*18f90*/  FMUL.FTZ R36, R35, R7 ;  /* 0x0000000723247220 */ /* 0x000fe40000410000 */
[----:B----4-:R-:W-:Y:S02]  /*18fa0*/  FFMA.FTZ R40, R2, R10, R40 ;  /* 0x0000000a02287223 */ /* 0x010fe40000010028 */
[----:B------:R0:W5:Y:S01]  /*18fb0*/  LDL.LU R2, [R1+0x46c] ;  /* 0x00046c0001027983 */ /* 0x0001620000300800 */
[----:B--2---:R-:W-:-:S03]  /*18fc0*/  FFMA.FTZ R41, R0, R36, R41 ;  /* 0x0000002400297223 */ /* 0x004fc60000010029 */
[----:B------:R0:W5:Y:S01]  /*18fd0*/  LDL.LU R0, [R1+0x468] ;  /* 0x0004680001007983 */ /* 0x0001620000300800 */
[----:B---3--:R-:W-:Y:S02]  /*18fe0*/  PRMT R43, RZ, 0x5410, R43 ;  /* 0x00005410ff2b7816 */ /* 0x008fe4000000002b */
[----:B------:R-:W-:-:S03]  /*18ff0*/  PRMT R44, RZ, 0x5410, R44 ;  /* 0x00005410ff2c7816 */ /* 0x000fc6000000002c */
[----:B------:R-:W-:Y:S02]  /*19000*/  FADD.FTZ R43, R43, -UR9 ;  /* 0x800000092b2b7e21 */ /* 0x000fe40008010000 */
[----:B------:R-:W-:Y:S01]  /*19010*/  FADD.FTZ R42, R36, R42 ;  /* 0x0000002a242a7221 */ /* 0x000fe20000010000 */
        /* <DEDUP_REMOVED lines=27> */
.L_x_364:
[----:B-----5:R1:W-:Y:S04]  /*191d0*/  STL [R1+0x468], R0 ;  /* 0x0004680001007387 */ /* 0x0203e80000100800 */
[----:B------:R2:W-:Y:S04]  /*191e0*/  STL [R1+0x46c], R2 ;  /* 0x00046c0201007387 */ /* 0x0005e80000100800 */
[----:B------:R-:W3:Y:S04]  /*191f0*/  LDL.LU R44, [R1+0x388] ;  /* 0x00038800012c7983 */ /* 0x000ee80000300800 */
[----:B-1----:R-:W4:Y:S04]  /*19200*/  LDL R0, [R1+0x278] ;  /* 0x0002780001007983 */ /* 0x002f280000100800 */
[----:B--2---:R-:W3:Y:S01]  /*19210*/  LDL R2, [R1+0x220] ;  /* 0x0002200001027983 */ /* 0x004ee20000100800 */
[----:B0-----:R-:W-:-:S04]  /*19220*/  FMUL.FTZ R43, R36, R6 ;  /* 0x00000006242b7220 */ /* 0x001fc80000410000 */
[----:B------:R-:W-:Y:S02]  /*19230*/  FFMA.FTZ R41, R45, R43, R41 ;  /* 0x0000002b2d297223 */ /* 0x000fe40000010029 */
[----:B------:R-:W-:Y:S02]  /*19240*/  FADD.FTZ R42, R42, R43 ;  /* 0x0000002b2a2a7221 */ /* 0x000fe40000010000 */
[----:B------:R-:W-:Y:S02]  /*19250*/  FMUL.FTZ R43, R37, R7 ;  /* 0x00000007252b7220 */ /* 0x000fe40000410000 */
[----:B------:R-:W-:Y:S02]  /*19260*/  FADD.FTZ R45, R38, R10 ;  /* 0x0000000a262d7221 */ /* 0x000fe40000010000 */
[----:B------:R-:W-:Y:S01]  /*19270*/  FADD.FTZ R42, R43, R42 ;  /* 0x0000002a2b2a7221 */ /* 0x000fe20000010000 */
[----:B------:R-:W2:Y:S04]  /*19280*/  LDL.S16 R10, [R1+0x436] ;  /* 0x00043600010a7983 */ /* 0x000ea80000100600 */
[----:B------:R-:W2:Y:S01]  /*19290*/  LDL.S16 R38, [R1+0x438] ;  /* 0x0004380001267983 */ /* 0x000ea20000100600 */
[----:B----4-:R-:W-:-:S03]  /*192a0*/  FFMA.FTZ R41, R0, R43, R41 ;  /* 0x0000002b00297223 */ /* 0x010fc60000010029 */
[----:B------:R-:W4:Y:S01]  /*192b0*/  LDL.LU.S16 R43, [R1+0x434] ;  /* 0x00043400012b7983 */ /* 0x000f220000300600 */
[----:B---3--:R-:W-:-:S03]  /*192c0*/  FFMA.FTZ R44, R44, R2, R39 ;  /* 0x000000022c2c7223 */ /* 0x008fc60000010027 */
[----:B------:R-:W3:Y:S04]  /*192d0*/  LDL.LU.S16 R39, [R1+0x43a] ;  /* 0x00043a0001277983 */ /* 0x000ee80000300600 */
[----:B------:R0:W5:Y:S04]  /*192e0*/  LDL.LU R2, [R1+0x46c] ;  /* 0x00046c0001027983 */ /* 0x0001680000300800 */
[----:B------:R0:W5:Y:S01]  /*192f0*/  LDL.LU R0, [R1+0x468] ;  /* 0x0004680001007983 */ /* 0x0001620000300800 */
[----:B--2---:R-:W-:-:S05]  /*19300*/  PRMT R10, RZ, 0x5410, R10 ;  /* 0x00005410ff0a7816 */ /* 0x004fca000000000a */
[----:B------:R-:W-:-:S04]  /*19310*/  FADD.FTZ R10, R10, -UR9 ;  /* 0x800000090a0a7e21 */ /* 0x000fc80008010000 */
[----:B------:R-:W-:-:S05]  /*19320*/  FMUL.FTZ R10, R10, UR5 ;  /* 0x000000050a0a7c20 */ /* 0x000fca0008410000 */
[----:B------:R0:W-:Y:S01]  /*19330*/  STL [R1+0x26c], R10 ;  /* 0x00026c0a01007387 */ /* 0x0001e20000100800 */
[----:B------:R-:W-:Y:S02]  /*19340*/  PRMT R38, RZ, 0x5410, R38 ;  /* 0x00005410ff267816 */ /* 0x000fe40000000026 */
[----:B----4-:R-:W-:-:S05]  /*19350*/  PRMT R43, RZ, 0x5410, R43 ;  /* 0x00005410ff2b7816 */ /* 0x010fca000000002b */
[----:B------:R-:W-:-:S04]  /*19360*/  FADD.FTZ R43, R43, -UR9 ;  /* 0x800000092b2b7e21 */ /* 0x000fc80008010000 */
[----:B------:R-:W-:-:S05]  /*19370*/  FMUL.FTZ R43, R43, UR5 ;  /* 0x000000052b2b7c20 */ /* 0x000fca0008410000 */
[----:B------:R0:W-:Y:S01]  /*19380*/  STL [R1+0x268], R43 ;  /* 0x0002682b01007387 */ /* 0x0001e20000100800 */
        /* <DEDUP_REMOVED lines=21> */
.L_x_365:
[----:B-----5:R1:W-:Y:S04]  /*194e0*/  STL [R1+0x46c], R2 ;  /* 0x00046c0201007387 */ /* 0x0203e80000100800 */
[----:B0-----:R-:W2:Y:S04]  /*194f0*/  LDL R43, [R1+0x26c] ;  /* 0x00026c00012b7983 */ /* 0x001ea80000100800 */
[----:B-1----:R-:W3:Y:S01]  /*19500*/  LDL.LU R2, [R1+0x220] ;  /* 0x0002200001027983 */ /* 0x002ee20000300800 */
[----:B------:R-:W-:-:S03]  /*19510*/  FMUL.FTZ R10, R38, R6 ;  /* 0x00000006260a7220 */ /* 0x000fc60000410000 */
[----:B------:R0:W-:Y:S01]  /*19520*/  STL [R1+0x468], R0 ;  /* 0x0004680001007387 */ /* 0x0001e20000100800 */
[----:B------:R-:W-:-:S03]  /*19530*/  FADD.FTZ R42, R42, R10 ;  /* 0x0000000a2a2a7221 */ /* 0x000fc60000010000 */
[----:B0-----:R-:W4:Y:S01]  /*19540*/  LDL R0, [R1+0x22c] ;  /* 0x00022c0001007983 */ /* 0x001f220000100800 */
[----:B--2---:R-:W-:-:S03]  /*19550*/  FFMA.FTZ R41, R43, R10, R41 ;  /* 0x0000000a2b297223 */ /* 0x004fc60000010029 */
[----:B------:R-:W2:Y:S01]  /*19560*/  LDL R10, [R1+0x268] ;  /* 0x00026800010a7983 */ /* 0x000ea20000100800 */
[----:B------:R-:W-:Y:S02]  /*19570*/  FMUL.FTZ R43, R39, R7 ;  /* 0x00000007272b7220 */ /* 0x000fe40000410000 */
[----:B---3--:R-:W-:Y:S02]  /*19580*/  FADD.FTZ R11, R11, R2 ;  /* 0x000000020b0b7221 */ /* 0x008fe40000010000 */
[----:B------:R0:W5:Y:S04]  /*19590*/  LDL.LU R2, [R1+0x46c] ;  /* 0x00046c0001027983 */ /* 0x0001680000300800 */
[----:B------:R1:W-:Y:S04]  /*195a0*/  STL [R1+0x218], R11 ;  /* 0x0002180b01007387 */ /* 0x0003e80000100800 */
[----:B-1----:R-:W4:Y:S01]  /*195b0*/  LDL.LU R11, [R1+0x214] ;  /* 0x00021400010b7983 */ /* 0x002f220000300800 */
[----:B--2---:R-:W-:-:S03]  /*195c0*/  FFMA.FTZ R10, R10, R43, R41 ;  /* 0x0000002b0a0a7223 */ /* 0x004fc60000010029 */
[----:B------:R-:W2:Y:S01]  /*195d0*/  LDL.LU.S16 R41, [R1+0x442] ;  /* 0x0004420001297983 */ /* 0x000ea20000300600 */
[----:B----4-:R-:W-:-:S03]  /*195e0*/  FFMA.FTZ R11, R11, R0, R40 ;  /* 0x000000000b0b7223 */ /* 0x010fc60000010028 */
[----:B------:R-:W3:Y:S04]  /*195f0*/  LDL.S16 R40, [R1+0x440] ;  /* 0x0004400001287983 */ /* 0x000ee80000100600 */
[----:B------:R1:W-:Y:S04]  /*19600*/  STL [R1+0x214], R11 ;  /* 0x0002140b01007387 */ /* 0x0003e80000100800 */
[----:B------:R0:W5:Y:S01]  /*19610*/  LDL.LU R0, [R1+0x468] ;  /* 0x0004680001007983 */ /* 0x0001620000300800 */
[----:B-1----:R-:W-:-:S03]  /*19620*/  FADD.FTZ R11, R43, R42 ;  /* 0x0000002a2b0b7221 */ /* 0x002fc60000010000 */
[----:B------:R-:W4:Y:S04]  /*19630*/  LDL.S16 R42, [R1+0x43c] ;  /* 0x00043c00012a7983 */ /* 0x000f280000100600 */
[----:B------:R-:W3:Y:S01]  /*19640*/  LDL.LU.S16 R43, [R1+0x43e] ;  /* 0x00043e00012b7983 */ /* 0x000ee20000300600 */
[----:B--2---:R-:W-:Y:S02]  /*19650*/  PRMT R41, RZ, 0x5410, R41 ;  /* 0x00005410ff297816 */ /* 0x004fe40000000029 */
[----:B----4-:R-:W-:Y:S02]  /*19660*/  PRMT R42, RZ, 0x5410, R42 ;  /* 0x00005410ff2a7816 */ /* 0x010fe4000000002a */
[----:B---3--:R-:W-:-:S03]  /*19670*/  PRMT R43, RZ, 0x5410, R43 ;  /* 0x00005410ff2b7816 */ /* 0x008fc6000000002b */
[----:B------:R-:W-:Y:S02]  /*19680*/  FADD.FTZ R42, R42, -UR9 ;  /* 0x800000092a2a7e21 */ /* 0x000fe40008010000 */
[----:B------:R-:W-:Y:S02]  /*19690*/  FADD.FTZ R43, R43, -UR9 ;  /* 0x800000092b2b7e21 */ /* 0x000fe40008010000 */
[----:B------:R-:W-:Y:S02]  /*196a0*/  FMUL.FTZ R42, R42, UR5 ;  /* 0x000000052a2a7c20 */ /* 0x000fe40008410000 */
[----:B------:R-:W-:-:S03]  /*196b0*/  FMUL.FTZ R43, R43, UR5 ;  /* 0x000000052b2b7c20 */ /* 0x000fc60008410000 */
[----:B------:R0:W-:Y:S04]  /*196c0*/  STL [R1+0x260], R42 ;  /* 0x0002602a01007387 */ /* 0x0001e80000100800 */
[----:B------:R0:W-:Y:S01]  /*196d0*/  STL [R1+0x25c], R43 ;  /* 0x00025c2b01007387 */ /* 0x0001e20000100800 */
[----:B------:R-:W-:Y:S01]  /*196e0*/  PRMT R40, RZ, 0x5410, R40 ;  /* 0x00005410ff287816 */ /* 0x000fe20000000028 */
        /* <DEDUP_REMOVED lines=20> */
.L_x_366:
[----:B------:R1:W-:Y:S04]  /*19830*/  STL [R1+0x470], R3 ;  /* 0x0004700301007387 */ /* 0x0003e80000100800 */
[----:B------:R2:W-:Y:S04]  /*19840*/  STL [R1+0x474], R4 ;  /* 0x0004740401007387 */ /* 0x0005e80000100800 */
[----:B-----5:R3:W-:Y:S04]  /*19850*/  STL [R1+0x46c], R2 ;  /* 0x00046c0201007387 */ /* 0x0207e80000100800 */
[----:B-1----:R-:W4:Y:S04]  /*19860*/  LDL.LU R3, [R1+0x22c] ;  /* 0x00022c0001037983 */ /* 0x002f280000300800 */
[----:B--2---:R-:W2:Y:S04]  /*19870*/  LDL R4, [R1+0x260] ;  /* 0x0002600001047983 */ /* 0x004ea80000100800 */
[----:B------:R1:W-:Y:S04]  /*19880*/  STL [R1+0x468], R0 ;  /* 0x0004680001007387 */ /* 0x0003e80000100800 */
[----:B---3--:R-:W3:Y:S04]  /*19890*/  LDL R2, [R1+0x31c] ;  /* 0x00031c0001027983 */ /* 0x008ee80000100800 */
[----:B0-----:R-:W2:Y:S04]  /*198a0*/  LDL.S16 R43, [R1+0x44a] ;  /* 0x00044a00012b7983 */ /* 0x001ea80000100600 */
[----:B-1----:R-:W3:Y:S01]  /*198b0*/  LDL.LU R0, [R1+0x394] ;  /* 0x0003940001007983 */ /* 0x002ee20000300800 */
[----:B----4-:R-:W-:-:S02]  /*198c0*/  FADD.FTZ R45, R45, R3 ;  /* 0x000000032d2d7221 */ /* 0x010fc40000010000 */
[----:B------:R-:W-:Y:S01]  /*198d0*/  FMUL.FTZ R42, R40, R6 ;  /* 0x00000006282a7220 */ /* 0x000fe20000410000 */
[----:B------:R0:W5:Y:S04]  /*198e0*/  LDL.LU R3, [R1+0x470] ;  /* 0x0004700001037983 */ /* 0x0001680000300800 */
[----:B------:R1:W-:Y:S04]  /*198f0*/  STL [R1+0x220], R45 ;  /* 0x0002202d01007387 */ /* 0x0003e80000100800 */
[----:B-1----:R-:W4:Y:S01]  /*19900*/  LDL R45, [R1+0x25c] ;  /* 0x00025c00012d7983 */ /* 0x002f220000100800 */
[----:B--2---:R-:W-:-:S02]  /*19910*/  FFMA.FTZ R10, R4, R42, R10 ;  /* 0x0000002a040a7223 */ /* 0x004fc4000001000a */
[----:B------:R-:W-:Y:S01]  /*19920*/  FADD.FTZ R11, R11, R42 ;  /* 0x0000002a0b0b7221 */ /* 0x000fe20000010000 */
[----:B------:R0:W5:Y:S01]  /*19930*/  LDL.LU R4, [R1+0x474] ;  /* 0x0004740001047983 */ /* 0x0001620000300800 */
[----:B------:R-:W-:Y:S02]  /*19940*/  FMUL.FTZ R42, R41, R7 ;  /* 0x00000007292a7220 */ /* 0x000fe40000410000 */
[----:B---3--:R-:W-:Y:S02]  /*19950*/  FFMA.FTZ R44, R0, R2, R44 ;  /* 0x00000002002c7223 */ /* 0x008fe4000001002c */
[----:B------:R0:W5:Y:S04]  /*19960*/  LDL.LU R2, [R1+0x46c] ;  /* 0x00046c0001027983 */ /* 0x0001680000300800 */
[----:B------:R1:W-:Y:S04]  /*19970*/  STL [R1+0x21c], R44 ;  /* 0x00021c2c01007387 */ /* 0x0003e80000100800 */
[----:B------:R0:W5:Y:S04]  /*19980*/  LDL.LU R0, [R1+0x468] ;  /* 0x0004680001007983 */ /* 0x0001680000300800 */
[----:B-1----:R-:W2:Y:S01]  /*19990*/  LDL.S16 R44, [R1+0x446] ;  /* 0x00044600012c7983 */ /* 0x002ea20000100600 */
[----:B----4-:R-:W-:-:S02]  /*199a0*/  FFMA.FTZ R45, R45, R42, R10 ;  /* 0x0000002a2d2d7223 */ /* 0x010fc4000001000a */
[----:B------:R-:W-:Y:S02]  /*199b0*/  FADD.FTZ R10, R42, R11 ;  /* 0x0000000b2a0a7221 */ /* 0x000fe40000010000 */
[----:B------:R-:W3:Y:S04]  /*199c0*/  LDL.LU.S16 R11, [R1+0x444] ;  /* 0x00044400010b7983 */ /* 0x000ee80000300600 */
[----:B------:R-:W4:Y:S01]  /*199d0*/  LDL.LU.S16 R42, [R1+0x448] ;  /* 0x00044800012a7983 */ /* 0x000f220000300600 */
[----:B--2---:R-:W-:-:S05]  /*199e0*/  PRMT R44, RZ, 0x5410, R44 ;  /* 0x00005410ff2c7816 */ /* 0x004fca000000002c */
[----:B------:R-:W-:-:S04]  /*199f0*/  FADD.FTZ R44, R44, -UR9 ;  /* 0x800000092c2c7e21 */ /* 0x000fc80008010000 */
[----:B------:R-:W-:-:S05]  /*19a00*/  FMUL.FTZ R44, R44, UR5 ;  /* 0x000000052c2c7c20 */ /* 0x000fca0008410000 */
[----:B------:R0:W-:Y:S01]  /*19a10*/  STL [R1+0x24c], R44 ;  /* 0x00024c2c01007387 */ /* 0x0001e20000100800 */
[----:B------:R-:W-:Y:S02]  /*19a20*/  PRMT R43, RZ, 0x5410, R43 ;  /* 0x00005410ff2b7816 */ /* 0x000fe4000000002b */
[----:B---3--:R-:W-:-:S05]  /*19a30*/  PRMT R11, RZ, 0x5410, R11 ;  /* 0x00005410ff0b7816 */ /* 0x008fca000000000b */
[----:B------:R-:W-:-:S04]  /*19a40*/  FADD.FTZ R11, R11, -UR9 ;  /* 0x800000090b0b7e21 */ /* 0x000fc80008010000 */
[----:B------:R-:W-:-:S05]  /*19a50*/  FMUL.FTZ R11, R11, UR5 ;  /* 0x000000050b0b7c20 */ /* 0x000fca0008410000 */
        /* <DEDUP_REMOVED lines=22> */
.L_x_367:
[----:B------:R1:W-:Y:S04]  /*19bc0*/  STL [R1+0x480], R9 ;  /* 0x0004800901007387 */ /* 0x0003e80000100800 */
[----:B-----5:R2:W-:Y:S04]  /*19bd0*/  STL [R1+0x468], R0 ;  /* 0x0004680001007387 */ /* 0x0205e80000100800 */
[----:B------:R3:W-:Y:S04]  /*19be0*/  STL [R1+0x47c], R8 ;  /* 0x00047c0801007387 */ /* 0x0007e80000100800 */
[----:B-1----:R-:W4:Y:S04]  /*19bf0*/  LDL R9, [R1+0x250] ;  /* 0x0002500001097983 */ /* 0x002f280000100800 */
[----:B--2---:R-:W2:Y:S04]  /*19c00*/  LDL R0, [R1+0x24c] ;  /* 0x00024c0001007983 */ /* 0x004ea80000100800 */
[----:B------:R1:W-:Y:S04]  /*19c10*/  STL [R1+0x478], R5 ;  /* 0x0004780501007387 */ /* 0x0003e80000100800 */
[----:B------:R0:W-:Y:S04]  /*19c20*/  STL [R1+0x474], R4 ;  /* 0x0004740401007387 */ /* 0x0001e80000100800 */
[----:B------:R0:W-:Y:S04]  /*19c30*/  STL [R1+0x470], R3 ;  /* 0x0004700301007387 */ /* 0x0001e80000100800 */
[----:B------:R0:W-:Y:S04]  /*19c40*/  STL [R1+0x46c], R2 ;  /* 0x00046c0201007387 */ /* 0x0001e80000100800 */
[----:B---3--:R-:W3:Y:S04]  /*19c50*/  LDL.LU R8, [R1+0x31c] ;  /* 0x00031c0001087983 */ /* 0x008ee80000300800 */
[----:B-1----:R-:W3:Y:S04]  /*19c60*/  LDL.LU R5, [R1+0x218] ;  /* 0x0002180001057983 */ /* 0x002ee80000300800 */
[----:B0-----:R-:W3:Y:S04]  /*19c70*/  LDL.LU R4, [R1+0x214] ;  /* 0x0002140001047983 */ /* 0x001ee80000300800 */
[----:B------:R-:W3:Y:S04]  /*19c80*/  LDL R3, [R1+0x228] ;  /* 0x0002280001037983 */ /* 0x000ee80000100800 */
[----:B------:R-:W3:Y:S01]  /*19c90*/  LDL.LU R2, [R1+0x398] ;  /* 0x0003980001027983 */ /* 0x000ee20000300800 */
[----:B------:R-:W-:-:S03]  /*19ca0*/  FMUL.FTZ R11, R42, R6 ;  /* 0x000000062a0b7220 */ /* 0x000fc60000410000 */
[----:B------:R-:W3:Y:S01]  /*19cb0*/  LDL.S16 R44, [R1+0x450] ;  /* 0x00045000012c7983 */ /* 0x000ee20000100600 */
[----:B------:R-:W-:Y:S02]  /*19cc0*/  FADD.FTZ R10, R10, R11 ;  /* 0x0000000b0a0a7221 */ /* 0x000fe40000010000 */
[----:B----4-:R-:W-:Y:S02]  /*19cd0*/  FFMA.FTZ R45, R9, R11, R45 ;  /* 0x0000000b092d7223 */ /* 0x010fe4000001002d */
[----:B------:R-:W-:Y:S01]  /*19ce0*/  FMUL.FTZ R11, R43, R7 ;  /* 0x000000072b0b7220 */ /* 0x000fe20000410000 */
[----:B------:R0:W5:Y:S03]  /*19cf0*/  LDL.LU R9, [R1+0x480] ;  /* 0x0004800001097983 */ /* 0x0001660000300800 */
[----:B------:R-:W-:Y:S02]  /*19d00*/  FADD.FTZ R10, R11, R10 ;  /* 0x0000000a0b0a7221 */ /* 0x000fe40000010000 */
[----:B--2---:R-:W-:-:S02]  /*19d10*/  FFMA.FTZ R45, R0, R11, R45 ;  /* 0x0000000b002d7223 */ /* 0x004fc4000001002d */
[----:B------:R-:W2:Y:S04]  /*19d20*/  LDL.S16 R11, [R1+0x44e] ;  /* 0x00044e00010b7983 */ /* 0x000ea80000100600 */
[----:B------:R1:W-:Y:S04]  /*19d30*/  STL [R1+0x218], R10 ;  /* 0x0002180a01007387 */ /* 0x0003e80000100800 */
[----:B------:R0:W5:Y:S04]  /*19d40*/  LDL.LU R0, [R1+0x468] ;  /* 0x0004680001007983 */ /* 0x0001680000300800 */
[----:B-1----:R-:W4:Y:S01]  /*19d50*/  LDL.LU.S16 R10, [R1+0x44c] ;  /* 0x00044c00010a7983 */ /* 0x002f220000300600 */
[----:B---3--:R-:W-:-:S03]  /*19d60*/  FADD.FTZ R5, R5, R8 ;  /* 0x0000000805057221 */ /* 0x008fc60000010000 */
[----:B------:R1:W-:Y:S04]  /*19d70*/  STL [R1+0x214], R45 ;  /* 0x0002142d01007387 */ /* 0x0003e80000100800 */
[----:B------:R3:W-:Y:S04]  /*19d80*/  STL [R1+0x230], R5 ;  /* 0x0002300501007387 */ /* 0x0007e80000100800 */
[----:B------:R0:W5:Y:S01]  /*19d90*/  LDL.LU R8, [R1+0x47c] ;  /* 0x00047c0001087983 */ /* 0x0001620000300800 */
[----:B------:R-:W-:-:S03]  /*19da0*/  FFMA.FTZ R2, R2, R3, R4 ;  /* 0x0000000302027223 */ /* 0x000fc60000010004 */
[----:B-1----:R-:W4:Y:S04]  /*19db0*/  LDL.LU.S16 R45, [R1+0x452] ;  /* 0x00045200012d7983 */ /* 0x002f280000300600 */
[----:B------:R1:W-:Y:S04]  /*19dc0*/  STL [R1+0x244], R2 ;  /* 0x0002440201007387 */ /* 0x0003e80000100800 */
[----:B---3--:R0:W5:Y:S04]  /*19dd0*/  LDL.LU R5, [R1+0x478] ;  /* 0x0004780001057983 */ /* 0x0081680000300800 */
[----:B------:R0:W5:Y:S04]  /*19de0*/  LDL.LU R4, [R1+0x474] ;  /* 0x0004740001047983 */ /* 0x0001680000300800 */
[----:B------:R0:W5:Y:S04]  /*19df0*/  LDL.LU R3, [R1+0x470] ;  /* 0x0004700001037983 */ /* 0x0001680000300800 */
[----:B-1----:R0:W5:Y:S01]  /*19e00*/  LDL.LU R2, [R1+0x46c] ;  /* 0x00046c0001027983 */ /* 0x0021620000300800 */
[----:B------:R-:W-:-:S02]  /*19e10*/  PRMT R44, RZ, 0x5410, R44 ;  /* 0x00005410ff2c7816 */ /* 0x000fc4000000002c */
[----:B--2---:R-:W-:-:S05]  /*19e20*/  PRMT R11, RZ, 0x5410, R11 ;  /* 0x00005410ff0b7816 */ /* 0x004fca000000000b */
[----:B------:R-:W-:Y:S01]  /*19e30*/  FADD.FTZ R11, R11, -UR9 ;  /* 0x800000090b0b7e21 */ /* 0x000fe20008010000 */
[----:B----4-:R-:W-:-:S03]  /*19e40*/  PRMT R10, RZ, 0x5410, R10 ;  /* 0x00005410ff0a7816 */ /* 0x010fc6000000000a */
[----:B------:R-:W-:Y:S02]  /*19e50*/  FMUL.FTZ R11, R11, UR5 ;  /* 0x000000050b0b7c20 */ /* 0x000fe40008410000 */
[----:B------:R-:W-:-:S04]  /*19e60*/  FADD.FTZ R10, R10, -UR9 ;  /* 0x800000090a0a7e21 */ /* 0x000fc80008010000 */
[----:B------:R-:W-:Y:S01]  /*19e70*/  FMUL.FTZ R10, R10, UR5 ;  /* 0x000000050a0a7c20 */ /* 0x000fe20008410000 */
[----:B------:R0:W-:Y:S04]  /*19e80*/  STL [R1+0x240], R11 ;  /* 0x0002400b01007387 */ /* 0x0001e80000100800 */
[----:B------:R0:W-:Y:S01]  /*19e90*/  STL [R1+0x23c], R10 ;  /* 0x00023c0a01007387 */ /* 0x0001e20000100800 */
        /* <DEDUP_REMOVED lines=21> */
.L_x_368:
[----:B0-----:R-:W2:Y:S04]  /*19ff0*/  LDL R11, [R1+0x240] ;  /* 0x00024000010b7983 */ /* 0x001ea80000100800 */
[----:B------:R0:W-:Y:S04]  /*1a000*/  STL [R1+0x48c], R14 ;  /* 0x00048c0e01007387 */ /* 0x0001e80000100800 */
[----:B------:R-:W3:Y:S04]  /*1a010*/  LDL.LU R10, [R1+0x218] ;  /* 0x00021800010a7983 */ /* 0x000ee80000300800 */
[----:B0-----:R-:W4:Y:S04]  /*1a020*/  LDL.LU R14, [R1+0x214] ;  /* 0x00021400010e7983 */ /* 0x001f280000300800 */
[----:B-----5:R0:W-:Y:S04]  /*1a030*/  STL [R1+0x470], R3 ;  /* 0x0004700301007387 */ /* 0x0201e80000100800 */
[----:B0-----:R-:W3:Y:S04]  /*1a040*/  LDL R3, [R1+0x23c] ;  /* 0x00023c0001037983 */ /* 0x001ee80000100800 */
[----:B------:R0:W-:Y:S04]  /*1a050*/  STL [R1+0x488], R13 ;  /* 0x0004880d01007387 */ /* 0x0001e80000100800 */
[----:B------:R1:W-:Y:S04]  /*1a060*/  STL [R1+0x484], R12 ;  /* 0x0004840c01007387 */ /* 0x0003e80000100800 */
[----:B------:R0:W-:Y:S04]  /*1a070*/  STL [R1+0x480], R9 ;  /* 0x0004800901007387 */ /* 0x0001e80000100800 */
[----:B------:R0:W-:Y:S04]  /*1a080*/  STL [R1+0x47c], R8 ;  /* 0x00047c0801007387 */ /* 0x0001e80000100800 */
[----:B------:R0:W-:Y:S04]  /*1a090*/  STL [R1+0x478], R5 ;  /* 0x0004780501007387 */ /* 0x0001e80000100800 */
[----:B------:R1:W-:Y:S04]  /*1a0a0*/  STL [R1+0x46c], R2 ;  /* 0x00046c0201007387 */ /* 0x0003e80000100800 */
[----:B------:R1:W-:Y:S04]  /*1a0b0*/  STL [R1+0x468], R0 ;  /* 0x0004680001007387 */ /* 0x0003e80000100800 */
[----:B0-----:R-:W3:Y:S04]  /*1a0c0*/  LDL.LU R13, [R1+0x228] ;  /* 0x00022800010d7983 */ /* 0x001ee80000300800 */
[----:B-1----:R-:W3:Y:S04]  /*1a0d0*/  LDL.LU R12, [R1+0x220] ;  /* 0x00022000010c7983 */ /* 0x002ee80000300800 */
[----:B------:R-:W3:Y:S04]  /*1a0e0*/  LDL.LU R9, [R1+0x21c] ;  /* 0x00021c0001097983 */ /* 0x000ee80000300800 */
[----:B------:R-:W3:Y:S04]  /*1a0f0*/  LDL R8, [R1+0x330] ;  /* 0x0003300001087983 */ /* 0x000ee80000100800 */
[----:B------:R-:W3:Y:S04]  /*1a100*/  LDL.LU R5, [R1+0x3a4] ;  /* 0x0003a40001057983 */ /* 0x000ee80000300800 */
[----:B------:R-:W3:Y:S04]  /*1a110*/  LDL.S16 R2, [R1+0x458] ;  /* 0x0004580001027983 */ /* 0x000ee80000100600 */
[----:B------:R-:W3:Y:S04]  /*1a120*/  LDL.S16 R0, [R1+0x454] ;  /* 0x0004540001007983 */ /* 0x000ee80000100600 */
[----:B------:R2:W-:Y:S02]  /*1a130*/  STL [R1+0x474], R4 ;  /* 0x0004740401007387 */ /* 0x0005e40000100800 */
[----:B--2---:R-:W-:-:S02]  /*1a140*/  IMAD.MOV.U32 R4, RZ, RZ, R11 ;  /* 0x000000ffff047224 */ /* 0x004fc400078e000b */
[----:B------:R-:W-:-:S04]  /*1a150*/  FMUL.FTZ R11, R44, R6 ;  /* 0x000000062c0b7220 */ /* 0x000fc80000410000 */
[----:B----4-:R-:W-:Y:S02]  /*1a160*/  FFMA.FTZ R4, R4, R11, R14 ;  /* 0x0000000b04047223 */ /* 0x010fe4000001000e */
[----:B---3--:R-:W-:Y:S01]  /*1a170*/  FADD.FTZ R11, R10, R11 ;  /* 0x0000000b0a0b7221 */ /* 0x008fe20000010000 */
[----:B------:R0:W5:Y:S01]  /*1a180*/  LDL.LU R14, [R1+0x48c] ;  /* 0x00048c00010e7983 */ /* 0x0001620000300800 */
[----:B------:R-:W-:-:S04]  /*1a190*/  FMUL.FTZ R10, R45, R7 ;  /* 0x000000072d0a7220 */ /* 0x000fc80000410000 */
[----:B------:R-:W-:Y:S02]  /*1a1a0*/  FFMA.FTZ R3, R3, R10, R4 ;  /* 0x0000000a03037223 */ /* 0x000fe40000010004 */
[----:B------:R-:W-:Y:S01]  /*1a1b0*/  FADD.FTZ R10, R10, R11 ;  /* 0x0000000b0a0a7221 */ /* 0x000fe20000010000 */
[----:B------:R0:W5:Y:S04]  /*1a1c0*/  LDL.LU R4, [R1+0x474] ;  /* 0x0004740001047983 */ /* 0x0001680000300800 */
[----:B------:R1:W-:Y:S04]  /*1a1d0*/  STL [R1+0x224], R10 ;  /* 0x0002240a01007387 */ /* 0x0003e80000100800 */
[----:B------:R-:W2:Y:S04]  /*1a1e0*/  LDL.LU.S16 R11, [R1+0x456] ;  /* 0x00045600010b7983 */ /* 0x000ea80000300600 */
[----:B-1----:R-:W3:Y:S04]  /*1a1f0*/  LDL.LU.S16 R10, [R1+0x45a] ;  /* 0x00045a00010a7983 */ /* 0x002ee80000300600 */
[----:B------:R1:W-:Y:S04]  /*1a200*/  STL [R1+0x228], R3 ;  /* 0x0002280301007387 */ /* 0x0003e80000100800 */
[----:B-1----:R0:W5:Y:S01]  /*1a210*/  LDL.LU R3, [R1+0x470] ;  /* 0x0004700001037983 */ /* 0x0021620000300800 */
[----:B------:R-:W-:-:S03]  /*1a220*/  FADD.FTZ R12, R12, R13 ;  /* 0x0000000d0c0c7221 */ /* 0x000fc60000010000 */
[----:B------:R0:W5:Y:S04]  /*1a230*/  LDL.LU R13, [R1+0x488] ;  /* 0x00048800010d7983 */ /* 0x0001680000300800 */
[----:B------:R1:W-:Y:S01]  /*1a240*/  STL [R1+0x22c], R12 ;  /* 0x00022c0c01007387 */ /* 0x0003e20000100800 */
[----:B------:R-:W-:-:S03]  /*1a250*/  FFMA.FTZ R5, R5, R8, R9 ;  /* 0x0000000805057223 */ /* 0x000fc60000010009 */
[----:B------:R0:W5:Y:S01]  /*1a260*/  LDL.LU R9, [R1+0x480] ;  /* 0x0004800001097983 */ /* 0x0001620000300800 */
[----:B------:R-:W-:Y:S02]  /*1a270*/  PRMT R2, RZ, 0x5410, R2 ;  /* 0x00005410ff027816 */ /* 0x000fe40000000002 */
[----:B------:R-:W-:Y:S01]  /*1a280*/  PRMT R0, RZ, 0x5410, R0 ;  /* 0x00005410ff007816 */ /* 0x000fe20000000000 */
[----:B------:R4:W-:Y:S04]  /*1a290*/  STL [R1+0x234], R5 ;  /* 0x0002340501007387 */ /* 0x0009e80000100800 */
[----:B------:R0:W-:Y:S04]  /*1a2a0*/  STL [R1+0x214], R2 ;  /* 0x0002140201007387 */ /* 0x0001e80000100800 */
[----:B------:R0:W-:Y:S04]  /*1a2b0*/  STL [R1+0x218], R0 ;  /* 0x0002180001007387 */ /* 0x0001e80000100800 */
[----:B-1----:R1:W5:Y:S04]  /*1a2c0*/  LDL.LU R12, [R1+0x484] ;  /* 0x00048400010c7983 */ /* 0x0023680000300800 */
[----:B------:R1:W5:Y:S04]  /*1a2d0*/  LDL.LU R8, [R1+0x47c] ;  /* 0x00047c0001087983 */ /* 0x0003680000300800 */
[----:B----4-:R1:W5:Y:S04]  /*1a2e0*/  LDL.LU R5, [R1+0x478] ;  /* 0x0004780001057983 */ /* 0x0103680000300800 */
[----:B0-----:R1:W5:Y:S04]  /*1a2f0*/  LDL.LU R2, [R1+0x46c] ;  /* 0x00046c0001027983 */ /* 0x0013680000300800 */
[----:B------:R1:W5:Y:S01]  /*1a300*/  LDL.LU R0, [R1+0x468] ;  /* 0x0004680001007983 */ /* 0x0003620000300800 */
[----:B--2---:R-:W-:-:S02]  /*1a310*/  PRMT R11, RZ, 0x5410, R11 ;  /* 0x00005410ff0b7816 */ /* 0x004fc4000000000b */
[----:B---3--:R-:W-:-:S03]  /*1a320*/  PRMT R10, RZ, 0x5410, R10 ;  /* 0x00005410ff0a7816 */ /* 0x008fc6000000000a */
[----:B------:R-:W-:Y:S02]  /*1a330*/  FADD.FTZ R11, R11, -UR9 ;  /* 0x800000090b0b7e21 */ /* 0x000fe40008010000 */
[----:B------:R-:W-:Y:S02]  /*1a340*/  FADD.FTZ R10, R10, -UR9 ;  /* 0x800000090a0a7e21 */ /* 0x000fe40008010000 */
[----:B------:R-:W-:Y:S02]  /*1a350*/  FMUL.FTZ R11, R11, UR5 ;  /* 0x000000050b0b7c20 */ /* 0x000fe40008410000 */
[----:B------:R-:W-:-:S03]  /*1a360*/  FMUL.FTZ R10, R10, UR5 ;  /* 0x000000050a0a7c20 */ /* 0x000fc60008410000 */
[----:B------:R1:W-:Y:S04]  /*1a370*/  STL [R1+0x21c], R11 ;  /* 0x00021c0b01007387 */ /* 0x0003e80000100800 */
[----:B------:R1:W-:Y:S01]  /*1a380*/  STL [R1+0x220], R10 ;  /* 0x0002200a01007387 */ /* 0x0003e20000100800 */
[----:B------:R-:W-:Y:S05]  /*1a390*/  @!P2 BRA `(.L_x_369) ;  /* 0x000001b00000a947 */ /* 0x000fea0003800000 */
[----:B-----5:R0:W-:Y:S04]  /*1a3a0*/  STL [R1+0x46c], R2 ;  /* 0x00046c0201007387 */ /* 0x0201e80000100800 */
[----:B0-----:R-:W2:Y:S01]  /*1a3b0*/  LDL.LU R2, [R1+0x214] ;  /* 0x0002140001027983 */ /* 0x001ea20000300800 */
[----:B-1----:R-:W-:-:S03]  /*1a3c0*/  FFMA.FTZ R11, R11, R6, R8 ;  /* 0x000000060b0b7223 */ /* 0x002fc60000010008 */
[----:B------:R0:W-:Y:S01]  /*1a3d0*/  STL [R1+0x468], R0 ;  /* 0x0004680001007387 */ /* 0x0001e20000100800 */
[----:B------:R-:W-:-:S06]  /*1a3e0*/  FMUL.FTZ R10, R11, -1.4426950216293334961 ;  /* 0xbfb8aa3b0b0a7820 */ /* 0x000fcc0000410000 */
[----:B------:R-:W1:Y:S01]  /*1a3f0*/  MUFU.EX2 R10, R10 ;  /* 0x0000000a000a7308 */ /* 0x000e620000000800 */
[----:B0-----:R-:W3:Y:S01]  /*1a400*/  LDL.LU R0, [R1+0x218] ;  /* 0x0002180001007983 */ /* 0x001ee20000300800 */
[----:B-1----:R-:W-:-:S06]  /*1a410*/  FADD.FTZ R10, R10, 1 ;  /* 0x3f8000000a0a7421 */ /* 0x002fcc0000010000 */
[----:B------:R-:W2:Y:S02]  /*1a420*/  MUFU.RCP R10, R10 ;  /* 0x0000000a000a7308 */ /* 0x000ea40000001000 */
[----:B--2---:R-:W-:Y:S02]  /*1a430*/  FMUL.FTZ R2, R2, R10 ;  /* 0x0000000a02027220 */ /* 0x004fe40000410000 */
[----:B------:R-:W-:-:S04]  /*1a440*/  FADD.FTZ R10, -R10, 1 ;  /* 0x3f8000000a0a7421 */ /* 0x000fc80000010100 */
[----:B------:R-:W-:Y:S02]  /*1a450*/  FFMA.FTZ R11, R11, R10, 1 ;  /* 0x3f8000000b0b7423 */ /* 0x000fe4000001000a */
[----:B------:R-:W2:Y:S02]  /*1a460*/  LDL R10, [R1+0x220] ;  /* 0x00022000010a7983 */ /* 0x000ea40000100800 */
[----:B------:R-:W-:Y:S02]  /*1a470*/  FMUL.FTZ R11, R2, R11 ;  /* 0x0000000b020b7220 */ /* 0x000fe40000410000 */
[----:B------:R0:W5:Y:S04]  /*1a480*/  LDL.LU R2, [R1+0x46c] ;  /* 0x00046c0001027983 */ /* 0x0001680000300800 */
[----:B------:R2:W-:Y:S02]  /*1a490*/  STL [R1+0x214], R11 ;  /* 0x0002140b01007387 */ /* 0x0005e40000100800 */
[----:B--2---:R-:W-:-:S04]  /*1a4a0*/  FFMA.FTZ R11, R10, R7, R9 ;  /* 0x000000070a0b7223 */ /* 0x004fc80000010009 */
[----:B------:R-:W-:-:S06]  /*1a4b0*/  FMUL.FTZ R10, R11, -1.4426950216293334961 ;  /* 0xbfb8aa3b0b0a7820 */ /* 0x000fcc0000410000 */
[----:B------:R-:W1:Y:S02]  /*1a4c0*/  MUFU.EX2 R10, R10 ;  /* 0x0000000a000a7308 */ /* 0x000e640000000800 */
[----:B-1----:R-:W-:-:S06]  /*1a4d0*/  FADD.FTZ R10, R10, 1 ;  /* 0x3f8000000a0a7421 */ /* 0x002fcc0000010000 */
[----:B------:R-:W3:Y:S02]  /*1a4e0*/  MUFU.RCP R10, R10 ;  /* 0x0000000a000a7308 */ /* 0x000ee40000001000 */
[----:B---3--:R-:W-:Y:S02]  /*1a4f0*/  FMUL.FTZ R0, R0, R10 ;  /* 0x0000000a00007220 */ /* 0x008fe40000410000 */
[----:B------:R-:W-:-:S04]  /*1a500*/  FADD.FTZ R10, -R10, 1 ;  /* 0x3f8000000a0a7421 */ /* 0x000fc80000010100 */
[----:B------:R-:W-:-:S04]  /*1a510*/  FFMA.FTZ R11, R11, R10, 1 ;  /* 0x3f8000000b0b7423 */ /* 0x000fc8000001000a */
[----:B------:R-:W-:Y:S02]  /*1a520*/  FMUL.FTZ R10, R0, R11 ;  /* 0x0000000b000a7220 */ /* 0x000fe40000410000 */
[----:B------:R0:W5:Y:S04]  /*1a530*/  LDL.LU R0, [R1+0x468] ;  /* 0x0004680001007983 */ /* 0x0001680000300800 */
[----:B------:R0:W-:Y:S02]  /*1a540*/  STL [R1+0x218], R10 ;  /* 0x0002180a01007387 */ /* 0x0001e40000100800 */
.L_x_369:
[----:B------:R2:W-:Y:S04]  /*1a550*/  STL [R1+0x4b8], R32 ;  /* 0x0004b82001007387 */ /* 0x0005e80000100800 */
[----:B01----:R-:W3:Y:S04]  /*1a560*/  LDL R10, [R1+0x214] ;  /* 0x00021400010a7983 */ /* 0x003ee80000100800 */
[----:B------:R-:W4:Y:S04]  /*1a570*/  LDL.LU R11, [R1+0x224] ;  /* 0x00022400010b7983 */ /* 0x000f280000300800 */
[----:B--2---:R-:W2:Y:S04]  /*1a580*/  LDL.LU R32, [R1+0x330] ;  /* 0x0003300001207983 */ /* 0x004ea80000300800 */
[----:B------:R0:W-:Y:S04]  /*1a590*/  STL [R1+0x4c8], R28 ;  /* 0x0004c81c01007387 */ /* 0x0001e80000100800 */
[----:B------:R1:W-:Y:S04]  /*1a5a0*/  STL [R1+0x498], R40 ;  /* 0x0004982801007387 */ /* 0x0003e80000100800 */
[----:B-----5:R1:W-:Y:S04]  /*1a5b0*/  STL [R1+0x474], R4 ;  /* 0x0004740401007387 */ /* 0x0203e80000100800 */
[----:B0-----:R-:W3:Y:S04]  /*1a5c0*/  LDL.LU R28, [R1+0x3a8] ;  /* 0x0003a800011c7983 */ /* 0x001ee80000300800 */
[----:B-1----:R-:W3:Y:S04]  /*1a5d0*/  LDL.LU R40, [R1+0x244] ;  /* 0x0002440001287983 */ /* 0x002ee80000300800 */
[----:B------:R-:W3:Y:S04]  /*1a5e0*/  LDL.LU R4, [R1+0x320] ;  /* 0x0003200001047983 */ /* 0x000ee80000300800 */
[----:B------:R0:W-:Y:S04]  /*1a5f0*/  STL [R1+0x4d0], R26 ;  /* 0x0004d01a01007387 */ /* 0x0001e80000100800 */
[----:B------:R1:W-:Y:S04]  /*1a600*/  STL [R1+0x470], R3 ;  /* 0x0004700301007387 */ /* 0x0003e80000100800 */
[----:B------:R1:W-:Y:S04]  /*1a610*/  STL [R1+0x4b0], R34 ;  /* 0x0004b02201007387 */ /* 0x0003e80000100800 */
[----:B0-----:R-:W4:Y:S04]  /*1a620*/  LDL.LU R26, [R1+0x228] ;  /* 0x00022800011a7983 */ /* 0x001f280000300800 */
[----:B-1----:R-:W4:Y:S04]  /*1a630*/  LDL.LU R3, [R1+0x21c] ;  /* 0x00021c0001037983 */ /* 0x002f280000300800 */
[----:B------:R-:W4:Y:S04]  /*1a640*/  LDL.LU R34, [R1+0x230] ;  /* 0x0002300001227983 */ /* 0x000f280000300800 */
[----:B------:R0:W-:Y:S04]  /*1a650*/  STL [R1+0x4ac], R35 ;  /* 0x0004ac2301007387 */ /* 0x0001e80000100800 */
[----:B------:R1:W-:Y:S04]  /*1a660*/  STL [R1+0x4cc], R27 ;  /* 0x0004cc1b01007387 */ /* 0x0003e80000100800 */
[----:B------:R1:W-:Y:S04]  /*1a670*/  STL [R1+0x484], R45 ;  /* 0x0004842d01007387 */ /* 0x0003e80000100800 */
[----:B0-----:R-:W4:Y:S04]  /*1a680*/  LDL.LU R35, [R1+0x22c] ;  /* 0x00022c0001237983 */ /* 0x001f280000300800 */
[----:B------:R0:W-:Y:S04]  /*1a690*/  STL [R1+0x480], R9 ;  /* 0x0004800901007387 */ /* 0x0001e80000100800 */
[----:B-1----:R-:W4:Y:S04]  /*1a6a0*/  LDL.LU R27, [R1+0x324] ;  /* 0x00032400011b7983 */ /* 0x002f280000300800 */
[----:B------:R-:W4:Y:S04]  /*1a6b0*/  LDL.LU R45, [R1+0x3ac] ;  /* 0x0003ac00012d7983 */ /* 0x000f280000300800 */
[----:B0-----:R-:W4:Y:S04]  /*1a6c0*/  LDL.LU R9, [R1+0x234] ;  /* 0x0002340001097983 */ /* 0x001f280000300800 */
[----:B------:R0:W-:Y:S04]  /*1a6d0*/  STL [R1+0x4c4], R29 ;  /* 0x0004c41d01007387 */ /* 0x0001e80000100800 */
[----:B------:R1:W-:Y:S04]  /*1a6e0*/  STL [R1+0x478], R5 ;  /* 0x0004780501007387 */ /* 0x0003e80000100800 */
[----:B------:R1:W-:Y:S04]  /*1a6f0*/  STL [R1+0x4bc], R31 ;  /* 0x0004bc1f01007387 */ /* 0x0003e80000100800 */
[----:B0-----:R-:W4:Y:S04]  /*1a700*/  LDL.LU R29, [R1+0x314] ;  /* 0x00031400011d7983 */ /* 0x001f280000300800 */
[----:B-1----:R-:W4:Y:S04]  /*1a710*/  LDL.LU R5, [R1+0x39c] ;  /* 0x00039c0001057983 */ /* 0x002f280000300800 */
[----:B------:R0:W-:Y:S04]  /*1a720*/  STL [R1+0x490], R42 ;  /* 0x0004902a01007387 */ /* 0x0001e80000100800 */
[----:B------:R1:W-:Y:S04]  /*1a730*/  STL [R1+0x4c0], R30 ;  /* 0x0004c01e01007387 */ /* 0x0003e80000100800 */
[----:B------:R-:W4:Y:S04]  /*1a740*/  LDL.LU R31, [R1+0x3a0] ;  /* 0x0003a000011f7983 */ /* 0x000f280000300800 */
[----:B------:R1:W-:Y:S04]  /*1a750*/  STL [R1+0x49c], R39 ;  /* 0x00049c2701007387 */ /* 0x0003e80000100800 */
[----:B0-----:R-:W4:Y:S04]  /*1a760*/  LDL.LU R42, [R1+0x318] ;  /* 0x00031800012a7983 */ /* 0x001f280000300800 */
[----:B-1----:R-:W4:Y:S04]  /*1a770*/  LDL.LU R30, [R1+0x304] ;  /* 0x00030400011e7983 */ /* 0x002f280000300800 */
[----:B------:R-:W4:Y:S04]  /*1a780*/  LDL.LU R39, [R1+0x38c] ;  /* 0x00038c0001277983 */ /* 0x000f280000300800 */
[----:B------:R-:W-:Y:S04]  /*1a790*/  STL [R1+0x4a4], R37 ;  /* 0x0004a42501007387 */ /* 0x000fe80000100800 */
[----:B------:R0:W-:Y:S04]  /*1a7a0*/  STL [R1+0x4b4], R33 ;  /* 0x0004b42101007387 */ /* 0x0001e80000100800 */
[----:B------:R1:W-:Y:S04]  /*1a7b0*/  STL [R1+0x48c], R43 ;  /* 0x00048c2b01007387 */ /* 0x0003e80000100800 */
[----:B------:R1:W-:Y:S04]  /*1a7c0*/  STL [R1+0x488], R44 ;  /* 0x0004882c01007387 */ /* 0x0003e80000100800 */
[----:B0-----:R-:W4:Y:S04]  /*1a7d0*/  LDL.LU R33, [R1+0x390] ;  /* 0x0003900001217983 */ /* 0x001f280000300800 */
[----:B-1----:R-:W4:Y:S04]  /*1a7e0*/  LDL.LU R43, [R1+0x380] ;  /* 0x00038000012b7983 */ /* 0x002f280000300800 */
[----:B------:R-:W4:Y:S04]  /*1a7f0*/  LDL.LU R44, [R1+0x308] ;  /* 0x00030800012c7983 */ /* 0x000f280000300800 */
[----:B------:R0:W-:Y:S04]  /*1a800*/  STL [R1+0x494], R41 ;  /* 0x0004942901007387 */ /* 0x0001e80000100800 */
[----:B0-----:R-:W4:Y:S01]  /*1a810*/  LDL.LU R41, [R1+0x378] ;  /* 0x0003780001297983 */ /* 0x001f220000300800 */
[----:B--2---:R-:W-:-:S03]  /*1a820*/  MOV R37, R32 ;  /* 0x0000002000257202 */ /* 0x004fc60000000f00 */
[----:B------:R-:W2:Y:S01]  /*1a830*/  LDL.LU R32, [R1+0x210] ;  /* 0x0002100001207983 */ /* 0x000ea20000300800 */
[----:B---3--:R-:W-:-:S03]  /*1a840*/  FFMA.FTZ R28, R28, R4, R40 ;  /* 0x000000041c1c7223 */ /* 0x008fc60000010028 */
[----:B------:R-:W3:Y:S01]  /*1a850*/  LDL.LU R40, [R1+0x36c] ;  /* 0x00036c0001287983 */ /* 0x000ee20000300800 */
[----:B------:R-:W-:-:S03]  /*1a860*/  FMUL.FTZ R10, R10, R6 ;  /* 0x000000060a0a7220 */ /* 0x000fc60000410000 */
[----:B------:R0:W-:Y:S04]  /*1a870*/  STL [R1+0x468], R0 ;  /* 0x0004680001007387 */ /* 0x0001e80000100800 */
[----:B------:R4:W-:Y:S04]  /*1a880*/  STL [R1+0x47c], R8 ;  /* 0x00047c0801007387 */ /* 0x0009e80000100800 */
[----:B------:R1:W-:Y:S04]  /*1a890*/  STL [R1+0x4a8], R36 ;  /* 0x0004a82401007387 */ /* 0x0003e80000100800 */
[----:B0-----:R-:W3:Y:S01]  /*1a8a0*/  LDL.LU R0, [R1+0x218] ;  /* 0x0002180001007983 */ /* 0x001ee20000300800 */
[----:B----4-:R-:W-:-:S03]  /*1a8b0*/  FFMA.FTZ R8, R3, R10, R26 ;  /* 0x0000000a03087223 */ /* 0x010fc6000001001a */
[----:B------:R0:W-:Y:S01]  /*1a8c0*/  STL [R1+0x46c], R2 ;  /* 0x00046c0201007387 */ /* 0x0001e20000100800 */
[----:B-1----:R-:W-:Y:S01]  /*1a8d0*/  MOV R36, R34 ;  /* 0x0000002200247202 */ /* 0x002fe20000000f00 */
[----:B------:R-:W-:Y:S01]  /*1a8e0*/  FADD.FTZ R26, R11, R10 ;  /* 0x0000000a0b1a7221 */ /* 0x000fe20000010000 */
[----:B------:R-:W-:Y:S01]  /*1a8f0*/  MOV R10, R8 ;  /* 0x00000008000a7202 */ /* 0x000fe20000000f00 */
[----:B------:R1:W-:Y:S04]  /*1a900*/  STL [R1+0x4a0], R38 ;  /* 0x0004a02601007387 */ /* 0x0003e80000100800 */
[----:B0-----:R-:W4:Y:S01]  /*1a910*/  LDL.LU R2, [R1+0x220] ;  /* 0x0002200001027983 */ /* 0x001f220000300800 */
[----:B------:R-:W-:-:S03]  /*1a920*/  FADD.FTZ R8, R36, R37 ;  /* 0x0000002524087221 */ /* 0x000fc60000010000 */
[----:B------:R-:W4:Y:S01]  /*1a930*/  LDL.LU R34, [R1+0x2f8] ;  /* 0x0002f80001227983 */ /* 0x000f220000300800 */
[----:B------:R-:W-:-:S03]  /*1a940*/  FADD.FTZ R35, R35, R4 ;  /* 0x0000000423237221 */ /* 0x000fc60000010000 */
[----:B-1----:R-:W4:Y:S04]  /*1a950*/  LDL.LU R38, [R1+0x384] ;  /* 0x0003840001267983 */ /* 0x002f280000300800 */
[----:B------:R-:W4:Y:S01]  /*1a960*/  LDL.LU R36, [R1+0x37c] ;  /* 0x00037c0001247983 */ /* 0x000f220000300800 */
[----:B------:R-:W-:-:S03]  /*1a970*/  FADD.FTZ R8, R8, R27 ;  /* 0x0000001b08087221 */ /* 0x000fc60000010000 */
[----:B------:R-:W4:Y:S01]  /*1a980*/  LDL.LU R37, [R1+0x2dc] ;  /* 0x0002dc0001257983 */ /* 0x000f220000300800 */
[----:B------:R-:W-:-:S03]  /*1a990*/  FFMA.FTZ R45, R45, R27, R9 ;  /* 0x0000001b2d2d7223 */ /* 0x000fc60000010009 */
[----:B------:R-:W4:Y:S01]  /*1a9a0*/  LDL.LU R27, [R1+0x4cc] ;  /* 0x0004cc00011b7983 */ /* 0x000f220000300800 */
[----:B------:R-:W-:Y:S02]  /*1a9b0*/  FADD.FTZ R35, R35, R29 ;  /* 0x0000001d23237221 */ /* 0x000fe40000010000 */
[----:B------:R-:W-:Y:S02]  /*1a9c0*/  FFMA.FTZ R5, R5, R29, R28 ;  /* 0x0000001d05057223 */ /* 0x000fe4000001001c */
[----:B------:R-:W4:Y:S04]  /*1a9d0*/  LDL.LU R28, [R1+0x4c8] ;  /* 0x0004c800011c7983 */ /* 0x000f280000300800 */
[----:B------:R-:W4:Y:S01]  /*1a9e0*/  LDL.LU R29, [R1+0x4c4] ;  /* 0x0004c400011d7983 */ /* 0x000f220000300800 */
[----:B------:R-:W-:-:S03]  /*1a9f0*/  FFMA.FTZ R31, R31, R42, R45 ;  /* 0x0000002a1f1f7223 */ /* 0x000fc6000001002d */
[----:B------:R-:W4:Y:S01]  /*1aa00*/  LDL.LU R45, [R1+0x364] ;  /* 0x00036400012d7983 */ /* 0x000f220000300800 */
[----:B------:R-:W-:Y:S02]  /*1aa10*/  FADD.FTZ R8, R8, R42 ;  /* 0x0000002a08087221 */ /* 0x000fe40000010000 */
[----:B------:R-:W-:Y:S01]  /*1aa20*/  FADD.FTZ R35, R35, R30 ;  /* 0x0000001e23237221 */ /* 0x000fe20000010000 */
[----:B------:R-:W4:Y:S01]  /*1aa30*/  LDL.LU R42, [R1+0x368] ;  /* 0x00036800012a7983 */ /* 0x000f220000300800 */
[----:B------:R-:W-:Y:S02]  /*1aa40*/  FFMA.FTZ R5, R39, R30, R5 ;  /* 0x0000001e27057223 */ /* 0x000fe40000010005 */
[----:B------:R-:W-:Y:S02]  /*1aa50*/  FFMA.FTZ R33, R33, R44, R31 ;  /* 0x0000002c21217223 */ /* 0x000fe4000001001f */
[----:B------:R-:W-:Y:S02]  /*1aa60*/  FADD.FTZ R8, R8, R44 ;  /* 0x0000002c08087221 */ /* 0x000fe40000010000 */
[----:B--2---:R-:W-:Y:S01]  /*1aa70*/  FADD.FTZ R35, R35, R32 ;  /* 0x0000002023237221 */ /* 0x004fe20000010000 */
[----:B------:R-:W2:Y:S01]  /*1aa80*/  LDL.LU R44, [R1+0x35c] ;  /* 0x00035c00012c7983 */ /* 0x000ea20000300800 */
[----:B------:R-:W-:-:S03]  /*1aa90*/  FFMA.FTZ R5, R43, R32, R5 ;  /* 0x000000202b057223 */ /* 0x000fc60000010005 */
[----:B------:R-:W2:Y:S01]  /*1aaa0*/  LDL.LU R43, [R1+0x360] ;  /* 0x00036000012b7983 */ /* 0x000ea20000300800 */
[----:B------:R-:W-:Y:S02]  /*1aab0*/  FFMA.FTZ R5, R41, R12, R5 ;  /* 0x0000000c29057223 */ /* 0x000fe40000010005 */
[----:B------:R-:W-:Y:S01]  /*1aac0*/  FADD.FTZ R12, R35, R12 ;  /* 0x0000000c230c7221 */ /* 0x000fe20000010000 */
[----:B------:R-:W2:Y:S04]  /*1aad0*/  LDL.LU R41, [R1+0x354] ;  /* 0x0003540001297983 */ /* 0x000ea80000300800 */
[----:B------:R-:W0:Y:S04]  /*1aae0*/  S2R R39, SR_LANEID ;  /* 0x0000000000277919 */ /* 0x000e280000000000 */
[----:B------:R-:W2:Y:S04]  /*1aaf0*/  LDL.LU R30, [R1+0x4c0] ;  /* 0x0004c000011e7983 */ /* 0x000ea80000300800 */
[----:B------:R-:W2:Y:S01]  /*1ab00*/  LDL.LU R31, [R1+0x4bc] ;  /* 0x0004bc00011f7983 */ /* 0x000ea20000300800 */
[----:B---3--:R-:W-:-:S03]  /*1ab10*/  FFMA.FTZ R5, R40, R13, R5 ;  /* 0x0000000d28057223 */ /* 0x008fc60000010005 */
[----:B------:R-:W3:Y:S01]  /*1ab20*/  LDL.LU R32, [R1+0x4b8] ;  /* 0x0004b80001207983 */ /* 0x000ee20000300800 */
[----:B------:R-:W-:-:S03]  /*1ab30*/  FADD.FTZ R13, R12, R13 ;  /* 0x0000000d0c0d7221 */ /* 0x000fc60000010000 */
[----:B------:R-:W3:Y:S04]  /*1ab40*/  LDL.LU R40, [R1+0x34c] ;  /* 0x00034c0001287983 */ /* 0x000ee80000300800 */
[----:B------:R-:W3:Y:S01]  /*1ab50*/  LDL.LU R12, [R1+0x370] ;  /* 0x00037000010c7983 */ /* 0x000ee20000300800 */
[----:B------:R-:W-:-:S03]  /*1ab60*/  FMUL.FTZ R11, R0, R7 ;  /* 0x00000007000b7220 */ /* 0x000fc60000410000 */
[----:B------:R-:W3:Y:S01]  /*1ab70*/  LDL.LU R35, [R1+0x4ac] ;  /* 0x0004ac0001237983 */ /* 0x000ee20000300800 */
[----:B----4-:R-:W-:-:S05]  /*1ab80*/  FFMA.FTZ R10, R2, R11, R10 ;  /* 0x0000000b020a7223 */ /* 0x010fca000001000a */
[----:B------:R-:W1:Y:S01]  /*1ab90*/  SHFL.DOWN PT, R4, R10, 0x1, 0x1f ;  /* 0x08201f000a047f89 */ /* 0x000e6200000e0000 */
[----:B0-----:R-:W-:Y:S01]  /*1aba0*/  ISETP.GT.AND P0, PT, R39, 0x1e, PT ;  /* 0x0000001e2700780c */ /* 0x001fe20003f04270 */
[----:B------:R-:W-:Y:S02]  /*1abb0*/  FADD.FTZ R8, R8, R34 ;  /* 0x0000002208087221 */ /* 0x000fe40000010000 */
[----:B------:R-:W-:Y:S02]  /*1abc0*/  FFMA.FTZ R38, R38, R34, R33 ;  /* 0x0000002226267223 */ /* 0x000fe40000010021 */
[----:B------:R-:W-:Y:S01]  /*1abd0*/  FADD.FTZ R11, R11, R26 ;  /* 0x0000001a0b0b7221 */ /* 0x000fe20000010000 */
[----:B------:R-:W4:Y:S04]  /*1abe0*/  LDL.LU R33, [R1+0x4b4] ;  /* 0x0004b40001217983 */ /* 0x000f280000300800 */
[----:B------:R-:W4:Y:S01]  /*1abf0*/  LDL.LU R34, [R1+0x4b0] ;  /* 0x0004b00001227983 */ /* 0x000f220000300800 */
[----:B------:R-:W-:-:S02]  /*1ac00*/  FFMA.FTZ R36, R36, R37, R38 ;  /* 0x0000002524247223 */ /* 0x000fc40000010026 */
[----:B------:R-:W-:Y:S01]  /*1ac10*/  FADD.FTZ R8, R8, R37 ;  /* 0x0000002508087221 */ /* 0x000fe20000010000 */
[----:B------:R-:W4:Y:S04]  /*1ac20*/  LDL.LU R38, [R1+0x2d0] ;  /* 0x0002d00001267983 */ /* 0x000f280000300800 */
[----:B------:R-:W4:Y:S01]  /*1ac30*/  LDL.LU R37, [R1+0x358] ;  /* 0x0003580001257983 */ /* 0x000f220000300800 */
[----:B-1----:R-:W-:-:S03]  /*1ac40*/  @!P0 FADD.FTZ R10, R10, R4 ;  /* 0x000000040a0a8221 */ /* 0x002fc60000010000 */
[----:B------:R-:W4:Y:S04]  /*1ac50*/  LDL.LU R26, [R1+0x4d0] ;  /* 0x0004d000011a7983 */ /* 0x000f280000300800 */
[----:B------:R-:W4:Y:S01]  /*1ac60*/  LDL.LU R4, [R1+0x348] ;  /* 0x0003480001047983 */ /* 0x000f220000300800 */
[----:B------:R-:W-:Y:S02]  /*1ac70*/  FFMA.FTZ R45, R45, R15, R5 ;  /* 0x0000000f2d2d7223 */ /* 0x000fe40000010005 */
[----:B------:R-:W-:-:S04]  /*1ac80*/  FADD.FTZ R15, R13, R15 ;  /* 0x0000000f0d0f7221 */ /* 0x000fc80000010000 */
[----:B------:R-:W-:-:S04]  /*1ac90*/  FADD.FTZ R15, R15, R17 ;  /* 0x000000110f0f7221 */ /* 0x000fc80000010000 */
[----:B------:R-:W-:-:S04]  /*1aca0*/  FADD.FTZ R15, R15, R19 ;  /* 0x000000130f0f7221 */ /* 0x000fc80000010000 */
[----:B------:R-:W-:Y:S01]  /*1acb0*/  FADD.FTZ R15, R15, R20 ;  /* 0x000000140f0f7221 */ /* 0x000fe20000010000 */
[----:B------:R-:W0:Y:S02]  /*1acc0*/  SHFL.DOWN PT, R9, R11, 0x1, 0x1f ;  /* 0x08201f000b097f89 */ /* 0x000e2400000e0000 */
[----:B0-----:R-:W-:Y:S02]  /*1acd0*/  @!P0 FADD.FTZ R11, R11, R9 ;  /* 0x000000090b0b8221 */ /* 0x001fe40000010000 */
[----:B------:R-:W4:Y:S01]  /*1ace0*/  LDL.LU R9, [R1+0x33c] ;  /* 0x00033c0001097983 */ /* 0x000f220000300800 */
[----:B--2---:R-:W-:-:S03]  /*1acf0*/  FFMA.FTZ R13, R44, R17, R45 ;  /* 0x000000112c0d7223 */ /* 0x004fc6000001002d */
[----:B------:R-:W2:Y:S04]  /*1ad00*/  LDL.LU R17, [R1+0x2c0] ;  /* 0x0002c00001117983 */ /* 0x000ea80000300800 */
[----:B------:R-:W4:Y:S01]  /*1ad10*/  LDL.LU R45, [R1+0x334] ;  /* 0x00033400012d7983 */ /* 0x000f220000300800 */
[----:B------:R-:W-:-:S03]  /*1ad20*/  FFMA.FTZ R13, R41, R19, R13 ;  /* 0x00000013290d7223 */ /* 0x000fc6000001000d */
[----:B------:R-:W4:Y:S04]  /*1ad30*/  LDL.LU R19, [R1+0x238] ;  /* 0x0002380001137983 */ /* 0x000f280000300800 */
[----:B------:R-:W4:Y:S04]  /*1ad40*/  LDL.LU R44, [R1+0x338] ;  /* 0x00033800012c7983 */ /* 0x000f280000300800 */
[----:B------:R-:W4:Y:S01]  /*1ad50*/  LDL.LU R41, [R1+0x2b4] ;  /* 0x0002b40001297983 */ /* 0x000f220000300800 */
[----:B---3--:R-:W-:-:S03]  /*1ad60*/  FFMA.FTZ R13, R40, R20, R13 ;  /* 0x00000014280d7223 */ /* 0x008fc6000001000d */
[----:B------:R-:W3:Y:S01]  /*1ad70*/  LDL.LU R20, [R1+0x350] ;  /* 0x0003500001147983 */ /* 0x000ee20000300800 */
[----:B------:R-:W-:Y:S02]  /*1ad80*/  FFMA.FTZ R12, R12, R14, R36 ;  /* 0x0000000e0c0c7223 */ /* 0x000fe40000010024 */
[----:B------:R-:W-:Y:S01]  /*1ad90*/  FADD.FTZ R14, R8, R14 ;  /* 0x0000000e080e7221 */ /* 0x000fe20000010000 */
[----:B------:R-:W-:Y:S01]  /*1ada0*/  SHFL.DOWN PT, R5, R11, 0x2, 0x1f ;  /* 0x08401f000b057f89 */ /* 0x000fe200000e0000 */
[----:B------:R-:W-:-:S03]  /*1adb0*/  FFMA.FTZ R12, R42, R16, R12 ;  /* 0x000000102a0c7223 */ /* 0x000fc6000001000c */
[----:B------:R-:W3:Y:S01]  /*1adc0*/  LDL.LU R8, [R1+0x2cc] ;  /* 0x0002cc0001087983 */ /* 0x000ee20000300800 */
[----:B------:R-:W-:-:S03]  /*1add0*/  FADD.FTZ R16, R14, R16 ;  /* 0x000000100e107221 */ /* 0x000fc60000010000 */
[----:B------:R-:W3:Y:S01]  /*1ade0*/  LDL.LU R14, [R1+0x340] ;  /* 0x00034000010e7983 */ /* 0x000ee20000300800 */
[----:B------:R-:W-:Y:S02]  /*1adf0*/  FFMA.FTZ R12, R43, R18, R12 ;  /* 0x000000122b0c7223 */ /* 0x000fe4000001000c */
[----:B------:R-:W-:Y:S01]  /*1ae00*/  FADD.FTZ R18, R16, R18 ;  /* 0x0000001210127221 */ /* 0x000fe20000010000 */
[----:B------:R-:W3:Y:S04]  /*1ae10*/  LDL.LU R43, [R1+0x2b0] ;  /* 0x0002b000012b7983 */ /* 0x000ee80000300800 */
[----:B------:R-:W3:Y:S01]  /*1ae20*/  LDL.LU R16, [R1+0x344] ;  /* 0x0003440001107983 */ /* 0x000ee20000300800 */
[----:B------:R-:W-:Y:S01]  /*1ae30*/  ISETP.GT.AND P0, PT, R39, 0x1d, PT ;  /* 0x0000001d2700780c */ /* 0x000fe20003f04270 */
[----:B--2---:R-:W-:-:S02]  /*1ae40*/  FADD.FTZ R15, R15, R17 ;  /* 0x000000110f0f7221 */ /* 0x004fc40000010000 */
[----:B------:R-:W0:Y:S01]  /*1ae50*/  SHFL.DOWN PT, R42, R10, 0x2, 0x1f ;  /* 0x08401f000a2a7f89 */ /* 0x000e2200000e0000 */
[----:B----4-:R-:W-:Y:S02]  /*1ae60*/  FFMA.FTZ R12, R37, R38, R12 ;  /* 0x00000026250c7223 */ /* 0x010fe4000001000c */
[----:B------:R-:W-:Y:S01]  /*1ae70*/  FADD.FTZ R18, R18, R38 ;  /* 0x0000002612127221 */ /* 0x000fe20000010000 */
[----:B------:R-:W2:Y:S03]  /*1ae80*/  LDL.LU R37, [R1+0x4a4] ;  /* 0x0004a40001257983 */ /* 0x000ea60000300800 */
[----:B------:R-:W-:Y:S01]  /*1ae90*/  FADD.FTZ R18, R18, R19 ;  /* 0x0000001312127221 */ /* 0x000fe20000010000 */
[----:B------:R-:W4:Y:S01]  /*1aea0*/  LDL.LU R39, [R1+0x49c] ;  /* 0x00049c0001277983 */ /* 0x000f220000300800 */
[----:B------:R-:W-:-:S03]  /*1aeb0*/  FADD.FTZ R15, R15, R21 ;  /* 0x000000150f0f7221 */ /* 0x000fc60000010000 */
[----:B------:R-:W2:Y:S04]  /*1aec0*/  LDL.LU R36, [R1+0x4a8] ;  /* 0x0004a80001247983 */ /* 0x000ea80000300800 */
[----:B------:R-:W2:Y:S01]  /*1aed0*/  LDL.LU R40, [R1+0x498] ;  /* 0x0004980001287983 */ /* 0x000ea20000300800 */
[----:B---3--:R-:W-:-:S03]  /*1aee0*/  FFMA.FTZ R13, R16, R17, R13 ;  /* 0x00000011100d7223 */ /* 0x008fc6000001000d */
[----:B------:R-:W3:Y:S01]  /*1aef0*/  LDL.LU R38, [R1+0x4a0] ;  /* 0x0004a00001267983 */ /* 0x000ee20000300800 */
[----:B------:R-:W-:Y:S02]  /*1af00*/  FFMA.FTZ R12, R20, R19, R12 ;  /* 0x00000013140c7223 */ /* 0x000fe4000001000c */
[----:B------:R-:W-:Y:S01]  /*1af10*/  FADD.FTZ R18, R18, R8 ;  /* 0x0000000812127221 */ /* 0x000fe20000010000 */
[----:B------:R-:W2:Y:S01]  /*1af20*/  LDL.LU R20, [R1+0x30c] ;  /* 0x00030c0001147983 */ /* 0x000ea20000300800 */
[----:B------:R-:W-:Y:S02]  /*1af30*/  FFMA.FTZ R12, R4, R8, R12 ;  /* 0x00000008040c7223 */ /* 0x000fe4000001000c */
[----:B------:R-:W-:Y:S01]  /*1af40*/  FADD.FTZ R18, R18, R22 ;  /* 0x0000001612127221 */ /* 0x000fe20000010000 */
[----:B------:R-:W2:Y:S01]  /*1af50*/  LDL.LU R19, [R1+0x2a0] ;  /* 0x0002a00001137983 */ /* 0x000ea20000300800 */
[----:B------:R-:W-:-:S03]  /*1af60*/  FFMA.FTZ R12, R14, R22, R12 ;  /* 0x000000160e0c7223 */ /* 0x000fc6000001000c */
[----:B------:R-:W2:Y:S01]  /*1af70*/  LDL.LU R22, [R1+0x328] ;  /* 0x0003280001167983 */ /* 0x000ea20000300800 */
[----:B------:R-:W-:-:S03]  /*1af80*/  FFMA.FTZ R13, R9, R21, R13 ;  /* 0x00000015090d7223 */ /* 0x000fc6000001000d */
[----:B------:R-:W3:Y:S04]  /*1af90*/  LDL.LU R21, [R1+0x32c] ;  /* 0x00032c0001157983 */ /* 0x000ee80000300800 */
[----:B------:R-:W3:Y:S04]  /*1afa0*/  LDL.LU R9, [R1+0x2fc] ;  /* 0x0002fc0001097983 */ /* 0x000ee80000300800 */
[----:B------:R-:W4:Y:S04]  /*1afb0*/  LDL.LU R4, [R1+0x310] ;  /* 0x0003100001047983 */ /* 0x000f280000300800 */
[----:B------:R-:W4:Y:S01]  /*1afc0*/  LDL.LU R8, [R1+0x2a4] ;  /* 0x0002a40001087983 */ /* 0x000f220000300800 */
[----:B------:R-:W-:-:S02]  /*1afd0*/  FFMA.FTZ R13, R45, R43, R13 ;  /* 0x0000002b2d0d7223 */ /* 0x000fc4000001000d */
[----:B0-----:R-:W-:Y:S01]  /*1afe0*/  @!P0 FADD.FTZ R10, R10, R42 ;  /* 0x0000002a0a0a8221 */ /* 0x001fe20000010000 */
[----:B------:R-:W4:Y:S01]  /*1aff0*/  LDL.LU R17, [R1+0x2f0] ;  /* 0x0002f00001117983 */ /* 0x000f220000300800 */
[----:B------:R-:W-:Y:S02]  /*1b000*/  @!P0 FADD.FTZ R11, R11, R5 ;  /* 0x000000050b0b8221 */ /* 0x000fe40000010000 */
[----:B------:R-:W-:Y:S01]  /*1b010*/  FFMA.FTZ R16, R44, R41, R12 ;  /* 0x000000292c107223 */ /* 0x000fe2000001000c */
[----:B------:R-:W4:Y:S04]  /*1b020*/  LDL.LU R5, [R1+0x300] ;  /* 0x0003000001057983 */ /* 0x000f280000300800 */
[----:B------:R-:W0:Y:S04]  /*1b030*/  SHFL.DOWN PT, R12, R10, 0x4, 0x1f ;  /* 0x08801f000a0c7f89 */ /* 0x000e2800000e0000 */
[----:B------:R-:W1:Y:S01]  /*1b040*/  SHFL.DOWN PT, R14, R11, 0x4, 0x1f ;  /* 0x08801f000b0e7f89 */ /* 0x000e6200000e0000 */
[----:B------:R-:W-:-:S03]  /*1b050*/  FADD.FTZ R15, R15, R43 ;  /* 0x0000002b0f0f7221 */ /* 0x000fc60000010000 */
[----:B------:R-:W4:Y:S01]  /*1b060*/  LDL.LU R42, [R1+0x254] ;  /* 0x00025400012a7983 */ /* 0x000f220000300800 */
[----:B------:R-:W-:Y:S02]  /*1b070*/  FADD.FTZ R18, R18, R41 ;  /* 0x0000002912127221 */ /* 0x000fe40000010000 */
[----:B------:R-:W-:Y:S01]  /*1b080*/  FADD.FTZ R15, R15, R23 ;  /* 0x000000170f0f7221 */ /* 0x000fe20000010000 */
[----:B------:R-:W4:Y:S01]  /*1b090*/  LDL.LU R43, [R1+0x28c] ;  /* 0x00028c00012b7983 */ /* 0x000f220000300800 */
[----:B------:R-:W-:-:S03]  /*1b0a0*/  FADD.FTZ R18, R18, R24 ;  /* 0x0000001812127221 */ /* 0x000fc60000010000 */
[----:B------:R-:W4:Y:S04]  /*1b0b0*/  LDL.LU R45, [R1+0x2e8] ;  /* 0x0002e800012d7983 */ /* 0x000f280000300800 */
[----:B------:R-:W4:Y:S04]  /*1b0c0*/  LDL.LU R44, [R1+0x2f4] ;  /* 0x0002f400012c7983 */ /* 0x000f280000300800 */
[----:B------:R-:W4:Y:S01]  /*1b0d0*/  LDL.LU R41, [R1+0x494] ;  /* 0x0004940001297983 */ /* 0x000f220000300800 */
[----:B--2---:R-:W-:Y:S02]  /*1b0e0*/  FFMA.FTZ R13, R22, R23, R13 ;  /* 0x00000017160d7223 */ /* 0x004fe4000001000d */
[----:B------:R-:W-:Y:S01]  /*1b0f0*/  FADD.FTZ R15, R15, R19 ;  /* 0x000000130f0f7221 */ /* 0x000fe20000010000 */
[----:B------:R-:W2:Y:S01]  /*1b100*/  LDL.LU R23, [R1+0x2ec] ;  /* 0x0002ec0001177983 */ /* 0x000ea20000300800 */
[----:B------:R-:W-:-:S03]  /*1b110*/  FFMA.FTZ R13, R20, R19, R13 ;  /* 0x00000013140d7223 */ /* 0x000fc6000001000d */
[----:B------:R-:W0:Y:S01]  /*1b120*/  S2R R20, SR_LANEID ;  /* 0x0000000000147919 */ /* 0x000e220000000000 */
[----:B---3--:R-:W-:-:S03]  /*1b130*/  FFMA.FTZ R16, R21, R24, R16 ;  /* 0x0000001815107223 */ /* 0x008fc60000010010 */
[----:B------:R-:W3:Y:S01]  /*1b140*/  LDL.LU R24, [R1+0x258] ;  /* 0x0002580001187983 */ /* 0x000ee20000300800 */
[----:B------:R-:W-:Y:S02]  /*1b150*/  FFMA.FTZ R13, R9, R25, R13 ;  /* 0x00000019090d7223 */ /* 0x000fe4000001000d */
[----:B------:R-:W-:Y:S01]  /*1b160*/  FADD.FTZ R15, R15, R25 ;  /* 0x000000190f0f7221 */ /* 0x000fe20000010000 */
[----:B------:R-:W2:Y:S04]  /*1b170*/  LDL.LU R9, [R1+0x2d4] ;  /* 0x0002d40001097983 */ /* 0x000ea80000300800 */
[----:B------:R-:W2:Y:S04]  /*1b180*/  LDL.LU R25, [R1+0x294] ;  /* 0x0002940001197983 */ /* 0x000ea80000300800 */
[----:B------:R-:W2:Y:S04]  /*1b190*/  LDL.LU R22, [R1+0x2e4] ;  /* 0x0002e40001167983 */ /* 0x000ea80000300800 */
[----:B------:R-:W2:Y:S01]  /*1b1a0*/  LDL.LU R21, [R1+0x284] ;  /* 0x0002840001157983 */ /* 0x000ea20000300800 */
[----:B0-----:R-:W-:Y:S01]  /*1b1b0*/  ISETP.GT.AND P0, PT, R20, 0x1b, PT ;  /* 0x0000001b1400780c */ /* 0x001fe20003f04270 */
[----:B----4-:R-:W-:-:S02]  /*1b1c0*/  FADD.FTZ R18, R18, R8 ;  /* 0x0000000812127221 */ /* 0x010fc40000010000 */
[----:B------:R-:W4:Y:S10]  /*1b1d0*/  LDL.LU R19, [R1+0x264] ;  /* 0x0002640001137983 */ /* 0x000f340000300800 */
[----:B------:R-:W-:-:S02]  /*1b1e0*/  @!P0 FADD.FTZ R10, R10, R12 ;  /* 0x0000000c0a0a8221 */ /* 0x000fc40000010000 */
[----:B-1----:R-:W-:Y:S01]  /*1b1f0*/  @!P0 FADD.FTZ R11, R11, R14 ;  /* 0x0000000e0b0b8221 */ /* 0x002fe20000010000 */
[----:B------:R-:W4:Y:S04]  /*1b200*/  LDL.LU R12, [R1+0x280] ;  /* 0x00028000010c7983 */ /* 0x000f280000300800 */
[----:B------:R-:W4:Y:S01]  /*1b210*/  LDL.LU R14, [R1+0x2e0] ;  /* 0x0002e000010e7983 */ /* 0x000f220000300800 */
[----:B------:R-:W-:-:S03]  /*1b220*/  FFMA.FTZ R16, R4, R8, R16 ;  /* 0x0000000804107223 */ /* 0x000fc60000010010 */
[----:B------:R-:W4:Y:S01]  /*1b230*/  LDL.LU R8, [R1+0x2d8] ;  /* 0x0002d80001087983 */ /* 0x000f220000300800 */
[----:B------:R-:W-:-:S03]  /*1b240*/  FFMA.FTZ R16, R5, R42, R16 ;  /* 0x0000002a05107223 */ /* 0x000fc60000010010 */
[----:B------:R-:W4:Y:S01]  /*1b250*/  LDL.LU R5, [R1+0x2c4] ;  /* 0x0002c40001057983 */ /* 0x000f220000300800 */
[----:B------:R-:W-:-:S03]  /*1b260*/  FFMA.FTZ R13, R17, R43, R13 ;  /* 0x0000002b110d7223 */ /* 0x000fc6000001000d */
[----:B------:R-:W4:Y:S01]  /*1b270*/  LDL.LU R4, [R1+0x270] ;  /* 0x0002700001047983 */ /* 0x000f220000300800 */
[----:B------:R-:W-:-:S03]  /*1b280*/  FADD.FTZ R15, R15, R43 ;  /* 0x0000002b0f0f7221 */ /* 0x000fc60000010000 */
[----:B------:R-:W4:Y:S01]  /*1b290*/  LDL.LU R17, [R1+0x2b8] ;  /* 0x0002b80001117983 */ /* 0x000f220000300800 */
[----:B------:R-:W-:-:S03]  /*1b2a0*/  FADD.FTZ R18, R18, R42 ;  /* 0x0000002a12127221 */ /* 0x000fc60000010000 */
[----:B------:R-:W4:Y:S04]  /*1b2b0*/  LDL.LU R43, [R1+0x48c] ;  /* 0x00048c00012b7983 */ /* 0x000f280000300800 */
[----:B------:R-:W4:Y:S01]  /*1b2c0*/  LDL.LU R42, [R1+0x490] ;  /* 0x00049000012a7983 */ /* 0x000f220000300800 */
[----:B---3--:R-:W-:Y:S02]  /*1b2d0*/  FFMA.FTZ R13, R45, R24, R13 ;  /* 0x000000182d0d7223 */ /* 0x008fe4000001000d */
[----:B------:R-:W-:Y:S01]  /*1b2e0*/  FADD.FTZ R15, R15, R24 ;  /* 0x000000180f0f7221 */ /* 0x000fe20000010000 */
[----:B------:R-:W3:Y:S04]  /*1b2f0*/  LDL.LU R45, [R1+0x484] ;  /* 0x00048400012d7983 */ /* 0x000ee80000300800 */
[----:B------:R-:W3:Y:S01]  /*1b300*/  LDL.LU R24, [R1+0x2a8] ;  /* 0x0002a80001187983 */ /* 0x000ee20000300800 */
[----:B--2---:R-:W-:-:S02]  /*1b310*/  FFMA.FTZ R16, R44, R25, R16 ;  /* 0x000000192c107223 */ /* 0x004fc40000010010 */
[----:B------:R-:W-:Y:S01]  /*1b320*/  FADD.FTZ R18, R18, R25 ;  /* 0x0000001912127221 */ /* 0x000fe20000010000 */
[----:B------:R-:W2:Y:S01]  /*1b330*/  LDL.LU R44, [R1+0x488] ;  /* 0x00048800012c7983 */ /* 0x000ea20000300800 */
[----:B------:R-:W-:Y:S02]  /*1b340*/  FFMA.FTZ R16, R23, R26, R16 ;  /* 0x0000001a17107223 */ /* 0x000fe40000010010 */
[----:B------:R-:W-:Y:S01]  /*1b350*/  FADD.FTZ R18, R18, R26 ;  /* 0x0000001a12127221 */ /* 0x000fe20000010000 */
[----:B------:R-:W2:Y:S04]  /*1b360*/  LDL.LU R25, [R1+0x2bc] ;  /* 0x0002bc0001197983 */ /* 0x000ea80000300800 */
[----:B------:R-:W2:Y:S01]  /*1b370*/  LDL.LU R26, [R1+0x274] ;  /* 0x00027400011a7983 */ /* 0x000ea20000300800 */
[----:B------:R-:W-:-:S03]  /*1b380*/  FFMA.FTZ R16, R22, R21, R16 ;  /* 0x0000001516107223 */ /* 0x000fc60000010010 */
[----:B------:R-:W2:Y:S01]  /*1b390*/  LDL.LU R23, [R1+0x2ac] ;  /* 0x0002ac0001177983 */ /* 0x000ea20000300800 */
[----:B----4-:R-:W-:-:S03]  /*1b3a0*/  FADD.FTZ R15, R15, R12 ;  /* 0x0000000c0f0f7221 */ /* 0x010fc60000010000 */
[----:B------:R-:W4:Y:S01]  /*1b3b0*/  LDL.LU R22, [R1+0x298] ;  /* 0x0002980001167983 */ /* 0x000f220000300800 */
[----:B------:R-:W-:Y:S02]  /*1b3c0*/  FFMA.FTZ R13, R14, R12, R13 ;  /* 0x0000000c0e0d7223 */ /* 0x000fe4000001000d */
[----:B------:R-:W-:Y:S02]  /*1b3d0*/  FADD.FTZ R15, R15, R27 ;  /* 0x0000001b0f0f7221 */ /* 0x000fe40000010000 */
[----:B------:R-:W-:Y:S02]  /*1b3e0*/  FFMA.FTZ R13, R9, R27, R13 ;  /* 0x0000001b090d7223 */ /* 0x000fe4000001000d */
[----:B------:R-:W4:Y:S01]  /*1b3f0*/  LDL.LU R27, [R1+0x2c8] ;  /* 0x0002c800011b7983 */ /* 0x000f220000300800 */
[----:B------:R-:W-:-:S03]  /*1b400*/  FADD.FTZ R18, R18, R21 ;  /* 0x0000001512127221 */ /* 0x000fc60000010000 */
[----:B------:R-:W4:Y:S01]  /*1b410*/  LDL.LU R21, [R1+0x29c] ;  /* 0x00029c0001157983 */ /* 0x000f220000300800 */
[----:B------:R-:W-:Y:S02]  /*1b420*/  FFMA.FTZ R16, R8, R19, R16 ;  /* 0x0000001308107223 */ /* 0x000fe40000010010 */
[----:B------:R-:W-:Y:S01]  /*1b430*/  FADD.FTZ R18, R18, R19 ;  /* 0x0000001312127221 */ /* 0x000fe20000010000 */
[----:B------:R-:W0:Y:S04]  /*1b440*/  SHFL.DOWN PT, R12, R10, 0x8, 0x1f ;  /* 0x09001f000a0c7f89 */ /* 0x000e2800000e0000 */
[----:B------:R-:W4:Y:S01]  /*1b450*/  LDL.LU R19, [R1+0x290] ;  /* 0x0002900001137983 */ /* 0x000f220000300800 */
[----:B------:R-:W-:Y:S02]  /*1b460*/  FFMA.FTZ R13, R5, R4, R13 ;  /* 0x00000004050d7223 */ /* 0x000fe4000001000d */
[----:B------:R-:W-:Y:S01]  /*1b470*/  FADD.FTZ R15, R15, R4 ;  /* 0x000000040f0f7221 */ /* 0x000fe20000010000 */
[----:B------:R-:W1:Y:S01]  /*1b480*/  SHFL.DOWN PT, R14, R11, 0x8, 0x1f ;  /* 0x09001f000b0e7f89 */ /* 0x000e6200000e0000 */
[----:B------:R-:W-:-:S02]  /*1b490*/  FFMA.FTZ R13, R17, R28, R13 ;  /* 0x0000001c110d7223 */ /* 0x000fc4000001000d */
[----:B------:R-:W-:Y:S01]  /*1b4a0*/  FADD.FTZ R15, R15, R28 ;  /* 0x0000001c0f0f7221 */ /* 0x000fe20000010000 */
[----:B------:R-:W4:Y:S03]  /*1b4b0*/  LDL.LU R17, [R1+0x26c] ;  /* 0x00026c0001117983 */ /* 0x000f260000300800 */
[----:B------:R-:W-:Y:S01]  /*1b4c0*/  FADD.FTZ R15, R15, R30 ;  /* 0x0000001e0f0f7221 */ /* 0x000fe20000010000 */
[----:B------:R-:W4:Y:S01]  /*1b4d0*/  LDL.LU R28, [R1+0x278] ;  /* 0x00027800011c7983 */ /* 0x000f220000300800 */
[----:B------:R-:W-:-:S03]  /*1b4e0*/  ISETP.GT.AND P0, PT, R20, 0x17, PT ;  /* 0x000000171400780c */ /* 0x000fc60003f04270 */
[----:B------:R0:W5:Y:S04]  /*1b4f0*/  LDL.LU R9, [R1+0x480] ;  /* 0x0004800001097983 */ /* 0x0001680000300800 */
[----:B------:R0:W5:Y:S04]  /*1b500*/  LDL.LU R8, [R1+0x47c] ;  /* 0x00047c0001087983 */ /* 0x0001680000300800 */
[----:B------:R0:W5:Y:S04]  /*1b510*/  LDL.LU R5, [R1+0x478] ;  /* 0x0004780001057983 */ /* 0x0001680000300800 */
[----:B------:R0:W5:Y:S01]  /*1b520*/  LDL.LU R4, [R1+0x474] ;  /* 0x0004740001047983 */ /* 0x0001620000300800 */
[----:B---3--:R-:W-:-:S03]  /*1b530*/  FFMA.FTZ R13, R24, R30, R13 ;  /* 0x0000001e180d7223 */ /* 0x008fc6000001000d */
[----:B------:R-:W3:Y:S04]  /*1b540*/  LDL.LU R30, [R1+0x288] ;  /* 0x00028800011e7983 */ /* 0x000ee80000300800 */
[----:B------:R-:W3:Y:S01]  /*1b550*/  LDL.LU R24, [R1+0x250] ;  /* 0x0002500001187983 */ /* 0x000ee20000300800 */
[----:B--2---:R-:W-:-:S04]  /*1b560*/  FADD.FTZ R18, R18, R26 ;  /* 0x0000001a12127221 */ /* 0x004fc80000010000 */
[----:B------:R-:W-:Y:S02]  /*1b570*/  FADD.FTZ R18, R18, R29 ;  /* 0x0000001d12127221 */ /* 0x000fe40000010000 */
[----:B----4-:R-:W-:Y:S02]  /*1b580*/  FFMA.FTZ R16, R27, R26, R16 ;  /* 0x0000001a1b107223 */ /* 0x010fe40000010010 */
[----:B------:R-:W2:Y:S02]  /*1b590*/  LDL.LU R27, [R1+0x268] ;  /* 0x00026800011b7983 */ /* 0x000ea40000300800 */
[----:B------:R-:W-:Y:S02]  /*1b5a0*/  FFMA.FTZ R16, R25, R29, R16 ;  /* 0x0000001d19107223 */ /* 0x000fe40000010010 */
[----:B------:R-:W4:Y:S02]  /*1b5b0*/  LDL.LU R25, [R1+0x25c] ;  /* 0x00025c0001197983 */ /* 0x000f240000300800 */
[----:B------:R-:W-:-:S02]  /*1b5c0*/  FFMA.FTZ R16, R23, R31, R16 ;  /* 0x0000001f17107223 */ /* 0x000fc40000010010 */
[----:B------:R-:W4:Y:S02]  /*1b5d0*/  LDL.LU R23, [R1+0x24c] ;  /* 0x00024c0001177983 */ /* 0x000f240000300800 */
[----:B------:R-:W-:Y:S02]  /*1b5e0*/  FFMA.FTZ R16, R21, R33, R16 ;  /* 0x0000002115107223 */ /* 0x000fe40000010010 */
[----:B------:R-:W4:Y:S04]  /*1b5f0*/  LDL.LU R29, [R1+0x27c] ;  /* 0x00027c00011d7983 */ /* 0x000f280000300800 */
[----:B------:R-:W4:Y:S04]  /*1b600*/  LDL.LU R21, [R1+0x23c] ;  /* 0x00023c0001157983 */ /* 0x000f280000300800 */
[----:B------:R-:W4:Y:S01]  /*1b610*/  LDL.LU R26, [R1+0x260] ;  /* 0x00026000011a7983 */ /* 0x000f220000300800 */
[----:B------:R-:W-:-:S03]  /*1b620*/  FFMA.FTZ R13, R22, R32, R13 ;  /* 0x00000020160d7223 */ /* 0x000fc6000001000d */
[----:B------:R-:W4:Y:S01]  /*1b630*/  LDL.LU R22, [R1+0x240] ;  /* 0x0002400001167983 */ /* 0x000f220000300800 */
[----:B------:R-:W-:-:S03]  /*1b640*/  FFMA.FTZ R13, R19, R34, R13 ;  /* 0x00000022130d7223 */ /* 0x000fc6000001000d */
[----:B------:R-:W4:Y:S01]  /*1b650*/  LDL.LU R19, [R1+0x214] ;  /* 0x0002140001137983 */ /* 0x000f220000300800 */
[----:B------:R-:W-:-:S04]  /*1b660*/  FADD.FTZ R18, R18, R31 ;  /* 0x0000001f12127221 */ /* 0x000fc80000010000 */
[----:B------:R-:W-:-:S04]  /*1b670*/  FADD.FTZ R18, R18, R33 ;  /* 0x0000002112127221 */ /* 0x000fc80000010000 */
[----:B------:R-:W-:-:S04]  /*1b680*/  FADD.FTZ R18, R18, R35 ;  /* 0x0000002312127221 */ /* 0x000fc80000010000 */
[----:B------:R-:W-:Y:S02]  /*1b690*/  FADD.FTZ R18, R18, R37 ;  /* 0x0000002512127221 */ /* 0x000fe40000010000 */
[----:B0-----:R-:W-:Y:S02]  /*1b6a0*/  @!P0 FADD.FTZ R10, R10, R12 ;  /* 0x0000000c0a0a8221 */ /* 0x001fe40000010000 */
[----:B-1----:R-:W-:Y:S02]  /*1b6b0*/  @!P0 FADD.FTZ R11, R11, R14 ;  /* 0x0000000e0b0b8221 */ /* 0x002fe40000010000 */
[----:B------:R-:W-:Y:S02]  /*1b6c0*/  FADD.FTZ R18, R18, R39 ;  /* 0x0000002712127221 */ /* 0x000fe40000010000 */
[----:B------:R-:W-:Y:S01]  /*1b6d0*/  FADD.FTZ R15, R15, R32 ;  /* 0x000000200f0f7221 */ /* 0x000fe20000010000 */
[----:B------:R-:W0:Y:S01]  /*1b6e0*/  SHFL.DOWN PT, R12, R10, 0x10, 0x1f ;  /* 0x0a001f000a0c7f89 */ /* 0x000e2200000e0000 */
[----:B------:R-:W-:-:S02]  /*1b6f0*/  FADD.FTZ R18, R18, R41 ;  /* 0x0000002912127221 */ /* 0x000fc40000010000 */
[----:B------:R-:W-:Y:S01]  /*1b700*/  FADD.FTZ R15, R15, R34 ;  /* 0x000000220f0f7221 */ /* 0x000fe20000010000 */
[----:B------:R-:W1:Y:S01]  /*1b710*/  SHFL.DOWN PT, R14, R11, 0x10, 0x1f ;  /* 0x0a001f000b0e7f89 */ /* 0x000e6200000e0000 */
[----:B------:R-:W-:Y:S02]  /*1b720*/  FADD.FTZ R18, R18, R43 ;  /* 0x0000002b12127221 */ /* 0x000fe40000010000 */
[----:B------:R-:W-:Y:S02]  /*1b730*/  FADD.FTZ R15, R15, R36 ;  /* 0x000000240f0f7221 */ /* 0x000fe40000010000 */
[----:B------:R-:W-:Y:S02]  /*1b740*/  FADD.FTZ R18, R18, R45 ;  /* 0x0000002d12127221 */ /* 0x000fe40000010000 */
[----:B------:R-:W-:Y:S01]  /*1b750*/  FADD.FTZ R15, R15, R38 ;  /* 0x000000260f0f7221 */ /* 0x000fe20000010000 */
[----:B------:R-:W-:-:S03]  /*1b760*/  ISETP.GT.AND P0, PT, R20, 0xf, PT ;  /* 0x0000000f1400780c */ /* 0x000fc60003f04270 */
[----:B------:R-:W-:-:S04]  /*1b770*/  FADD.FTZ R15, R15, R40 ;  /* 0x000000280f0f7221 */ /* 0x000fc80000010000 */
[----:B------:R-:W-:-:S04]  /*1b780*/  FADD.FTZ R15, R15, R42 ;  /* 0x0000002a0f0f7221 */ /* 0x000fc80000010000 */
[----:B------:R-:W-:Y:S02]  /*1b790*/  FADD.FTZ R15, R15, R44 ;  /* 0x0000002c0f0f7221 */ /* 0x000fe40000010000 */
[----:B0-----:R-:W-:Y:S02]  /*1b7a0*/  @!P0 FADD.FTZ R10, R10, R12 ;  /* 0x0000000c0a0a8221 */ /* 0x001fe40000010000 */
[----:B-1----:R-:W-:Y:S02]  /*1b7b0*/  @!P0 FADD.FTZ R11, R11, R14 ;  /* 0x0000000e0b0b8221 */ /* 0x002fe40000010000 */
[----:B---3--:R-:W-:-:S04]  /*1b7c0*/  FFMA.FTZ R16, R30, R35, R16 ;  /* 0x000000231e107223 */ /* 0x008fc80000010010 */
[----:B------:R-:W-:-:S04]  /*1b7d0*/  FFMA.FTZ R16, R28, R37, R16 ;  /* 0x000000251c107223 */ /* 0x000fc80000010010 */
[----:B--2---:R-:W-:-:S04]  /*1b7e0*/  FFMA.FTZ R16, R27, R39, R16 ;  /* 0x000000271b107223 */ /* 0x004fc80000010010 */
[----:B----4-:R-:W-:-:S04]  /*1b7f0*/  FFMA.FTZ R16, R25, R41, R16 ;  /* 0x0000002919107223 */ /* 0x010fc80000010010 */
[----:B------:R-:W-:Y:S02]  /*1b800*/  FFMA.FTZ R16, R23, R43, R16 ;  /* 0x0000002b17107223 */ /* 0x000fe40000010010 */
[----:B------:R-:W-:Y:S02]  /*1b810*/  FFMA.FTZ R13, R29, R36, R13 ;  /* 0x000000241d0d7223 */ /* 0x000fe4000001000d */
[----:B------:R-:W-:Y:S02]  /*1b820*/  FFMA.FTZ R16, R21, R45, R16 ;  /* 0x0000002d15107223 */ /* 0x000fe40000010010 */
[----:B------:R-:W2:Y:S01]  /*1b830*/  LDL R45, [R1+0x420] ;  /* 0x00042000012d7983 */ /* 0x000ea20000100800 */
[----:B------:R-:W-:-:S03]  /*1b840*/  FFMA.FTZ R13, R17, R38, R13 ;  /* 0x00000026110d7223 */ /* 0x000fc6000001000d */
[----:B------:R-:W3:Y:S01]  /*1b850*/  LDL R17, [R1+0x464] ;  /* 0x0004640001117983 */ /* 0x000ee20000100800 */
[----:B------:R-:W-:-:S04]  /*1b860*/  FFMA.FTZ R13, R26, R40, R13 ;  /* 0x000000281a0d7223 */ /* 0x000fc8000001000d */
[----:B------:R-:W-:-:S04]  /*1b870*/  FFMA.FTZ R13, R24, R42, R13 ;  /* 0x0000002a180d7223 */ /* 0x000fc8000001000d */
[----:B------:R-:W-:Y:S02]  /*1b880*/  FFMA.FTZ R13, R22, R44, R13 ;  /* 0x0000002c160d7223 */ /* 0x000fe4000001000d */
[----:B------:R-:W-:Y:S02]  /*1b890*/  FADD.FTZ R14, R15, R19 ;  /* 0x000000130f0e7221 */ /* 0x000fe40000010000 */
[----:B------:R-:W-:Y:S02]  /*1b8a0*/  FFMA.FTZ R12, R3, R19, R13 ;  /* 0x00000013030c7223 */ /* 0x000fe4000001000d */
[----:B------:R-:W-:Y:S01]  /*1b8b0*/  FFMA.FTZ R13, R2, R0, R16 ;  /* 0x00000000020d7223 */ /* 0x000fe20000010010 */
[----:B------:R0:W5:Y:S01]  /*1b8c0*/  LDL.LU R3, [R1+0x470] ;  /* 0x0004700001037983 */ /* 0x0001620000300800 */
[----:B------:R-:W-:-:S03]  /*1b8d0*/  FADD.FTZ R15, R18, R0 ;  /* 0x00000000120f7221 */ /* 0x000fc60000010000 */
[----:B------:R0:W5:Y:S04]  /*1b8e0*/  LDL.LU R2, [R1+0x46c] ;  /* 0x00046c0001027983 */ /* 0x0001680000300800 */
[----:B------:R0:W5:Y:S01]  /*1b8f0*/  LDL.LU R0, [R1+0x468] ;  /* 0x0004680001007983 */ /* 0x0001620000300800 */
[----:B------:R-:W-:Y:S01]  /*1b900*/  ISETP.NE.AND P3, PT, R20, RZ, PT ;  /* 0x000000ff1400720c */ /* 0x000fe20003f65270 */
[----:B------:R-:W-:Y:S01]  /*1b910*/  BSSY B0, `(.L_x_370) ;  /* 0x0000039000007945 */ /* 0x000fe20003800000 */
[----:B------:R-:W-:-:S04]  /*1b920*/  MOV R44, c[0x0][0xc] ;  /* 0x00000300002c7a02 */ /* 0x000fc80000000f00 */
[----:B------:R-:W-:Y:S02]  /*1b930*/  ISETP.GE.U32.AND P0, PT, R44, 0x2, PT ;  /* 0x000000022c00780c */ /* 0x000fe40003f06070 */
[C---:B--2---:R-:W-:Y:S01]  /*1b940*/  ISETP.NE.AND P2, PT, R45.reuse, RZ, PT ;  /* 0x000000ff2d00720c */ /* 0x044fe20003f45270 */
[----:B------:R0:W-:Y:S04]  /*1b950*/  STS.128 [R45.X16+0xd0], R12 ;  /* 0x0000d00c2d007388 */ /* 0x0001e8000000cc00 */
[----:B---3--:R0:W-:Y:S04]  /*1b960*/  @!P3 STS.64 [R17.X8+0x18], R10 ;  /* 0x0000180a1100b388 */ /* 0x0081e80000008a00 */
[----:B------:R-:W-:Y:S01]  /*1b970*/  BAR.SYNC.DEFER_BLOCKING 0x0 ;  /* 0x0000000000007b1d */ /* 0x000fe20000010000 */
[----:B------:R-:W-:-:S05]  /*1b980*/  ISETP.GT.U32.AND P4, PT, R45, 0x4f, PT ;  /* 0x0000004f2d00780c */ /* 0x000fca0003f84070 */
[----:B------:R-:W-:Y:S05]  /*1b990*/  @P2 BRA `(.L_x_371) ;  /* 0x0000030000002947 */ /* 0x000fea0003800000 */
[----:B------:R-:W1:Y:S04]  /*1b9a0*/  LDS.128 R28, [0x20] ;  /* 0x00002000ff1c7984 */ /* 0x000e680000000c00 */
[----:B------:R-:W2:Y:S04]  /*1b9b0*/  LDS.128 R20, [0x30] ;  /* 0x00003000ff147984 */ /* 0x000ea80000000c00 */
[----:B------:R-:W3:Y:S04]  /*1b9c0*/  LDS.128 R24, [0x40] ;  /* 0x00004000ff187984 */ /* 0x000ee80000000c00 */
[----:B------:R-:W4:Y:S04]  /*1b9d0*/  LDS.128 R36, [0x50] ;  /* 0x00005000ff247984 */ /* 0x000f280000000c00 */
[----:B------:R-:W0:Y:S04]  /*1b9e0*/  LDS.128 R32, [0x60] ;  /* 0x00006000ff207984 */ /* 0x000e280000000c00 */
[----:B0-----:R-:W0:Y:S01]  /*1b9f0*/  LDS.128 R16, [0x70] ;  /* 0x00007000ff107984 */ /* 0x001e220000000c00 */
[----:B-1----:R-:W-:-:S02]  /*1ba00*/  FADD.FTZ R41, R10, R28 ;  /* 0x0000001c0a297221 */ /* 0x002fc40000010000 */
[----:B------:R-:W-:Y:S02]  /*1ba10*/  FADD.FTZ R10, R11, R29 ;  /* 0x0000001d0b0a7221 */ /* 0x000fe40000010000 */
[----:B------:R-:W-:Y:S02]  /*1ba20*/  FADD.FTZ R11, R41, R30 ;  /* 0x0000001e290b7221 */ /* 0x000fe40000010000 */
[----:B------:R-:W-:Y:S02]  /*1ba30*/  FADD.FTZ R10, R10, R31 ;  /* 0x0000001f0a0a7221 */ /* 0x000fe40000010000 */
[----:B--2---:R-:W-:Y:S01]  /*1ba40*/  FADD.FTZ R11, R11, R20 ;  /* 0x000000140b0b7221 */ /* 0x004fe20000010000 */
[----:B------:R-:W1:Y:S01]  /*1ba50*/  LDS.128 R28, [0x80] ;  /* 0x00008000ff1c7984 */ /* 0x000e620000000c00 */
[----:B------:R-:W-:Y:S02]  /*1ba60*/  FADD.FTZ R10, R10, R21 ;  /* 0x000000150a0a7221 */ /* 0x000fe40000010000 */
[----:B------:R-:W-:-:S02]  /*1ba70*/  FADD.FTZ R11, R11, R22 ;  /* 0x000000160b0b7221 */ /* 0x000fc40000010000 */
[----:B------:R-:W-:Y:S02]  /*1ba80*/  FADD.FTZ R10, R10, R23 ;  /* 0x000000170a0a7221 */ /* 0x000fe40000010000 */
[----:B---3--:R-:W-:Y:S01]  /*1ba90*/  FADD.FTZ R11, R11, R24 ;  /* 0x000000180b0b7221 */ /* 0x008fe20000010000 */
[----:B------:R-:W2:Y:S01]  /*1baa0*/  LDS.128 R20, [0x90] ;  /* 0x00009000ff147984 */ /* 0x000ea20000000c00 */
[----:B------:R-:W-:Y:S02]  /*1bab0*/  FADD.FTZ R10, R10, R25 ;  /* 0x000000190a0a7221 */ /* 0x000fe40000010000 */
[----:B------:R-:W-:Y:S02]  /*1bac0*/  FADD.FTZ R11, R11, R26 ;  /* 0x0000001a0b0b7221 */ /* 0x000fe40000010000 */
[----:B------:R-:W-:Y:S02]  /*1bad0*/  FADD.FTZ R10, R10, R27 ;  /* 0x0000001b0a0a7221 */ /* 0x000fe40000010000 */
[----:B----4-:R-:W-:Y:S01]  /*1bae0*/  FADD.FTZ R11, R11, R36 ;  /* 0x000000240b0b7221 */ /* 0x010fe20000010000 */
[----:B------:R-:W3:Y:S01]  /*1baf0*/  LDS.128 R24, [0xa0] ;  /* 0x0000a000ff187984 */ /* 0x000ee20000000c00 */
[----:B------:R-:W-:-:S02]  /*1bb00*/  FADD.FTZ R10, R10, R37 ;  /* 0x000000250a0a7221 */ /* 0x000fc40000010000 */
[----:B------:R-:W-:Y:S02]  /*1bb10*/  FADD.FTZ R11, R11, R38 ;  /* 0x000000260b0b7221 */ /* 0x000fe40000010000 */
[----:B------:R-:W-:Y:S02]  /*1bb20*/  FADD.FTZ R36, R10, R39 ;  /* 0x000000270a247221 */ /* 0x000fe40000010000 */
[----:B------:R-:W-:Y:S02]  /*1bb30*/  FADD.FTZ R37, R11, R32 ;  /* 0x000000200b257221 */ /* 0x000fe40000010000 */
[----:B------:R-:W4:Y:S01]  /*1bb40*/  LDS.64 R10, [0xb0] ;  /* 0x0000b000ff0a7984 */ /* 0x000f220000000a00 */
[----:B------:R-:W-:Y:S02]  /*1bb50*/  FADD.FTZ R36, R36, R33 ;  /* 0x0000002124247221 */ /* 0x000fe40000010000 */
[----:B------:R-:W-:Y:S02]  /*1bb60*/  FADD.FTZ R37, R37, R34 ;  /* 0x0000002225257221 */ /* 0x000fe40000010000 */
[----:B------:R-:W-:-:S02]  /*1bb70*/  FADD.FTZ R36, R36, R35 ;  /* 0x0000002324247221 */ /* 0x000fc40000010000 */
[----:B0-----:R-:W-:Y:S02]  /*1bb80*/  FADD.FTZ R37, R37, R16 ;  /* 0x0000001025257221 */ /* 0x001fe40000010000 */
[----:B------:R-:W-:Y:S02]  /*1bb90*/  FADD.FTZ R36, R36, R17 ;  /* 0x0000001124247221 */ /* 0x000fe40000010000 */
[----:B------:R-:W-:Y:S02]  /*1bba0*/  FADD.FTZ R37, R37, R18 ;  /* 0x0000001225257221 */ /* 0x000fe40000010000 */
[----:B------:R-:W-:Y:S02]  /*1bbb0*/  FADD.FTZ R36, R36, R19 ;  /* 0x0000001324247221 */ /* 0x000fe40000010000 */
[----:B-1----:R-:W-:Y:S02]  /*1bbc0*/  FADD.FTZ R37, R37, R28 ;  /* 0x0000001c25257221 */ /* 0x002fe40000010000 */
[----:B------:R-:W-:-:S02]  /*1bbd0*/  FADD.FTZ R36, R36, R29 ;  /* 0x0000001d24247221 */ /* 0x000fc40000010000 */
[----:B------:R-:W-:Y:S02]  /*1bbe0*/  FADD.FTZ R37, R37, R30 ;  /* 0x0000001e25257221 */ /* 0x000fe40000010000 */
[----:B------:R-:W-:Y:S02]  /*1bbf0*/  FADD.FTZ R36, R36, R31 ;  /* 0x0000001f24247221 */ /* 0x000fe40000010000 */
[----:B--2---:R-:W-:Y:S02]  /*1bc00*/  FADD.FTZ R37, R37, R20 ;  /* 0x0000001425257221 */ /* 0x004fe40000010000 */
[----:B------:R-:W-:Y:S02]  /*1bc10*/  FADD.FTZ R36, R36, R21 ;  /* 0x0000001524247221 */ /* 0x000fe40000010000 */
[----:B------:R-:W-:Y:S02]  /*1bc20*/  FADD.FTZ R37, R37, R22 ;  /* 0x0000001625257221 */ /* 0x000fe40000010000 */
[----:B------:R-:W-:-:S02]  /*1bc30*/  FADD.FTZ R36, R36, R23 ;  /* 0x0000001724247221 */ /* 0x000fc40000010000 */
[----:B---3--:R-:W-:Y:S02]  /*1bc40*/  FADD.FTZ R37, R37, R24 ;  /* 0x0000001825257221 */ /* 0x008fe40000010000 */
[----:B------:R-:W-:Y:S02]  /*1bc50*/  FADD.FTZ R36, R36, R25 ;  /* 0x0000001924247221 */ /* 0x000fe40000010000 */
[----:B------:R-:W-:Y:S02]  /*1bc60*/  FADD.FTZ R37, R37, R26 ;  /* 0x0000001a25257221 */ /* 0x000fe40000010000 */
[----:B------:R-:W-:Y:S02]  /*1bc70*/  FADD.FTZ R36, R36, R27 ;  /* 0x0000001b24247221 */ /* 0x000fe40000010000 */
[----:B----4-:R-:W-:Y:S02]  /*1bc80*/  FADD.FTZ R10, R37, R10 ;  /* 0x0000000a250a7221 */ /* 0x010fe40000010000 */
[----:B------:R-:W-:-:S02]  /*1bc90*/  FADD.FTZ R11, R36, R11 ;  /* 0x0000000b240b7221 */ /* 0x000fc40000010000 */
.L_x_371:
[----:B------:R-:W-:Y:S05]  /*1bca0*/  BSYNC B0 ;  /* 0x0000000000007941 */ /* 0x000fea0003800000 */
.L_x_370:
[----:B------:R-:W-:Y:S01]  /*1bcb0*/  BAR.SYNC.DEFER_BLOCKING 0x0 ;  /* 0x0000000000007b1d */ /* 0x000fe20000010000 */
[----:B------:R-:W-:-:S05]  /*1bcc0*/  LEA R28, R45, 0xd0, 0x4 ;  /* 0x000000d02d1c7811 */ /* 0x000fca00078e20ff */
[----:B------:R-:W-:Y:S01]  /*1bcd0*/  BSSY B0, `(.L_x_372) ;  /* 0x0000025000007945 */ /* 0x000fe20003800000 */
[----:B------:R-:W-:Y:S05]  /*1bce0*/  @P4 BRA `(.L_x_373) ;  /* 0x0000023000004947 */ /* 0x000fea0003800000 */
[----:B------:R-:W1:Y:S04]  /*1bcf0*/  LDS.128 R40, [R28+0x500] ;  /* 0x000500001c287984 */ /* 0x000e680000000c00 */
[----:B------:R-:W2:Y:S04]  /*1bd00*/  LDS.128 R36, [R28+0xa00] ;  /* 0x000a00001c247984 */ /* 0x000ea80000000c00 */
[----:B------:R-:W3:Y:S04]  /*1bd10*/  LDS.128 R32, [R28+0xf00] ;  /* 0x000f00001c207984 */ /* 0x000ee80000000c00 */
[----:B0-----:R-:W0:Y:S04]  /*1bd20*/  LDS.128 R16, [R28+0x1400] ;  /* 0x001400001c107984 */ /* 0x001e280000000c00 */
[----:B------:R-:W4:Y:S04]  /*1bd30*/  LDS.128 R20, [R28+0x1900] ;  /* 0x001900001c147984 */ /* 0x000f280000000c00 */
[----:B------:R-:W0:Y:S04]  /*1bd40*/  LDS.128 R24, [R28+0x1e00] ;  /* 0x001e00001c187984 */ /* 0x000e280000000c00 */
[----:B------:R-:W0:Y:S01]  /*1bd50*/  LDS.128 R28, [R28+0x2300] ;  /* 0x002300001c1c7984 */ /* 0x000e220000000c00 */
[----:B-1----:R-:W-:-:S02]  /*1bd60*/  FADD.FTZ R40, R12, R40 ;  /* 0x000000280c287221 */ /* 0x002fc40000010000 */
[----:B------:R-:W-:Y:S02]  /*1bd70*/  FADD.FTZ R42, R14, R42 ;  /* 0x0000002a0e2a7221 */ /* 0x000fe40000010000 */
[----:B------:R-:W-:Y:S02]  /*1bd80*/  FADD.FTZ R41, R13, R41 ;  /* 0x000000290d297221 */ /* 0x000fe40000010000 */
[----:B------:R-:W-:Y:S02]  /*1bd90*/  FADD.FTZ R43, R15, R43 ;  /* 0x0000002b0f2b7221 */ /* 0x000fe40000010000 */
[----:B--2---:R-:W-:Y:S02]  /*1bda0*/  FADD.FTZ R13, R40, R36 ;  /* 0x00000024280d7221 */ /* 0x004fe40000010000 */
[----:B------:R-:W-:Y:S02]  /*1bdb0*/  FADD.FTZ R15, R42, R38 ;  /* 0x000000262a0f7221 */ /* 0x000fe40000010000 */
[----:B------:R-:W-:-:S02]  /*1bdc0*/  FADD.FTZ R12, R41, R37 ;  /* 0x00000025290c7221 */ /* 0x000fc40000010000 */
[----:B------:R-:W-:Y:S02]  /*1bdd0*/  FADD.FTZ R14, R43, R39 ;  /* 0x000000272b0e7221 */ /* 0x000fe40000010000 */
[----:B---3--:R-:W-:Y:S02]  /*1bde0*/  FADD.FTZ R13, R13, R32 ;  /* 0x000000200d0d7221 */ /* 0x008fe40000010000 */
[----:B------:R-:W-:Y:S02]  /*1bdf0*/  FADD.FTZ R15, R15, R34 ;  /* 0x000000220f0f7221 */ /* 0x000fe40000010000 */
[----:B------:R-:W-:Y:S02]  /*1be00*/  FADD.FTZ R12, R12, R33 ;  /* 0x000000210c0c7221 */ /* 0x000fe40000010000 */
[----:B------:R-:W-:Y:S02]  /*1be10*/  FADD.FTZ R14, R14, R35 ;  /* 0x000000230e0e7221 */ /* 0x000fe40000010000 */
[----:B0-----:R-:W-:-:S02]  /*1be20*/  FADD.FTZ R13, R13, R16 ;  /* 0x000000100d0d7221 */ /* 0x001fc40000010000 */
[----:B------:R-:W-:Y:S02]  /*1be30*/  FADD.FTZ R15, R15, R18 ;  /* 0x000000120f0f7221 */ /* 0x000fe40000010000 */
[----:B------:R-:W-:Y:S02]  /*1be40*/  FADD.FTZ R12, R12, R17 ;  /* 0x000000110c0c7221 */ /* 0x000fe40000010000 */
[----:B------:R-:W-:Y:S02]  /*1be50*/  FADD.FTZ R14, R14, R19 ;  /* 0x000000130e0e7221 */ /* 0x000fe40000010000 */
[----:B----4-:R-:W-:Y:S02]  /*1be60*/  FADD.FTZ R13, R13, R20 ;  /* 0x000000140d0d7221 */ /* 0x010fe40000010000 */
[----:B------:R-:W-:Y:S02]  /*1be70*/  FADD.FTZ R15, R15, R22 ;  /* 0x000000160f0f7221 */ /* 0x000fe40000010000 */
[----:B------:R-:W-:-:S02]  /*1be80*/  FADD.FTZ R12, R12, R21 ;  /* 0x000000150c0c7221 */ /* 0x000fc40000010000 */
[----:B------:R-:W-:Y:S02]  /*1be90*/  FADD.FTZ R14, R14, R23 ;  /* 0x000000170e0e7221 */ /* 0x000fe40000010000 */
[----:B------:R-:W-:Y:S02]  /*1bea0*/  FADD.FTZ R13, R13, R24 ;  /* 0x000000180d0d7221 */ /* 0x000fe40000010000 */
[----:B------:R-:W-:Y:S02]  /*1beb0*/  FADD.FTZ R15, R15, R26 ;  /* 0x0000001a0f0f7221 */ /* 0x000fe40000010000 */
[----:B------:R-:W-:Y:S02]  /*1bec0*/  FADD.FTZ R16, R12, R25 ;  /* 0x000000190c107221 */ /* 0x000fe40000010000 */
[----:B------:R-:W-:Y:S02]  /*1bed0*/  FADD.FTZ R18, R14, R27 ;  /* 0x0000001b0e127221 */ /* 0x000fe40000010000 */
[----:B------:R-:W-:-:S02]  /*1bee0*/  FADD.FTZ R12, R13, R28 ;  /* 0x0000001c0d0c7221 */ /* 0x000fc40000010000 */
[----:B------:R-:W-:Y:S02]  /*1bef0*/  FADD.FTZ R14, R15, R30 ;  /* 0x0000001e0f0e7221 */ /* 0x000fe40000010000 */
[----:B------:R-:W-:Y:S02]  /*1bf00*/  FADD.FTZ R13, R16, R29 ;  /* 0x0000001d100d7221 */ /* 0x000fe40000010000 */
[----:B------:R-:W-:Y:S02]  /*1bf10*/  FADD.FTZ R15, R18, R31 ;  /* 0x0000001f120f7221 */ /* 0x000fe40000010000 */
.L_x_373:
[----:B------:R-:W-:Y:S05]  /*1bf20*/  BSYNC B0 ;  /* 0x0000000000007941 */ /* 0x000fea0003800000 */
.L_x_372:
[----:B------:R-:W-:Y:S01]  /*1bf30*/  BSSY B0, `(.L_x_374) ;  /* 0x0000014000007945 */ /* 0x000fe20003800000 */
[----:B------:R-:W-:Y:S01]  /*1bf40*/  IMAD.MOV.U32 R25, RZ, RZ, 0x4 ;  /* 0x00000004ff197424 */ /* 0x000fe200078e00ff */
[----:B------:R-:W-:Y:S05]  /*1bf50*/  @P4 BRA `(.L_x_375) ;  /* 0x0000011000004947 */ /* 0x000fea0003800000 */
[----:B------:R-:W-:Y:S01]  /*1bf60*/  MOV R16, UR17 ;  /* 0x0000001100107c02 */ /* 0x000fe20008000f00 */
[----:B------:R-:W-:Y:S01]  /*1bf70*/  IMAD.MOV.U32 R23, RZ, RZ, c[0x0][0x1dc] ;  /* 0x00007700ff177624 */ /* 0x000fe200078e00ff */
[----:B------:R-:W-:Y:S02]  /*1bf80*/  MOV R19, UR16 ;  /* 0x0000001000137c02 */ /* 0x000fe40008000f00 */
[----:B------:R-:W-:Y:S01]  /*1bf90*/  MOV R21, c[0x0][0x1d8] ;  /* 0x0000760000157a02 */ /* 0x000fe20000000f00 */
[----:B------:R-:W-:Y:S01]  /*1bfa0*/  IMAD R16, R16, 0x50, R45 ;  /* 0x0000005010107824 */ /* 0x000fe200078e022d */
[----:B------:R-:W-:-:S03]  /*1bfb0*/  MOV R27, UR13 ;  /* 0x0000000d001b7c02 */ /* 0x000fc60008000f00 */
[----:B0-----:R-:W-:-:S05]  /*1bfc0*/  IMAD.WIDE R16, R16, R25, c[0x0][0x1b8] ;  /* 0x00006e0010107625 */ /* 0x001fca00078e0219 */
[-C--:B------:R-:W-:Y:S01]  /*1bfd0*/  LEA R18, P3, R19, R16.reuse, 0x2 ;  /* 0x0000001013127211 */ /* 0x080fe200078610ff */
[----:B------:R0:W-:Y:S01]  /*1bfe0*/  RED.E.ADD.F32.FTZ.RN.STRONG.GPU [R16.64], R12 ;  /* 0x0000000c1000798e */ /* 0x0001e2000c10e78e */
[-C--:B------:R-:W-:Y:S02]  /*1bff0*/  LEA R20, P4, R21, R16.reuse, 0x2 ;  /* 0x0000001015147211 */ /* 0x080fe400078810ff */
[----:B------:R-:W-:Y:S02]  /*1c000*/  LEA R22, P5, R27, R16, 0x2 ;  /* 0x000000101b167211 */ /* 0x000fe400078a10ff */
[----:B------:R-:W-:Y:S02]  /*1c010*/  IADD3.X R19, R17, UR12, RZ, P3, !PT ;  /* 0x0000000c11137c10 */ /* 0x000fe40009ffe4ff */
[----:B------:R-:W-:Y:S02]  /*1c020*/  LEA.HI.X R21, R21, R17, R23, 0x2, P4 ;  /* 0x0000001115157211 */ /* 0x000fe400020f1417 */
[----:B------:R-:W-:Y:S01]  /*1c030*/  IADD3.X R23, R17, UR11, RZ, P5, !PT ;  /* 0x0000000b11177c10 */ /* 0x000fe2000affe4ff */
[----:B------:R0:W-:Y:S04]  /*1c040*/  RED.E.ADD.F32.FTZ.RN.STRONG.GPU [R18.64], R13 ;  /* 0x0000000d1200798e */ /* 0x0001e8000c10e78e */
[----:B------:R0:W-:Y:S04]  /*1c050*/  RED.E.ADD.F32.FTZ.RN.STRONG.GPU [R20.64], R14 ;  /* 0x0000000e1400798e */ /* 0x0001e8000c10e78e */
[----:B------:R0:W-:Y:S02]  /*1c060*/  RED.E.ADD.F32.FTZ.RN.STRONG.GPU [R22.64], R15 ;  /* 0x0000000f1600798e */ /* 0x0001e4000c10e78e */
.L_x_375:
[----:B------:R-:W-:Y:S05]  /*1c070*/  BSYNC B0 ;  /* 0x0000000000007941 */ /* 0x000fea0003800000 */
.L_x_374:
[----:B------:R-:W-:Y:S05]  /*1c080*/  @!P0 BRA `(.L_x_376) ;  /* 0x0000129000008947 */ /* 0x000fea0003800000 */
[----:B0-----:R-:W2:Y:S04]  /*1c090*/  LDL R20, [R1+0x45c] ;  /* 0x00045c0001147983 */ /* 0x001ea80000100800 */
[----:B------:R-:W0:Y:S01]  /*1c0a0*/  S2R R16, SR_CTAID.Y ;  /* 0x0000000000107919 */ /* 0x000e220000002600 */
[----:B--2---:R-:W-:-:S05]  /*1c0b0*/  LOP3.LUT R12, R20, 0x1, RZ, 0xc0, !PT ;  /* 0x00000001140c7812 */ /* 0x004fca00078ec0ff */
[----:B------:R-:W-:-:S04]  /*1c0c0*/  IMAD R13, R12, c[0x0][0x10], RZ ;  /* 0x000004000c0d7a24 */ /* 0x000fc800078e02ff */
[C---:B------:R-:W-:Y:S01]  /*1c0d0*/  IMAD R12, R13.reuse, c[0x0][0xc], RZ ;  /* 0x000003000d0c7a24 */ /* 0x040fe200078e02ff */
[----:B0-----:R-:W-:-:S04]  /*1c0e0*/  IADD3 R18, R13, R16, RZ ;  /* 0x000000100d127210 */ /* 0x001fc80007ffe0ff */
[----:B------:R-:W-:Y:S01]  /*1c0f0*/  SHF.L.U32 R12, R12, 0x1, RZ ;  /* 0x000000010c0c7819 */ /* 0x000fe200000006ff */
[----:B------:R-:W-:-:S04]  /*1c100*/  IMAD.WIDE.U32 R18, R18, R25, c[0x0][0x1a8] ;  /* 0x00006a0012127625 */ /* 0x000fc800078e0019 */
[----:B------:R-:W-:Y:S01]  /*1c110*/  IMAD.WIDE R14, R12, R25, c[0x0][0x1b0] ;  /* 0x00006c000c0e7625 */ /* 0x000fe200078e0219 */
[----:B------:R-:W-:Y:S05]  /*1c120*/  @P2 BRA `(.L_x_377) ;  /* 0x000001c000002947 */ /* 0x000fea0003800000 */
[----:B------:R-:W0:Y:S02]  /*1c130*/  S2R R17, SR_CTAID.X ;  /* 0x0000000000117919 */ /* 0x000e240000002500 */
[----:B0-----:R-:W-:Y:S02]  /*1c140*/  IMAD R13, R17, c[0x0][0x10], R16 ;  /* 0x00000400110d7a24 */ /* 0x001fe400078e0210 */
[----:B------:R-:W0:Y:S02]  /*1c150*/  S2R R17, SR_LANEID ;  /* 0x0000000000117919 */ /* 0x000e240000000000 */
[----:B------:R-:W-:-:S05]  /*1c160*/  IMAD.WIDE.U32 R12, R13, 0x8, R14 ;  /* 0x000000080d0c7825 */ /* 0x000fca00078e000e */
[----:B------:R1:W-:Y:S01]  /*1c170*/  STG.E.64 [R12.64], R10 ;  /* 0x0000000a0c007986 */ /* 0x0003e2000c101b0e */
[----:B------:R-:W-:Y:S06]  /*1c180*/  MEMBAR.ALL.GPU ;  /* 0x0000000000007992 */ /* 0x000fec000000a000 */
[----:B-1----:R-:W-:Y:S01]  /*1c190*/  HFMA2.MMA R12, -RZ, RZ, 0, 5.9604644775390625e-08 ;  /* 0x00000001ff0c7435 */ /* 0x002fe200000001ff */
[----:B------:R-:W-:Y:S01]  /*1c1a0*/  VOTEU.ANY UR4, UPT, PT ;  /* 0x0000000000047886 */ /* 0x000fe200038e0100 */
[----:B------:R-:W-:Y:S01]  /*1c1b0*/  LOP3.LUT P0, RZ, R20, 0x2, RZ, 0xc0, !PT ;  /* 0x0000000214ff7812 */ /* 0x000fe2000780c0ff */
[----:B------:R-:W-:Y:S01]  /*1c1c0*/  UFLO.U32 UR8, UR4 ;  /* 0x00000004000872bd */ /* 0x000fe200080e0000 */
[----:B------:R-:W-:-:S00]  /*1c1d0*/  ERRBAR ;  /* 0x00000000000079ab */ /* 0x000fc00000000000 */
[----:B------:R-:W-:-:S04]  /*1c1e0*/  UPOPC UR4, UR4 ;  /* 0x00000004000472bf */ /* 0x000fc80008000000 */
[----:B0-----:R-:W-:Y:S02]  /*1c1f0*/  ISETP.EQ.U32.AND P3, PT, R17, UR8, PT ;  /* 0x0000000811007c0c */ /* 0x001fe4000bf62070 */
[----:B------:R-:W-:-:S05]  /*1c200*/  SEL R12, R12, 0xffffffff, !P0 ;  /* 0xffffffff0c0c7807 */ /* 0x000fca0004000000 */
[----:B------:R-:W-:Y:S01]  /*1c210*/  IMAD R17, R12, UR4, RZ ;  /* 0x000000040c117c24 */ /* 0x000fe2000f8e02ff */
[----:B------:R-:W-:Y:S02]  /*1c220*/  MOV R12, 0xffffffff ;  /* 0xffffffff000c7802 */ /* 0x000fe40000000f00 */
[----:B------:R-:W-:-:S03]  /*1c230*/  SEL R13, RZ, c[0x0][0xc], P0 ;  /* 0x00000300ff0d7a07 */ /* 0x000fc60000000000 */
[----:B------:R0:W-:Y:S01]  /*1c240*/  STL [R1], R12 ;  /* 0x0000000c01007387 */ /* 0x0001e20000100800 */
[----:B------:R-:W-:Y:S02]  /*1c250*/  UMOV UR4, 0xffffffff ;  /* 0xffffffff00047882 */ /* 0x000fe40000000000 */
[----:B------:R-:W-:Y:S01]  /*1c260*/  ISETP.NE.AND P0, PT, R13, UR4, PT ;  /* 0x000000040d007c0c */ /* 0x000fe2000bf05270 */
[----:B------:R0:W-:-:S12]  /*1c270*/  @P3 RED.E.ADD.S32.STRONG.GPU [R18.64], R17 ;  /* 0x000000111200398e */ /* 0x0001d8000c10e38e */
[----:B0-----:R-:W-:Y:S05]  /*1c280*/  @!P0 BRA `(.L_x_377) ;  /* 0x0000006000008947 */ /* 0x001fea0003800000 */
.L_x_378:
[----:B------:R-:W2:Y:S01]  /*1c290*/  LDG.E.STRONG.GPU R12, [R18.64] ;  /* 0x0000000e120c7981 */ /* 0x000ea2000c1ef900 */
[----:B------:R-:W-:Y:S01]  /*1c2a0*/  YIELD ;  /* 0x0000000000007946 */ /* 0x000fe20003800000 */
[----:B--2---:R-:W-:-:S05]  /*1c2b0*/  CCTL.IVALL ;  /* 0x00000000ff00798f */ /* 0x004fca0002000000 */
[----:B------:R0:W-:Y:S01]  /*1c2c0*/  STL [R1], R12 ;  /* 0x0000000c01007387 */ /* 0x0001e20000100800 */
[----:B------:R-:W-:-:S13]  /*1c2d0*/  ISETP.NE.AND P0, PT, R12, R13, PT ;  /* 0x0000000d0c00720c */ /* 0x000fda0003f05270 */
[----:B0-----:R-:W-:Y:S05]  /*1c2e0*/  @P0 BRA `(.L_x_378) ;  /* 0xffffffa000000947 */ /* 0x001fea000383ffff */
.L_x_377:
[----:B------:R-:W-:Y:S01]  /*1c2f0*/  ISETP.NE.AND P0, PT, RZ, c[0x0][0xc], PT ;  /* 0x00000300ff007a0c */ /* 0x000fe20003f05270 */
[----:B------:R-:W-:Y:S01]  /*1c300*/  WARPSYNC 0xffffffff ;  /* 0xffffffff00007948 */ /* 0x000fe20003800000 */
[----:B------:R-:W-:Y:S11]  /*1c310*/  BAR.SYNC.DEFER_BLOCKING 0x0 ;  /* 0x0000000000007b1d */ /* 0x000ff60000010000 */
[----:B------:R-:W-:Y:S05]  /*1c320*/  @!P0 BRA `(.L_x_376) ;  /* 0x00000ff000008947 */ /* 0x000fea0003800000 */
[----:B------:R-:W-:Y:S01]  /*1c330*/  IADD3 R12, R44, -0x1, RZ ;  /* 0xffffffff2c0c7810 */ /* 0x000fe20007ffe0ff */
[----:B------:R-:W-:-:S03]  /*1c340*/  IMAD.MOV.U32 R13, RZ, RZ, RZ ;  /* 0x000000ffff0d7224 */ /* 0x000fc600078e00ff */
[----:B------:R-:W-:-:S13]  /*1c350*/  ISETP.GE.U32.AND P0, PT, R12, 0x3, PT ;  /* 0x000000030c00780c */ /* 0x000fda0003f06070 */
[----:B------:R-:W-:Y:S05]  /*1c360*/  @!P0 BRA `(.L_x_379) ;  /* 0x00000dd000008947 */ /* 0x000fea0003800000 */
[----:B------:R-:W-:Y:S01]  /*1c370*/  LOP3.LUT R12, R44, 0x3, RZ, 0xc0, !PT ;  /* 0x000000032c0c7812 */ /* 0x000fe200078ec0ff */
[----:B------:R-:W-:-:S03]  /*1c380*/  HFMA2.MMA R13, -RZ, RZ, 0, 0 ;  /* 0x00000000ff0d7435 */ /* 0x000fc600000001ff */
[----:B------:R-:W-:-:S04]  /*1c390*/  IADD3 R12, -R12, c[0x0][0xc], RZ ;  /* 0x000003000c0c7a10 */ /* 0x000fc80007ffe1ff */
[----:B------:R-:W-:-:S13]  /*1c3a0*/  ISETP.GT.AND P0, PT, R12, RZ, PT ;  /* 0x000000ff0c00720c */ /* 0x000fda0003f04270 */
[----:B------:R-:W-:Y:S05]  /*1c3b0*/  @!P0 BRA `(.L_x_380) ;  /* 0x00000b8000008947 */ /* 0x000fea0003800000 */
[----:B------:R-:W-:Y:S02]  /*1c3c0*/  ISETP.GT.AND P3, PT, R12, 0xc, PT ;  /* 0x0000000c0c00780c */ /* 0x000fe40003f64270 */
[----:B------:R-:W-:-:S11]  /*1c3d0*/  PLOP3.LUT P0, PT, PT, PT, PT, 0x80, 0x0 ;  /* 0x000000000000781c */ /* 0x000fd60003f0f070 */
[----:B------:R-:W-:Y:S05]  /*1c3e0*/  @!P3 BRA `(.L_x_381) ;  /* 0x000007500000b947 */ /* 0x000fea0003800000 */
[----:B------:R-:W-:Y:S02]  /*1c3f0*/  PLOP3.LUT P0, PT, PT, PT, PT, 0x8, 0x0 ;  /* 0x000000000000781c */ /* 0x000fe40003f0e170 */
.L_x_382:
[----:B------:R-:W0:Y:S01]  /*1c400*/  S2R R26, SR_CTAID.X ;  /* 0x00000000001a7919 */ /* 0x000e220000002500 */
[C---:B------:R-:W-:Y:S02]  /*1c410*/  IADD3 R21, R13.reuse, 0x1, RZ ;  /* 0x000000010d157810 */ /* 0x040fe40007ffe0ff */
[C---:B------:R-:W-:Y:S02]  /*1c420*/  IADD3 R23, R13.reuse, 0x2, RZ ;  /* 0x000000020d177810 */ /* 0x040fe40007ffe0ff */
[C---:B------:R-:W-:Y:S02]  /*1c430*/  IADD3 R25, R13.reuse, 0x3, RZ ;  /* 0x000000030d197810 */ /* 0x040fe40007ffe0ff */
[-C--:B0-----:R-:W-:Y:S02]  /*1c440*/  ISETP.EQ.OR P3, PT, R13, R26.reuse, P2 ;  /* 0x0000001a0d00720c */ /* 0x081fe40001762670 */
[-C--:B------:R-:W-:Y:S02]  /*1c450*/  ISETP.EQ.OR P4, PT, R21, R26.reuse, P2 ;  /* 0x0000001a1500720c */ /* 0x080fe40001782670 */
[----:B------:R-:W-:-:S02]  /*1c460*/  ISETP.EQ.OR P6, PT, R23, R26, P2 ;  /* 0x0000001a1700720c */ /* 0x000fc400017c2670 */
[----:B------:R-:W-:-:S07]  /*1c470*/  ISETP.EQ.OR P5, PT, R25, R26, P2 ;  /* 0x0000001a1900720c */ /* 0x000fce00017a2670 */
[--C-:B------:R-:W-:Y:S02]  /*1c480*/  @!P3 IMAD R19, R13, c[0x0][0x10], R16.reuse ;  /* 0x000004000d13ba24 */ /* 0x100fe400078e0210 */
[----:B------:R-:W-:Y:S02]  /*1c490*/  @!P4 IMAD R21, R21, c[0x0][0x10], R16 ;  /* 0x000004001515ca24 */ /* 0x000fe400078e0210 */
[----:B------:R-:W-:-:S04]  /*1c4a0*/  @!P3 IMAD.WIDE.U32 R18, R19, 0x8, R14 ;  /* 0x000000081312b825 */ /* 0x000fc800078e000e */
[----:B------:R-:W-:Y:S02]  /*1c4b0*/  @!P4 IMAD.WIDE.U32 R20, R21, 0x8, R14 ;  /* 0x000000081514c825 */ /* 0x000fe400078e000e */
[----:B------:R-:W2:Y:S02]  /*1c4c0*/  @!P3 LDG.E.64 R18, [R18.64] ;  /* 0x0000000e1212b981 */ /* 0x000ea4000c1e1b00 */
[--C-:B------:R-:W-:Y:S02]  /*1c4d0*/  @!P6 IMAD R23, R23, c[0x0][0x10], R16.reuse ;  /* 0x000004001717ea24 */ /* 0x100fe400078e0210 */
[----:B------:R-:W-:Y:S01]  /*1c4e0*/  @!P5 IMAD R25, R25, c[0x0][0x10], R16 ;  /* 0x000004001919da24 */ /* 0x000fe200078e0210 */
[----:B------:R-:W3:Y:S01]  /*1c4f0*/  @!P4 LDG.E.64 R20, [R20.64] ;  /* 0x0000000e1414c981 */ /* 0x000ee2000c1e1b00 */
[----:B------:R-:W-:-:S04]  /*1c500*/  @!P6 IMAD.WIDE.U32 R22, R23, 0x8, R14 ;  /* 0x000000081716e825 */ /* 0x000fc800078e000e */
[----:B------:R-:W-:Y:S02]  /*1c510*/  @!P5 IMAD.WIDE.U32 R24, R25, 0x8, R14 ;  /* 0x000000081918d825 */ /* 0x000fe400078e000e */
[----:B------:R-:W4:Y:S04]  /*1c520*/  @!P6 LDG.E.64 R22, [R22.64] ;  /* 0x0000000e1616e981 */ /* 0x000f28000c1e1b00 */
[----:B------:R-:W4:Y:S01]  /*1c530*/  @!P5 LDG.E.64 R24, [R24.64] ;  /* 0x0000000e1818d981 */ /* 0x000f22000c1e1b00 */
[C---:B------:R-:W-:Y:S02]  /*1c540*/  IADD3 R17, R13.reuse, 0x4, RZ ;  /* 0x000000040d117810 */ /* 0x040fe40007ffe0ff */
[C---:B------:R-:W-:Y:S02]  /*1c550*/  IADD3 R27, R13.reuse, 0x5, RZ ;  /* 0x000000050d1b7810 */ /* 0x040fe40007ffe0ff */
[----:B------:R-:W-:-:S02]  /*1c560*/  IADD3 R29, R13, 0x6, RZ ;  /* 0x000000060d1d7810 */ /* 0x000fc40007ffe0ff */
[----:B------:R-:W-:Y:S01]  /*1c570*/  IADD3 R31, R13, 0x7, RZ ;  /* 0x000000070d1f7810 */ /* 0x000fe20007ffe0ff */
[----:B--2---:R-:W-:Y:S02]  /*1c580*/  @!P3 FADD.FTZ R10, R10, R18 ;  /* 0x000000120a0ab221 */ /* 0x004fe40000010000 */
[----:B------:R-:W-:Y:S01]  /*1c590*/  @!P3 FADD.FTZ R11, R11, R19 ;  /* 0x000000130b0bb221 */ /* 0x000fe20000010000 */
[-C--:B------:R-:W-:Y:S01]  /*1c5a0*/  ISETP.EQ.OR P3, PT, R17, R26.reuse, P2 ;  /* 0x0000001a1100720c */ /* 0x080fe20001762670 */
[----:B---3--:R-:W-:Y:S02]  /*1c5b0*/  @!P4 FADD.FTZ R10, R10, R20 ;  /* 0x000000140a0ac221 */ /* 0x008fe40000010000 */
[----:B------:R-:W-:Y:S01]  /*1c5c0*/  @!P4 FADD.FTZ R11, R11, R21 ;  /* 0x000000150b0bc221 */ /* 0x000fe20000010000 */
[-C--:B------:R-:W-:Y:S01]  /*1c5d0*/  ISETP.EQ.OR P4, PT, R27, R26.reuse, P2 ;  /* 0x0000001a1b00720c */ /* 0x080fe20001782670 */
[----:B----4-:R-:W-:Y:S02]  /*1c5e0*/  @!P6 FADD.FTZ R10, R10, R22 ;  /* 0x000000160a0ae221 */ /* 0x010fe40000010000 */
[----:B------:R-:W-:Y:S01]  /*1c5f0*/  @!P6 FADD.FTZ R11, R11, R23 ;  /* 0x000000170b0be221 */ /* 0x000fe20000010000 */
[----:B------:R-:W-:-:S05]  /*1c600*/  ISETP.EQ.OR P6, PT, R29, R26, P2 ;  /* 0x0000001a1d00720c */ /* 0x000fca00017c2670 */
[----:B------:R-:W-:Y:S02]  /*1c610*/  @!P3 IMAD R19, R17, c[0x0][0x10], R16 ;  /* 0x000004001113ba24 */ /* 0x000fe400078e0210 */
[----:B------:R-:W-:Y:S02]  /*1c620*/  @!P5 FADD.FTZ R10, R10, R24 ;  /* 0x000000180a0ad221 */ /* 0x000fe40000010000 */
[----:B------:R-:W-:Y:S01]  /*1c630*/  @!P5 FADD.FTZ R11, R11, R25 ;  /* 0x000000190b0bd221 */ /* 0x000fe20000010000 */
[----:B------:R-:W-:Y:S01]  /*1c640*/  ISETP.EQ.OR P5, PT, R31, R26, P2 ;  /* 0x0000001a1f00720c */ /* 0x000fe200017a2670 */
[----:B------:R-:W-:-:S04]  /*1c650*/  @!P3 IMAD.WIDE.U32 R18, R19, 0x8, R14 ;  /* 0x000000081312b825 */ /* 0x000fc800078e000e */
[--C-:B------:R-:W-:Y:S02]  /*1c660*/  @!P4 IMAD R21, R27, c[0x0][0x10], R16.reuse ;  /* 0x000004001b15ca24 */ /* 0x100fe400078e0210 */
[----:B------:R-:W2:Y:S01]  /*1c670*/  @!P3 LDG.E.64 R18, [R18.64] ;  /* 0x0000000e1212b981 */ /* 0x000ea2000c1e1b00 */
[----:B------:R-:W-:Y:S02]  /*1c680*/  @!P6 IMAD R23, R29, c[0x0][0x10], R16 ;  /* 0x000004001d17ea24 */ /* 0x000fe400078e0210 */
[----:B------:R-:W-:-:S04]  /*1c690*/  @!P4 IMAD.WIDE.U32 R20, R21, 0x8, R14 ;  /* 0x000000081514c825 */ /* 0x000fc800078e000e */
[----:B------:R-:W-:Y:S02]  /*1c6a0*/  @!P5 IMAD R25, R31, c[0x0][0x10], R16 ;  /* 0x000004001f19da24 */ /* 0x000fe400078e0210 */
[--C-:B------:R-:W-:Y:S01]  /*1c6b0*/  @!P6 IMAD.WIDE.U32 R22, R23, 0x8, R14.reuse ;  /* 0x000000081716e825 */ /* 0x100fe200078e000e */
[----:B------:R-:W3:Y:S03]  /*1c6c0*/  @!P4 LDG.E.64 R20, [R20.64] ;  /* 0x0000000e1414c981 */ /* 0x000ee6000c1e1b00 */
[----:B------:R-:W-:Y:S02]  /*1c6d0*/  @!P5 IMAD.WIDE.U32 R24, R25, 0x8, R14 ;  /* 0x000000081918d825 */ /* 0x000fe400078e000e */
[----:B------:R-:W4:Y:S04]  /*1c6e0*/  @!P6 LDG.E.64 R22, [R22.64] ;  /* 0x0000000e1616e981 */ /* 0x000f28000c1e1b00 */
[----:B------:R-:W4:Y:S01]  /*1c6f0*/  @!P5 LDG.E.64 R24, [R24.64] ;  /* 0x0000000e1818d981 */ /* 0x000f22000c1e1b00 */
[----:B------:R-:W-:-:S02]  /*1c700*/  IADD3 R17, R13, 0x8, RZ ;  /* 0x000000080d117810 */ /* 0x000fc40007ffe0ff */
[C---:B------:R-:W-:Y:S02]  /*1c710*/  IADD3 R27, R13.reuse, 0x9, RZ ;  /* 0x000000090d1b7810 */ /* 0x040fe40007ffe0ff */
[C---:B------:R-:W-:Y:S02]  /*1c720*/  IADD3 R29, R13.reuse, 0xa, RZ ;  /* 0x0000000a0d1d7810 */ /* 0x040fe40007ffe0ff */
[----:B------:R-:W-:Y:S01]  /*1c730*/  IADD3 R31, R13, 0xb, RZ ;  /* 0x0000000b0d1f7810 */ /* 0x000fe20007ffe0ff */
[----:B--2---:R-:W-:Y:S02]  /*1c740*/  @!P3 FADD.FTZ R10, R10, R18 ;  /* 0x000000120a0ab221 */ /* 0x004fe40000010000 */
[----:B------:R-:W-:Y:S01]  /*1c750*/  @!P3 FADD.FTZ R11, R11, R19 ;  /* 0x000000130b0bb221 */ /* 0x000fe20000010000 */
[-C--:B------:R-:W-:Y:S01]  /*1c760*/  ISETP.EQ.OR P3, PT, R17, R26.reuse, P2 ;  /* 0x0000001a1100720c */ /* 0x080fe20001762670 */
[----:B---3--:R-:W-:Y:S02]  /*1c770*/  @!P4 FADD.FTZ R10, R10, R20 ;  /* 0x000000140a0ac221 */ /* 0x008fe40000010000 */
[----:B------:R-:W-:Y:S01]  /*1c780*/  @!P4 FADD.FTZ R11, R11, R21 ;  /* 0x000000150b0bc221 */ /* 0x000fe20000010000 */
[----:B------:R-:W-:Y:S01]  /*1c790*/  ISETP.EQ.OR P4, PT, R27, R26, P2 ;  /* 0x0000001a1b00720c */ /* 0x000fe20001782670 */
[----:B----4-:R-:W-:-:S02]  /*1c7a0*/  @!P6 FADD.FTZ R10, R10, R22 ;  /* 0x000000160a0ae221 */ /* 0x010fc40000010000 */
        /* <DEDUP_REMOVED lines=45> */
[----:B------:R-:W-:-:S02]  /*1ca80*/  IADD3 R12, R12, -0x10, RZ ;  /* 0xfffffff00c0c7810 */ /* 0x000fc40007ffe0ff */
[----:B------:R-:W-:Y:S01]  /*1ca90*/  IADD3 R13, R13, 0x10, RZ ;  /* 0x000000100d0d7810 */ /* 0x000fe20007ffe0ff */
[----:B--2---:R-:W-:Y:S02]  /*1caa0*/  @!P3 FADD.FTZ R10, R10, R18 ;  /* 0x000000120a0ab221 */ /* 0x004fe40000010000 */
[----:B------:R-:W-:Y:S01]  /*1cab0*/  @!P3 FADD.FTZ R11, R11, R19 ;  /* 0x000000130b0bb221 */ /* 0x000fe20000010000 */
[----:B------:R-:W-:Y:S01]  /*1cac0*/  ISETP.GT.AND P3, PT, R12, 0xc, PT ;  /* 0x0000000c0c00780c */ /* 0x000fe20003f64270 */
[----:B---3--:R-:W-:Y:S02]  /*1cad0*/  @!P4 FADD.FTZ R10, R10, R20 ;  /* 0x000000140a0ac221 */ /* 0x008fe40000010000 */
[----:B------:R-:W-:Y:S02]  /*1cae0*/  @!P4 FADD.FTZ R11, R11, R21 ;  /* 0x000000150b0bc221 */ /* 0x000fe40000010000 */
[----:B----4-:R-:W-:Y:S02]  /*1caf0*/  @!P6 FADD.FTZ R10, R10, R22 ;  /* 0x000000160a0ae221 */ /* 0x010fe40000010000 */
[----:B------:R-:W-:-:S02]  /*1cb00*/  @!P6 FADD.FTZ R11, R11, R23 ;  /* 0x000000170b0be221 */ /* 0x000fc40000010000 */
[----:B------:R-:W-:Y:S02]  /*1cb10*/  @!P5 FADD.FTZ R10, R10, R24 ;  /* 0x000000180a0ad221 */ /* 0x000fe40000010000 */
[----:B------:R-:W-:Y:S02]  /*1cb20*/  @!P5 FADD.FTZ R11, R11, R25 ;  /* 0x000000190b0bd221 */ /* 0x000fe40000010000 */
[----:B------:R-:W-:Y:S05]  /*1cb30*/  @P3 BRA `(.L_x_382) ;  /* 0xfffff8c000003947 */ /* 0x000fea000383ffff */
.L_x_381:
[----:B------:R-:W-:-:S13]  /*1cb40*/  ISETP.GT.AND P3, PT, R12, 0x4, PT ;  /* 0x000000040c00780c */ /* 0x000fda0003f64270 */
[----:B------:R-:W-:Y:S05]  /*1cb50*/  @!P3 BRA `(.L_x_383) ;  /* 0x000003c00000b947 */ /* 0x000fea0003800000 */
[----:B------:R-:W0:Y:S01]  /*1cb60*/  S2R R24, SR_CTAID.X ;  /* 0x0000000000187919 */ /* 0x000e220000002500 */
[C---:B------:R-:W-:Y:S02]  /*1cb70*/  IADD3 R23, R13.reuse, 0x1, RZ ;  /* 0x000000010d177810 */ /* 0x040fe40007ffe0ff */
[C---:B------:R-:W-:Y:S02]  /*1cb80*/  IADD3 R21, R13.reuse, 0x2, RZ ;  /* 0x000000020d157810 */ /* 0x040fe40007ffe0ff */
[-C--:B0-----:R-:W-:Y:S02]  /*1cb90*/  ISETP.EQ.OR P5, PT, R13, R24.reuse, P2 ;  /* 0x000000180d00720c */ /* 0x081fe400017a2670 */
[-C--:B------:R-:W-:Y:S02]  /*1cba0*/  ISETP.EQ.OR P6, PT, R23, R24.reuse, P2 ;  /* 0x000000181700720c */ /* 0x080fe400017c2670 */
[----:B------:R-:W-:-:S09]  /*1cbb0*/  ISETP.EQ.OR P3, PT, R21, R24, P2 ;  /* 0x000000181500720c */ /* 0x000fd20001762670 */
[--C-:B------:R-:W-:Y:S02]  /*1cbc0*/  @!P5 IMAD R19, R13, c[0x0][0x10], R16.reuse ;  /* 0x000004000d13da24 */ /* 0x100fe400078e0210 */
[----:B------:R-:W-:Y:S02]  /*1cbd0*/  @!P6 IMAD R23, R23, c[0x0][0x10], R16 ;  /* 0x000004001717ea24 */ /* 0x000fe400078e0210 */
[----:B------:R-:W-:-:S04]  /*1cbe0*/  @!P5 IMAD.WIDE.U32 R18, R19, 0x8, R14 ;  /* 0x000000081312d825 */ /* 0x000fc800078e000e */
[----:B------:R-:W-:Y:S02]  /*1cbf0*/  @!P3 IMAD R21, R21, c[0x0][0x10], R16 ;  /* 0x000004001515ba24 */ /* 0x000fe400078e0210 */
[--C-:B------:R-:W-:Y:S01]  /*1cc00*/  @!P6 IMAD.WIDE.U32 R22, R23, 0x8, R14.reuse ;  /* 0x000000081716e825 */ /* 0x100fe200078e000e */
[----:B------:R-:W2:Y:S03]  /*1cc10*/  @!P5 LDG.E.64 R18, [R18.64] ;  /* 0x0000000e1212d981 */ /* 0x000ea6000c1e1b00 */
[----:B------:R-:W-:Y:S02]  /*1cc20*/  @!P3 IMAD.WIDE.U32 R20, R21, 0x8, R14 ;  /* 0x000000081514b825 */ /* 0x000fe400078e000e */
[----:B------:R-:W3:Y:S04]  /*1cc30*/  @!P6 LDG.E.64 R22, [R22.64] ;  /* 0x0000000e1616e981 */ /* 0x000ee8000c1e1b00 */
[----:B------:R-:W4:Y:S01]  /*1cc40*/  @!P3 LDG.E.64 R20, [R20.64] ;  /* 0x0000000e1414b981 */ /* 0x000f22000c1e1b00 */
[----:B------:R-:W-:-:S02]  /*1cc50*/  IADD3 R17, R13, 0x3, RZ ;  /* 0x000000030d117810 */ /* 0x000fc40007ffe0ff */
[----:B------:R-:W-:Y:S02]  /*1cc60*/  IADD3 R13, R13, 0x4, RZ ;  /* 0x000000040d0d7810 */ /* 0x000fe40007ffe0ff */
[-C--:B------:R-:W-:Y:S02]  /*1cc70*/  ISETP.EQ.OR P0, PT, R17, R24.reuse, P2 ;  /* 0x000000181100720c */ /* 0x080fe40001702670 */
[C---:B------:R-:W-:Y:S02]  /*1cc80*/  ISETP.EQ.OR P4, PT, R13.reuse, R24, P2 ;  /* 0x000000180d00720c */ /* 0x040fe40001782670 */
[C---:B------:R-:W-:Y:S02]  /*1cc90*/  IADD3 R25, R13.reuse, 0x1, RZ ;  /* 0x000000010d197810 */ /* 0x040fe40007ffe0ff */
[C---:B------:R-:W-:Y:S02]  /*1cca0*/  IADD3 R27, R13.reuse, 0x2, RZ ;  /* 0x000000020d1b7810 */ /* 0x040fe40007ffe0ff */
[----:B------:R-:W-:Y:S01]  /*1ccb0*/  IADD3 R29, R13, 0x3, RZ ;  /* 0x000000030d1d7810 */ /* 0x000fe20007ffe0ff */
[----:B--2---:R-:W-:-:S02]  /*1ccc0*/  @!P5 FADD.FTZ R10, R10, R18 ;  /* 0x000000120a0ad221 */ /* 0x004fc40000010000 */
[----:B------:R-:W-:Y:S01]  /*1ccd0*/  @!P5 FADD.FTZ R11, R11, R19 ;  /* 0x000000130b0bd221 */ /* 0x000fe20000010000 */
[-C--:B------:R-:W-:Y:S01]  /*1cce0*/  ISETP.EQ.OR P5, PT, R25, R24.reuse, P2 ;  /* 0x000000181900720c */ /* 0x080fe200017a2670 */
[----:B------:R-:W-:Y:S02]  /*1ccf0*/  @!P0 IMAD R19, R17, c[0x0][0x10], R16 ;  /* 0x0000040011138a24 */ /* 0x000fe400078e0210 */
[----:B---3--:R-:W-:Y:S02]  /*1cd00*/  @!P6 FADD.FTZ R10, R10, R22 ;  /* 0x000000160a0ae221 */ /* 0x008fe40000010000 */
[----:B------:R-:W-:Y:S01]  /*1cd10*/  @!P6 FADD.FTZ R11, R11, R23 ;  /* 0x000000170b0be221 */ /* 0x000fe20000010000 */
[-C--:B------:R-:W-:Y:S01]  /*1cd20*/  ISETP.EQ.OR P6, PT, R27, R24.reuse, P2 ;  /* 0x000000181b00720c */ /* 0x080fe200017c2670 */
[----:B----4-:R-:W-:Y:S02]  /*1cd30*/  @!P3 FADD.FTZ R10, R10, R20 ;  /* 0x000000140a0ab221 */ /* 0x010fe40000010000 */
[----:B------:R-:W-:Y:S01]  /*1cd40*/  @!P3 FADD.FTZ R11, R11, R21 ;  /* 0x000000150b0bb221 */ /* 0x000fe20000010000 */
[----:B------:R-:W-:Y:S01]  /*1cd50*/  ISETP.EQ.OR P3, PT, R29, R24, P2 ;  /* 0x000000181d00720c */ /* 0x000fe20001762670 */
[----:B------:R-:W-:-:S02]  /*1cd60*/  @!P4 IMAD R21, R13, c[0x0][0x10], R16 ;  /* 0x000004000d15ca24 */ /* 0x000fc400078e0210 */
[----:B------:R-:W-:-:S04]  /*1cd70*/  @!P0 IMAD.WIDE.U32 R18, R19, 0x8, R14 ;  /* 0x0000000813128825 */ /* 0x000fc800078e000e */
[----:B------:R-:W-:Y:S02]  /*1cd80*/  @!P5 IMAD R23, R25, c[0x0][0x10], R16 ;  /* 0x000004001917da24 */ /* 0x000fe400078e0210 */
[----:B------:R-:W-:Y:S01]  /*1cd90*/  @!P4 IMAD.WIDE.U32 R20, R21, 0x8, R14 ;  /* 0x000000081514c825 */ /* 0x000fe200078e000e */
[----:B------:R-:W2:Y:S03]  /*1cda0*/  @!P0 LDG.E.64 R18, [R18.64] ;  /* 0x0000000e12128981 */ /* 0x000ea6000c1e1b00 */
[----:B------:R-:W-:Y:S02]  /*1cdb0*/  @!P6 IMAD R25, R27, c[0x0][0x10], R16 ;  /* 0x000004001b19ea24 */ /* 0x000fe400078e0210 */
[----:B------:R-:W-:Y:S01]  /*1cdc0*/  @!P5 IMAD.WIDE.U32 R22, R23, 0x8, R14 ;  /* 0x000000081716d825 */ /* 0x000fe200078e000e */
[----:B------:R-:W3:Y:S03]  /*1cdd0*/  @!P4 LDG.E.64 R20, [R20.64] ;  /* 0x0000000e1414c981 */ /* 0x000ee6000c1e1b00 */
[----:B------:R-:W-:-:S02]  /*1cde0*/  @!P3 IMAD R27, R29, c[0x0][0x10], R16 ;  /* 0x000004001d1bba24 */ /* 0x000fc400078e0210 */
[--C-:B------:R-:W-:Y:S01]  /*1cdf0*/  @!P6 IMAD.WIDE.U32 R24, R25, 0x8, R14.reuse ;  /* 0x000000081918e825 */ /* 0x100fe200078e000e */
[----:B------:R-:W4:Y:S03]  /*1ce00*/  @!P5 LDG.E.64 R22, [R22.64] ;  /* 0x0000000e1616d981 */ /* 0x000f26000c1e1b00 */
[----:B------:R-:W-:Y:S02]  /*1ce10*/  @!P3 IMAD.WIDE.U32 R26, R27, 0x8, R14 ;  /* 0x000000081b1ab825 */ /* 0x000fe400078e000e */
[----:B------:R-:W4:Y:S04]  /*1ce20*/  @!P6 LDG.E.64 R24, [R24.64] ;  /* 0x0000000e1818e981 */ /* 0x000f28000c1e1b00 */
[----:B------:R-:W4:Y:S01]  /*1ce30*/  @!P3 LDG.E.64 R26, [R26.64] ;  /* 0x0000000e1a1ab981 */ /* 0x000f22000c1e1b00 */
[----:B------:R-:W-:-:S02]  /*1ce40*/  IADD3 R12, R12, -0x4, RZ ;  /* 0xfffffffc0c0c7810 */ /* 0x000fc40007ffe0ff */
[----:B------:R-:W-:Y:S02]  /*1ce50*/  IADD3 R13, R13, 0x4, RZ ;  /* 0x000000040d0d7810 */ /* 0x000fe40007ffe0ff */
[----:B------:R-:W-:Y:S01]  /*1ce60*/  IADD3 R12, R12, -0x4, RZ ;  /* 0xfffffffc0c0c7810 */ /* 0x000fe20007ffe0ff */
[----:B--2---:R-:W-:Y:S02]  /*1ce70*/  @!P0 FADD.FTZ R10, R10, R18 ;  /* 0x000000120a0a8221 */ /* 0x004fe40000010000 */
[----:B------:R-:W-:Y:S01]  /*1ce80*/  @!P0 FADD.FTZ R11, R11, R19 ;  /* 0x000000130b0b8221 */ /* 0x000fe20000010000 */
[----:B------:R-:W-:Y:S01]  /*1ce90*/  PLOP3.LUT P0, PT, PT, PT, PT, 0x8, 0x0 ;  /* 0x000000000000781c */ /* 0x000fe20003f0e170 */
[----:B---3--:R-:W-:Y:S02]  /*1cea0*/  @!P4 FADD.FTZ R10, R10, R20 ;  /* 0x000000140a0ac221 */ /* 0x008fe40000010000 */
[----:B------:R-:W-:Y:S02]  /*1ceb0*/  @!P4 FADD.FTZ R11, R11, R21 ;  /* 0x000000150b0bc221 */ /* 0x000fe40000010000 */
[----:B----4-:R-:W-:-:S02]  /*1cec0*/  @!P5 FADD.FTZ R10, R10, R22 ;  /* 0x000000160a0ad221 */ /* 0x010fc40000010000 */
[----:B------:R-:W-:Y:S02]  /*1ced0*/  @!P5 FADD.FTZ R11, R11, R23 ;  /* 0x000000170b0bd221 */ /* 0x000fe40000010000 */
[----:B------:R-:W-:Y:S02]  /*1cee0*/  @!P6 FADD.FTZ R10, R10, R24 ;  /* 0x000000180a0ae221 */ /* 0x000fe40000010000 */
[----:B------:R-:W-:Y:S02]  /*1cef0*/  @!P6 FADD.FTZ R11, R11, R25 ;  /* 0x000000190b0be221 */ /* 0x000fe40000010000 */
[----:B------:R-:W-:Y:S02]  /*1cf00*/  @!P3 FADD.FTZ R10, R10, R26 ;  /* 0x0000001a0a0ab221 */ /* 0x000fe40000010000 */
[----:B------:R-:W-:Y:S02]  /*1cf10*/  @!P3 FADD.FTZ R11, R11, R27 ;  /* 0x0000001b0b0bb221 */ /* 0x000fe40000010000 */
.L_x_383:
[----:B------:R-:W-:-:S13]  /*1cf20*/  ISETP.NE.OR P0, PT, R12, RZ, P0 ;  /* 0x000000ff0c00720c */ /* 0x000fda0000705670 */
[----:B------:R-:W-:Y:S05]  /*1cf30*/  @!P0 BRA `(.L_x_379) ;  /* 0x0000020000008947 */ /* 0x000fea0003800000 */
.L_x_380:
        /* <DEDUP_REMOVED lines=11> */
[----:B------:R-:W-:Y:S02]  /*1cff0*/  @!P4 IMAD R23, R23, c[0x0][0x10], R16 ;  /* 0x000004001717ca24 */ /* 0x000fe400078e0210 */
[----:B------:R-:W2:Y:S01]  /*1d000*/  @!P0 LDG.E.64 R18, [R18.64] ;  /* 0x0000000e12128981 */ /* 0x000ea2000c1e1b00 */
        /* <DEDUP_REMOVED lines=11> */
[----:B------:R-:W-:Y:S01]  /*1d0c0*/  ISETP.NE.AND P0, PT, R12, RZ, PT ;  /* 0x000000ff0c00720c */ /* 0x000fe20003f05270 */
[----:B---3--:R-:W-:Y:S02]  /*1d0d0*/  @!P3 FADD.FTZ R10, R10, R20 ;  /* 0x000000140a0ab221 */ /* 0x008fe40000010000 */
[----:B------:R-:W-:Y:S02]  /*1d0e0*/  @!P3 FADD.FTZ R11, R11, R21 ;  /* 0x000000150b0bb221 */ /* 0x000fe40000010000 */
[----:B----4-:R-:W-:Y:S02]  /*1d0f0*/  @!P4 FADD.FTZ R10, R10, R22 ;  /* 0x000000160a0ac221 */ /* 0x010fe40000010000 */
[----:B------:R-:W-:-:S02]  /*1d100*/  @!P4 FADD.FTZ R11, R11, R23 ;  /* 0x000000170b0bc221 */ /* 0x000fc40000010000 */
[----:B------:R-:W-:Y:S02]  /*1d110*/  @!P5 FADD.FTZ R10, R10, R24 ;  /* 0x000000180a0ad221 */ /* 0x000fe40000010000 */
[----:B------:R-:W-:Y:S02]  /*1d120*/  @!P5 FADD.FTZ R11, R11, R25 ;  /* 0x000000190b0bd221 */ /* 0x000fe40000010000 */
[----:B-----5:R-:W-:Y:S05]  /*1d130*/  @P0 BRA `(.L_x_380) ;  /* 0xfffffe0000000947 */ /* 0x020fea000383ffff */
.L_x_379:
[----:B------:R-:W-:-:S04]  /*1d140*/  MOV R12, c[0x0][0xc] ;  /* 0x00000300000c7a02 */ /* 0x000fc80000000f00 */
[----:B------:R-:W-:-:S13]  /*1d150*/  LOP3.LUT P0, R12, R12, 0x3, RZ, 0xc0, !PT ;  /* 0x000000030c0c7812 */ /* 0x000fda000780c0ff */
[----:B------:R-:W-:Y:S05]  /*1d160*/  @!P0 BRA `(.L_x_376) ;  /* 0x000001b000008947 */ /* 0x000fea0003800000 */
[----:B------:R-:W0:Y:S01]  /*1d170*/  S2R R20, SR_CTAID.X ;  /* 0x0000000000147919 */ /* 0x000e220000002500 */
[----:B------:R-:W-:Y:S01]  /*1d180*/  BSSY B0, `(.L_x_384) ;  /* 0x0000009000007945 */ /* 0x000fe20003800000 */
[----:B------:R-:W-:Y:S02]  /*1d190*/  ISETP.NE.AND P3, PT, R12, 0x1, PT ;  /* 0x000000010c00780c */ /* 0x000fe40003f65270 */
[----:B0-----:R-:W-:-:S13]  /*1d1a0*/  ISETP.EQ.OR P0, PT, R13, R20, P2 ;  /* 0x000000140d00720c */ /* 0x001fda0001702670 */
[----:B------:R-:W-:Y:S05]  /*1d1b0*/  @P0 BRA `(.L_x_385) ;  /* 0x0000005000000947 */ /* 0x000fea0003800000 */
[----:B------:R-:W-:-:S04]  /*1d1c0*/  IMAD R19, R13, c[0x0][0x10], R16 ;  /* 0x000004000d137a24 */ /* 0x000fc800078e0210 */
[----:B------:R-:W-:-:S06]  /*1d1d0*/  IMAD.WIDE.U32 R18, R19, 0x8, R14 ;  /* 0x0000000813127825 */ /* 0x000fcc00078e000e */
[----:B------:R-:W2:Y:S02]  /*1d1e0*/  LDG.E.64 R18, [R18.64] ;  /* 0x0000000e12127981 */ /* 0x000ea4000c1e1b00 */
[----:B--2---:R-:W-:Y:S02]  /*1d1f0*/  FADD.FTZ R10, R10, R18 ;  /* 0x000000120a0a7221 */ /* 0x004fe40000010000 */
[----:B------:R-:W-:Y:S02]  /*1d200*/  FADD.FTZ R11, R11, R19 ;  /* 0x000000130b0b7221 */ /* 0x000fe40000010000 */
.L_x_385:
[----:B------:R-:W-:Y:S05]  /*1d210*/  BSYNC B0 ;  /* 0x0000000000007941 */ /* 0x000fea0003800000 */
.L_x_384:
        /* <DEDUP_REMOVED lines=12> */
[----:B--2---:R-:W-:Y:S02]  /*1d2e0*/  @!P3 FADD.FTZ R10, R10, R12 ;  /* 0x0000000c0a0ab221 */ /* 0x004fe40000010000 */
[----:B------:R-:W-:Y:S02]  /*1d2f0*/  @!P3 FADD.FTZ R11, R11, R13 ;  /* 0x0000000d0b0bb221 */ /* 0x000fe40000010000 */
[----:B---3--:R-:W-:-:S02]  /*1d300*/  @!P0 FADD.FTZ R10, R10, R14 ;  /* 0x0000000e0a0a8221 */ /* 0x008fc40000010000 */
[----:B------:R-:W-:-:S05]  /*1d310*/  @!P0 FADD.FTZ R11, R11, R15 ;  /* 0x0000000f0b0b8221 */ /* 0x000fca0000010000 */
.L_x_376:
[----:B------:R-:W-:Y:S01]  /*1d320*/  @!P2 STS.64 [0xc0], R10 ;  /* 0x0000c00aff00a388 */ /* 0x000fe20000000a00 */
[----:B0-----:R-:W-:-:S03]  /*1d330*/  HFMA2.MMA R17, -RZ, RZ, 0, 0 ;  /* 0x00000000ff117435 */ /* 0x001fc600000001ff */
[----:B------:R-:W-:Y:S01]  /*1d340*/  BAR.SYNC.DEFER_BLOCKING 0x0 ;  /* 0x0000000000007b1d */ /* 0x000fe20000010000 */
[----:B------:R-:W-:-:S05]  /*1d350*/  ISETP.NE.AND P2, PT, RZ, UR19, PT ;  /* 0x00000013ff007c0c */ /* 0x000fca000bf45270 */
[----:B------:R-:W0:Y:S02]  /*1d360*/  LDS.64 R14, [0xc0] ;  /* 0x0000c000ff0e7984 */ /* 0x000e240000000a00 */
[----:B0-----:R-:W-:Y:S02]  /*1d370*/  FMUL.FTZ R14, R14, c[0x0][0x20c] ;  /* 0x000083000e0e7a20 */ /* 0x001fe40000410000 */
[----:B------:R-:W-:Y:S02]  /*1d380*/  FMUL.FTZ R15, R15, c[0x0][0x20c] ;  /* 0x000083000f0f7a20 */ /* 0x000fe40000410000 */
.L_x_388:
[----:B------:R-:W-:-:S05]  /*1d390*/  LEA R19, R17, UR10, 0x2 ;  /* 0x0000000a11137c11 */ /* 0x000fca000f8e10ff */
[----:B0-----:R-:W2:Y:S04]  /*1d3a0*/  LDL R11, [R19+0x10] ;  /* 0x00001000130b7983 */ /* 0x001ea80000100800 */
[----:B------:R-:W3:Y:S04]  /*1d3b0*/  LDL R21, [R19+0x14] ;  /* 0x0000140013157983 */ /* 0x000ee80000100800 */
[----:B------:R3:W4:Y:S04]  /*1d3c0*/  LDL R10, [R19+0x110] ;  /* 0x00011000130a7983 */ /* 0x0007280000100800 */
[----:B------:R3:W4:Y:S01]  /*1d3d0*/  LDL R16, [R19+0x114] ;  /* 0x0001140013107983 */ /* 0x0007220000100800 */
[----:B------:R-:W-:Y:S01]  /*1d3e0*/  BSSY B0, `(.L_x_386) ;  /* 0x0000060000007945 */ /* 0x000fe20003800000 */
[----:B--2---:R-:W-:-:S02]  /*1d3f0*/  PRMT R12, RZ, 0x5410, R11 ;  /* 0x00005410ff0c7816 */ /* 0x004fc4000000000b */
[----:B------:R-:W-:Y:S02]  /*1d400*/  PRMT R11, RZ, 0x7610, R11 ;  /* 0x00007610ff0b7816 */ /* 0x000fe4000000000b */
[--C-:B---3--:R-:W-:Y:S01]  /*1d410*/  PRMT R19, RZ, 0x5410, R21.reuse ;  /* 0x00005410ff137816 */ /* 0x108fe20000000015 */
[----:B------:R-:W-:Y:S01]  /*1d420*/  FADD.FTZ R12, R12, -UR9 ;  /* 0x800000090c0c7e21 */ /* 0x000fe20008010000 */
[----:B------:R-:W-:-:S03]  /*1d430*/  PRMT R21, RZ, 0x7610, R21 ;  /* 0x00007610ff157816 */ /* 0x000fc60000000015 */
[----:B------:R-:W-:Y:S02]  /*1d440*/  FMUL.FTZ R13, R12, UR5 ;  /* 0x000000050c0d7c20 */ /* 0x000fe40008410000 */
[----:B------:R-:W-:Y:S02]  /*1d450*/  FADD.FTZ R12, R11, -UR9 ;  /* 0x800000090b0c7e21 */ /* 0x000fe40008010000 */
[----:B-----5:R-:W-:Y:S02]  /*1d460*/  @P2 FFMA.FTZ R11, R13, R6, R8 ;  /* 0x000000060d0b2223 */ /* 0x020fe40000010008 */
[----:B------:R-:W-:Y:S02]  /*1d470*/  FMUL.FTZ R12, R12, UR5 ;  /* 0x000000050c0c7c20 */ /* 0x000fe40008410000 */
[----:B------:R-:W-:Y:S02]  /*1d480*/  @P2 FMUL.FTZ R18, R11, -1.4426950216293334961 ;  /* 0xbfb8aa3b0b122820 */ /* 0x000fe40000410000 */
[----:B------:R-:W-:-:S02]  /*1d490*/  @P2 FFMA.FTZ R23, R12, R7, R9 ;  /* 0x000000070c172223 */ /* 0x000fc40000010009 */
[----:B------:R-:W-:Y:S02]  /*1d4a0*/  FADD.FTZ R19, R19, -UR9 ;  /* 0x8000000913137e21 */ /* 0x000fe40008010000 */
[----:B------:R-:W-:Y:S01]  /*1d4b0*/  @P2 FMUL.FTZ R20, R23, -1.4426950216293334961 ;  /* 0xbfb8aa3b17142820 */ /* 0x000fe20000410000 */
[----:B------:R-:W0:Y:S01]  /*1d4c0*/  @P2 MUFU.EX2 R18, R18 ;  /* 0x0000001200122308 */ /* 0x000e220000000800 */
[----:B------:R-:W-:Y:S02]  /*1d4d0*/  FMUL.FTZ R19, R19, UR5 ;  /* 0x0000000513137c20 */ /* 0x000fe40008410000 */
[----:B------:R-:W-:Y:S02]  /*1d4e0*/  FADD.FTZ R21, R21, -UR9 ;  /* 0x8000000915157e21 */ /* 0x000fe40008010000 */
[C-C-:B------:R-:W-:Y:S02]  /*1d4f0*/  FFMA.FTZ R13, R14.reuse, R13, R15.reuse ;  /* 0x0000000d0e0d7223 */ /* 0x140fe4000001000f */
[----:B------:R-:W-:Y:S01]  /*1d500*/  FFMA.FTZ R12, R14, R12, R15 ;  /* 0x0000000c0e0c7223 */ /* 0x000fe2000001000f */
[----:B------:R-:W1:Y:S01]  /*1d510*/  @P2 MUFU.EX2 R20, R20 ;  /* 0x0000001400142308 */ /* 0x000e620000000800 */
[----:B0-----:R-:W-:-:S02]  /*1d520*/  @P2 FADD.FTZ R24, R18, 1 ;  /* 0x3f80000012182421 */ /* 0x001fc40000010000 */
[----:B------:R-:W-:Y:S02]  /*1d530*/  @P2 FFMA.FTZ R18, R19, R6, R8 ;  /* 0x0000000613122223 */ /* 0x000fe40000010008 */
[----:B------:R-:W-:-:S03]  /*1d540*/  FFMA.FTZ R19, R14, R19, R15 ;  /* 0x000000130e137223 */ /* 0x000fc6000001000f */
[----:B------:R-:W0:Y:S01]  /*1d550*/  @P2 MUFU.RCP R24, R24 ;  /* 0x0000001800182308 */ /* 0x000e220000001000 */
[----:B------:R-:W-:Y:S02]  /*1d560*/  @P2 FMUL.FTZ R29, R18, -1.4426950216293334961 ;  /* 0xbfb8aa3b121d2820 */ /* 0x000fe40000410000 */
[----:B-1----:R-:W-:Y:S02]  /*1d570*/  @P2 FADD.FTZ R26, R20, 1 ;  /* 0x3f800000141a2421 */ /* 0x002fe40000010000 */
[----:B------:R-:W-:Y:S01]  /*1d580*/  FMUL.FTZ R20, R21, UR5 ;  /* 0x0000000515147c20 */ /* 0x000fe20008410000 */
[----:B------:R-:W-:Y:S02]  /*1d590*/  LEA R21, R17, R0, 0x3 ;  /* 0x0000000011157211 */ /* 0x000fe400078e18ff */
[----:B------:R0:W1:Y:S01]  /*1d5a0*/  @P2 MUFU.RCP R27, R26 ;  /* 0x0000001a001b2308 */ /* 0x0000620000001000 */
[----:B------:R-:W-:Y:S01]  /*1d5b0*/  @P2 FFMA.FTZ R22, R20, R7, R9 ;  /* 0x0000000714162223 */ /* 0x000fe20000010009 */
[----:B------:R-:W-:Y:S01]  /*1d5c0*/  ISETP.GE.U32.AND P0, PT, R21, c[0x0][0x1e0], PT ;  /* 0x0000780015007a0c */ /* 0x000fe20003f06070 */
[----:B------:R-:W-:Y:S01]  /*1d5d0*/  FFMA.FTZ R20, R14, R20, R15 ;  /* 0x000000140e147223 */ /* 0x000fe2000001000f */
[----:B------:R-:W-:Y:S01]  /*1d5e0*/  SHF.R.S32.HI R30, RZ, 0x1f, R21 ;  /* 0x0000001fff1e7819 */ /* 0x000fe20000011415 */
[----:B------:R-:W-:Y:S01]  /*1d5f0*/  @P2 FMUL.FTZ R25, R22, -1.4426950216293334961 ;  /* 0xbfb8aa3b16192820 */ /* 0x000fe20000410000 */
[----:B------:R-:W-:-:S02]  /*1d600*/  IADD3 R17, R17, 0x2, RZ ;  /* 0x0000000211117810 */ /* 0x000fc40007ffe0ff */
[----:B------:R-:W2:Y:S01]  /*1d610*/  @P2 MUFU.EX2 R29, R29 ;  /* 0x0000001d001d2308 */ /* 0x000ea20000000800 */
[----:B------:R-:W-:Y:S01]  /*1d620*/  ISETP.GE.OR.EX P0, PT, R30, c[0x0][0x1e4], P1, P0 ;  /* 0x000079001e007a0c */ /* 0x000fe20000f06700 */
[----:B0-----:R-:W-:-:S04]  /*1d630*/  @P2 FADD.FTZ R26, -R24, 1 ;  /* 0x3f800000181a2421 */ /* 0x001fc80000010100 */
[----:B------:R-:W-:Y:S01]  /*1d640*/  @P2 FFMA.FTZ R11, R11, R26, 1 ;  /* 0x3f8000000b0b2423 */ /* 0x000fe2000001001a */
[--C-:B----4-:R-:W-:Y:S01]  /*1d650*/  PRMT R26, RZ, 0x7610, R10.reuse ;  /* 0x00007610ff1a7816 */ /* 0x110fe2000000000a */
[----:B-1----:R-:W-:Y:S01]  /*1d660*/  @P2 FADD.FTZ R28, -R27, 1 ;  /* 0x3f8000001b1c2421 */ /* 0x002fe20000010100 */
[----:B------:R-:W0:Y:S03]  /*1d670*/  @P2 MUFU.EX2 R25, R25 ;  /* 0x0000001900192308 */ /* 0x000e260000000800 */
[----:B------:R-:W-:Y:S01]  /*1d680*/  @P2 FFMA.FTZ R28, R23, R28, 1 ;  /* 0x3f800000171c2423 */ /* 0x000fe2000001001c */
[----:B------:R-:W-:Y:S01]  /*1d690*/  PRMT R23, RZ, 0x5410, R10 ;  /* 0x00005410ff177816 */ /* 0x000fe2000000000a */
[----:B------:R-:W-:Y:S02]  /*1d6a0*/  @P2 FMUL.FTZ R27, R26, R27 ;  /* 0x0000001b1a1b2220 */ /* 0x000fe40000410000 */
[----:B------:R-:W-:-:S02]  /*1d6b0*/  @!P0 IMAD R30, R30, c[0x0][0x1d8], RZ ;  /* 0x000076001e1e8a24 */ /* 0x000fc400078e02ff */
[----:B------:R-:W-:Y:S02]  /*1d6c0*/  @P2 FMUL.FTZ R24, R23, R24 ;  /* 0x0000001817182220 */ /* 0x000fe40000410000 */
[----:B------:R-:W-:Y:S02]  /*1d6d0*/  @!P0 IMAD.MOV.U32 R10, RZ, RZ, R2 ;  /* 0x000000ffff0a8224 */ /* 0x000fe400078e0002 */
[----:B------:R-:W-:Y:S01]  /*1d6e0*/  @P2 FMUL.FTZ R23, R24, R11 ;  /* 0x0000000b18172220 */ /* 0x000fe20000410000 */
[----:B------:R-:W-:Y:S01]  /*1d6f0*/  @!P0 MOV R11, R5 ;  /* 0x00000005000b8202 */ /* 0x000fe20000000f00 */
[----:B--2---:R-:W-:Y:S02]  /*1d700*/  @P2 FADD.FTZ R29, R29, 1 ;  /* 0x3f8000001d1d2421 */ /* 0x004fe40000010000 */
[----:B------:R-:W-:Y:S02]  /*1d710*/  @P2 FMUL.FTZ R26, R27, R28 ;  /* 0x0000001c1b1a2220 */ /* 0x000fe40000410000 */
[C---:B------:R-:W-:Y:S01]  /*1d720*/  @!P0 IMAD R27, R21.reuse, c[0x0][0x1dc], R30 ;  /* 0x00007700151b8a24 */ /* 0x040fe200078e021e */
[----:B------:R1:W2:Y:S01]  /*1d730*/  @P2 MUFU.RCP R24, R29 ;  /* 0x0000001d00182308 */ /* 0x0002a20000001000 */
[C---:B------:R-:W-:Y:S01]  /*1d740*/  @!P0 IMAD.WIDE.U32 R10, R21.reuse, c[0x0][0x1d8], R10 ;  /* 0x00007600150a8a25 */ /* 0x040fe200078e000a */
[----:B------:R-:W-:-:S03]  /*1d750*/  IADD3 R21, R21, 0x8, RZ ;  /* 0x0000000815157810 */ /* 0x000fc60007ffe0ff */
[----:B0-----:R-:W-:Y:S02]  /*1d760*/  @P2 FADD.FTZ R25, R25, 1 ;  /* 0x3f80000019192421 */ /* 0x001fe40000010000 */
[----:B------:R-:W-:Y:S01]  /*1d770*/  FFMA.FTZ R13, R23, R6, -R13 ;  /* 0x00000006170d7223 */ /* 0x000fe2000001080d */
[----:B------:R-:W-:Y:S01]  /*1d780*/  @!P0 IADD3 R23, R11, R27, RZ ;  /* 0x0000001b0b178210 */ /* 0x000fe20007ffe0ff */
[----:B------:R-:W-:Y:S01]  /*1d790*/  FFMA.FTZ R28, R26, R7, -R12 ;  /* 0x000000071a1c7223 */ /* 0x000fe2000001080c */
[----:B------:R-:W-:Y:S01]  /*1d7a0*/  @!P0 LEA R12, P3, R10, c[0x0][0x160], 0x1 ;  /* 0x000058000a0c8a11 */ /* 0x000fe200078608ff */
[----:B------:R-:W-:Y:S01]  /*1d7b0*/  FMUL.FTZ R26, R13, UR5 ;  /* 0x000000050d1a7c20 */ /* 0x000fe20008410000 */
[----:B------:R-:W0:Y:S01]  /*1d7c0*/  @P2 MUFU.RCP R25, R25 ;  /* 0x0000001900192308 */ /* 0x000e220000001000 */
[----:B------:R-:W-:Y:S01]  /*1d7d0*/  @!P0 FMUL.FTZ R11, R28, UR5 ;  /* 0x000000051c0b8c20 */ /* 0x000fe20008410000 */
[----:B------:R-:W-:Y:S02]  /*1d7e0*/  @!P0 LEA.HI.X R13, R10, c[0x0][0x164], R23, 0x1, P3 ;  /* 0x000059000a0d8a11 */ /* 0x000fe400018f0c17 */
[----:B------:R-:W-:-:S02]  /*1d7f0*/  SHF.R.S32.HI R10, RZ, 0x1f, R21 ;  /* 0x0000001fff0a7819 */ /* 0x000fc40000011415 */
[----:B-1----:R-:W-:Y:S01]  /*1d800*/  @!P0 F2FP.BF16.PACK_AB R29, R11, R26 ;  /* 0x0000001a0b1d823e */ /* 0x002fe200000010ff */
[----:B--2---:R-:W-:Y:S01]  /*1d810*/  @P2 FADD.FTZ R11, -R24, 1 ;  /* 0x3f800000180b2421 */ /* 0x004fe20000010100 */
[----:B------:R-:W-:-:S03]  /*1d820*/  ISETP.NE.AND P3, PT, R17, 0x40, PT ;  /* 0x000000401100780c */ /* 0x000fc60003f65270 */
[----:B------:R1:W-:Y:S01]  /*1d830*/  @!P0 STG.E [R12.64], R29 ;  /* 0x0000001d0c008986 */ /* 0x0003e2000c10190e */
[----:B------:R-:W-:Y:S01]  /*1d840*/  ISETP.GE.U32.AND P0, PT, R21, c[0x0][0x1e0], PT ;  /* 0x0000780015007a0c */ /* 0x000fe20003f06070 */
[----:B------:R-:W-:Y:S01]  /*1d850*/  @P2 FFMA.FTZ R23, R18, R11, 1 ;  /* 0x3f80000012172423 */ /* 0x000fe2000001000b */
[--C-:B------:R-:W-:Y:S02]  /*1d860*/  PRMT R11, RZ, 0x5410, R16.reuse ;  /* 0x00005410ff0b7816 */ /* 0x100fe40000000010 */
[----:B------:R-:W-:Y:S01]  /*1d870*/  ISETP.GE.OR.EX P0, PT, R10, c[0x0][0x1e4], P1, P0 ;  /* 0x000079000a007a0c */ /* 0x000fe20000f06700 */
[----:B0-----:R-:W-:Y:S01]  /*1d880*/  @P2 FADD.FTZ R27, -R25, 1 ;  /* 0x3f800000191b2421 */ /* 0x001fe20000010100 */
[----:B------:R-:W-:Y:S01]  /*1d890*/  PRMT R16, RZ, 0x7610, R16 ;  /* 0x00007610ff107816 */ /* 0x000fe20000000010 */
[----:B------:R-:W-:Y:S02]  /*1d8a0*/  @P2 FMUL.FTZ R24, R11, R24 ;  /* 0x000000180b182220 */ /* 0x000fe40000410000 */
[----:B------:R-:W-:-:S02]  /*1d8b0*/  @P2 FFMA.FTZ R22, R22, R27, 1 ;  /* 0x3f80000016162423 */ /* 0x000fc4000001001b */
[----:B------:R-:W-:Y:S02]  /*1d8c0*/  @P2 FMUL.FTZ R25, R16, R25 ;  /* 0x0000001910192220 */ /* 0x000fe40000410000 */
[----:B------:R-:W-:Y:S02]  /*1d8d0*/  @P2 FMUL.FTZ R11, R24, R23 ;  /* 0x00000017180b2220 */ /* 0x000fe40000410000 */
[----:B------:R-:W-:Y:S02]  /*1d8e0*/  @P2 FMUL.FTZ R16, R25, R22 ;  /* 0x0000001619102220 */ /* 0x000fe40000410000 */
[----:B------:R-:W-:Y:S02]  /*1d8f0*/  FFMA.FTZ R19, R11, R6, -R19 ;  /* 0x000000060b137223 */ /* 0x000fe40000010813 */
[----:B------:R-:W-:Y:S01]  /*1d900*/  FFMA.FTZ R16, R16, R7, -R20 ;  /* 0x0000000710107223 */ /* 0x000fe20000010814 */
[----:B------:R-:W-:Y:S05]  /*1d910*/  @P0 BRA `(.L_x_387) ;  /* 0x000000c000000947 */ /* 0x000fea0003800000 */
[----:B-1----:R-:W-:Y:S01]  /*1d920*/  IMAD R12, R10, c[0x0][0x1d8], RZ ;  /* 0x000076000a0c7a24 */ /* 0x002fe200078e02ff */
[----:B------:R-:W-:Y:S01]  /*1d930*/  MOV R10, R2 ;  /* 0x00000002000a7202 */ /* 0x000fe20000000f00 */
[----:B------:R-:W-:Y:S01]  /*1d940*/  FMUL.FTZ R19, R19, UR5 ;  /* 0x0000000513137c20 */ /* 0x000fe20008410000 */
[----:B------:R-:W-:Y:S01]  /*1d950*/  MOV R11, R5 ;  /* 0x00000005000b7202 */ /* 0x000fe20000000f00 */
[----:B------:R-:W-:-:S02]  /*1d960*/  IMAD R13, R21, c[0x0][0x1dc], R12 ;  /* 0x00007700150d7a24 */ /* 0x000fc400078e020c */
[----:B------:R-:W-:Y:S02]  /*1d970*/  FMUL.FTZ R16, R16, UR5 ;  /* 0x0000000510107c20 */ /* 0x000fe40008410000 */
[----:B------:R-:W-:-:S04]  /*1d980*/  IMAD.WIDE.U32 R10, R21, c[0x0][0x1d8], R10 ;  /* 0x00007600150a7a25 */ /* 0x000fc800078e000a */
[----:B------:R-:W-:Y:S01]  /*1d990*/  IMAD.IADD R11, R11, 0x1, R13 ;  /* 0x000000010b0b7824 */ /* 0x000fe200078e020d */
[----:B------:R-:W-:-:S04]  /*1d9a0*/  LEA R12, P0, R10, c[0x0][0x160], 0x1 ;  /* 0x000058000a0c7a11 */ /* 0x000fc800078008ff */
[----:B------:R-:W-:Y:S02]  /*1d9b0*/  LEA.HI.X R13, R10, c[0x0][0x164], R11, 0x1, P0 ;  /* 0x000059000a0d7a11 */ /* 0x000fe400000f0c0b */
[----:B------:R-:W-:-:S05]  /*1d9c0*/  F2FP.BF16.PACK_AB R11, R16, R19 ;  /* 0x00000013100b723e */ /* 0x000fca00000010ff */
[----:B------:R0:W-:Y:S02]  /*1d9d0*/  STG.E [R12.64], R11 ;  /* 0x0000000b0c007986 */ /* 0x0001e4000c10190e */
.L_x_387:
[----:B-1----:R-:W-:Y:S05]  /*1d9e0*/  BSYNC B0 ;  /* 0x0000000000007941 */ /* 0x002fea0003800000 */
.L_x_386:
[----:B------:R-:W-:Y:S05]  /*1d9f0*/  @P3 BRA `(.L_x_388) ;  /* 0xfffff99000003947 */ /* 0x000fea000383ffff */
[----:B------:R-:W2:Y:S01]  /*1da00*/  LDL.LU R10, [R1+0x45c] ;  /* 0x00045c00010a7983 */ /* 0x000ea20000300800 */
[----:B------:R-:W-:Y:S02]  /*1da10*/  ULDC UR4, c[0x0][0x10] ;  /* 0x0000040000047ab9 */ /* 0x000fe40000000800 */
[----:B------:R-:W-:-:S04]  /*1da20*/  UIADD3 UR7, UR7, UR4, URZ ;  /* 0x0000000407077290 */ /* 0x000fc8000fffe03f */
[----:B------:R-:W-:-:S06]  /*1da30*/  UISETP.GE.AND UP0, UPT, UR7, UR6, UPT ;  /* 0x000000060700728c */ /* 0x000fcc000bf06270 */
[----:B------:R-:W-:Y:S02]  /*1da40*/  PLOP3.LUT P0, PT, PT, PT, UP0, 0x80, 0x0 ;  /* 0x000000000000781c */ /* 0x000fe40003f0f008 */
[----:B--2---:R-:W-:-:S05]  /*1da50*/  IADD3 R10, R10, 0x1, RZ ;  /* 0x000000010a0a7810 */ /* 0x004fca0007ffe0ff */
[----:B------:R1:W-:Y:S06]  /*1da60*/  STL [R1+0x45c], R10 ;  /* 0x00045c0a01007387 */ /* 0x0003ec0000100800 */
[----:B------:R-:W-:Y:S01]  /*1da70*/  @P0 CALL.REL.NOINC `(.L_x_303) ;  /* 0x0000001000000944 */ /* 0x000fe20003c00000 */
[----:B------:R-:W-:Y:S05]  /*1da80*/  BRA `(.L_x_389) ;  /* 0xfffe280000007947 */ /* 0x000fea000383ffff */
.L_x_303:
[----:B--234-:R-:W2:Y:S01]  /*1da90*/  LDL R3, [R1+0x420] ;  /* 0x0004200001037983 */ /* 0x01cea20000100800 */
[----:B------:R-:W-:Y:S01]  /*1daa0*/  MOV R6, c[0x0][0xc] ;  /* 0x0000030000067a02 */ /* 0x000fe20000000f00 */
[----:B------:R-:W-:Y:S01]  /*1dab0*/  HFMA2.MMA R0, -RZ, RZ, 0, 2.384185791015625e-07 ;  /* 0x00000004ff007435 */ /* 0x000fe200000001ff */
[----:B------:R-:W-:Y:S01]  /*1dac0*/  MOV R4, c[0x0][0x10] ;  /* 0x0000040000047a02 */ /* 0x000fe20000000f00 */
[----:B------:R-:W-:Y:S01]  /*1dad0*/  BSSY B0, `(.L_x_390) ;  /* 0x000000f000007945 */ /* 0x000fe20003800000 */
[----:B------:R-:W-:-:S02]  /*1dae0*/  ISETP.NE.AND P0, PT, R6, 0x1, PT ;  /* 0x000000010600780c */ /* 0x000fc40003f05270 */
[----:B------:R-:W-:Y:S02]  /*1daf0*/  SHF.L.U32 R2, R4, 0x1, RZ ;  /* 0x0000000104027819 */ /* 0x000fe400000006ff */
[----:B--2---:R-:W-:Y:S02]  /*1db00*/  ISETP.NE.AND P1, PT, R3, RZ, PT ;  /* 0x000000ff0300720c */ /* 0x004fe40003f25270 */
[----:B------:R-:W-:-:S05]  /*1db10*/  SEL R3, R2, RZ, P0 ;  /* 0x000000ff02037207 */ /* 0x000fca0000000000 */
[----:B------:R-:W-:-:S06]  /*1db20*/  IMAD.WIDE.U32 R2, R3, R0, c[0x0][0x1a8] ;  /* 0x00006a0003027625 */ /* 0x000fcc00078e0000 */
[----:B------:R-:W-:Y:S05]  /*1db30*/  @P1 BRA `(.L_x_391) ;  /* 0x0000008000001947 */ /* 0x000fea0003800000 */
[----:B------:R-:W-:Y:S06]  /*1db40*/  MEMBAR.ALL.GPU ;  /* 0x0000000000007992 */ /* 0x000fec000000a000 */
[----:B------:R-:W2:Y:S01]  /*1db50*/  S2R R7, SR_LANEID ;  /* 0x0000000000077919 */ /* 0x000ea20000000000 */
[----:B------:R-:W-:Y:S01]  /*1db60*/  VOTEU.ANY UR4, UPT, PT ;  /* 0x0000000000047886 */ /* 0x000fe200038e0100 */
[----:B------:R-:W-:-:S00]  /*1db70*/  ERRBAR ;  /* 0x00000000000079ab */ /* 0x000fc00000000000 */
[----:B------:R-:W-:Y:S01]  /*1db80*/  UFLO.U32 UR5, UR4 ;  /* 0x00000004000572bd */ /* 0x000fe200080e0000 */
[----:B------:R-:W3:Y:S05]  /*1db90*/  POPC R5, UR4 ;  /* 0x0000000400057d09 */ /* 0x000eea0008000000 */
[----:B--2---:R-:W-:-:S13]  /*1dba0*/  ISETP.EQ.U32.AND P0, PT, R7, UR5, PT ;  /* 0x0000000507007c0c */ /* 0x004fda000bf02070 */
[----:B---3--:R2:W-:Y:S02]  /*1dbb0*/  @P0 RED.E.ADD.S32.STRONG.GPU [R2.64], R5 ;  /* 0x000000050200098e */ /* 0x0085e4000c10e38e */
.L_x_391:
[----:B------:R-:W-:Y:S05]  /*1dbc0*/  BSYNC B0 ;  /* 0x0000000000007941 */ /* 0x000fea0003800000 */
.L_x_390:
[----:B------:R-:W3:Y:S01]  /*1dbd0*/  S2R R7, SR_CTAID.X ;  /* 0x0000000000077919 */ /* 0x000ee20000002500 */
[----:B------:R-:W4:Y:S01]  /*1dbe0*/  S2UR UR4, SR_CTAID.Y ;  /* 0x00000000000479c3 */ /* 0x000f220000002600 */
[----:B--2---:R-:W-:Y:S02]  /*1dbf0*/  IADD3 R5, R6, -0x1, RZ ;  /* 0xffffffff06057810 */ /* 0x004fe40007ffe0ff */
[----:B------:R-:W-:Y:S02]  /*1dc00*/  IADD3 R4, R4, -0x1, RZ ;  /* 0xffffffff04047810 */ /* 0x000fe40007ffe0ff */
[----:B---3--:R-:W-:-:S04]  /*1dc10*/  ISETP.NE.AND P0, PT, R7, R5, PT ;  /* 0x000000050700720c */ /* 0x008fc80003f05270 */
[----:B----4-:R-:W-:-:S13]  /*1dc20*/  ISETP.NE.OR P0, PT, R4, UR4, P0 ;  /* 0x0000000404007c0c */ /* 0x010fda0008705670 */
[----:B------:R-:W-:Y:S05]  /*1dc30*/  @P0 EXIT ;  /* 0x000000000000094d */ /* 0x000fea0003800000 */
[----:B------:R-:W-:Y:S05]  /*1dc40*/  @P1 BRA `(.L_x_392) ;  /* 0x0000008000001947 */ /* 0x000fea0003800000 */
[----:B------:R-:W-:-:S05]  /*1dc50*/  IMAD R4, R6, c[0x0][0x10], RZ ;  /* 0x0000040006047a24 */ /* 0x000fca00078e02ff */
[----:B------:R-:W-:-:S13]  /*1dc60*/  ISETP.NE.AND P0, PT, R4, -0x1, PT ;  /* 0xffffffff0400780c */ /* 0x000fda0003f05270 */
[----:B------:R-:W-:Y:S05]  /*1dc70*/  @!P0 BRA `(.L_x_392) ;  /* 0x0000005000008947 */ /* 0x000fea0003800000 */
.L_x_393:
[----:B------:R-:W2:Y:S01]  /*1dc80*/  LDG.E.STRONG.GPU R5, [R2.64] ;  /* 0x0000000e02057981 */ /* 0x000ea2000c1ef900 */
[----:B------:R-:W-:Y:S01]  /*1dc90*/  YIELD ;  /* 0x0000000000007946 */ /* 0x000fe20003800000 */
[----:B--2---:R-:W-:Y:S01]  /*1dca0*/  ISETP.NE.AND P0, PT, R5, R4, PT ;  /* 0x000000040500720c */ /* 0x004fe20003f05270 */
[----:B------:R-:W-:-:S12]  /*1dcb0*/  CCTL.IVALL ;  /* 0x00000000ff00798f */ /* 0x000fd80002000000 */
[----:B------:R-:W-:Y:S05]  /*1dcc0*/  @P0 BRA `(.L_x_393) ;  /* 0xffffffb000000947 */ /* 0x000fea000383ffff */
.L_x_392:
[----:B------:R-:W-:Y:S02]  /*1dcd0*/  WARPSYNC 0xffffffff ;  /* 0xffffffff00007948 */ /* 0x000fe40003800000 */
[----:B------:R-:W2:Y:S01]  /*1dce0*/  LDL R5, [R1+0x420] ;  /* 0x0004200001057983 */ /* 0x000ea20000100800 */
[----:B------:R-:W-:-:S03]  /*1dcf0*/  IMAD.MOV.U32 R19, RZ, RZ, c[0x0][0x1dc] ;  /* 0x00007700ff137624 */ /* 0x000fc600078e00ff */
[----:B------:R-:W-:Y:S02]  /*1dd00*/  BAR.SYNC.DEFER_BLOCKING 0x0 ;  /* 0x0000000000007b1d */ /* 0x000fe40000010000 */
[----:B------:R-:W-:-:S04]  /*1dd10*/  LEA.HI R2, P0, R19, c[0x0][0x1d8], RZ, 0x1 ;  /* 0x0000760013027a11 */ /* 0x000fc800078108ff */
[----:B------:R-:W-:-:S04]  /*1dd20*/  IADD3.X R3, RZ, c[0x0][0x1dc], RZ, P0, !PT ;  /* 0x00007700ff037a10 */ /* 0x000fc800007fe4ff */
[--C-:B------:R-:W-:Y:S02]  /*1dd30*/  SHF.R.S64 R25, R2, 0x1, R3.reuse ;  /* 0x0000000102197819 */ /* 0x100fe40000001003 */
[----:B------:R-:W-:Y:S02]  /*1dd40*/  SHF.R.S32.HI R20, RZ, 0x1, R3 ;  /* 0x00000001ff147819 */ /* 0x000fe40000011403 */
[----:B--2---:R-:W-:Y:S02]  /*1dd50*/  SHF.R.S32.HI R2, RZ, 0x1f, R5 ;  /* 0x0000001fff027819 */ /* 0x004fe40000011405 */
[----:B------:R-:W-:-:S04]  /*1dd60*/  ISETP.GT.U32.AND P0, PT, R25, R5, PT ;  /* 0x000000051900720c */ /* 0x000fc80003f04070 */
[----:B------:R-:W-:-:S13]  /*1dd70*/  ISETP.GT.AND.EX P0, PT, R20, R2, PT, P0 ;  /* 0x000000021400720c */ /* 0x000fda0003f04300 */
[----:B------:R-:W-:Y:S05]  /*1dd80*/  @!P0 EXIT ;  /* 0x000000000000894d */ /* 0x000fea0003800000 */
[----:B------:R-:W-:Y:S01]  /*1dd90*/  UMOV UR4, 0x3 ;  /* 0x0000000300047882 */ /* 0x000fe20000000000 */
[----:B------:R-:W-:Y:S01]  /*1dda0*/  IMAD R4, R19, 0x3, RZ ;  /* 0x0000000313047824 */ /* 0x000fe200078e02ff */
[----:B------:R-:W-:Y:S01]  /*1ddb0*/  ULDC UR5, c[0x0][0x1d8] ;  /* 0x0000760000057ab9 */ /* 0x000fe20000000800 */
[----:B------:R-:W-:Y:S01]  /*1ddc0*/  MOV R7, R2 ;  /* 0x0000000200077202 */ /* 0x000fe20000000f00 */
[----:B------:R-:W-:Y:S01]  /*1ddd0*/  UIMAD.WIDE.U32 UR4, UR4, UR5, URZ ;  /* 0x00000005040472a5 */ /* 0x000fe2000f8e003f */
[----:B------:R-:W-:Y:S01]  /*1dde0*/  MOV R22, c[0x0][0x1d8] ;  /* 0x0000760000167a02 */ /* 0x000fe20000000f00 */
[----:B------:R-:W-:Y:S01]  /*1ddf0*/  IMAD.MOV.U32 R18, RZ, RZ, R5 ;  /* 0x000000ffff127224 */ /* 0x000fe200078e0005 */
        /* <DEDUP_REMOVED lines=8> */
.L_x_394:
[C---:B------:R-:W-:Y:S01]  /*1de80*/  LEA R6, P0, R18.reuse, c[0x0][0x1b8], 0x2 ;  /* 0x00006e0012067a11 */ /* 0x040fe200078010ff */
[----:B------:R-:W2:Y:S03]  /*1de90*/  LDL.LU R24, [R1+0x420] ;  /* 0x0004200001187983 */ /* 0x000ea60000300800 */
[----:B------:R-:W-:Y:S02]  /*1dea0*/  LEA.HI.X R7, R18, c[0x0][0x1bc], R7, 0x2, P0 ;  /* 0x00006f0012077a11 */ /* 0x000fe400000f1407 */
[-C--:B------:R-:W-:Y:S02]  /*1deb0*/  LEA R8, P0, R25, R6.reuse, 0x2 ;  /* 0x0000000619087211 */ /* 0x080fe400078010ff */
[-C--:B0-----:R-:W-:Y:S01]  /*1dec0*/  LEA R12, P1, R22, R6.reuse, 0x2 ;  /* 0x00000006160c7211 */ /* 0x081fe200078210ff */
[----:B-1----:R0:W3:Y:S01]  /*1ded0*/  LDG.E R14, [R6.64] ;  /* 0x0000000e060e7981 */ /* 0x0020e2000c1e1900 */
[----:B-1----:R-:W-:-:S02]  /*1dee0*/  LEA R10, P2, R23, R6, 0x2 ;  /* 0x00000006170a7211 */ /* 0x002fc400078410ff */
[----:B------:R-:W-:Y:S02]  /*1def0*/  IADD3.X R9, R7, R27, RZ, P0, !PT ;  /* 0x0000001b07097210 */ /* 0x000fe400007fe4ff */
[----:B------:R-:W-:Y:S02]  /*1df00*/  IADD3.X R13, R19, R7, RZ, P1, !PT ;  /* 0x00000007130d7210 */ /* 0x000fe40000ffe4ff */
[----:B------:R-:W-:Y:S01]  /*1df10*/  IADD3.X R11, R7, R21, RZ, P2, !PT ;  /* 0x00000015070b7210 */ /* 0x000fe200017fe4ff */
[----:B------:R-:W3:Y:S04]  /*1df20*/  LDG.E R15, [R8.64] ;  /* 0x0000000e080f7981 */ /* 0x000ee8000c1e1900 */
[----:B------:R-:W4:Y:S04]  /*1df30*/  LDG.E R16, [R12.64] ;  /* 0x0000000e0c107981 */ /* 0x000f28000c1e1900 */
[----:B------:R-:W4:Y:S01]  /*1df40*/  LDG.E R17, [R10.64] ;  /* 0x0000000e0a117981 */ /* 0x000f22000c1e1900 */
[----:B--2---:R-:W-:-:S02]  /*1df50*/  SHF.L.U32 R5, R24, 0x1, RZ ;  /* 0x0000000118057819 */ /* 0x004fc400000006ff */
[----:B------:R-:W-:-:S03]  /*1df60*/  IADD3 R18, R24, 0x280, RZ ;  /* 0x0000028018127810 */ /* 0x000fc60007ffe0ff */
[----:B------:R-:W-:-:S04]  /*1df70*/  IMAD.WIDE R2, R5, R0, c[0x0][0x168] ;  /* 0x00005a0005027625 */ /* 0x000fc800078e0200 */
[----:B------:R-:W-:Y:S01]  /*1df80*/  IMAD.WIDE R4, R5, R0, c[0x0][0x170] ;  /* 0x00005c0005047625 */ /* 0x000fe200078e0200 */
[----:B------:R1:W-:Y:S01]  /*1df90*/  STL [R1+0x420], R18 ;  /* 0x0004201201007387 */ /* 0x0003e20000100800 */
[----:B------:R-:W-:Y:S02]  /*1dfa0*/  ISETP.GT.U32.AND P0, PT, R25, R18, PT ;  /* 0x000000121900720c */ /* 0x000fe40003f04070 */
[----:B0-----:R-:W-:Y:S01]  /*1dfb0*/  SHF.R.S32.HI R7, RZ, 0x1f, R18 ;  /* 0x0000001fff077819 */ /* 0x001fe20000011412 */
[----:B---3--:R1:W-:Y:S03]  /*1dfc0*/  STG.E.64 [R2.64], R14 ;  /* 0x0000000e02007986 */ /* 0x0083e6000c101b0e */
[----:B------:R-:W-:Y:S01]  /*1dfd0*/  ISETP.GT.AND.EX P0, PT, R20, R7, PT, P0 ;  /* 0x000000071400720c */ /* 0x000fe20003f04300 */
[----:B----4-:R1:W-:-:S12]  /*1dfe0*/  STG.E.64 [R4.64], R16 ;  /* 0x0000001004007986 */ /* 0x0103d8000c101b0e */
[----:B------:R-:W-:Y:S05]  /*1dff0*/  @P0 BRA `(.L_x_394) ;  /* 0xfffffe8000000947 */ /* 0x000fea000383ffff */
[----:B------:R-:W-:Y:S05]  /*1e000*/  EXIT ;  /* 0x000000000000794d */ /* 0x000fea0003800000 */
.L_x_395:
        /* <DEDUP_REMOVED lines=15> */
.L_x_5591:


//--------------------- .text._Z35group_norm_nhwc_bwd_one_pass_kernelI11Bf16IOBf16WLi64ELi160ELi640EEv26Group_norm_nhwc_bwd_params --------------------------
	.section	.text._Z35group_norm_nhwc_bwd_one_pass_kernelI11Bf16IOBf16WLi64ELi160ELi640EEv26Group_norm_nhwc_bwd_params,"ax",@progbits
	.sectioninfo	@"SHI_REGISTERS=74"
	.align	128
        .global         _Z35group_norm_nhwc_bwd_one_pass_kernelI11Bf16IOBf16WLi64ELi160ELi640EEv26Group_norm_nhwc_bwd_params
        .type           _Z35group_norm_nhwc_bwd_one_pass_kernelI11Bf16IOBf16WLi64ELi160ELi640EEv26Group_norm_nhwc_bwd_params,@function
        .size           _Z35group_norm_nhwc_bwd_one_pass_kernelI11Bf16IOBf16WLi64ELi160ELi640EEv26Group_norm_nhwc_bwd_params,(.L_x_5592 - _Z35group_norm_nhwc_bwd_one_pass_kernelI11Bf16IOBf16WLi64ELi160ELi640EEv26Group_norm_nhwc_bwd_params)
        .other          _Z35group_norm_nhwc_bwd_one_pass_kernelI11Bf16IOBf16WLi64ELi160ELi640EEv26Group_norm_nhwc_bwd_params,@"STO_CUDA_ENTRY STV_DEFAULT"
_Z35group_norm_nhwc_bwd_one_pass_kernelI11Bf16IOBf16WLi64ELi160ELi640EEv26Group_norm_nhwc_bwd_params:
.text._Z35group_norm_nhwc_bwd_one_pass_kernelI11Bf16IOBf16WLi64ELi160ELi640EEv26Group_norm_nhwc_bwd_params:
        /* <DEDUP_REMOVED lines=47> */
.L_x_447:
        /* <DEDUP_REMOVED lines=83> */
[----:B------:R-:W-:Y:S02]  /*0820*/  @P1 IADD3.X R17, R19, c[0x0][0x184], RZ, P2, !PT ;  /* 0x0000610013111a10 */ /* 0x000fe400017fe4ff */
[C---:B------:R-:W-:Y:S02]  /*0830*/  @!P0 IADD3 R22, P2, R24.reuse, c[0x0][0x180], RZ ;  /* 0x0000600018168a10 */ /* 0x040fe40007f5e0ff */
[----:B------:R-:W-:Y:S01]  /*0840*/  @!P0 IADD3 R24, P6, R24, c[0x0][0x178], RZ ;  /* 0x00005e0018188a10 */ /* 0x000fe20007fde0ff */
[----:B------:R-:W-:Y:S01]  /*0850*/  CS2R R40, SRZ ;  /* 0x0000000000287805 */ /* 0x000fe2000001ff00 */
[C---:B------:R-:W-:Y:S01]  /*0860*/  @!P0 IADD3.X R23, R0.reuse, c[0x0][0x184], RZ, P2, !PT ;  /* 0x0000610000178a10 */ /* 0x040fe200017fe4ff */
[----:B------:R2:W5:Y:S01]  /*0870*/  @P1 LDG.E R46, [R16.64] ;  /* 0x00000008102e1981 */ /* 0x000562000c1e1900 */
[----:B------:R-:W-:-:S02]  /*0880*/  @!P0 IADD3.X R25, R0, c[0x0][0x17c], RZ, P6, !PT ;  /* 0x00005f0000198a10 */ /* 0x000fc400037fe4ff */
[----:B------:R-:W-:Y:S02]  /*0890*/  @P1 IADD3 R18, P3, R18, c[0x0][0x178], RZ ;  /* 0x00005e0012121a10 */ /* 0x000fe40007f7e0ff */
[----:B0-----:R-:W-:Y:S01]  /*08a0*/  SHF.R.S32.HI R2, RZ, 0x1f, R50 ;  /* 0x0000001fff027819 */ /* 0x001fe20000011432 */
[----:B-1----:R-:W-:Y:S01]  /*08b0*/  @!P4 IMAD R20, R5, c[0x0][0x1d8], RZ ;  /* 0x000076000514ca24 */ /* 0x002fe200078e02ff */
[----:B------:R-:W-:Y:S01]  /*08c0*/  ISETP.GE.U32.AND P2, PT, R50, c[0x0][0x1e0], PT ;  /* 0x0000780032007a0c */ /* 0x000fe20003f46070 */
[----:B------:R0:W5:Y:S01]  /*08d0*/  @!P0 LDG.E R40, [R22.64] ;  /* 0x0000000816288981 */ /* 0x000162000c1e1900 */
[----:B------:R-:W-:Y:S02]  /*08e0*/  ISETP.GE.U32.AND P6, PT, R49, c[0x0][0x1e0], PT ;  /* 0x0000780031007a0c */ /* 0x000fe40003fc6070 */
[----:B------:R-:W-:Y:S02]  /*08f0*/  SHF.R.S32.HI R0, RZ, 0x1f, R49 ;  /* 0x0000001fff007819 */ /* 0x000fe40000011431 */
[----:B------:R-:W-:-:S02]  /*0900*/  @P1 IADD3.X R19, R19, c[0x0][0x17c], RZ, P3, !PT ;  /* 0x00005f0013131a10 */ /* 0x000fc40001ffe4ff */
[----:B------:R-:W-:Y:S02]  /*0910*/  ISETP.GE.AND.EX P2, PT, R2, c[0x0][0x1e4], PT, P2 ;  /* 0x0000790002007a0c */ /* 0x000fe40003f46320 */
[----:B------:R-:W-:Y:S02]  /*0920*/  ISETP.GE.AND.EX P6, PT, R0, c[0x0][0x1e4], PT, P6 ;  /* 0x0000790000007a0c */ /* 0x000fe40003fc6360 */
[----:B------:R-:W-:Y:S02]  /*0930*/  ISETP.GE.U32.AND P5, PT, R52, c[0x0][0x1e0], PT ;  /* 0x0000780034007a0c */ /* 0x000fe40003fa6070 */
[----:B------:R-:W-:Y:S02]  /*0940*/  SHF.R.S32.HI R4, RZ, 0x1f, R52 ;  /* 0x0000001fff047819 */ /* 0x000fe40000011434 */
[----:B------:R-:W-:Y:S01]  /*0950*/  SHF.R.S32.HI R3, RZ, 0x1f, R51 ;  /* 0x0000001fff037819 */ /* 0x000fe20000011433 */
[----:B------:R-:W-:Y:S01]  /*0960*/  @!P4 IMAD R27, R53, c[0x0][0x1dc], R20 ;  /* 0x00007700351bca24 */ /* 0x000fe200078e0214 */
[----:B------:R-:W-:-:S02]  /*0970*/  ISETP.GE.U32.AND P3, PT, R51, c[0x0][0x1e0], PT ;  /* 0x0000780033007a0c */ /* 0x000fc40003f66070 */
[----:B------:R-:W-:Y:S02]  /*0980*/  @!P4 MOV R21, R69 ;  /* 0x000000450015c202 */ /* 0x000fe40000000f00 */
[----:B------:R-:W-:Y:S01]  /*0990*/  MOV R39, RZ ;  /* 0x000000ff00277202 */ /* 0x000fe20000000f00 */
[----:B--2---:R-:W-:Y:S01]  /*09a0*/  CS2R R16, SRZ ;  /* 0x0000000000107805 */ /* 0x004fe2000001ff00 */
[C---:B------:R-:W-:Y:S01]  /*09b0*/  ISETP.GT.U32.OR P2, PT, R58.reuse, 0x27f, P2 ;  /* 0x0000027f3a00780c */ /* 0x040fe20001744470 */
[----:B------:R1:W5:Y:S01]  /*09c0*/  @P1 LDG.E R45, [R18.64] ;  /* 0x00000008122d1981 */ /* 0x000362000c1e1900 */
[----:B------:R-:W-:Y:S02]  /*09d0*/  ISETP.GT.U32.OR P6, PT, R58, 0x27f, P6 ;  /* 0x0000027f3a00780c */ /* 0x000fe400037c4470 */
[----:B------:R-:W-:Y:S01]  /*09e0*/  ISETP.GE.AND.EX P5, PT, R4, c[0x0][0x1e4], PT, P5 ;  /* 0x0000790004007a0c */ /* 0x000fe20003fa6350 */
[----:B------:R2:W5:Y:S01]  /*09f0*/  @!P0 LDG.E R39, [R24.64] ;  /* 0x0000000818278981 */ /* 0x000562000c1e1900 */
[----:B------:R-:W-:-:S02]  /*0a00*/  ISETP.GE.AND.EX P3, PT, R3, c[0x0][0x1e4], PT, P3 ;  /* 0x0000790003007a0c */ /* 0x000fc40003f66330 */
[----:B------:R-:W-:Y:S02]  /*0a10*/  @!P4 MOV R20, R66 ;  /* 0x000000420014c202 */ /* 0x000fe40000000f00 */
[C---:B------:R-:W-:Y:S02]  /*0a20*/  ISETP.GT.U32.OR P5, PT, R58.reuse, 0x27f, P5 ;  /* 0x0000027f3a00780c */ /* 0x040fe40002fa4470 */
[----:B------:R-:W-:Y:S01]  /*0a30*/  ISETP.GT.U32.OR P3, PT, R58, 0x27f, P3 ;  /* 0x0000027f3a00780c */ /* 0x000fe20001f64470 */
[----:B------:R-:W-:-:S04]  /*0a40*/  @!P4 IMAD.WIDE.U32 R20, R53, c[0x0][0x1d8], R20 ;  /* 0x000076003514ca25 */ /* 0x000fc800078e0014 */
[----:B------:R-:W-:Y:S01]  /*0a50*/  @!P6 IMAD R26, R0, c[0x0][0x1d8], RZ ;  /* 0x00007600001aea24 */ /* 0x000fe200078e02ff */
[----:B------:R-:W-:Y:S01]  /*0a60*/  @!P4 IADD3 R21, R21, R27, RZ ;  /* 0x0000001b1515c210 */ /* 0x000fe20007ffe0ff */
[----:B------:R-:W-:Y:S01]  /*0a70*/  @!P2 IMAD R27, R2, c[0x0][0x1d8], RZ ;  /* 0x00007600021baa24 */ /* 0x000fe200078e02ff */
[C---:B------:R-:W-:Y:S01]  /*0a80*/  @!P4 SHF.L.U32 R32, R20.reuse, 0x1, RZ ;  /* 0x000000011420c819 */ /* 0x040fe200000006ff */
[----:B------:R-:W-:Y:S01]  /*0a90*/  @!P6 IMAD R43, R49, c[0x0][0x1dc], R26 ;  /* 0x00007700312bea24 */ /* 0x000fe200078e021a */
[----:B------:R-:W-:Y:S01]  /*0aa0*/  @!P4 SHF.L.U64.HI R38, R20, 0x1, R21 ;  /* 0x000000011426c819 */ /* 0x000fe20000010215 */
[----:B------:R-:W-:Y:S01]  /*0ab0*/  @!P2 IMAD R37, R50, c[0x0][0x1dc], R27 ;  /* 0x000077003225aa24 */ /* 0x000fe200078e021b */
[-C--:B------:R-:W-:Y:S01]  /*0ac0*/  @!P2 MOV R26, R66.reuse ;  /* 0x00000042001aa202 */ /* 0x080fe20000000f00 */
[----:B------:R-:W-:Y:S01]  /*0ad0*/  @!P5 IMAD R21, R4, c[0x0][0x1d8], RZ ;  /* 0x000076000415da24 */ /* 0x000fe200078e02ff */
[----:B------:R-:W-:Y:S01]  /*0ae0*/  @!P2 MOV R27, R69 ;  /* 0x00000045001ba202 */ /* 0x000fe20000000f00 */
[----:B------:R-:W-:Y:S01]  /*0af0*/  @!P3 IMAD R20, R3, c[0x0][0x1d8], RZ ;  /* 0x000076000314ba24 */ /* 0x000fe200078e02ff */
[----:B------:R-:W-:-:S02]  /*0b00*/  @!P5 MOV R30, R66 ;  /* 0x00000042001ed202 */ /* 0x000fc40000000f00 */
[-C--:B------:R-:W-:Y:S01]  /*0b10*/  @!P5 MOV R31, R69.reuse ;  /* 0x00000045001fd202 */ /* 0x080fe20000000f00 */
[----:B------:R-:W-:Y:S01]  /*0b20*/  @!P5 IMAD R33, R52, c[0x0][0x1dc], R21 ;  /* 0x000077003421da24 */ /* 0x000fe200078e0215 */
[-C--:B------:R-:W-:Y:S01]  /*0b30*/  @!P3 MOV R28, R66.reuse ;  /* 0x00000042001cb202 */ /* 0x080fe20000000f00 */
[----:B------:R-:W-:Y:S01]  /*0b40*/  @!P3 IMAD R35, R51, c[0x0][0x1dc], R20 ;  /* 0x000077003323ba24 */ /* 0x000fe200078e0214 */
[-C--:B------:R-:W-:Y:S01]  /*0b50*/  @!P3 MOV R29, R69.reuse ;  /* 0x00000045001db202 */ /* 0x080fe20000000f00 */
[----:B------:R-:W-:Y:S01]  /*0b60*/  @!P2 IMAD.WIDE.U32 R26, R50, c[0x0][0x1d8], R26 ;  /* 0x00007600321aaa25 */ /* 0x000fe200078e001a */
[----:B------:R-:W-:Y:S02]  /*0b70*/  @!P6 MOV R20, R66 ;  /* 0x000000420014e202 */ /* 0x000fe40000000f00 */
[----:B------:R-:W-:Y:S01]  /*0b80*/  @!P6 MOV R21, R69 ;  /* 0x000000450015e202 */ /* 0x000fe20000000f00 */
[----:B------:R-:W-:Y:S01]  /*0b90*/  @!P5 IMAD.WIDE.U32 R30, R52, c[0x0][0x1d8], R30 ;  /* 0x00007600341eda25 */ /* 0x000fe200078e001e */
[----:B------:R-:W-:-:S03]  /*0ba0*/  @!P2 IADD3 R37, R27, R37, RZ ;  /* 0x000000251b25a210 */ /* 0x000fc60007ffe0ff */
[----:B------:R-:W-:Y:S01]  /*0bb0*/  @!P3 IMAD.WIDE.U32 R28, R51, c[0x0][0x1d8], R28 ;  /* 0x00007600331cba25 */ /* 0x000fe200078e001c */
[----:B------:R-:W-:-:S03]  /*0bc0*/  @!P5 IADD3 R33, R31, R33, RZ ;  /* 0x000000211f21d210 */ /* 0x000fc60007ffe0ff */
[----:B------:R-:W-:Y:S01]  /*0bd0*/  @!P6 IMAD.WIDE.U32 R20, R49, c[0x0][0x1d8], R20 ;  /* 0x000076003114ea25 */ /* 0x000fe200078e0014 */
[----:B------:R-:W-:Y:S02]  /*0be0*/  @!P3 IADD3 R31, R29, R35, RZ ;  /* 0x000000231d1fb210 */ /* 0x000fe40007ffe0ff */
[C---:B------:R-:W-:Y:S02]  /*0bf0*/  @!P2 SHF.L.U32 R35, R26.reuse, 0x1, RZ ;  /* 0x000000011a23a819 */ /* 0x040fe400000006ff */
[----:B------:R-:W-:Y:S02]  /*0c00*/  @!P2 SHF.L.U64.HI R37, R26, 0x1, R37 ;  /* 0x000000011a25a819 */ /* 0x000fe40000010225 */
[----:B------:R-:W-:Y:S02]  /*0c10*/  @!P6 IADD3 R43, R21, R43, RZ ;  /* 0x0000002b152be210 */ /* 0x000fe40007ffe0ff */
[----:B------:R-:W-:Y:S02]  /*0c20*/  @!P4 IADD3 R26, P0, R32, c[0x0][0x180], RZ ;  /* 0x00006000201aca10 */ /* 0x000fe40007f1e0ff */
[----:B------:R-:W-:-:S02]  /*0c30*/  @!P6 SHF.L.U32 R36, R20, 0x1, RZ ;  /* 0x000000011424e819 */ /* 0x000fc400000006ff */
[----:B------:R-:W-:Y:S02]  /*0c40*/  @!P6 SHF.L.U64.HI R43, R20, 0x1, R43 ;  /* 0x00000001142be819 */ /* 0x000fe4000001022b */
[----:B------:R-:W-:Y:S02]  /*0c50*/  @!P4 IADD3.X R27, R38, c[0x0][0x184], RZ, P0, !PT ;  /* 0x00006100261bca10 */ /* 0x000fe400007fe4ff */
[----:B------:R-:W-:Y:S02]  /*0c60*/  @!P4 IADD3 R20, P0, R32, c[0x0][0x178], RZ ;  /* 0x00005e002014ca10 */ /* 0x000fe40007f1e0ff */
[----:B------:R-:W-:Y:S01]  /*0c70*/  MOV R32, 0x8 ;  /* 0x0000000800207802 */ /* 0x000fe20000000f00 */
[----:B------:R3:W5:Y:S01]  /*0c80*/  @!P4 LDG.E R41, [R26.64] ;  /* 0x000000081a29c981 */ /* 0x000762000c1e1900 */
[C---:B------:R-:W-:Y:S02]  /*0c90*/  @!P5 SHF.L.U32 R60, R30.reuse, 0x1, RZ ;  /* 0x000000011e3cd819 */ /* 0x040fe400000006ff */
[----:B------:R-:W-:Y:S01]  /*0ca0*/  @!P5 SHF.L.U64.HI R30, R30, 0x1, R33 ;  /* 0x000000011e1ed819 */ /* 0x000fe20000010221 */
[----:B------:R-:W-:-:S06]  /*0cb0*/  IMAD.WIDE R32, R57, R32, c[0x0][0x198] ;  /* 0x0000660039207625 */ /* 0x000fcc00078e0220 */
[----:B------:R-:W4:Y:S01]  /*0cc0*/  LDG.E.64 R32, [R32.64] ;  /* 0x0000000820207981 */ /* 0x000f22000c1e1b00 */
[----:B------:R-:W-:Y:S02]  /*0cd0*/  @!P4 IADD3.X R21, R38, c[0x0][0x17c], RZ, P0, !PT ;  /* 0x00005f002615ca10 */ /* 0x000fe400007fe4ff */
[----:B0-----:R-:W-:Y:S02]  /*0ce0*/  @!P5 IADD3 R22, P0, R60, c[0x0][0x180], RZ ;  /* 0x000060003c16da10 */ /* 0x001fe40007f1e0ff */
[----:B------:R-:W-:Y:S02]  /*0cf0*/  MOV R38, RZ ;  /* 0x000000ff00267202 */ /* 0x000fe40000000f00 */
[----:B------:R-:W-:Y:S02]  /*0d00*/  @!P5 IADD3.X R23, R30, c[0x0][0x184], RZ, P0, !PT ;  /* 0x000061001e17da10 */ /* 0x000fe400007fe4ff */
[----:B--2---:R-:W-:Y:S02]  /*0d10*/  @!P5 IADD3 R24, P0, R60, c[0x0][0x178], RZ ;  /* 0x00005e003c18da10 */ /* 0x004fe40007f1e0ff */
[----:B------:R-:W-:Y:S01]  /*0d20*/  @!P3 SHF.L.U32 R29, R28, 0x1, RZ ;  /* 0x000000011c1db819 */ /* 0x000fe200000006ff */
[----:B------:R0:W5:Y:S01]  /*0d30*/  @!P4 LDG.E R38, [R20.64] ;  /* 0x000000081426c981 */ /* 0x000162000c1e1900 */
[----:B------:R-:W-:-:S02]  /*0d40*/  @!P5 IADD3.X R25, R30, c[0x0][0x17c], RZ, P0, !PT ;  /* 0x00005f001e19da10 */ /* 0x000fc400007fe4ff */
[----:B------:R-:W-:Y:S01]  /*0d50*/  @!P3 SHF.L.U64.HI R34, R28, 0x1, R31 ;  /* 0x000000011c22b819 */ /* 0x000fe2000001021f */
[----:B-1----:R-:W-:Y:S01]  /*0d60*/  CS2R R18, SRZ ;  /* 0x0000000000127805 */ /* 0x002fe2000001ff00 */
[C---:B------:R-:W-:Y:S01]  /*0d70*/  @!P3 IADD3 R30, P0, R29.reuse, c[0x0][0x180], RZ ;  /* 0x000060001d1eba10 */ /* 0x040fe20007f1e0ff */
[----:B------:R1:W5:Y:S01]  /*0d80*/  @!P5 LDG.E R16, [R22.64] ;  /* 0x000000081610d981 */ /* 0x000362000c1e1900 */
[----:B---3--:R-:W-:Y:S02]  /*0d90*/  @!P3 IADD3 R26, P4, R29, c[0x0][0x178], RZ ;  /* 0x00005e001d1aba10 */ /* 0x008fe40007f9e0ff */
[C---:B------:R-:W-:Y:S01]  /*0da0*/  @!P3 IADD3.X R31, R34.reuse, c[0x0][0x184], RZ, P0, !PT ;  /* 0x00006100221fba10 */ /* 0x040fe200007fe4ff */
[----:B------:R2:W5:Y:S01]  /*0db0*/  @!P5 LDG.E R17, [R24.64] ;  /* 0x000000081811d981 */ /* 0x000562000c1e1900 */
[----:B------:R-:W-:Y:S02]  /*0dc0*/  @!P3 IADD3.X R27, R34, c[0x0][0x17c], RZ, P4, !PT ;  /* 0x00005f00221bba10 */ /* 0x000fe400027fe4ff */
[----:B------:R-:W-:Y:S01]  /*0dd0*/  @!P2 IADD3 R28, P5, R35, c[0x0][0x180], RZ ;  /* 0x00006000231caa10 */ /* 0x000fe20007fbe0ff */
[----:B------:R3:W5:Y:S01]  /*0de0*/  @!P3 LDG.E R18, [R30.64] ;  /* 0x000000081e12b981 */ /* 0x000762000c1e1900 */
[----:B0-----:R-:W-:-:S03]  /*0df0*/  @!P6 IADD3 R20, P4, R36, c[0x0][0x178], RZ ;  /* 0x00005e002414ea10 */ /* 0x001fc60007f9e0ff */
[----:B------:R0:W5:Y:S01]  /*0e00*/  @!P3 LDG.E R19, [R26.64] ;  /* 0x000000081a13b981 */ /* 0x000162000c1e1900 */
[----:B--2---:R-:W-:Y:S02]  /*0e10*/  @!P2 IADD3 R24, P0, R35, c[0x0][0x178], RZ ;  /* 0x00005e002318aa10 */ /* 0x004fe40007f1e0ff */
[----:B-1----:R-:W-:Y:S02]  /*0e20*/  @!P6 IADD3 R22, P3, R36, c[0x0][0x180], RZ ;  /* 0x000060002416ea10 */ /* 0x002fe40007f7e0ff */
[C---:B------:R-:W-:Y:S02]  /*0e30*/  @!P2 IADD3.X R29, R37.reuse, c[0x0][0x184], RZ, P5, !PT ;  /* 0x00006100251daa10 */ /* 0x040fe40002ffe4ff */
[----:B------:R-:W-:Y:S02]  /*0e40*/  @!P2 IADD3.X R25, R37, c[0x0][0x17c], RZ, P0, !PT ;  /* 0x00005f002519aa10 */ /* 0x000fe400007fe4ff */
[----:B------:R-:W-:Y:S01]  /*0e50*/  MOV R34, RZ ;  /* 0x000000ff00227202 */ /* 0x000fe20000000f00 */
[----:B------:R-:W-:Y:S01]  /*0e60*/  CS2R R36, SRZ ;  /* 0x0000000000247805 */ /* 0x000fe2000001ff00 */
[----:B------:R-:W-:-:S02]  /*0e70*/  MOV R35, RZ ;  /* 0x000000ff00237202 */ /* 0x000fc40000000f00 */
[C---:B------:R-:W-:Y:S02]  /*0e80*/  @!P6 IADD3.X R23, R43.reuse, c[0x0][0x184], RZ, P3, !PT ;  /* 0x000061002b17ea10 */ /* 0x040fe40001ffe4ff */
[----:B------:R-:W-:Y:S01]  /*0e90*/  @!P6 IADD3.X R21, R43, c[0x0][0x17c], RZ, P4, !PT ;  /* 0x00005f002b15ea10 */ /* 0x000fe200027fe4ff */
[----:B------:R3:W5:Y:S04]  /*0ea0*/  @!P2 LDG.E R34, [R28.64] ;  /* 0x000000081c22a981 */ /* 0x000768000c1e1900 */
[----:B------:R3:W5:Y:S04]  /*0eb0*/  @!P2 LDG.E R35, [R24.64] ;  /* 0x000000081823a981 */ /* 0x000768000c1e1900 */
[----:B------:R3:W5:Y:S04]  /*0ec0*/  @!P6 LDG.E R36, [R22.64] ;  /* 0x000000081624e981 */ /* 0x000768000c1e1900 */
[----:B------:R3:W5:Y:S01]  /*0ed0*/  @!P6 LDG.E R37, [R20.64] ;  /* 0x000000081425e981 */ /* 0x000762000c1e1900 */
[----:B------:R-:W-:Y:S01]  /*0ee0*/  MOV R63, 0x3f800000 ;  /* 0x3f800000003f7802 */ /* 0x000fe20000000f00 */
[----:B------:R-:W-:Y:S01]  /*0ef0*/  BSSY B0, `(.L_x_397) ;  /* 0x0000019000007945 */ /* 0x000fe20003800000 */
[----:B------:R-:W-:Y:S01]  /*0f00*/  MOV R62, RZ ;  /* 0x000000ff003e7202 */ /* 0x000fe20000000f00 */
[----:B------:R-:W-:Y:S01]  /*0f10*/  CS2R R60, SRZ ;  /* 0x00000000003c7805 */ /* 0x000fe2000001ff00 */
[----:B----4-:R-:W-:-:S05]  /*0f20*/  FFMA.FTZ R33, -R32, R32, R33 ;  /* 0x0000002020217223 */ /* 0x010fca0000010121 */
[----:B------:R-:W-:-:S13]  /*0f30*/  FSETP.GTU.FTZ.AND P0, PT, R33, RZ, PT ;  /* 0x000000ff2100720b */ /* 0x000fda0003f1c000 */
[----:B0-----:R-:W-:-:S04]  /*0f40*/  @P0 FADD.FTZ R26, R33, c[0x0][0x1a0] ;  /* 0x00006800211a0621 */ /* 0x001fc80000010000 */
[----:B------:R3:W0:Y:S01]  /*0f50*/  @P0 MUFU.RSQ R63, R26 ;  /* 0x0000001a003f0308 */ /* 0x0006220000001400 */
[----:B------:R-:W-:Y:S02]  /*0f60*/  ISETP.GT.U32.AND P0, PT, R58, 0x27f, PT ;  /* 0x0000027f3a00780c */ /* 0x000fe40003f04070 */
[----:B------:R-:W-:-:S11]  /*0f70*/  MOV R33, RZ ;  /* 0x000000ff00217202 */ /* 0x000fd60000000f00 */
[----:B------:R-:W-:Y:S05]  /*0f80*/  @P0 BRA `(.L_x_398) ;  /* 0x000000f000000947 */ /* 0x000fea0003800000 */
[----:B---3--:R-:W-:Y:S01]  /*0f90*/  ISETP.NE.AND P0, PT, RZ, UR7, PT ;  /* 0x00000007ff007c0c */ /* 0x008fe2000bf05270 */
[----:B------:R-:W-:Y:S01]  /*0fa0*/  HFMA2.MMA R22, -RZ, RZ, 0, 1.1920928955078125e-07 ;  /* 0x00000002ff167435 */ /* 0x000fe200000001ff */
[----:B------:R-:W-:-:S04]  /*0fb0*/  IADD3 R23, R59, R42, RZ ;  /* 0x0000002a3b177210 */ /* 0x000fc80007ffe0ff */
[----:B------:R-:W-:-:S07]  /*0fc0*/  SHF.R.S32.HI R24, RZ, 0x1f, R23 ;  /* 0x0000001fff187819 */ /* 0x000fce0000011417 */
[----:B------:R-:W-:-:S04]  /*0fd0*/  @P0 LEA R20, P2, R23, c[0x0][0x190], 0x1 ;  /* 0x0000640017140a11 */ /* 0x000fc800078408ff */
[C---:B------:R-:W-:Y:S01]  /*0fe0*/  @P0 LEA.HI.X R21, R23.reuse, c[0x0][0x194], R24, 0x1, P2 ;  /* 0x0000650017150a11 */ /* 0x040fe200010f0c18 */
[----:B------:R-:W-:-:S04]  /*0ff0*/  IMAD.WIDE R22, R23, R22, c[0x0][0x188] ;  /* 0x0000620017167625 */ /* 0x000fc800078e0216 */
[----:B------:R-:W2:Y:S04]  /*1000*/  @P0 LDG.E.U16 R25, [R20.64] ;  /* 0x0000000814190981 */ /* 0x000ea8000c1e1500 */
[----:B------:R-:W3:Y:S04]  /*1010*/  @P0 LDG.E.U16 R24, [R20.64+0x2] ;  /* 0x0000020814180981 */ /* 0x000ee8000c1e1500 */
[----:B------:R-:W4:Y:S04]  /*1020*/  LDG.E.U16 R62, [R22.64] ;  /* 0x00000008163e7981 */ /* 0x000f28000c1e1500 */
[----:B------:R-:W4:Y:S01]  /*1030*/  LDG.E.U16 R33, [R22.64+0x2] ;  /* 0x0000020816217981 */ /* 0x000f22000c1e1500 */
[----:B--2---:R-:W-:-:S02]  /*1040*/  @P0 PRMT R61, RZ, 0x5410, R25 ;  /* 0x00005410ff3d0816 */ /* 0x004fc40000000019 */
[----:B---3--:R-:W-:Y:S02]  /*1050*/  @P0 PRMT R60, RZ, 0x5410, R24 ;  /* 0x00005410ff3c0816 */ /* 0x008fe40000000018 */
[----:B----4-:R-:W-:Y:S02]  /*1060*/  PRMT R62, RZ, 0x5410, R62 ;  /* 0x00005410ff3e7816 */ /* 0x010fe4000000003e */
[----:B------:R-:W-:Y:S02]  /*1070*/  PRMT R33, RZ, 0x5410, R33 ;  /* 0x00005410ff217816 */ /* 0x000fe40000000021 */
.L_x_398:
[----:B---3--:R-:W-:Y:S05]  /*1080*/  BSYNC B0 ;  /* 0x0000000000007941 */ /* 0x008fea0003800000 */
.L_x_397:
        /* <DEDUP_REMOVED lines=28> */
.L_x_399:
        /* <DEDUP_REMOVED lines=34> */
.L_x_400:
[----:B------:R-:W-:Y:S02]  /*1470*/  FADD.FTZ R26, RZ, R23 ;  /* 0x00000017ff1a7221 */ /* 0x000fe40000010000 */
[----:B------:R-:W-:Y:S02]  /*1480*/  FMUL.FTZ R27, R25, R62 ;  /* 0x0000003e191b7220 */ /* 0x000fe40000410000 */
[C---:B------:R-:W-:Y:S02]  /*1490*/  FFMA.FTZ R22, R31.reuse, R25, R30 ;  /* 0x000000191f167223 */ /* 0x040fe4000001001e */
[----:B------:R-:W-:Y:S02]  /*14a0*/  FADD.FTZ R23, R26, R25 ;  /* 0x000000191a177221 */ /* 0x000fe40000010000 */
[----:B------:R-:W-:Y:S02]  /*14b0*/  FFMA.FTZ R29, R20, R21, RZ ;  /* 0x00000015141d7223 */ /* 0x000fe400000100ff */
[----:B------:R-:W-:-:S02]  /*14c0*/  FFMA.FTZ R25, R31, R27, R42 ;  /* 0x0000001b1f197223 */ /* 0x000fc4000001002a */
[----:B------:R-:W-:Y:S02]  /*14d0*/  FMUL.FTZ R26, R24, R33 ;  /* 0x00000021181a7220 */ /* 0x000fe40000410000 */
[C---:B------:R-:W-:Y:S02]  /*14e0*/  FFMA.FTZ R20, R43.reuse, R24, R29 ;  /* 0x000000182b147223 */ /* 0x040fe4000001001d */
[----:B------:R-:W-:Y:S01]  /*14f0*/  FFMA.FTZ R43, R43, R26, R25 ;  /* 0x0000001a2b2b7223 */ /* 0x000fe20000010019 */
[----:B------:R-:W-:Y:S01]  /*1500*/  PRMT R25, RZ, 0x5410, R40 ;  /* 0x00005410ff197816 */ /* 0x000fe20000000028 */
[----:B------:R-:W-:Y:S02]  /*1510*/  FADD.FTZ R21, RZ, R21 ;  /* 0x00000015ff157221 */ /* 0x000fe40000010000 */
[----:B------:R-:W-:Y:S02]  /*1520*/  FADD.FTZ R27, R64, R27 ;  /* 0x0000001b401b7221 */ /* 0x000fe40000010000 */
[----:B------:R-:W-:-:S02]  /*1530*/  FADD.FTZ R21, R21, R24 ;  /* 0x0000001815157221 */ /* 0x000fc40000010000 */
[----:B------:R-:W-:Y:S01]  /*1540*/  FADD.FTZ R24, -R32, R25 ;  /* 0x0000001920187221 */ /* 0x000fe20000010100 */
[----:B------:R-:W-:Y:S01]  /*1550*/  PRMT R25, RZ, 0x7610, R40 ;  /* 0x00007610ff197816 */ /* 0x000fe20000000028 */
[----:B------:R-:W-:Y:S02]  /*1560*/  FADD.FTZ R31, R26, R27 ;  /* 0x0000001b1a1f7221 */ /* 0x000fe40000010000 */
        /* <DEDUP_REMOVED lines=24> */
.L_x_401:
[----:B------:R-:W-:Y:S02]  /*16f0*/  FMUL.FTZ R26, R25, R62 ;  /* 0x0000003e191a7220 */ /* 0x000fe40000410000 */
        /* <DEDUP_REMOVED lines=36> */
.L_x_402:
        /* <DEDUP_REMOVED lines=37> */
.L_x_403:
        /* <DEDUP_REMOVED lines=37> */
.L_x_404:
[----:B------:R-:W-:Y:S01]  /*1de0*/  FMUL.FTZ R26, R25, R62 ;  /* 0x0000003e191a7220 */ /* 0x000fe20000410000 */
[----:B------:R-:W-:Y:S01]  /*1df0*/  PRMT R28, RZ, 0x7610, R35 ;  /* 0x00007610ff1c7816 */ /* 0x000fe20000000023 */
        /* <DEDUP_REMOVED lines=35> */
.L_x_405:
        /* <DEDUP_REMOVED lines=37> */
.L_x_406:
[----:B------:R-:W-:Y:S01]  /*2280*/  FMUL.FTZ R28, R23, R62 ;  /* 0x0000003e171c7220 */ /* 0x000fe20000410000 */
[C---:B------:R-:W-:Y:S01]  /*2290*/  ISETP.GT.AND P0, PT, R14.reuse, 0x1e, PT ;  /* 0x0000001e0e00780c */ /* 0x040fe20003f04270 */
[C---:B------:R-:W-:Y:S01]  /*22a0*/  FFMA.FTZ R24, R21.reuse, R23, R24 ;  /* 0x0000001715187223 */ /* 0x040fe20000010018 */
[C---:B------:R-:W-:Y:S01]  /*22b0*/  ISETP.GT.AND P2, PT, R14.reuse, 0xf, PT ;  /* 0x0000000f0e00780c */ /* 0x040fe20003f44270 */
[----:B------:R-:W-:Y:S01]  /*22c0*/  FFMA.FTZ R29, R21, R28, R71 ;  /* 0x0000001c151d7223 */ /* 0x000fe20000010047 */
[----:B------:R-:W-:Y:S01]  /*22d0*/  ISETP.NE.AND P3, PT, R14, RZ, PT ;  /* 0x000000ff0e00720c */ /* 0x000fe20003f65270 */
[----:B------:R-:W-:Y:S01]  /*22e0*/  FADD.FTZ R31, R43, R28 ;  /* 0x0000001c2b1f7221 */ /* 0x000fe20000010000 */
[----:B------:R-:W-:Y:S01]  /*22f0*/  BSSY B0, `(.L_x_407) ;  /* 0x0000056000007945 */ /* 0x000fe20003800000 */
[----:B------:R-:W-:Y:S01]  /*2300*/  FMUL.FTZ R28, R22, R33 ;  /* 0x00000021161c7220 */ /* 0x000fe20000410000 */
[----:B------:R-:W-:Y:S01]  /*2310*/  ISETP.GT.U32.AND P4, PT, R58, 0x4f, PT ;  /* 0x0000004f3a00780c */ /* 0x000fe20003f84070 */
[----:B------:R-:W-:-:S02]  /*2320*/  FFMA.FTZ R25, R20, R22, R25 ;  /* 0x0000001614197223 */ /* 0x000fc40000010019 */
[----:B------:R-:W-:Y:S01]  /*2330*/  FFMA.FTZ R42, R20, R28, R29 ;  /* 0x0000001c142a7223 */ /* 0x000fe2000001001d */
[----:B------:R-:W-:Y:S01]  /*2340*/  MOV R20, 0x2 ;  /* 0x0000000200147802 */ /* 0x000fe20000000f00 */
        /* <DEDUP_REMOVED lines=24> */
[----:B------:R-:W-:-:S03]  /*24d0*/  ISETP.LE.U32.AND P0, PT, R20, c[0x0][0xc], PT ;  /* 0x0000030014007a0c */ /* 0x000fc60003f03070 */
[----:B------:R-:W1:Y:S01]  /*24e0*/  SHFL.DOWN PT, R28, R43, 0x10, 0x1f ;  /* 0x0a001f002b1c7f89 */ /* 0x000e6200000e0000 */
[----:B0-----:R-:W-:Y:S02]  /*24f0*/  @!P2 FADD.FTZ R42, R42, R29 ;  /* 0x0000001d2a2aa221 */ /* 0x001fe40000010000 */
[----:B-1----:R-:W-:Y:S01]  /*2500*/  @!P2 FADD.FTZ R43, R43, R28 ;  /* 0x0000001c2b2ba221 */ /* 0x002fe20000010000 */
[----:B------:R-:W-:-:S04]  /*2510*/  ISETP.NE.AND P2, PT, R58, RZ, PT ;  /* 0x000000ff3a00720c */ /* 0x000fc80003f45270 */
        /* <DEDUP_REMOVED lines=51> */
.L_x_408:
[----:B------:R-:W-:Y:S05]  /*2850*/  BSYNC B0 ;  /* 0x0000000000007941 */ /* 0x000fea0003800000 */
.L_x_407:
        /* <DEDUP_REMOVED lines=12> */
[----:B------:R-:W1:Y:S01]  /*2920*/  LDS.128 R20, [R64+0xfd0] ;  /* 0x000fd00040147984 */ /* 0x000e620000000c00 */
[----:B------:R-:W-:Y:S02]  /*2930*/  FADD.FTZ R71, R71, R28 ;  /* 0x0000001c47477221 */ /* 0x000fe40000010000 */
        /* <DEDUP_REMOVED lines=17> */
[----:B------:R-:W1:Y:S01]  /*2a50*/  LDS.128 R20, [R64+0x23d0] ;  /* 0x0023d00040147984 */ /* 0x000e620000000c00 */
[----:B------:R-:W-:Y:S02]  /*2a60*/  FADD.FTZ R71, R71, R24 ;  /* 0x0000001847477221 */ /* 0x000fe40000010000 */
[----:B------:R-:W-:Y:S02]  /*2a70*/  FADD.FTZ R29, R29, R26 ;  /* 0x0000001a1d1d7221 */ /* 0x000fe40000010000 */
[----:B------:R-:W-:Y:S02]  /*2a80*/  FADD.FTZ R28, R28, R27 ;  /* 0x0000001b1c1c7221 */ /* 0x000fe40000010000 */
[----:B-1----:R-:W-:Y:S02]  /*2a90*/  FADD.FTZ R24, R71, R20 ;  /* 0x0000001447187221 */ /* 0x002fe40000010000 */
[----:B------:R-:W-:-:S02]  /*2aa0*/  FADD.FTZ R25, R30, R21 ;  /* 0x000000151e197221 */ /* 0x000fc40000010000 */
[----:B------:R-:W-:Y:S02]  /*2ab0*/  FADD.FTZ R26, R29, R22 ;  /* 0x000000161d1a7221 */ /* 0x000fe40000010000 */
[----:B------:R-:W-:Y:S02]  /*2ac0*/  FADD.FTZ R27, R28, R23 ;  /* 0x000000171c1b7221 */ /* 0x000fe40000010000 */
.L_x_410:
[----:B------:R-:W-:Y:S05]  /*2ad0*/  BSYNC B0 ;  /* 0x0000000000007941 */ /* 0x000fea0003800000 */
.L_x_409:
[----:B------:R-:W-:Y:S01]  /*2ae0*/  BSSY B0, `(.L_x_411) ;  /* 0x0000011000007945 */ /* 0x000fe20003800000 */
[----:B------:R-:W-:Y:S01]  /*2af0*/  HFMA2.MMA R71, -RZ, RZ, 0, 2.384185791015625e-07 ;  /* 0x00000004ff477435 */ /* 0x000fe200000001ff */
[----:B------:R-:W-:Y:S05]  /*2b00*/  @P4 BRA `(.L_x_412) ;  /* 0x000000e000004947 */ /* 0x000fea0003800000 */
        /* <DEDUP_REMOVED lines=14> */
.L_x_412:
[----:B------:R-:W-:Y:S05]  /*2bf0*/  BSYNC B0 ;  /* 0x0000000000007941 */ /* 0x000fea0003800000 */
.L_x_411:
        /* <DEDUP_REMOVED lines=28> */
.L_x_415:
[----:B------:R-:W2:Y:S01]  /*2dc0*/  LDG.E.STRONG.GPU R22, [R20.64] ;  /* 0x0000000814167981 */ /* 0x000ea2000c1ef900 */
[----:B------:R-:W-:Y:S01]  /*2dd0*/  YIELD ;  /* 0x0000000000007946 */ /* 0x000fe20003800000 */
[----:B--2---:R-:W-:Y:S01]  /*2de0*/  ISETP.NE.AND P0, PT, R22, R25, PT ;  /* 0x000000191600720c */ /* 0x004fe20003f05270 */
[----:B------:R-:W-:-:S12]  /*2df0*/  CCTL.IVALL ;  /* 0x00000000ff00798f */ /* 0x000fd80002000000 */
[----:B------:R-:W-:Y:S05]  /*2e00*/  @P0 BRA `(.L_x_415) ;  /* 0xffffffb000000947 */ /* 0x000fea000383ffff */
.L_x_414:
[----:B------:R-:W-:Y:S01]  /*2e10*/  ISETP.NE.AND P0, PT, RZ, c[0x0][0xc], PT ;  /* 0x00000300ff007a0c */ /* 0x000fe20003f05270 */
[----:B------:R-:W-:Y:S01]  /*2e20*/  WARPSYNC 0xffffffff ;  /* 0xffffffff00007948 */ /* 0x000fe20003800000 */
[----:B------:R-:W-:Y:S11]  /*2e30*/  BAR.SYNC.DEFER_BLOCKING 0x0 ;  /* 0x0000000000007b1d */ /* 0x000ff60000010000 */
[----:B------:R-:W-:Y:S05]  /*2e40*/  @!P0 BRA `(.L_x_413) ;  /* 0x00000fe000008947 */ /* 0x000fea0003800000 */
[----:B-1----:R-:W-:Y:S01]  /*2e50*/  HFMA2.MMA R20, -RZ, RZ, 0, 5.9604644775390625e-08 ;  /* 0x00000001ff147435 */ /* 0x002fe200000001ff */
[----:B------:R-:W-:-:S09]  /*2e60*/  MOV R28, RZ ;  /* 0x000000ff001c7202 */ /* 0x000fd20000000f00 */
[----:B------:R-:W-:-:S04]  /*2e70*/  IADD3 R20, -R20, c[0x0][0xc], RZ ;  /* 0x0000030014147a10 */ /* 0x000fc80007ffe1ff */
[----:B------:R-:W-:-:S13]  /*2e80*/  ISETP.GE.U32.AND P0, PT, R20, 0x3, PT ;  /* 0x000000031400780c */ /* 0x000fda0003f06070 */
[----:B------:R-:W-:Y:S05]  /*2e90*/  @!P0 BRA `(.L_x_416) ;  /* 0x00000dc000008947 */ /* 0x000fea0003800000 */
[----:B------:R-:W-:Y:S01]  /*2ea0*/  ULDC UR6, c[0x0][0xc] ;  /* 0x0000030000067ab9 */ /* 0x000fe20000000800 */
[----:B------:R-:W-:Y:S01]  /*2eb0*/  MOV R28, RZ ;  /* 0x000000ff001c7202 */ /* 0x000fe20000000f00 */
[----:B------:R-:W-:-:S04]  /*2ec0*/  ULOP3.LUT UR5, UR6, 0x3, URZ, 0xc0, !UPT ;  /* 0x0000000306057892 */ /* 0x000fc8000f8ec03f */
[----:B------:R-:W-:-:S06]  /*2ed0*/  UIADD3 UR5, -UR5, UR6, URZ ;  /* 0x0000000605057290 */ /* 0x000fcc000fffe13f */
[----:B------:R-:W-:Y:S02]  /*2ee0*/  ISETP.LT.AND P0, PT, RZ, UR5, PT ;  /* 0x00000005ff007c0c */ /* 0x000fe4000bf01270 */
[----:B------:R-:W-:-:S11]  /*2ef0*/  MOV R27, UR5 ;  /* 0x00000005001b7c02 */ /* 0x000fd60008000f00 */
[----:B------:R-:W-:Y:S05]  /*2f00*/  @!P0 BRA `(.L_x_417) ;  /* 0x00000b6000008947 */ /* 0x000fea0003800000 */
[----:B------:R-:W-:Y:S02]  /*2f10*/  ISETP.GT.AND P3, PT, R27, 0xc, PT ;  /* 0x0000000c1b00780c */ /* 0x000fe40003f64270 */
[----:B------:R-:W-:-:S11]  /*2f20*/  PLOP3.LUT P0, PT, PT, PT, PT, 0x80, 0x0 ;  /* 0x000000000000781c */ /* 0x000fd60003f0f070 */
[----:B------:R-:W-:Y:S05]  /*2f30*/  @!P3 BRA `(.L_x_418) ;  /* 0x000007400000b947 */ /* 0x000fea0003800000 */
[----:B------:R-:W-:Y:S02]  /*2f40*/  PLOP3.LUT P0, PT, PT, PT, PT, 0x8, 0x0 ;  /* 0x000000000000781c */ /* 0x000fe40003f0e170 */
.L_x_419:
        /* <DEDUP_REMOVED lines=115> */
.L_x_418:
        /* <DEDUP_REMOVED lines=61> */
.L_x_420:
[----:B------:R-:W-:-:S13]  /*3a50*/  ISETP.NE.OR P0, PT, R27, RZ, P0 ;  /* 0x000000ff1b00720c */ /* 0x000fda0000705670 */
[----:B------:R-:W-:Y:S05]  /*3a60*/  @!P0 BRA `(.L_x_416) ;  /* 0x000001f000008947 */ /* 0x000fea0003800000 */
.L_x_417:
        /* <DEDUP_REMOVED lines=31> */
.L_x_416:
        /* <DEDUP_REMOVED lines=12> */
.L_x_422:
[----:B------:R-:W-:Y:S05]  /*3d20*/  BSYNC B0 ;  /* 0x0000000000007941 */ /* 0x000fea0003800000 */
.L_x_421:
        /* <DEDUP_REMOVED lines=16> */
.L_x_413:
[----:B------:R-:W-:Y:S01]  /*3e30*/  @!P2 STS.64 [0xc0], R42 ;  /* 0x0000c02aff00a388 */ /* 0x000fe20000000a00 */
[----:B-1----:R-:W-:-:S03]  /*3e40*/  PRMT R23, RZ, 0x7610, R46 ;  /* 0x00007610ff177816 */ /* 0x002fc6000000002e */
[----:B------:R-:W-:Y:S01]  /*3e50*/  BAR.SYNC.DEFER_BLOCKING 0x0 ;  /* 0x0000000000007b1d */ /* 0x000fe20000010000 */
[----:B------:R-:W-:Y:S01]  /*3e60*/  ISETP.GE.U32.AND P0, PT, R55, c[0x0][0x1e0], PT ;  /* 0x0000780037007a0c */ /* 0x000fe20003f06070 */
[----:B------:R-:W-:Y:S01]  /*3e70*/  FADD.FTZ R26, -R32, R23 ;  /* 0x00000017201a7221 */ /* 0x000fe20000010100 */
[----:B------:R-:W-:Y:S02]  /*3e80*/  ISETP.GE.U32.AND P2, PT, R54, c[0x0][0x1e0], PT ;  /* 0x0000780036007a0c */ /* 0x000fe40003f46070 */
[----:B------:R-:W-:Y:S01]  /*3e90*/  ISETP.GE.AND.EX P0, PT, R7, c[0x0][0x1e4], PT, P0 ;  /* 0x0000790007007a0c */ /* 0x000fe20003f06300 */
[----:B------:R-:W1:Y:S02]  /*3ea0*/  LDS.64 R20, [0xc0] ;  /* 0x0000c000ff147984 */ /* 0x000e640000000a00 */
[----:B-1----:R-:W-:Y:S01]  /*3eb0*/  FMUL.FTZ R25, R21, c[0x0][0x20c] ;  /* 0x0000830015197a20 */ /* 0x002fe20000410000 */
[----:B------:R-:W-:Y:S01]  /*3ec0*/  PRMT R21, RZ, 0x5410, R46 ;  /* 0x00005410ff157816 */ /* 0x000fe2000000002e */
[----:B------:R-:W-:Y:S01]  /*3ed0*/  FMUL.FTZ R24, R20, c[0x0][0x20c] ;  /* 0x0000830014187a20 */ /* 0x000fe20000410000 */
[----:B------:R-:W-:-:S03]  /*3ee0*/  PRMT R20, RZ, 0x7610, R45 ;  /* 0x00007610ff147816 */ /* 0x000fc6000000002d */
[----:B------:R-:W-:Y:S01]  /*3ef0*/  FADD.FTZ R22, -R32, R21 ;  /* 0x0000001520167221 */ /* 0x000fe20000010100 */
[----:B------:R-:W-:Y:S01]  /*3f00*/  PRMT R21, RZ, 0x5410, R45 ;  /* 0x00005410ff157816 */ /* 0x000fe2000000002d */
[-C--:B------:R-:W-:Y:S02]  /*3f10*/  FMUL.FTZ R45, R26, R63.reuse ;  /* 0x0000003f1a2d7220 */ /* 0x080fe40000410000 */
[----:B0-----:R-:W-:Y:S01]  /*3f20*/  FMUL.FTZ R42, R22, R63 ;  /* 0x0000003f162a7220 */ /* 0x001fe20000410000 */
        /* <DEDUP_REMOVED lines=19> */
.L_x_423:
        /* <DEDUP_REMOVED lines=18> */
.L_x_425:
[----:B------:R-:W-:Y:S05]  /*4180*/  BSYNC B0 ;  /* 0x0000000000007941 */ /* 0x000fea0003800000 */
.L_x_424:
        /* <DEDUP_REMOVED lines=30> */
.L_x_426:
        /* <DEDUP_REMOVED lines=18> */
.L_x_428:
[----:B------:R-:W-:Y:S05]  /*4490*/  BSYNC B0 ;  /* 0x0000000000007941 */ /* 0x000fea0003800000 */
.L_x_427:
        /* <DEDUP_REMOVED lines=29> */
.L_x_429:
        /* <DEDUP_REMOVED lines=18> */
.L_x_431:
[----:B------:R-:W-:Y:S05]  /*4790*/  BSYNC B0 ;  /* 0x0000000000007941 */ /* 0x000fea0003800000 */
.L_x_430:
[----:B------:R-:W-:Y:S01]  /*47a0*/  ISETP.GE.U32.AND P6, PT, R53, c[0x0][0x1e0], PT ;  /* 0x0000780035007a0c */ /* 0x000fe20003fc6070 */
[----:B------:R-:W-:Y:S01]  /*47b0*/  FADD.FTZ R6, -R32, R23 ;  /* 0x0000001720067221 */ /* 0x000fe20000010100 */
[----:B------:R-:W-:Y:S01]  /*47c0*/  ISETP.GE.U32.AND P0, PT, R52, c[0x0][0x1e0], PT ;  /* 0x0000780034007a0c */ /* 0x000fe20003f06070 */
[----:B0-----:R-:W-:Y:S01]  /*47d0*/  FADD.FTZ R20, -R32, R41 ;  /* 0x0000002920147221 */ /* 0x001fe20000010100 */
[----:B------:R-:W-:Y:S01]  /*47e0*/  ISETP.GE.U32.AND P2, PT, R51, c[0x0][0x1e0], PT ;  /* 0x0000780033007a0c */ /* 0x000fe20003f46070 */
[-C--:B------:R-:W-:Y:S01]  /*47f0*/  FMUL.FTZ R40, R6, R63.reuse ;  /* 0x0000003f06287220 */ /* 0x080fe20000410000 */
[----:B------:R-:W-:Y:S01]  /*4800*/  ISETP.GE.U32.AND P3, PT, R50, c[0x0][0x1e0], PT ;  /* 0x0000780032007a0c */ /* 0x000fe20003f66070 */
[----:B------:R-:W-:Y:S01]  /*4810*/  FMUL.FTZ R41, R20, R63 ;  /* 0x0000003f14297220 */ /* 0x000fe20000410000 */
[----:B------:R-:W-:Y:S02]  /*4820*/  ISETP.GE.U32.AND P4, PT, R49, c[0x0][0x1e0], PT ;  /* 0x0000780031007a0c */ /* 0x000fe40003f86070 */
[----:B------:R-:W-:-:S02]  /*4830*/  PRMT R7, RZ, 0x5410, R16 ;  /* 0x00005410ff077816 */ /* 0x000fc40000000010 */
[----:B------:R-:W-:Y:S02]  /*4840*/  PRMT R21, RZ, 0x7610, R16 ;  /* 0x00007610ff157816 */ /* 0x000fe40000000010 */
[--C-:B------:R-:W-:Y:S02]  /*4850*/  PRMT R27, RZ, 0x5410, R18.reuse ;  /* 0x00005410ff1b7816 */ /* 0x100fe40000000012 */
[----:B------:R-:W-:Y:S01]  /*4860*/  PRMT R29, RZ, 0x7610, R18 ;  /* 0x00007610ff1d7816 */ /* 0x000fe20000000012 */
[C---:B------:R-:W-:Y:S01]  /*4870*/  FADD.FTZ R30, -R32.reuse, R21 ;  /* 0x00000015201e7221 */ /* 0x040fe20000010100 */
[--C-:B------:R-:W-:Y:S01]  /*4880*/  PRMT R31, RZ, 0x5410, R34.reuse ;  /* 0x00005410ff1f7816 */ /* 0x100fe20000000022 */
[C---:B------:R-:W-:Y:S01]  /*4890*/  FADD.FTZ R26, -R32.reuse, R27 ;  /* 0x0000001b201a7221 */ /* 0x040fe20000010100 */
        /* <DEDUP_REMOVED lines=12> */
[----:B------:R-:W-:-:S02]  /*4960*/  ISETP.GE.AND.EX P3, PT, R2, c[0x0][0x1e4], PT, P3 ;  /* 0x0000790002007a0c */ /* 0x000fc40003f66330 */
[----:B------:R-:W-:Y:S02]  /*4970*/  ISETP.GE.AND.EX P4, PT, R0, c[0x0][0x1e4], PT, P4 ;  /* 0x0000790000007a0c */ /* 0x000fe40003f86340 */
[----:B------:R-:W-:Y:S02]  /*4980*/  PRMT R7, RZ, 0x5410, R38 ;  /* 0x00005410ff077816 */ /* 0x000fe40000000026 */
[C---:B------:R-:W-:Y:S02]  /*4990*/  ISETP.GT.U32.OR P6, PT, R58.reuse, 0x27f, P6 ;  /* 0x0000027f3a00780c */ /* 0x040fe400037c4470 */
[C---:B------:R-:W-:Y:S02]  /*49a0*/  ISETP.GT.U32.OR P0, PT, R58.reuse, 0x27f, P0 ;  /* 0x0000027f3a00780c */ /* 0x040fe40000704470 */
[C---:B------:R-:W-:Y:S02]  /*49b0*/  ISETP.GT.U32.OR P2, PT, R58.reuse, 0x27f, P2 ;  /* 0x0000027f3a00780c */ /* 0x040fe40001744470 */
[----:B------:R-:W-:-:S02]  /*49c0*/  ISETP.GT.U32.OR P3, PT, R58, 0x27f, P3 ;  /* 0x0000027f3a00780c */ /* 0x000fc40001f64470 */
[----:B------:R-:W-:Y:S02]  /*49d0*/  ISETP.GT.U32.OR P4, PT, R58, 0x27f, P4 ;  /* 0x0000027f3a00780c */ /* 0x000fe40002784470 */
        /* <DEDUP_REMOVED lines=20> */
.L_x_432:
        /* <DEDUP_REMOVED lines=18> */
.L_x_434:
[----:B------:R-:W-:Y:S05]  /*4c40*/  BSYNC B0 ;  /* 0x0000000000007941 */ /* 0x000fea0003800000 */
.L_x_433:
        /* <DEDUP_REMOVED lines=23> */
.L_x_435:
        /* <DEDUP_REMOVED lines=18> */
.L_x_437:
[----:B------:R-:W-:Y:S05]  /*4ee0*/  BSYNC B0 ;  /* 0x0000000000007941 */ /* 0x000fea0003800000 */
.L_x_436:
        /* <DEDUP_REMOVED lines=23> */
.L_x_438:
[----:B------:R-:W-:Y:S01]  /*5060*/  BSSY B0, `(.L_x_439) ;  /* 0x0000012000007945 */ /* 0x000fe20003800000 */
[----:B------:R-:W-:Y:S05]  /*5070*/  @P2 BRA `(.L_x_440) ;  /* 0x0000010000002947 */ /* 0x000fea0003800000 */
[C-C-:B0-----:R-:W-:Y:S02]  /*5080*/  FFMA.FTZ R6, R24.reuse, R29, R25.reuse ;  /* 0x0000001d18067223 */ /* 0x141fe40000010019 */
        /* <DEDUP_REMOVED lines=15> */
.L_x_440:
[----:B------:R-:W-:Y:S05]  /*5180*/  BSYNC B0 ;  /* 0x0000000000007941 */ /* 0x000fea0003800000 */
.L_x_439:
        /* <DEDUP_REMOVED lines=23> */
.L_x_441:
        /* <DEDUP_REMOVED lines=18> */
.L_x_443:
[----:B------:R-:W-:Y:S05]  /*5420*/  BSYNC B0 ;  /* 0x0000000000007941 */ /* 0x000fea0003800000 */
.L_x_442:
        /* <DEDUP_REMOVED lines=23> */
.L_x_444:
        /* <DEDUP_REMOVED lines=17> */
.L_x_446:
[----:B------:R-:W-:Y:S05]  /*56b0*/  BSYNC B0 ;  /* 0x0000000000007941 */ /* 0x000fea0003800000 */
.L_x_445:
[----:B------:R-:W-:Y:S02]  /*56c0*/  IADD3 R57, R57, c[0x0][0x10], RZ ;  /* 0x0000040039397a10 */ /* 0x000fe40007ffe0ff */
[----:B------:R-:W-:Y:S02]  /*56d0*/  IADD3 R48, R48, 0x1, RZ ;  /* 0x0000000130307810 */ /* 0x000fe40007ffe0ff */
[----:B------:R-:W-:-:S13]  /*56e0*/  ISETP.GE.AND P0, PT, R57, UR4, PT ;  /* 0x0000000439007c0c */ /* 0x000fda000bf06270 */
[----:B------:R-:W-:Y:S01]  /*56f0*/  @P0 CALL.REL.NOINC `(.L_x_396) ;  /* 0x0000001000000944 */ /* 0x000fe20003c00000 */
[----:B------:R-:W-:Y:S05]  /*5700*/  BRA `(.L_x_447) ;  /* 0xffffabe000007947 */ /* 0x000fea000383ffff */
.L_x_396:
[----:B-1----:R-:W-:Y:S01]  /*5710*/  ISETP.NE.AND P1, PT, R58, RZ, PT ;  /* 0x000000ff3a00720c */ /* 0x002fe20003f25270 */
[----:B0-----:R-:W-:Y:S01]  /*5720*/  HFMA2.MMA R3, -RZ, RZ, 0, 2.384185791015625e-07 ;  /* 0x00000004ff037435 */ /* 0x001fe200000001ff */
        /* <DEDUP_REMOVED lines=16> */
.L_x_449:
[----:B------:R-:W-:Y:S05]  /*5830*/  BSYNC B0 ;  /* 0x0000000000007941 */ /* 0x000fea0003800000 */
.L_x_448:
        /* <DEDUP_REMOVED lines=11> */
.L_x_451:
[----:B------:R-:W2:Y:S01]  /*58f0*/  LDG.E.STRONG.GPU R5, [R2.64] ;  /* 0x0000000802057981 */ /* 0x000ea2000c1ef900 */
[----:B------:R-:W-:Y:S01]  /*5900*/  YIELD ;  /* 0x0000000000007946 */ /* 0x000fe20003800000 */
[----:B--2---:R-:W-:Y:S01]  /*5910*/  ISETP.NE.AND P0, PT, R5, R0, PT ;  /* 0x000000000500720c */ /* 0x004fe20003f05270 */
[----:B------:R-:W-:-:S12]  /*5920*/  CCTL.IVALL ;  /* 0x00000000ff00798f */ /* 0x000fd80002000000 */
[----:B------:R-:W-:Y:S05]  /*5930*/  @P0 BRA `(.L_x_451) ;  /* 0xffffffb000000947 */ /* 0x000fea000383ffff */
.L_x_450:
        /* <DEDUP_REMOVED lines=25> */
.L_x_452:
[----:B------:R-:W-:-:S04]  /*5ad0*/  LEA R6, P0, R58, c[0x0][0x1b8], 0x2 ;  /* 0x00006e003a067a11 */ /* 0x000fc800078010ff */
[----:B------:R-:W-:Y:S02]  /*5ae0*/  LEA.HI.X R7, R58, c[0x0][0x1bc], R7, 0x2, P0 ;  /* 0x00006f003a077a11 */ /* 0x000fe400000f1407 */
[-C--:B------:R-:W-:Y:S02]  /*5af0*/  LEA R8, P0, R25, R6.reuse, 0x2 ;  /* 0x0000000619087211 */ /* 0x080fe400078010ff */
[-C--:B------:R-:W-:Y:S01]  /*5b00*/  LEA R12, P2, R23, R6.reuse, 0x2 ;  /* 0x00000006170c7211 */ /* 0x080fe200078410ff */
[----:B0-----:R0:W2:Y:S01]  /*5b10*/  LDG.E R0, [R6.64] ;  /* 0x0000000806007981 */ /* 0x0010a2000c1e1900 */
[----:B------:R-:W-:Y:S02]  /*5b20*/  LEA R10, P1, R16, R6, 0x2 ;  /* 0x00000006100a7211 */ /* 0x000fe400078210ff */
[C---:B------:R-:W-:Y:S02]  /*5b30*/  IADD3.X R9, R7.reuse, R27, RZ, P0, !PT ;  /* 0x0000001b07097210 */ /* 0x040fe400007fe4ff */
[----:B------:R-:W-:-:S02]  /*5b40*/  IADD3.X R13, R7, R21, RZ, P2, !PT ;  /* 0x00000015070d7210 */ /* 0x000fc400017fe4ff */
[----:B------:R-:W-:Y:S02]  /*5b50*/  IADD3.X R11, R19, R7, RZ, P1, !PT ;  /* 0x00000007130b7210 */ /* 0x000fe40000ffe4ff */
[----:B------:R-:W2:Y:S04]  /*5b60*/  LDG.E R9, [R8.64] ;  /* 0x0000000808097981 */ /* 0x000ea8000c1e1900 */
[----:B------:R-:W3:Y:S04]  /*5b70*/  LDG.E R10, [R10.64] ;  /* 0x000000080a0a7981 */ /* 0x000ee8000c1e1900 */
[----:B------:R-:W3:Y:S01]  /*5b80*/  LDG.E R13, [R12.64] ;  /* 0x000000080c0d7981 */ /* 0x000ee2000c1e1900 */
[----:B------:R-:W-:Y:S01]  /*5b90*/  HFMA2.MMA R5, -RZ, RZ, 0, 1.1920928955078125e-07 ;  /* 0x00000002ff057435 */ /* 0x000fe200000001ff */
[----:B------:R-:W-:-:S02]  /*5ba0*/  SHF.L.U32 R4, R58, 0x1, RZ ;  /* 0x000000013a047819 */ /* 0x000fc400000006ff */
[----:B------:R-:W-:-:S07]  /*5bb0*/  IADD3 R58, R58, 0x280, RZ ;  /* 0x000002803a3a7810 */ /* 0x000fce0007ffe0ff */
[----:B------:R-:W-:-:S04]  /*5bc0*/  IMAD.WIDE R2, R4, R5, c[0x0][0x168] ;  /* 0x00005a0004027625 */ /* 0x000fc800078e0205 */
[----:B------:R-:W-:Y:S01]  /*5bd0*/  IMAD.WIDE R4, R4, R5, c[0x0][0x170] ;  /* 0x00005c0004047625 */ /* 0x000fe200078e0205 */
[----:B------:R-:W-:Y:S02]  /*5be0*/  ISETP.GT.U32.AND P0, PT, R25, R58, PT ;  /* 0x0000003a1900720c */ /* 0x000fe40003f04070 */
[----:B0-----:R-:W-:-:S04]  /*5bf0*/  SHF.R.S32.HI R7, RZ, 0x1f, R58 ;  /* 0x0000001fff077819 */ /* 0x001fc8000001143a */
[----:B------:R-:W-:Y:S02]  /*5c00*/  ISETP.GT.AND.EX P0, PT, R14, R7, PT, P0 ;  /* 0x000000070e00720c */ /* 0x000fe40003f04300 */
[----:B--2---:R-:W-:Y:S02]  /*5c10*/  F2FP.BF16.PACK_AB R15, R9, R0 ;  /* 0x00000000090f723e */ /* 0x004fe400000010ff */
[----:B---3--:R-:W-:-:S03]  /*5c20*/  F2FP.BF16.PACK_AB R17, R13, R10 ;  /* 0x0000000a0d11723e */ /* 0x008fc600000010ff */
[----:B------:R0:W-:Y:S04]  /*5c30*/  STG.E [R2.64], R15 ;  /* 0x0000000f02007986 */ /* 0x0001e8000c101908 */
[----:B------:R0:W-:Y:S02]  /*5c40*/  STG.E [R4.64], R17 ;  /* 0x0000001104007986 */ /* 0x0001e4000c101908 */
[----:B------:R-:W-:Y:S05]  /*5c50*/  @P0 BRA `(.L_x_452) ;  /* 0xfffffe7000000947 */ /* 0x000fea000383ffff */
[----:B------:R-:W-:Y:S05]  /*5c60*/  EXIT ;  /* 0x000000000000794d */ /* 0x000fea0003800000 */
.L_x_453:
        /* <DEDUP_REMOVED lines=9> */
.L_x_5592:


//--------------------- .text._Z35group_norm_nhwc_bwd_one_pass_kernelI11Bf16IOBf16WLi128ELi160ELi640EEv26Group_norm_nhwc_bwd_params --------------------------
	.section	.text._Z35group_norm_nhwc_bwd_one_pass_kernelI11Bf16IOBf16WLi128ELi160ELi640EEv26Group_norm_nhwc_bwd_params,"ax",@progbits
	.sectioninfo	@"SHI_REGISTERS=96"
	.align	128
        .global         _Z35group_norm_nhwc_bwd_one_pass_kernelI11Bf16IOBf16WLi128ELi160ELi640EEv26Group_norm_nhwc_bwd_params
        .type           _Z35group_norm_nhwc_bwd_one_pass_kernelI11Bf16IOBf16WLi128ELi160ELi640EEv26Group_norm_nhwc_bwd_params,@function
        .size           _Z35group_norm_nhwc_bwd_one_pass_kernelI11Bf16IOBf16WLi128ELi160ELi640EEv26Group_norm_nhwc_bwd_params,(.L_x_5593 - _Z35group_norm_nhwc_bwd_one_pass_kernelI11Bf16IOBf16WLi128ELi160ELi640EEv26Group_norm_nhwc_bwd_params)
        .other          _Z35group_norm_nhwc_bwd_one_pass_kernelI11Bf16IOBf16WLi128ELi160ELi640EEv26Group_norm_nhwc_bwd_params,@"STO_CUDA_ENTRY STV_DEFAULT"
_Z35group_norm_nhwc_bwd_one_pass_kernelI11Bf16IOBf16WLi128ELi160ELi640EEv26Group_norm_nhwc_bwd_params:
.text._Z35group_norm_nhwc_bwd_one_pass_kernelI11Bf16IOBf16WLi128ELi160ELi640EEv26Group_norm_nhwc_bwd_params:
        /* <DEDUP_REMOVED lines=55> */
.L_x_537:
[----:B------:R-:W-:Y:S01]  /*0370*/  IABS R6, c[0x0][0x1f0] ;  /* 0x00007c0000067a13 */ /* 0x000fe20000000000 */
[----:B------:R-:W-:Y:S01]  /*0380*/  ULDC UR4, c[0x0][0x1f0] ;  /* 0x00007c0000047ab9 */ /* 0x000fe20000000800 */
[----:B------:R-:W-:Y:S01]  /*0390*/  IABS R8, UR7 ;  /* 0x0000000700087c13 */ /* 0x000fe20008000000 */
[----:B------:R-:W-:Y:S01]  /*03a0*/  ULOP3.LUT UR4, UR7, UR4, URZ, 0x3c, !UPT ;  /* 0x0000000407047292 */ /* 0x000fe2000f8e3c3f */
[----:B0-----:R-:W0:Y:S01]  /*03b0*/  I2F.RP R3, R6 ;  /* 0x0000000600037306 */ /* 0x001e220000209400 */
        /* <DEDUP_REMOVED lines=86> */
[C---:B------:R-:W-:Y:S01]  /*0920*/  @!P5 SHF.L.U32 R18, R6.reuse, 0x1, RZ ;  /* 0x000000010612d819 */ /* 0x040fe200000006ff */
        /* <DEDUP_REMOVED lines=289> */
.L_x_456:
[----:B0-----:R-:W-:Y:S05]  /*1b40*/  BSYNC B0 ;  /* 0x0000000000007941 */ /* 0x001fea0003800000 */
.L_x_455:
[----:B------:R-:W-:Y:S02]  /*1b50*/  ISETP.NE.AND P4, PT, RZ, UR13, PT ;  /* 0x0000000dff007c0c */ /* 0x000fe4000bf85270 */
[--C-:B-----5:R-:W-:Y:S02]  /*1b60*/  PRMT R24, RZ, 0x5410, R12.reuse ;  /* 0x00005410ff187816 */ /* 0x120fe4000000000c */
[----:B------:R-:W-:Y:S02]  /*1b70*/  PRMT R25, RZ, 0x7610, R12 ;  /* 0x00007610ff197816 */ /* 0x000fe4000000000c */
[--C-:B------:R-:W-:Y:S01]  /*1b80*/  PRMT R29, RZ, 0x5410, R56.reuse ;  /* 0x00005410ff1d7816 */ /* 0x100fe20000000038 */
[----:B------:R-:W-:Y:S01]  /*1b90*/  FADD.FTZ R24, R24, -UR16 ;  /* 0x8000001018187e21 */ /* 0x000fe20008010000 */
[----:B------:R-:W-:Y:S01]  /*1ba0*/  PRMT R27, RZ, 0x7610, R56 ;  /* 0x00007610ff1b7816 */ /* 0x000fe20000000038 */
[----:B------:R-:W-:-:S02]  /*1bb0*/  FADD.FTZ R25, R25, -UR16 ;  /* 0x8000001019197e21 */ /* 0x000fc40008010000 */
        /* <DEDUP_REMOVED lines=16> */
[----:B-1----:R-:W-:Y:S02]  /*1cc0*/  FMUL.FTZ R29, R29, R32 ;  /* 0x000000201d1d7220 */ /* 0x002fe40000410000 */
[----:B------:R-:W-:Y:S02]  /*1cd0*/  FADD.FTZ R32, -R32, 1 ;  /* 0x3f80000020207421 */ /* 0x000fe40000010100 */
[----:B------:R-:W-:-:S02]  /*1ce0*/  FMUL.FTZ R27, R27, R28 ;  /* 0x0000001c1b1b7220 */ /* 0x000fc40000410000 */
[----:B------:R-:W-:-:S04]  /*1cf0*/  FFMA.FTZ R32, R25, R32, 1 ;  /* 0x3f80000019207423 */ /* 0x000fc80000010020 */
[----:B------:R-:W-:-:S04]  /*1d00*/  FMUL.FTZ R29, R29, R32 ;  /* 0x000000201d1d7220 */ /* 0x000fc80000410000 */
.L_x_457:
[----:B------:R-:W-:Y:S01]  /*1d10*/  FMUL.FTZ R25, R29, R18 ;  /* 0x000000121d197220 */ /* 0x000fe20000410000 */
[--C-:B------:R-:W-:Y:S01]  /*1d20*/  PRMT R33, RZ, 0x5410, R55.reuse ;  /* 0x00005410ff217816 */ /* 0x100fe20000000037 */
[----:B------:R-:W-:Y:S01]  /*1d30*/  FMUL.FTZ R30, R27, R37 ;  /* 0x000000251b1e7220 */ /* 0x000fe20000410000 */
[----:B------:R-:W-:Y:S01]  /*1d40*/  PRMT R32, RZ, 0x7610, R55 ;  /* 0x00007610ff207816 */ /* 0x000fe20000000037 */
[----:B------:R-:W-:Y:S02]  /*1d50*/  FFMA.FTZ R31, R24, R25, RZ ;  /* 0x00000019181f7223 */ /* 0x000fe400000100ff */
[----:B------:R-:W-:Y:S02]  /*1d60*/  FADD.FTZ R25, RZ, R25 ;  /* 0x00000019ff197221 */ /* 0x000fe40000010000 */
[----:B------:R-:W-:Y:S02]  /*1d70*/  FFMA.FTZ R28, R26, R30, R31 ;  /* 0x0000001e1a1c7223 */ /* 0x000fe4000001001f */
[----:B------:R-:W-:Y:S01]  /*1d80*/  FADD.FTZ R30, R30, R25 ;  /* 0x000000191e1e7221 */ /* 0x000fe20000010000 */
[----:B------:R-:W-:Y:S01]  /*1d90*/  PRMT R25, RZ, 0x5410, R38 ;  /* 0x00005410ff197816 */ /* 0x000fe20000000026 */
[----:B------:R-:W-:-:S04]  /*1da0*/  FFMA.FTZ R24, R24, R29, RZ ;  /* 0x0000001d18187223 */ /* 0x000fc800000100ff */
        /* <DEDUP_REMOVED lines=24> */
.L_x_458:
[----:B------:R-:W-:Y:S02]  /*1f30*/  FMUL.FTZ R35, R33, R18 ;  /* 0x0000001221237220 */ /* 0x000fe40000410000 */
[----:B------:R-:W-:Y:S02]  /*1f40*/  FFMA.FTZ R26, R26, R27, RZ ;  /* 0x0000001b1a1a7223 */ /* 0x000fe400000100ff */
[----:B------:R-:W-:Y:S02]  /*1f50*/  FFMA.FTZ R28, R31, R35, R28 ;  /* 0x000000231f1c7223 */ /* 0x000fe4000001001c */
[----:B------:R-:W-:Y:S02]  /*1f60*/  FADD.FTZ R35, R30, R35 ;  /* 0x000000231e237221 */ /* 0x000fe40000010000 */
[----:B------:R-:W-:Y:S02]  /*1f70*/  FMUL.FTZ R30, R32, R37 ;  /* 0x00000025201e7220 */ /* 0x000fe40000410000 */
[----:B------:R-:W-:-:S02]  /*1f80*/  FFMA.FTZ R26, R25, R32, R26 ;  /* 0x00000020191a7223 */ /* 0x000fc4000001001a */
[----:B------:R-:W-:Y:S01]  /*1f90*/  FFMA.FTZ R28, R25, R30, R28 ;  /* 0x0000001e191c7223 */ /* 0x000fe2000001001c */
[----:B------:R-:W-:Y:S01]  /*1fa0*/  PRMT R25, RZ, 0x5410, R3 ;  /* 0x00005410ff197816 */ /* 0x000fe20000000003 */
[----:B------:R-:W-:Y:S02]  /*1fb0*/  FFMA.FTZ R24, R31, R33, R24 ;  /* 0x000000211f187223 */ /* 0x000fe40000010018 */
[----:B------:R-:W-:Y:S02]  /*1fc0*/  FADD.FTZ R34, RZ, R29 ;  /* 0x0000001dff227221 */ /* 0x000fe40000010000 */
[----:B------:R-:W-:Y:S01]  /*1fd0*/  FADD.FTZ R31, R25, -UR16 ;  /* 0x80000010191f7e21 */ /* 0x000fe20008010000 */
[----:B------:R-:W-:Y:S01]  /*1fe0*/  PRMT R25, RZ, 0x7610, R3 ;  /* 0x00007610ff197816 */ /* 0x000fe20000000003 */
[----:B------:R-:W-:Y:S02]  /*1ff0*/  FADD.FTZ R27, RZ, R27 ;  /* 0x0000001bff1b7221 */ /* 0x000fe40000010000 */
[----:B------:R-:W-:Y:S01]  /*2000*/  FADD.FTZ R29, R34, R33 ;  /* 0x00000021221d7221 */ /* 0x000fe20000010000 */
[----:B------:R-:W-:Y:S01]  /*2010*/  PRMT R33, RZ, 0x5410, R54 ;  /* 0x00005410ff217816 */ /* 0x000fe20000000036 */
[----:B------:R-:W-:-:S02]  /*2020*/  FADD.FTZ R25, R25, -UR16 ;  /* 0x8000001019197e21 */ /* 0x000fc40008010000 */
[----:B------:R-:W-:Y:S01]  /*2030*/  FADD.FTZ R32, R27, R32 ;  /* 0x000000201b207221 */ /* 0x000fe20000010000 */
        /* <DEDUP_REMOVED lines=23> */
.L_x_459:
[----:B------:R-:W-:Y:S02]  /*21b0*/  FMUL.FTZ R35, R33, R18 ;  /* 0x0000001221237220 */ /* 0x000fe40000410000 */
[----:B------:R-:W-:Y:S02]  /*21c0*/  FFMA.FTZ R26, R25, R27, R26 ;  /* 0x0000001b191a7223 */ /* 0x000fe4000001001a */
        /* <DEDUP_REMOVED lines=10> */
[----:B------:R-:W-:Y:S01]  /*2270*/  FADD.FTZ R31, R25, -UR16 ;  /* 0x80000010191f7e21 */ /* 0x000fe20008010000 */
[----:B------:R-:W-:Y:S01]  /*2280*/  PRMT R25, RZ, 0x7610, R4 ;  /* 0x00007610ff197816 */ /* 0x000fe20000000004 */
[----:B------:R-:W-:Y:S02]  /*2290*/  FADD.FTZ R30, R30, R35 ;  /* 0x000000231e1e7221 */ /* 0x000fe40000010000 */
        /* <DEDUP_REMOVED lines=22> */
.L_x_460:
[----:B------:R-:W-:Y:S02]  /*2400*/  FMUL.FTZ R35, R33, R18 ;  /* 0x0000001221237220 */ /* 0x000fe40000410000 */
[----:B------:R-:W-:Y:S02]  /*2410*/  FFMA.FTZ R26, R25, R27, R26 ;  /* 0x0000001b191a7223 */ /* 0x000fe4000001001a */
[----:B------:R-:W-:Y:S02]  /*2420*/  FFMA.FTZ R28, R31, R35, R28 ;  /* 0x000000231f1c7223 */ /* 0x000fe4000001001c */
[----:B------:R-:W-:Y:S02]  /*2430*/  FADD.FTZ R35, R30, R35 ;  /* 0x000000231e237221 */ /* 0x000fe40000010000 */
[----:B------:R-:W-:Y:S02]  /*2440*/  FMUL.FTZ R30, R27, R37 ;  /* 0x000000251b1e7220 */ /* 0x000fe40000410000 */
[----:B------:R-:W-:-:S02]  /*2450*/  FFMA.FTZ R24, R31, R33, R24 ;  /* 0x000000211f187223 */ /* 0x000fc40000010018 */
[----:B------:R-:W-:Y:S01]  /*2460*/  FFMA.FTZ R28, R25, R30, R28 ;  /* 0x0000001e191c7223 */ /* 0x000fe2000001001c */
[----:B------:R-:W-:Y:S01]  /*2470*/  PRMT R25, RZ, 0x5410, R5 ;  /* 0x00005410ff197816 */ /* 0x000fe20000000005 */
[----:B------:R-:W-:Y:S01]  /*2480*/  FADD.FTZ R29, R29, R33 ;  /* 0x000000211d1d7221 */ /* 0x000fe20000010000 */
[--C-:B------:R-:W-:Y:S01]  /*2490*/  PRMT R33, RZ, 0x5410, R52.reuse ;  /* 0x00005410ff217816 */ /* 0x100fe20000000034 */
        /* <DEDUP_REMOVED lines=27> */
.L_x_461:
        /* <DEDUP_REMOVED lines=37> */
.L_x_462:
        /* <DEDUP_REMOVED lines=37> */
.L_x_463:
        /* <DEDUP_REMOVED lines=37> */
.L_x_464:
        /* <DEDUP_REMOVED lines=37> */
.L_x_465:
        /* <DEDUP_REMOVED lines=37> */
.L_x_466:
        /* <DEDUP_REMOVED lines=37> */
.L_x_467:
        /* <DEDUP_REMOVED lines=37> */
.L_x_468:
        /* <DEDUP_REMOVED lines=37> */
.L_x_469:
        /* <DEDUP_REMOVED lines=37> */
.L_x_470:
[----:B------:R-:W-:Y:S02]  /*3b20*/  FMUL.FTZ R35, R33, R18 ;  /* 0x0000001221237220 */ /* 0x000fe40000410000 */
[----:B------:R-:W-:Y:S02]  /*3b30*/  FADD.FTZ R29, R29, R33 ;  /* 0x000000211d1d7221 */ /* 0x000fe40000010000 */
[C---:B------:R-:W-:Y:S02]  /*3b40*/  FFMA.FTZ R24, R31.reuse, R33, R24 ;  /* 0x000000211f187223 */ /* 0x040fe40000010018 */
[----:B------:R-:W-:Y:S02]  /*3b50*/  FFMA.FTZ R28, R31, R35, R28 ;  /* 0x000000231f1c7223 */ /* 0x000fe4000001001c */
[----:B------:R-:W-:Y:S02]  /*3b60*/  FMUL.FTZ R33, R27, R37 ;  /* 0x000000251b217220 */ /* 0x000fe40000410000 */
[----:B------:R-:W-:Y:S01]  /*3b70*/  FADD.FTZ R31, R32, R27 ;  /* 0x0000001b201f7221 */ /* 0x000fe20000010000 */
[----:B------:R-:W-:Y:S01]  /*3b80*/  PRMT R32, RZ, 0x7610, R40 ;  /* 0x00007610ff207816 */ /* 0x000fe20000000028 */
[----:B------:R-:W-:-:S02]  /*3b90*/  FFMA.FTZ R26, R25, R27, R26 ;  /* 0x0000001b191a7223 */ /* 0x000fc4000001001a */
[----:B------:R-:W-:Y:S01]  /*3ba0*/  FFMA.FTZ R27, R25, R33, R28 ;  /* 0x00000021191b7223 */ /* 0x000fe2000001001c */
[----:B------:R-:W-:Y:S01]  /*3bb0*/  PRMT R25, RZ, 0x5410, R16 ;  /* 0x00005410ff197816 */ /* 0x000fe20000000010 */
[----:B------:R-:W-:Y:S01]  /*3bc0*/  FADD.FTZ R30, R30, R35 ;  /* 0x000000231e1e7221 */ /* 0x000fe20000010000 */
[----:B------:R-:W-:-:S03]  /*3bd0*/  PRMT R35, RZ, 0x5410, R40 ;  /* 0x00005410ff237816 */ /* 0x000fc60000000028 */
[----:B------:R-:W-:Y:S01]  /*3be0*/  FADD.FTZ R34, R25, -UR16 ;  /* 0x8000001019227e21 */ /* 0x000fe20008010000 */
[----:B------:R-:W-:Y:S01]  /*3bf0*/  PRMT R25, RZ, 0x7610, R16 ;  /* 0x00007610ff197816 */ /* 0x000fe20000000010 */
[----:B------:R-:W-:Y:S02]  /*3c00*/  FADD.FTZ R33, R33, R30 ;  /* 0x0000001e21217221 */ /* 0x000fe40000010000 */
        /* <DEDUP_REMOVED lines=22> */
.L_x_471:
[----:B------:R-:W-:Y:S02]  /*3d70*/  FADD.FTZ R30, R29, R35 ;  /* 0x000000231d1e7221 */ /* 0x000fe40000010000 */
[----:B------:R-:W-:Y:S02]  /*3d80*/  FMUL.FTZ R42, R35, R18 ;  /* 0x00000012232a7220 */ /* 0x000fe40000410000 */
[----:B------:R-:W-:Y:S01]  /*3d90*/  FFMA.FTZ R29, R25, R32, R26 ;  /* 0x00000020191d7223 */ /* 0x000fe2000001001a */
[----:B------:R-:W-:Y:S01]  /*3da0*/  PRMT R26, RZ, 0x5410, R17 ;  /* 0x00005410ff1a7816 */ /* 0x000fe20000000011 */
[C---:B------:R-:W-:Y:S02]  /*3db0*/  FFMA.FTZ R28, R34.reuse, R35, R24 ;  /* 0x00000023221c7223 */ /* 0x040fe40000010018 */
[----:B------:R-:W-:Y:S02]  /*3dc0*/  FFMA.FTZ R24, R34, R42, R27 ;  /* 0x0000002a22187223 */ /* 0x000fe4000001001b */
[----:B------:R-:W-:-:S02]  /*3dd0*/  FADD.FTZ R42, R33, R42 ;  /* 0x0000002a212a7221 */ /* 0x000fc40000010000 */
[----:B------:R-:W-:Y:S01]  /*3de0*/  FADD.FTZ R33, R26, -UR16 ;  /* 0x800000101a217e21 */ /* 0x000fe20008010000 */
[----:B------:R-:W-:Y:S01]  /*3df0*/  PRMT R26, RZ, 0x7610, R17 ;  /* 0x00007610ff1a7816 */ /* 0x000fe20000000011 */
[----:B------:R-:W-:Y:S02]  /*3e00*/  FMUL.FTZ R27, R32, R37 ;  /* 0x00000025201b7220 */ /* 0x000fe40000410000 */
[----:B------:R-:W-:Y:S02]  /*3e10*/  FADD.FTZ R31, R31, R32 ;  /* 0x000000201f1f7221 */ /* 0x000fe40000010000 */
[----:B------:R-:W-:Y:S02]  /*3e20*/  FADD.FTZ R26, R26, -UR16 ;  /* 0x800000101a1a7e21 */ /* 0x000fe40008010000 */
[----:B------:R-:W-:Y:S02]  /*3e30*/  FFMA.FTZ R24, R25, R27, R24 ;  /* 0x0000001b19187223 */ /* 0x000fe40000010018 */
[----:B------:R-:W-:Y:S01]  /*3e40*/  FADD.FTZ R25, R27, R42 ;  /* 0x0000002a1b197221 */ /* 0x000fe20000010000 */
[--C-:B------:R-:W-:Y:S01]  /*3e50*/  PRMT R27, RZ, 0x5410, R39.reuse ;  /* 0x00005410ff1b7816 */ /* 0x100fe20000000027 */
[----:B------:R-:W-:Y:S01]  /*3e60*/  FMUL.FTZ R32, R26, UR12 ;  /* 0x0000000c1a207c20 */ /* 0x000fe20008410000 */
[----:B------:R-:W-:Y:S01]  /*3e70*/  PRMT R26, RZ, 0x7610, R39 ;  /* 0x00007610ff1a7816 */ /* 0x000fe20000000027 */
        /* <DEDUP_REMOVED lines=20> */
.L_x_472:
        /* <DEDUP_REMOVED lines=39> */
[----:B0-----:R-:W-:Y:S01]  /*4230*/  @!P0 FADD.FTZ R42, R42, R25 ;  /* 0x000000192a2a8221 */ /* 0x001fe20000010000 */
[----:B------:R-:W-:Y:S01]  /*4240*/  MOV R25, 0x2 ;  /* 0x0000000200197802 */ /* 0x000fe20000000f00 */
[----:B-1----:R-:W-:-:S03]  /*4250*/  @!P0 FADD.FTZ R43, R43, R24 ;  /* 0x000000182b2b8221 */ /* 0x002fc60000010000 */
[----:B------:R-:W-:Y:S02]  /*4260*/  ISETP.LE.U32.AND P0, PT, R25, c[0x0][0xc], PT ;  /* 0x0000030019007a0c */ /* 0x000fe40003f03070 */
        /* <DEDUP_REMOVED lines=51> */
.L_x_474:
[----:B------:R-:W-:Y:S05]  /*45a0*/  BSYNC B0 ;  /* 0x0000000000007941 */ /* 0x000fea0003800000 */
.L_x_473:
        /* <DEDUP_REMOVED lines=39> */
.L_x_476:
[----:B------:R-:W-:Y:S05]  /*4820*/  BSYNC B0 ;  /* 0x0000000000007941 */ /* 0x000fea0003800000 */
.L_x_475:
[----:B------:R-:W-:Y:S01]  /*4830*/  BSSY B0, `(.L_x_477) ;  /* 0x0000013000007945 */ /* 0x000fe20003800000 */
[----:B------:R-:W-:Y:S01]  /*4840*/  HFMA2.MMA R32, -RZ, RZ, 0, 2.384185791015625e-07 ;  /* 0x00000004ff207435 */ /* 0x000fe200000001ff */
[----:B------:R-:W-:Y:S05]  /*4850*/  @P5 BRA `(.L_x_478) ;  /* 0x0000010000005947 */ /* 0x000fea0003800000 */
        /* <DEDUP_REMOVED lines=16> */
.L_x_478:
[----:B------:R-:W-:Y:S05]  /*4960*/  BSYNC B0 ;  /* 0x0000000000007941 */ /* 0x000fea0003800000 */
.L_x_477:
[----:B------:R-:W-:Y:S05]  /*4970*/  @!P0 BRA `(.L_x_479) ;  /* 0x0000122000008947 */ /* 0x000fea0003800000 */
[----:B------:R-:W2:Y:S01]  /*4980*/  S2R R34, SR_CTAID.Y ;  /* 0x0000000000227919 */ /* 0x000ea20000002600 */
[----:B-1----:R-:W-:-:S05]  /*4990*/  LOP3.LUT R24, R58, 0x1, RZ, 0xc0, !PT ;  /* 0x000000013a187812 */ /* 0x002fca00078ec0ff */
[----:B------:R-:W-:-:S04]  /*49a0*/  IMAD R25, R24, c[0x0][0x10], RZ ;  /* 0x0000040018197a24 */ /* 0x000fc800078e02ff */
[----:B------:R-:W-:-:S05]  /*49b0*/  IMAD R24, R25, c[0x0][0xc], RZ ;  /* 0x0000030019187a24 */ /* 0x000fca00078e02ff */
[----:B------:R-:W-:-:S05]  /*49c0*/  SHF.L.U32 R27, R24, 0x1, RZ ;  /* 0x00000001181b7819 */ /* 0x000fca00000006ff */
[----:B------:R-:W-:Y:S01]  /*49d0*/  IMAD.WIDE R26, R27, R32, c[0x0][0x1b0] ;  /* 0x00006c001b1a7625 */ /* 0x000fe200078e0220 */
[----:B--2---:R-:W-:-:S05]  /*49e0*/  IADD3 R25, R25, R34, RZ ;  /* 0x0000002219197210 */ /* 0x004fca0007ffe0ff */
        /* <DEDUP_REMOVED lines=20> */
.L_x_481:
[----:B------:R-:W2:Y:S01]  /*4b30*/  LDG.E.STRONG.GPU R28, [R24.64] ;  /* 0x0000000e181c7981 */ /* 0x000ea2000c1ef900 */
[----:B------:R-:W-:Y:S01]  /*4b40*/  YIELD ;  /* 0x0000000000007946 */ /* 0x000fe20003800000 */
[----:B--2---:R-:W-:Y:S01]  /*4b50*/  ISETP.NE.AND P0, PT, R28, R31, PT ;  /* 0x0000001f1c00720c */ /* 0x004fe20003f05270 */
[----:B------:R-:W-:-:S12]  /*4b60*/  CCTL.IVALL ;  /* 0x00000000ff00798f */ /* 0x000fd80002000000 */
[----:B------:R-:W-:Y:S05]  /*4b70*/  @P0 BRA `(.L_x_481) ;  /* 0xffffffb000000947 */ /* 0x000fea000383ffff */
.L_x_480:
[----:B------:R-:W-:Y:S01]  /*4b80*/  ISETP.NE.AND P0, PT, RZ, c[0x0][0xc], PT ;  /* 0x00000300ff007a0c */ /* 0x000fe20003f05270 */
[----:B------:R-:W-:Y:S01]  /*4b90*/  WARPSYNC 0xffffffff ;  /* 0xffffffff00007948 */ /* 0x000fe20003800000 */
[----:B------:R-:W-:Y:S11]  /*4ba0*/  BAR.SYNC.DEFER_BLOCKING 0x0 ;  /* 0x0000000000007b1d */ /* 0x000ff60000010000 */
[----:B------:R-:W-:Y:S05]  /*4bb0*/  @!P0 BRA `(.L_x_479) ;  /* 0x00000fe000008947 */ /* 0x000fea0003800000 */
[----:B-1----:R-:W-:-:S10]  /*4bc0*/  HFMA2.MMA R24, -RZ, RZ, 0, 5.9604644775390625e-08 ;  /* 0x00000001ff187435 */ /* 0x002fd400000001ff */
[----:B------:R-:W-:-:S04]  /*4bd0*/  IADD3 R24, -R24, c[0x0][0xc], RZ ;  /* 0x0000030018187a10 */ /* 0x000fc80007ffe1ff */
[----:B------:R-:W-:Y:S02]  /*4be0*/  ISETP.GE.U32.AND P0, PT, R24, 0x3, PT ;  /* 0x000000031800780c */ /* 0x000fe40003f06070 */
[----:B------:R-:W-:-:S11]  /*4bf0*/  MOV R24, RZ ;  /* 0x000000ff00187202 */ /* 0x000fd60000000f00 */
        /* <DEDUP_REMOVED lines=12> */
.L_x_485:
        /* <DEDUP_REMOVED lines=21> */
[C---:B------:R-:W-:Y:S02]  /*4e10*/  IADD3 R35, R24.reuse, 0x4, RZ ;  /* 0x0000000418237810 */ /* 0x040fe40007ffe0ff */
[----:B------:R-:W-:Y:S01]  /*4e20*/  IADD3 R57, R24, 0x5, RZ ;  /* 0x0000000518397810 */ /* 0x000fe20007ffe0ff */
[----:B----4-:R-:W-:Y:S02]  /*4e30*/  @!P3 FADD.FTZ R42, R42, R30 ;  /* 0x0000001e2a2ab221 */ /* 0x010fe40000010000 */
[----:B------:R-:W-:Y:S01]  /*4e40*/  @!P3 FADD.FTZ R43, R43, R31 ;  /* 0x0000001f2b2bb221 */ /* 0x000fe20000010000 */
[-C--:B------:R-:W-:Y:S01]  /*4e50*/  ISETP.EQ.OR P3, PT, R35, R60.reuse, P2 ;  /* 0x0000003c2300720c */ /* 0x080fe20001762670 */
[----:B--2---:R-:W-:Y:S02]  /*4e60*/  @!P5 FADD.FTZ R42, R42, R28 ;  /* 0x0000001c2a2ad221 */ /* 0x004fe40000010000 */
[----:B------:R-:W-:Y:S01]  /*4e70*/  @!P5 FADD.FTZ R43, R43, R29 ;  /* 0x0000001d2b2bd221 */ /* 0x000fe20000010000 */
[----:B------:R-:W-:-:S03]  /*4e80*/  ISETP.EQ.OR P5, PT, R57, R60, P2 ;  /* 0x0000003c3900720c */ /* 0x000fc600017a2670 */
[----:B---3--:R-:W-:Y:S01]  /*4e90*/  @!P6 FADD.FTZ R43, R43, R33 ;  /* 0x000000212b2be221 */ /* 0x008fe20000010000 */
[----:B------:R-:W-:Y:S01]  /*4ea0*/  IADD3 R33, R24, 0x6, RZ ;  /* 0x0000000618217810 */ /* 0x000fe20007ffe0ff */
[----:B------:R-:W-:-:S03]  /*4eb0*/  @!P6 FADD.FTZ R42, R42, R32 ;  /* 0x000000202a2ae221 */ /* 0x000fc60000010000 */
[----:B------:R-:W-:Y:S01]  /*4ec0*/  ISETP.EQ.OR P6, PT, R33, R60, P2 ;  /* 0x0000003c2100720c */ /* 0x000fe200017c2670 */
[----:B------:R-:W-:-:S04]  /*4ed0*/  @!P3 IMAD R31, R35, c[0x0][0x10], R34 ;  /* 0x00000400231fba24 */ /* 0x000fc800078e0222 */
        /* <DEDUP_REMOVED lines=8> */
[C---:B------:R-:W-:Y:S02]  /*4f60*/  IADD3 R35, R24.reuse, 0x7, RZ ;  /* 0x0000000718237810 */ /* 0x040fe40007ffe0ff */
[----:B------:R-:W-:Y:S01]  /*4f70*/  IADD3 R57, R24, 0x8, RZ ;  /* 0x0000000818397810 */ /* 0x000fe20007ffe0ff */
[----:B--2---:R-:W-:Y:S02]  /*4f80*/  @!P3 FADD.FTZ R42, R42, R30 ;  /* 0x0000001e2a2ab221 */ /* 0x004fe40000010000 */
        /* <DEDUP_REMOVED lines=29> */
[----:B------:R-:W-:Y:S02]  /*5160*/  @!P6 FADD.FTZ R42, R42, R32 ;  /* 0x000000202a2ae221 */ /* 0x000fe40000010000 */
[----:B------:R-:W-:Y:S02]  /*5170*/  @!P5 IMAD R29, R57, c[0x0][0x10], R34 ;  /* 0x00000400391dda24 */ /* 0x000fe400078e0222 */
[----:B------:R-:W-:Y:S01]  /*5180*/  @!P3 IMAD.WIDE.U32 R30, R31, 0x8, R26 ;  /* 0x000000081f1eb825 */ /* 0x000fe200078e001a */
[----:B------:R-:W-:-:S03]  /*5190*/  ISETP.EQ.OR P6, PT, R33, R60, P2 ;  /* 0x0000003c2100720c */ /* 0x000fc600017c2670 */
[----:B------:R-:W-:Y:S02]  /*51a0*/  @!P5 IMAD.WIDE.U32 R28, R29, 0x8, R26 ;  /* 0x000000081d1cd825 */ /* 0x000fe400078e001a */
[----:B------:R-:W2:Y:S04]  /*51b0*/  @!P3 LDG.E.64 R30, [R30.64] ;  /* 0x0000000e1e1eb981 */ /* 0x000ea8000c1e1b00 */
[----:B------:R-:W3:Y:S04]  /*51c0*/  @!P5 LDG.E.64 R28, [R28.64] ;  /* 0x0000000e1c1cd981 */ /* 0x000ee8000c1e1b00 */
        /* <DEDUP_REMOVED lines=10> */
[----:B------:R-:W-:Y:S01]  /*5270*/  ISETP.EQ.OR P3, PT, R57, R60, P2 ;  /* 0x0000003c3900720c */ /* 0x000fe20001762670 */
[----:B----4-:R-:W-:-:S10]  /*5280*/  @!P6 FADD.FTZ R43, R43, R33 ;  /* 0x000000212b2be221 */ /* 0x010fd40000010000 */
[--C-:B------:R-:W-:Y:S01]  /*5290*/  @!P5 IMAD R31, R35, c[0x0][0x10], R34.reuse ;  /* 0x00000400231fda24 */ /* 0x100fe200078e0222 */
        /* <DEDUP_REMOVED lines=21> */
.L_x_484:
[----:B------:R-:W-:-:S13]  /*53f0*/  ISETP.GT.AND P3, PT, R25, 0x4, PT ;  /* 0x000000041900780c */ /* 0x000fda0003f64270 */
[----:B------:R-:W-:Y:S05]  /*5400*/  @!P3 BRA `(.L_x_486) ;  /* 0x000003b00000b947 */ /* 0x000fea0003800000 */
[C---:B------:R-:W-:Y:S02]  /*5410*/  ISETP.EQ.OR P0, PT, R24.reuse, R60, P2 ;  /* 0x0000003c1800720c */ /* 0x040fe40001702670 */
[----:B------:R-:W-:-:S11]  /*5420*/  IADD3 R29, R24, 0x1, RZ ;  /* 0x00000001181d7810 */ /* 0x000fd60007ffe0ff */
[----:B------:R-:W-:-:S04]  /*5430*/  @!P0 IMAD R31, R24, c[0x0][0x10], R34 ;  /* 0x00000400181f8a24 */ /* 0x000fc800078e0222 */
[----:B------:R-:W-:Y:S01]  /*5440*/  @!P0 IMAD.WIDE.U32 R30, R31, 0x8, R26 ;  /* 0x000000081f1e8825 */ /* 0x000fe200078e001a */
[----:B------:R-:W-:-:S05]  /*5450*/  ISETP.EQ.OR P3, PT, R29, R60, P2 ;  /* 0x0000003c1d00720c */ /* 0x000fca0001762670 */
[----:B------:R-:W2:Y:S08]  /*5460*/  @!P0 LDG.E.64 R30, [R30.64] ;  /* 0x0000000e1e1e8981 */ /* 0x000eb0000c1e1b00 */
[----:B------:R-:W-:-:S04]  /*5470*/  @!P3 IMAD R29, R29, c[0x0][0x10], R34 ;  /* 0x000004001d1dba24 */ /* 0x000fc800078e0222 */
[----:B------:R-:W-:-:S06]  /*5480*/  @!P3 IMAD.WIDE.U32 R28, R29, 0x8, R26 ;  /* 0x000000081d1cb825 */ /* 0x000fcc00078e001a */
[----:B------:R-:W3:Y:S01]  /*5490*/  @!P3 LDG.E.64 R28, [R28.64] ;  /* 0x0000000e1c1cb981 */ /* 0x000ee2000c1e1b00 */
[C---:B------:R-:W-:Y:S02]  /*54a0*/  IADD3 R35, R24.reuse, 0x2, RZ ;  /* 0x0000000218237810 */ /* 0x040fe40007ffe0ff */
[C---:B------:R-:W-:Y:S02]  /*54b0*/  IADD3 R33, R24.reuse, 0x3, RZ ;  /* 0x0000000318217810 */ /* 0x040fe40007ffe0ff */
[-C--:B------:R-:W-:Y:S02]  /*54c0*/  ISETP.EQ.OR P5, PT, R35, R60.reuse, P2 ;  /* 0x0000003c2300720c */ /* 0x080fe400017a2670 */
[----:B------:R-:W-:Y:S02]  /*54d0*/  ISETP.EQ.OR P6, PT, R33, R60, P2 ;  /* 0x0000003c2100720c */ /* 0x000fe400017c2670 */
[----:B------:R-:W-:-:S11]  /*54e0*/  IADD3 R24, R24, 0x4, RZ ;  /* 0x0000000418187810 */ /* 0x000fd60007ffe0ff */
        /* <DEDUP_REMOVED lines=9> */
[----:B---3--:R-:W-:-:S05]  /*5580*/  @!P3 FADD.FTZ R43, R43, R29 ;  /* 0x0000001d2b2bb221 */ /* 0x008fca0000010000 */
[----:B------:R-:W-:Y:S02]  /*5590*/  @!P0 IMAD R29, R24, c[0x0][0x10], R34 ;  /* 0x00000400181d8a24 */ /* 0x000fe400078e0222 */
[----:B------:R-:W-:Y:S02]  /*55a0*/  @!P3 FADD.FTZ R42, R42, R28 ;  /* 0x0000001c2a2ab221 */ /* 0x000fe40000010000 */
[----:B------:R-:W-:-:S06]  /*55b0*/  @!P0 IMAD.WIDE.U32 R28, R29, 0x8, R26 ;  /* 0x000000081d1c8825 */ /* 0x000fcc00078e001a */
[----:B------:R-:W3:Y:S01]  /*55c0*/  @!P0 LDG.E.64 R28, [R28.64] ;  /* 0x0000000e1c1c8981 */ /* 0x000ee2000c1e1b00 */
[C---:B------:R-:W-:Y:S01]  /*55d0*/  IADD3 R35, R24.reuse, 0x2, RZ ;  /* 0x0000000218237810 */ /* 0x040fe20007ffe0ff */
[----:B--2---:R-:W-:Y:S01]  /*55e0*/  @!P5 FADD.FTZ R43, R43, R31 ;  /* 0x0000001f2b2bd221 */ /* 0x004fe20000010000 */
[----:B------:R-:W-:Y:S01]  /*55f0*/  IADD3 R31, R24, 0x1, RZ ;  /* 0x00000001181f7810 */ /* 0x000fe20007ffe0ff */
[----:B------:R-:W-:-:S03]  /*5600*/  @!P5 FADD.FTZ R42, R42, R30 ;  /* 0x0000001e2a2ad221 */ /* 0x000fc60000010000 */
[-C--:B------:R-:W-:Y:S01]  /*5610*/  ISETP.EQ.OR P5, PT, R31, R60.reuse, P2 ;  /* 0x0000003c1f00720c */ /* 0x080fe200017a2670 */
[----:B----4-:R-:W-:Y:S02]  /*5620*/  @!P6 FADD.FTZ R42, R42, R32 ;  /* 0x000000202a2ae221 */ /* 0x010fe40000010000 */
[----:B------:R-:W-:Y:S01]  /*5630*/  @!P6 FADD.FTZ R43, R43, R33 ;  /* 0x000000212b2be221 */ /* 0x000fe20000010000 */
[----:B------:R-:W-:Y:S02]  /*5640*/  ISETP.EQ.OR P6, PT, R35, R60, P2 ;  /* 0x0000003c2300720c */ /* 0x000fe400017c2670 */
[----:B------:R-:W-:-:S04]  /*5650*/  IADD3 R33, R24, 0x3, RZ ;  /* 0x0000000318217810 */ /* 0x000fc80007ffe0ff */
[----:B------:R-:W-:-:S03]  /*5660*/  ISETP.EQ.OR P3, PT, R33, R60, P2 ;  /* 0x0000003c2100720c */ /* 0x000fc60001762670 */
[--C-:B------:R-:W-:Y:S02]  /*5670*/  @!P5 IMAD R31, R31, c[0x0][0x10], R34.reuse ;  /* 0x000004001f1fda24 */ /* 0x100fe400078e0222 */
[----:B---3--:R-:W-:Y:S02]  /*5680*/  @!P0 FADD.FTZ R43, R43, R29 ;  /* 0x0000001d2b2b8221 */ /* 0x008fe40000010000 */
[----:B------:R-:W-:Y:S02]  /*5690*/  @!P6 IMAD R29, R35, c[0x0][0x10], R34 ;  /* 0x00000400231dea24 */ /* 0x000fe400078e0222 */
[----:B------:R-:W-:-:S04]  /*56a0*/  @!P5 IMAD.WIDE.U32 R30, R31, 0x8, R26 ;  /* 0x000000081f1ed825 */ /* 0x000fc800078e001a */
[----:B------:R-:W-:Y:S02]  /*56b0*/  @!P0 FADD.FTZ R42, R42, R28 ;  /* 0x0000001c2a2a8221 */ /* 0x000fe40000010000 */
[----:B------:R-:W-:Y:S01]  /*56c0*/  @!P6 IMAD.WIDE.U32 R28, R29, 0x8, R26 ;  /* 0x000000081d1ce825 */ /* 0x000fe200078e001a */
[----:B------:R-:W2:Y:S03]  /*56d0*/  @!P5 LDG.E.64 R30, [R30.64] ;  /* 0x0000000e1e1ed981 */ /* 0x000ea6000c1e1b00 */
[----:B------:R-:W-:Y:S02]  /*56e0*/  @!P3 IMAD R32, R33, c[0x0][0x10], R34 ;  /* 0x000004002120ba24 */ /* 0x000fe400078e0222 */
[----:B------:R-:W3:Y:S02]  /*56f0*/  @!P6 LDG.E.64 R28, [R28.64] ;  /* 0x0000000e1c1ce981 */ /* 0x000ee4000c1e1b00 */
[----:B------:R-:W-:-:S06]  /*5700*/  @!P3 IMAD.WIDE.U32 R32, R32, 0x8, R26 ;  /* 0x000000082020b825 */ /* 0x000fcc00078e001a */
[----:B------:R-:W4:Y:S01]  /*5710*/  @!P3 LDG.E.64 R32, [R32.64] ;  /* 0x0000000e2020b981 */ /* 0x000f22000c1e1b00 */
[----:B------:R-:W-:Y:S02]  /*5720*/  IADD3 R25, R25, -0x4, RZ ;  /* 0xfffffffc19197810 */ /* 0x000fe40007ffe0ff */
[----:B------:R-:W-:Y:S02]  /*5730*/  PLOP3.LUT P0, PT, PT, PT, PT, 0x8, 0x0 ;  /* 0x000000000000781c */ /* 0x000fe40003f0e170 */
[----:B------:R-:W-:Y:S02]  /*5740*/  IADD3 R25, R25, -0x4, RZ ;  /* 0xfffffffc19197810 */ /* 0x000fe40007ffe0ff */
[----:B------:R-:W-:Y:S01]  /*5750*/  IADD3 R24, R24, 0x4, RZ ;  /* 0x0000000418187810 */ /* 0x000fe20007ffe0ff */
[----:B--2---:R-:W-:Y:S02]  /*5760*/  @!P5 FADD.FTZ R42, R42, R30 ;  /* 0x0000001e2a2ad221 */ /* 0x004fe40000010000 */
[----:B------:R-:W-:-:S02]  /*5770*/  @!P5 FADD.FTZ R43, R43, R31 ;  /* 0x0000001f2b2bd221 */ /* 0x000fc40000010000 */
[----:B---3--:R-:W-:Y:S02]  /*5780*/  @!P6 FADD.FTZ R42, R42, R28 ;  /* 0x0000001c2a2ae221 */ /* 0x008fe40000010000 */
[----:B------:R-:W-:Y:S02]  /*5790*/  @!P6 FADD.FTZ R43, R43, R29 ;  /* 0x0000001d2b2be221 */ /* 0x000fe40000010000 */
[----:B----4-:R-:W-:Y:S02]  /*57a0*/  @!P3 FADD.FTZ R42, R42, R32 ;  /* 0x000000202a2ab221 */ /* 0x010fe40000010000 */
[----:B------:R-:W-:Y:S02]  /*57b0*/  @!P3 FADD.FTZ R43, R43, R33 ;  /* 0x000000212b2bb221 */ /* 0x000fe40000010000 */
.L_x_486:
[----:B------:R-:W-:-:S13]  /*57c0*/  ISETP.NE.OR P0, PT, R25, RZ, P0 ;  /* 0x000000ff1900720c */ /* 0x000fda0000705670 */
[----:B------:R-:W-:Y:S05]  /*57d0*/  @!P0 BRA `(.L_x_482) ;  /* 0x000001f000008947 */ /* 0x000fea0003800000 */
.L_x_483:
        /* <DEDUP_REMOVED lines=31> */
.L_x_482:
        /* <DEDUP_REMOVED lines=12> */
.L_x_488:
[----:B------:R-:W-:Y:S05]  /*5a90*/  BSYNC B0 ;  /* 0x0000000000007941 */ /* 0x000fea0003800000 */
.L_x_487:
        /* <DEDUP_REMOVED lines=16> */
.L_x_479:
        /* <DEDUP_REMOVED lines=36> */
.L_x_489:
        /* <DEDUP_REMOVED lines=18> */
.L_x_491:
[----:B------:R-:W-:Y:S05]  /*5f00*/  BSYNC B0 ;  /* 0x0000000000007941 */ /* 0x000fea0003800000 */
.L_x_490:
[--C-:B------:R-:W-:Y:S02]  /*5f10*/  PRMT R12, RZ, 0x5410, R38.reuse ;  /* 0x00005410ff0c7816 */ /* 0x100fe40000000026 */
[----:B------:R-:W-:Y:S02]  /*5f20*/  PRMT R38, RZ, 0x7610, R38 ;  /* 0x00007610ff267816 */ /* 0x000fe40000000026 */
[----:B------:R-:W-:Y:S01]  /*5f30*/  ISETP.GE.U32.AND P2, PT, R73, c[0x0][0x1e0], PT ;  /* 0x0000780049007a0c */ /* 0x000fe20003f46070 */
[----:B------:R-:W-:Y:S01]  /*5f40*/  FADD.FTZ R12, R12, -UR16 ;  /* 0x800000100c0c7e21 */ /* 0x000fe20008010000 */
[----:B------:R-:W-:Y:S01]  /*5f50*/  ISETP.GE.AND.EX P0, PT, R78, c[0x0][0x1e4], PT, P5 ;  /* 0x000079004e007a0c */ /* 0x000fe20003f06350 */
[----:B-1----:R-:W-:Y:S01]  /*5f60*/  FADD.FTZ R25, R38, -UR16 ;  /* 0x8000001026197e21 */ /* 0x002fe20008010000 */
        /* <DEDUP_REMOVED lines=16> */
[----:B01----:R-:W-:Y:S02]  /*6070*/  FADD.FTZ R43, -R32, 1 ;  /* 0x3f800000202b7421 */ /* 0x003fe40000010100 */
[----:B------:R-:W-:Y:S02]  /*6080*/  FMUL.FTZ R29, R29, R32 ;  /* 0x000000201d1d7220 */ /* 0x000fe40000410000 */
[----:B------:R-:W-:Y:S02]  /*6090*/  FFMA.FTZ R26, R26, R43, 1 ;  /* 0x3f8000001a1a7423 */ /* 0x000fe4000001002b */
[----:B---3--:R-:W-:Y:S02]  /*60a0*/  FADD.FTZ R55, -R35, 1 ;  /* 0x3f80000023377421 */ /* 0x008fe40000010100 */
[----:B------:R-:W-:Y:S02]  /*60b0*/  FMUL.FTZ R24, R24, R35 ;  /* 0x0000002318187220 */ /* 0x000fe40000410000 */
[----:B------:R-:W-:-:S02]  /*60c0*/  FFMA.FTZ R55, R12, R55, 1 ;  /* 0x3f8000000c377423 */ /* 0x000fc40000010037 */
[----:B------:R-:W-:Y:S02]  /*60d0*/  FMUL.FTZ R29, R29, R26 ;  /* 0x0000001a1d1d7220 */ /* 0x000fe40000410000 */
[----:B------:R-:W-:Y:S02]  /*60e0*/  FMUL.FTZ R24, R24, R55 ;  /* 0x0000003718187220 */ /* 0x000fe40000410000 */
.L_x_492:
[----:B------:R-:W-:Y:S01]  /*60f0*/  BSSY B0, `(.L_x_493) ;  /* 0x0000012000007945 */ /* 0x000fe20003800000 */
[----:B------:R-:W-:Y:S05]  /*6100*/  @P3 BRA `(.L_x_494) ;  /* 0x0000010000003947 */ /* 0x000fea0003800000 */
[--C-:B--2---:R-:W-:Y:S02]  /*6110*/  FFMA.FTZ R25, R25, UR4, R28.reuse ;  /* 0x0000000419197c23 */ /* 0x104fe4000801001c */
[----:B------:R-:W-:Y:S02]  /*6120*/  FFMA.FTZ R27, R27, UR4, R28 ;  /* 0x000000041b1b7c23 */ /* 0x000fe4000801001c */
[----:B------:R-:W-:Y:S01]  /*6130*/  FFMA.FTZ R12, R24, R37, -R25 ;  /* 0x00000025180c7223 */ /* 0x000fe20000010819 */
[----:B------:R-:W-:Y:S01]  /*6140*/  MOV R24, R20 ;  /* 0x0000001400187202 */ /* 0x000fe20000000f00 */
[----:B------:R-:W-:Y:S01]  /*6150*/  IMAD R76, R76, c[0x0][0x1d8], RZ ;  /* 0x000076004c4c7a24 */ /* 0x000fe200078e02ff */
[----:B------:R-:W-:Y:S01]  /*6160*/  MOV R25, R23 ;  /* 0x0000001700197202 */ /* 0x000fe20000000f00 */
        /* <DEDUP_REMOVED lines=10> */
.L_x_494:
[----:B------:R-:W-:Y:S05]  /*6210*/  BSYNC B0 ;  /* 0x0000000000007941 */ /* 0x000fea0003800000 */
.L_x_493:
        /* <DEDUP_REMOVED lines=9> */
[----:B0-----:R-:W-:Y:S01]  /*62b0*/  FMUL.FTZ R43, R24, UR12 ;  /* 0x0000000c182b7c20 */ /* 0x001fe20008410000 */
[----:B------:R-:W-:Y:S01]  /*62c0*/  PRMT R54, RZ, 0x7610, R54 ;  /* 0x00007610ff367816 */ /* 0x000fe20000000036 */
[----:B------:R-:W-:Y:S09]  /*62d0*/  @!P4 BRA `(.L_x_495) ;  /* 0x000001200000c947 */ /* 0x000ff20003800000 */
[----:B------:R-:W-:Y:S02]  /*62e0*/  FFMA.FTZ R12, R35, R18, R19 ;  /* 0x00000012230c7223 */ /* 0x000fe40000010013 */
[----:B------:R-:W-:-:S02]  /*62f0*/  FFMA.FTZ R24, R43, R37, R36 ;  /* 0x000000252b187223 */ /* 0x000fc40000010024 */
[----:B-1----:R-:W-:Y:S02]  /*6300*/  FMUL.FTZ R25, R12, -1.4426950216293334961 ;  /* 0xbfb8aa3b0c197820 */ /* 0x002fe40000410000 */
        /* <DEDUP_REMOVED lines=15> */
.L_x_495:
        /* <DEDUP_REMOVED lines=18> */
.L_x_497:
[----:B------:R-:W-:Y:S05]  /*6520*/  BSYNC B0 ;  /* 0x0000000000007941 */ /* 0x000fea0003800000 */
.L_x_496:
[--C-:B0-----:R-:W-:Y:S02]  /*6530*/  PRMT R3, RZ, 0x5410, R4.reuse ;  /* 0x00005410ff037816 */ /* 0x101fe40000000004 */
        /* <DEDUP_REMOVED lines=29> */
.L_x_498:
        /* <DEDUP_REMOVED lines=18> */
.L_x_500:
[----:B------:R-:W-:Y:S05]  /*6830*/  BSYNC B0 ;  /* 0x0000000000007941 */ /* 0x000fea0003800000 */
.L_x_499:
[--C-:B0-----:R-:W-:Y:S02]  /*6840*/  PRMT R3, RZ, 0x5410, R5.reuse ;  /* 0x00005410ff037816 */ /* 0x101fe40000000005 */
        /* <DEDUP_REMOVED lines=14> */
[----:B-1----:R-:W-:-:S04]  /*6930*/  FMUL.FTZ R25, R5, -1.4426950216293334961 ;  /* 0xbfb8aa3b05197820 */ /* 0x002fc80000410000 */
        /* <DEDUP_REMOVED lines=14> */
.L_x_501:
        /* <DEDUP_REMOVED lines=8> */
[----:B-1----:R-:W-:-:S02]  /*6aa0*/  IMAD R25, R80, c[0x0][0x1d8], RZ ;  /* 0x0000760050197a24 */ /* 0x002fc400078e02ff */
        /* <DEDUP_REMOVED lines=9> */
.L_x_503:
[----:B------:R-:W-:Y:S05]  /*6b40*/  BSYNC B0 ;  /* 0x0000000000007941 */ /* 0x000fea0003800000 */
.L_x_502:
        /* <DEDUP_REMOVED lines=30> */
.L_x_504:
        /* <DEDUP_REMOVED lines=10> */
[C---:B-1----:R-:W-:Y:S02]  /*6dd0*/  IMAD R25, R71.reuse, c[0x0][0x1dc], R24 ;  /* 0x0000770047197a24 */ /* 0x042fe400078e0218 */
[----:B------:R-:W-:-:S04]  /*6de0*/  IMAD.WIDE.U32 R4, R71, c[0x0][0x1d8], R4 ;  /* 0x0000760047047a25 */ /* 0x000fc800078e0004 */
[----:B------:R-:W-:Y:S01]  /*6df0*/  FMUL.FTZ R3, R12, UR12 ;  /* 0x0000000c0c037c20 */ /* 0x000fe20008410000 */
[----:B------:R-:W-:Y:S02]  /*6e00*/  IADD3 R25, R5, R25, RZ ;  /* 0x0000001905197210 */ /* 0x000fe40007ffe0ff */
[C---:B------:R-:W-:Y:S02]  /*6e10*/  LEA R24, P0, R4.reuse, c[0x0][0x160], 0x1 ;  /* 0x0000580004187a11 */ /* 0x040fe400078008ff */
[----:B------:R-:W-:Y:S02]  /*6e20*/  F2FP.BF16.PACK_AB R3, R3, R6 ;  /* 0x000000060303723e */ /* 0x000fe400000010ff */
[----:B------:R-:W-:-:S05]  /*6e30*/  LEA.HI.X R25, R4, c[0x0][0x164], R25, 0x1, P0 ;  /* 0x0000590004197a11 */ /* 0x000fca00000f0c19 */
[----:B------:R0:W-:Y:S04]  /*6e40*/  STG.E [R24.64], R3 ;  /* 0x0000000318007986 */ /* 0x0001e8000c10190e */
.L_x_506:
[----:B------:R-:W-:Y:S05]  /*6e50*/  BSYNC B0 ;  /* 0x0000000000007941 */ /* 0x000fea0003800000 */
.L_x_505:
        /* <DEDUP_REMOVED lines=16> */
[----:B------:R-:W0:Y:S08]  /*6f60*/  MUFU.EX2 R24, R24 ;  /* 0x0000001800187308 */ /* 0x000e300000000800 */
[----:B------:R-:W3:Y:S01]  /*6f70*/  MUFU.EX2 R6, R6 ;  /* 0x0000000600067308 */ /* 0x000ee20000000800 */
[----:B01----:R-:W-:-:S07]  /*6f80*/  FADD.FTZ R25, R24, 1 ;  /* 0x3f80000018197421 */ /* 0x003fce0000010000 */
[----:B------:R-:W0:Y:S01]  /*6f90*/  MUFU.RCP R25, R25 ;  /* 0x0000001900197308 */ /* 0x000e220000001000 */
[----:B---3--:R-:W-:-:S07]  /*6fa0*/  FADD.FTZ R7, R6, 1 ;  /* 0x3f80000006077421 */ /* 0x008fce0000010000 */
        /* <DEDUP_REMOVED lines=9> */
.L_x_507:
        /* <DEDUP_REMOVED lines=18> */
.L_x_509:
[----:B------:R-:W-:Y:S05]  /*7160*/  BSYNC B0 ;  /* 0x0000000000007941 */ /* 0x000fea0003800000 */
.L_x_508:
        /* <DEDUP_REMOVED lines=21> */
[----:B-1----:R-:W1:Y:S01]  /*72c0*/  MUFU.RCP R25, R24 ;  /* 0x0000001800197308 */ /* 0x002e620000001000 */
        /* <DEDUP_REMOVED lines=8> */
.L_x_510:
        /* <DEDUP_REMOVED lines=18> */
.L_x_512:
[----:B------:R-:W-:Y:S05]  /*7470*/  BSYNC B0 ;  /* 0x0000000000007941 */ /* 0x000fea0003800000 */
.L_x_511:
        /* <DEDUP_REMOVED lines=30> */
.L_x_513:
        /* <DEDUP_REMOVED lines=18> */
.L_x_515:
[----:B------:R-:W-:Y:S05]  /*7780*/  BSYNC B0 ;  /* 0x0000000000007941 */ /* 0x000fea0003800000 */
.L_x_514:
        /* <DEDUP_REMOVED lines=30> */
.L_x_516:
        /* <DEDUP_REMOVED lines=18> */
.L_x_518:
[----:B------:R-:W-:Y:S05]  /*7a90*/  BSYNC B0 ;  /* 0x0000000000007941 */ /* 0x000fea0003800000 */
.L_x_517:
[--C-:B0-----:R-:W-:Y:S02]  /*7aa0*/  PRMT R3, RZ, 0x5410, R11.reuse ;  /* 0x00005410ff037816 */ /* 0x101fe4000000000b */
[----:B------:R-:W-:Y:S02]  /*7ab0*/  PRMT R11, RZ, 0x7610, R11 ;  /* 0x00007610ff0b7816 */ /* 0x000fe4000000000b */
[----:B------:R-:W-:Y:S01]  /*7ac0*/  ISETP.GE.U32.AND P2, PT, R64, c[0x0][0x1e0], PT ;  /* 0x0000780040007a0c */ /* 0x000fe20003f46070 */
[----:B------:R-:W-:Y:S01]  /*7ad0*/  FADD.FTZ R4, R3, -UR16 ;  /* 0x8000001003047e21 */ /* 0x000fe20008010000 */
[--C-:B------:R-:W-:Y:S01]  /*7ae0*/  PRMT R3, RZ, 0x5410, R46.reuse ;  /* 0x00005410ff037816 */ /* 0x100fe2000000002e */
[----:B------:R-:W-:Y:S01]  /*7af0*/  FADD.FTZ R11, R11, -UR16 ;  /* 0x800000100b0b7e21 */ /* 0x000fe20008010000 */
[----:B------:R-:W-:Y:S01]  /*7b00*/  ISETP.GE.AND.EX P0, PT, R87, c[0x0][0x1e4], PT, P0 ;  /* 0x0000790057007a0c */ /* 0x000fe20003f06300 */
[----:B-1----:R-:W-:Y:S01]  /*7b10*/  FMUL.FTZ R27, R4, UR12 ;  /* 0x0000000c041b7c20 */ /* 0x002fe20008410000 */
        /* <DEDUP_REMOVED lines=22> */
.L_x_519:
        /* <DEDUP_REMOVED lines=18> */
.L_x_521:
[----:B------:R-:W-:Y:S05]  /*7da0*/  BSYNC B0 ;  /* 0x0000000000007941 */ /* 0x000fea0003800000 */
.L_x_520:
        /* <DEDUP_REMOVED lines=30> */
.L_x_522:
        /* <DEDUP_REMOVED lines=18> */
.L_x_524:
[----:B------:R-:W-:Y:S05]  /*80b0*/  BSYNC B0 ;  /* 0x0000000000007941 */ /* 0x000fea0003800000 */
.L_x_523:
[--C-:B0-----:R-:W-:Y:S02]  /*80c0*/  PRMT R3, RZ, 0x5410, R14.reuse ;  /* 0x00005410ff037816 */ /* 0x101fe4000000000e */
        /* <DEDUP_REMOVED lines=28> */
.L_x_525:
        /* <DEDUP_REMOVED lines=18> */
.L_x_527:
[----:B------:R-:W-:Y:S05]  /*83b0*/  BSYNC B0 ;  /* 0x0000000000007941 */ /* 0x000fea0003800000 */
.L_x_526:
[--C-:B0-----:R-:W-:Y:S02]  /*83c0*/  PRMT R3, RZ, 0x5410, R15.reuse ;  /* 0x00005410ff037816 */ /* 0x101fe4000000000f */
        /* <DEDUP_REMOVED lines=31> */
.L_x_528:
        /* <DEDUP_REMOVED lines=18> */
.L_x_530:
[----:B------:R-:W-:Y:S05]  /*86e0*/  BSYNC B0 ;  /* 0x0000000000007941 */ /* 0x000fea0003800000 */
.L_x_529:
[--C-:B0-----:R-:W-:Y:S02]  /*86f0*/  PRMT R4, RZ, 0x5410, R16.reuse ;  /* 0x00005410ff047816 */ /* 0x101fe40000000010 */
        /* <DEDUP_REMOVED lines=29> */
.L_x_531:
        /* <DEDUP_REMOVED lines=18> */
.L_x_533:
[----:B------:R-:W-:Y:S05]  /*89f0*/  BSYNC B0 ;  /* 0x0000000000007941 */ /* 0x000fea0003800000 */
.L_x_532:
        /* <DEDUP_REMOVED lines=26> */
.L_x_534:
        /* <DEDUP_REMOVED lines=17> */
.L_x_536:
[----:B------:R-:W-:Y:S05]  /*8cb0*/  BSYNC B0 ;  /* 0x0000000000007941 */ /* 0x000fea0003800000 */
.L_x_535:
[----:B--2---:R-:W-:Y:S01]  /*8cc0*/  ULDC UR4, c[0x0][0x10] ;  /* 0x0000040000047ab9 */ /* 0x004fe20000000800 */
[----:B------:R-:W-:Y:S01]  /*8cd0*/  IADD3 R58, R58, 0x1, RZ ;  /* 0x000000013a3a7810 */ /* 0x000fe20007ffe0ff */
[----:B------:R-:W-:-:S04]  /*8ce0*/  UIADD3 UR7, UR7, UR4, URZ ;  /* 0x0000000407077290 */ /* 0x000fc8000fffe03f */
[----:B------:R-:W-:-:S06]  /*8cf0*/  UISETP.GE.AND UP0, UPT, UR7, UR6, UPT ;  /* 0x000000060700728c */ /* 0x000fcc000bf06270 */
[----:B------:R-:W-:-:S13]  /*8d00*/  PLOP3.LUT P0, PT, PT, PT, UP0, 0x80, 0x0 ;  /* 0x000000000000781c */ /* 0x000fda0003f0f008 */
[----:B------:R-:W-:Y:S01]  /*8d10*/  @P0 CALL.REL.NOINC `(.L_x_454) ;  /* 0x0000001000000944 */ /* 0x000fe20003c00000 */
[----:B------:R-:W-:Y:S05]  /*8d20*/  BRA `(.L_x_537) ;  /* 0xffff764000007947 */ /* 0x000fea000383ffff */
.L_x_454:
        /* <DEDUP_REMOVED lines=18> */
.L_x_539:
[----:B------:R-:W-:Y:S05]  /*8e50*/  BSYNC B0 ;  /* 0x0000000000007941 */ /* 0x000fea0003800000 */
.L_x_538:
        /* <DEDUP_REMOVED lines=11> */
.L_x_541:
[----:B------:R-:W2:Y:S01]  /*8f10*/  LDG.E.STRONG.GPU R3, [R4.64] ;  /* 0x0000000e04037981 */ /* 0x000ea2000c1ef900 */
[----:B------:R-:W-:Y:S01]  /*8f20*/  YIELD ;  /* 0x0000000000007946 */ /* 0x000fe20003800000 */
[----:B--2---:R-:W-:Y:S01]  /*8f30*/  ISETP.NE.AND P0, PT, R3, R0, PT ;  /* 0x000000000300720c */ /* 0x004fe20003f05270 */
[----:B------:R-:W-:-:S12]  /*8f40*/  CCTL.IVALL ;  /* 0x00000000ff00798f */ /* 0x000fd80002000000 */
[----:B------:R-:W-:Y:S05]  /*8f50*/  @P0 BRA `(.L_x_541) ;  /* 0xffffffb000000947 */ /* 0x000fea000383ffff */
.L_x_540:
        /* <DEDUP_REMOVED lines=25> */
.L_x_542:
        /* <DEDUP_REMOVED lines=26> */
.L_x_543:
        /* <DEDUP_REMOVED lines=15> */
.L_x_5593:


//--------------------- .text._Z35group_norm_nhwc_bwd_one_pass_kernelI11Bf16IOBf16WLi256ELi160ELi640EEv26Group_norm_nhwc_bwd_params --------------------------
	.section	.text._Z35group_norm_nhwc_bwd_one_pass_kernelI11Bf16IOBf16WLi256ELi160ELi640EEv26Group_norm_nhwc_bwd_params,"ax",@progbits
	.sectioninfo	@"SHI_REGISTERS=96"
	.align	128
        .global         _Z35group_norm_nhwc_bwd_one_pass_kernelI11Bf16IOBf16WLi256ELi160ELi640EEv26Group_norm_nhwc_bwd_params
        .type           _Z35group_norm_nhwc_bwd_one_pass_kernelI11Bf16IOBf16WLi256ELi160ELi640EEv26Group_norm_nhwc_bwd_params,@function
        .size           _Z35group_norm_nhwc_bwd_one_pass_kernelI11Bf16IOBf16WLi256ELi160ELi640EEv26Group_norm_nhwc_bwd_params,(.L_x_5594 - _Z35group_norm_nhwc_bwd_one_pass_kernelI11Bf16IOBf16WLi256ELi160ELi640EEv26Group_norm_nhwc_bwd_params)
        .other          _Z35group_norm_nhwc_bwd_one_pass_kernelI11Bf16IOBf16WLi256ELi160ELi640EEv26Group_norm_nhwc_bwd_params,@"STO_CUDA_ENTRY STV_DEFAULT"
_Z35group_norm_nhwc_bwd_one_pass_kernelI11Bf16IOBf16WLi256ELi160ELi640EEv26Group_norm_nhwc_bwd_params:
.text._Z35group_norm_nhwc_bwd_one_pass_kernelI11Bf16IOBf16WLi256ELi160ELi640EEv26Group_norm_nhwc_bwd_params:
        /* <DEDUP_REMOVED lines=74> */
.L_x_691:
        /* <DEDUP_REMOVED lines=136> */
[C---:B------:R-:W-:Y:S01]  /*0d20*/  @!P2 SHF.L.U32 R11, R10.reuse, 0x1, RZ ;  /* 0x000000010a0ba819 */ /* 0x040fe200000006ff */
[----:B------:R-:W-:Y:S01]  /*0d30*/  HFMA2.MMA R50, -RZ, RZ, 0, 0 ;  /* 0x00000000ff327435 */ /* 0x000fe200000001ff */
[----:B------:R-:W-:Y:S02]  /*0d40*/  @!P2 SHF.L.U64.HI R10, R10, 0x1, R7 ;  /* 0x000000010a0aa819 */ /* 0x000fe40000010207 */
[----:B------:R-:W-:Y:S01]  /*0d50*/  @!P4 IADD3.X R7, R16, c[0x0][0x184], RZ, P0, !PT ;  /* 0x000061001007ca10 */ /* 0x000fe200007fe4ff */
[----:B------:R-:W-:Y:S01]  /*0d60*/  CS2R R62, SRZ ;  /* 0x00000000003e7805 */ /* 0x000fe2000001ff00 */
[----:B------:R-:W-:Y:S01]  /*0d70*/  CS2R R64, SRZ ;  /* 0x0000000000407805 */ /* 0x000fe2000001ff00 */
[----:B0-----:R-:W-:-:S04]  /*0d80*/  @!P4 IADD3 R8, P0, R15, c[0x0][0x178], RZ ;  /* 0x00005e000f08ca10 */ /* 0x001fc80007f1e0ff */
[----:B------:R0:W5:Y:S01]  /*0d90*/  @!P5 LDG.E R62, [R4.64] ;  /* 0x00000012043ed981 */ /* 0x000162000c1e1900 */
[----:B------:R-:W-:-:S03]  /*0da0*/  @!P4 IADD3.X R9, R16, c[0x0][0x17c], RZ, P0, !PT ;  /* 0x00005f001009ca10 */ /* 0x000fc600007fe4ff */
[----:B------:R1:W5:Y:S04]  /*0db0*/  @!P4 LDG.E R50, [R6.64] ;  /* 0x000000120632c981 */ /* 0x000368000c1e1900 */
[----:B------:R2:W5:Y:S01]  /*0dc0*/  @!P4 LDG.E R64, [R8.64] ;  /* 0x000000120840c981 */ /* 0x000562000c1e1900 */
[C---:B0-----:R-:W-:Y:S01]  /*0dd0*/  @!P3 IADD3 R4, P0, R12.reuse, c[0x0][0x180], RZ ;  /* 0x000060000c04ba10 */ /* 0x041fe20007f1e0ff */
[----:B------:R-:W-:Y:S01]  /*0de0*/  CS2R R46, SRZ ;  /* 0x00000000002e7805 */ /* 0x000fe2000001ff00 */
[----:B-1----:R-:W-:Y:S01]  /*0df0*/  @!P3 IADD3 R6, P4, R12, c[0x0][0x178], RZ ;  /* 0x00005e000c06ba10 */ /* 0x002fe20007f9e0ff */
[----:B------:R-:W-:Y:S01]  /*0e00*/  CS2R R66, SRZ ;  /* 0x0000000000427805 */ /* 0x000fe2000001ff00 */
[C---:B------:R-:W-:Y:S02]  /*0e10*/  @!P3 IADD3.X R5, R0.reuse, c[0x0][0x184], RZ, P0, !PT ;  /* 0x000061000005ba10 */ /* 0x040fe400007fe4ff */
[----:B------:R-:W-:-:S02]  /*0e20*/  @!P3 IADD3.X R7, R0, c[0x0][0x17c], RZ, P4, !PT ;  /* 0x00005f000007ba10 */ /* 0x000fc400027fe4ff */
[C---:B------:R-:W-:Y:S01]  /*0e30*/  IADD3 R29, R2.reuse, 0x40, RZ ;  /* 0x00000040021d7810 */ /* 0x040fe20007ffe0ff */
[----:B------:R0:W5:Y:S01]  /*0e40*/  @!P3 LDG.E R47, [R4.64] ;  /* 0x00000012042fb981 */ /* 0x000162000c1e1900 */
[----:B------:R-:W-:Y:S02]  /*0e50*/  IADD3 R28, R2, 0x48, RZ ;  /* 0x00000048021c7810 */ /* 0x000fe40007ffe0ff */
[----:B------:R-:W-:Y:S01]  /*0e60*/  ISETP.GE.U32.AND P4, PT, R29, c[0x0][0x1e0], PT ;  /* 0x000078001d007a0c */ /* 0x000fe20003f86070 */
[----:B------:R1:W5:Y:S01]  /*0e70*/  @!P3 LDG.E R66, [R6.64] ;  /* 0x000000120642b981 */ /* 0x000362000c1e1900 */
[----:B------:R-:W-:Y:S02]  /*0e80*/  ISETP.GE.U32.AND P3, PT, R28, c[0x0][0x1e0], PT ;  /* 0x000078001c007a0c */ /* 0x000fe40003f66070 */
[----:B------:R-:W-:Y:S02]  /*0e90*/  SHF.R.S32.HI R32, RZ, 0x1f, R29 ;  /* 0x0000001fff207819 */ /* 0x000fe4000001141d */
[----:B------:R-:W-:-:S02]  /*0ea0*/  SHF.R.S32.HI R31, RZ, 0x1f, R28 ;  /* 0x0000001fff1f7819 */ /* 0x000fc4000001141c */
[C---:B--2---:R-:W-:Y:S02]  /*0eb0*/  @!P6 IADD3 R8, P5, R13.reuse, c[0x0][0x180], RZ ;  /* 0x000060000d08ea10 */ /* 0x044fe40007fbe0ff */
[----:B0-----:R-:W-:Y:S02]  /*0ec0*/  @!P6 IADD3 R4, P0, R13, c[0x0][0x178], RZ ;  /* 0x00005e000d04ea10 */ /* 0x001fe40007f1e0ff */
[----:B------:R-:W-:Y:S02]  /*0ed0*/  ISETP.GE.AND.EX P4, PT, R32, c[0x0][0x1e4], PT, P4 ;  /* 0x0000790020007a0c */ /* 0x000fe40003f86340 */
        /* <DEDUP_REMOVED lines=16> */
[----:B-1----:R-:W-:Y:S02]  /*0fe0*/  @!P2 IADD3 R6, P0, R11, c[0x0][0x178], RZ ;  /* 0x00005e000b06aa10 */ /* 0x002fe40007f1e0ff */
[----:B------:R-:W-:-:S02]  /*0ff0*/  ISETP.GE.U32.AND P6, PT, R25, c[0x0][0x1e0], PT ;  /* 0x0000780019007a0c */ /* 0x000fc40003fc6070 */
[----:B------:R-:W-:Y:S01]  /*1000*/  SHF.R.S32.HI R27, RZ, 0x1f, R25 ;  /* 0x0000001fff1b7819 */ /* 0x000fe20000011419 */
[----:B0-----:R-:W-:Y:S01]  /*1010*/  @!P4 IMAD R8, R32, c[0x0][0x1d8], RZ ;  /* 0x000076002008ca24 */ /* 0x001fe200078e02ff */
        /* <DEDUP_REMOVED lines=50> */
[----:B------:R-:W-:Y:S01]  /*1340*/  @!P5 IADD3 R4, P2, R18, c[0x0][0x178], RZ ;  /* 0x00005e001204da10 */ /* 0x000fe20007f5e0ff */
[----:B------:R-:W-:Y:S01]  /*1350*/  HFMA2.MMA R72, -RZ, RZ, 0, 0 ;  /* 0x00000000ff487435 */ /* 0x000fe200000001ff */
[----:B0-----:R-:W-:Y:S01]  /*1360*/  @!P0 IADD3 R7, R11, R19, RZ ;  /* 0x000000130b078210 */ /* 0x001fe20007ffe0ff */
[----:B------:R0:W5:Y:S01]  /*1370*/  @!P5 LDG.E R46, [R8.64] ;  /* 0x00000012082ed981 */ /* 0x000162000c1e1900 */
[----:B------:R-:W-:Y:S02]  /*1380*/  @!P5 IADD3.X R5, R17, c[0x0][0x17c], RZ, P2, !PT ;  /* 0x00005f001105da10 */ /* 0x000fe400017fe4ff */
[----:B------:R-:W-:-:S02]  /*1390*/  @!P4 IADD3 R6, P2, R16, c[0x0][0x180], RZ ;  /* 0x000060001006ca10 */ /* 0x000fc40007f5e0ff */
[C---:B------:R-:W-:Y:S02]  /*13a0*/  @!P0 SHF.L.U32 R11, R10.reuse, 0x1, RZ ;  /* 0x000000010a0b8819 */ /* 0x040fe400000006ff */
[----:B------:R-:W-:Y:S01]  /*13b0*/  @!P0 SHF.L.U64.HI R10, R10, 0x1, R7 ;  /* 0x000000010a0a8819 */ /* 0x000fe20000010207 */
[----:B------:R-:W-:Y:S01]  /*13c0*/  CS2R R42, SRZ ;  /* 0x00000000002a7805 */ /* 0x000fe2000001ff00 */
[C---:B------:R-:W-:Y:S01]  /*13d0*/  @!P4 IADD3.X R7, R13.reuse, c[0x0][0x184], RZ, P2, !PT ;  /* 0x000061000d07ca10 */ /* 0x040fe200017fe4ff */
[----:B------:R-:W-:Y:S01]  /*13e0*/  CS2R R74, SRZ ;  /* 0x00000000004a7805 */ /* 0x000fe2000001ff00 */
[----:B0-----:R-:W-:Y:S01]  /*13f0*/  @!P4 IADD3 R8, P2, R16, c[0x0][0x178], RZ ;  /* 0x00005e001008ca10 */ /* 0x001fe20007f5e0ff */
[----:B------:R0:W5:Y:S03]  /*1400*/  @!P5 LDG.E R72, [R4.64] ;  /* 0x000000120448d981 */ /* 0x000166000c1e1900 */
[----:B------:R-:W-:Y:S01]  /*1410*/  @!P4 IADD3.X R9, R13, c[0x0][0x17c], RZ, P2, !PT ;  /* 0x00005f000d09ca10 */ /* 0x000fe200017fe4ff */
[----:B------:R1:W5:Y:S04]  /*1420*/  @!P4 LDG.E R43, [R6.64] ;  /* 0x00000012062bc981 */ /* 0x000368000c1e1900 */
[----:B------:R2:W5:Y:S01]  /*1430*/  @!P4 LDG.E R75, [R8.64] ;  /* 0x00000012084bc981 */ /* 0x000562000c1e1900 */
[----:B0-----:R-:W-:-:S04]  /*1440*/  @!P3 IADD3 R4, P2, R12, c[0x0][0x180], RZ ;  /* 0x000060000c04ba10 */ /* 0x001fc80007f5e0ff */
[----:B------:R-:W-:Y:S02]  /*1450*/  @!P3 IADD3.X R5, R0, c[0x0][0x184], RZ, P2, !PT ;  /* 0x000061000005ba10 */ /* 0x000fe400017fe4ff */
[----:B-1----:R-:W-:Y:S01]  /*1460*/  @!P3 IADD3 R6, P4, R12, c[0x0][0x178], RZ ;  /* 0x00005e000c06ba10 */ /* 0x002fe20007f9e0ff */
[----:B------:R-:W-:Y:S01]  /*1470*/  CS2R R76, SRZ ;  /* 0x00000000004c7805 */ /* 0x000fe2000001ff00 */
[C---:B--2---:R-:W-:Y:S01]  /*1480*/  @!P6 IADD3 R8, P5, R15.reuse, c[0x0][0x180], RZ ;  /* 0x000060000f08ea10 */ /* 0x044fe20007fbe0ff */
[----:B------:R0:W5:Y:S01]  /*1490*/  @!P3 LDG.E R44, [R4.64] ;  /* 0x00000012042cb981 */ /* 0x000162000c1e1900 */
[----:B------:R-:W-:Y:S02]  /*14a0*/  @!P3 IADD3.X R7, R0, c[0x0][0x17c], RZ, P4, !PT ;  /* 0x00005f000007ba10 */ /* 0x000fe400027fe4ff */
[C---:B------:R-:W-:Y:S02]  /*14b0*/  IADD3 R29, R2.reuse, 0x68, RZ ;  /* 0x00000068021d7810 */ /* 0x040fe40007ffe0ff */
[----:B------:R-:W-:Y:S01]  /*14c0*/  IADD3 R28, R2, 0x70, RZ ;  /* 0x00000070021c7810 */ /* 0x000fe20007ffe0ff */
[----:B------:R-:W-:Y:S01]  /*14d0*/  CS2R R40, SRZ ;  /* 0x0000000000287805 */ /* 0x000fe2000001ff00 */
[----:B------:R-:W-:Y:S01]  /*14e0*/  CS2R R78, SRZ ;  /* 0x00000000004e7805 */ /* 0x000fe2000001ff00 */
[----:B------:R-:W-:Y:S01]  /*14f0*/  @!P6 IADD3.X R9, R14, c[0x0][0x184], RZ, P5, !PT ;  /* 0x000061000e09ea10 */ /* 0x000fe20002ffe4ff */
[----:B------:R1:W5:Y:S01]  /*1500*/  @!P3 LDG.E R77, [R6.64] ;  /* 0x00000012064db981 */ /* 0x000362000c1e1900 */
[----:B0-----:R-:W-:-:S02]  /*1510*/  @!P6 IADD3 R4, P2, R15, c[0x0][0x178], RZ ;  /* 0x00005e000f04ea10 */ /* 0x001fc40007f5e0ff */
[----:B------:R-:W-:Y:S01]  /*1520*/  ISETP.GE.U32.AND P4, PT, R29, c[0x0][0x1e0], PT ;  /* 0x000078001d007a0c */ /* 0x000fe20003f86070 */
[----:B------:R0:W5:Y:S01]  /*1530*/  @!P6 LDG.E R41, [R8.64] ;  /* 0x000000120829e981 */ /* 0x000162000c1e1900 */
[----:B------:R-:W-:Y:S02]  /*1540*/  @!P6 IADD3.X R5, R14, c[0x0][0x17c], RZ, P2, !PT ;  /* 0x00005f000e05ea10 */ /* 0x000fe400017fe4ff */
        /* <DEDUP_REMOVED lines=15> */
[----:B-1----:R-:W-:Y:S02]  /*1640*/  @!P0 IADD3 R6, P2, R11, c[0x0][0x178], RZ ;  /* 0x00005e000b068a10 */ /* 0x002fe40007f5e0ff */
        /* <DEDUP_REMOVED lines=15> */
[----:B0-----:R-:W-:Y:S02]  /*1740*/  @!P3 MOV R8, R20 ;  /* 0x000000140008b202 */ /* 0x001fe40000000f00 */
        /* <DEDUP_REMOVED lines=10> */
[----:B-1----:R-:W-:Y:S01]  /*17f0*/  @!P6 MOV R4, R20 ;  /* 0x000000140004e202 */ /* 0x002fe20000000f00 */
        /* <DEDUP_REMOVED lines=34> */
[C---:B------:R-:W-:Y:S01]  /*1a20*/  @!P4 IADD3.X R7, R13.reuse, c[0x0][0x184], RZ, P0, !PT ;  /* 0x000061000d07ca10 */ /* 0x040fe200007fe4ff */
[----:B------:R-:W-:Y:S01]  /*1a30*/  CS2R R82, SRZ ;  /* 0x0000000000527805 */ /* 0x000fe2000001ff00 */
[----:B------:R-:W-:Y:S01]  /*1a40*/  CS2R R84, SRZ ;  /* 0x0000000000547805 */ /* 0x000fe2000001ff00 */
[----:B0-----:R-:W-:Y:S02]  /*1a50*/  @!P4 IADD3 R8, P0, R16, c[0x0][0x178], RZ ;  /* 0x00005e001008ca10 */ /* 0x001fe40007f1e0ff */
[----:B------:R0:W5:Y:S02]  /*1a60*/  @!P4 LDG.E R40, [R6.64] ;  /* 0x000000120628c981 */ /* 0x000164000c1e1900 */
[----:B------:R-:W-:Y:S02]  /*1a70*/  @!P4 IADD3.X R9, R13, c[0x0][0x17c], RZ, P0, !PT ;  /* 0x00005f000d09ca10 */ /* 0x000fe400007fe4ff */
[----:B------:R1:W5:Y:S04]  /*1a80*/  @!P5 LDG.E R83, [R4.64] ;  /* 0x000000120453d981 */ /* 0x000368000c1e1900 */
[----:B------:R2:W5:Y:S01]  /*1a90*/  @!P4 LDG.E R85, [R8.64] ;  /* 0x000000120855c981 */ /* 0x000562000c1e1900 */
[C---:B0-----:R-:W-:Y:S01]  /*1aa0*/  @!P3 IADD3 R6, P4, R12.reuse, c[0x0][0x178], RZ ;  /* 0x00005e000c06ba10 */ /* 0x041fe20007f9e0ff */
[----:B------:R-:W-:Y:S01]  /*1ab0*/  CS2R R34, SRZ ;  /* 0x0000000000227805 */ /* 0x000fe2000001ff00 */
[----:B-1----:R-:W-:-:S02]  /*1ac0*/  @!P3 IADD3 R4, P0, R12, c[0x0][0x180], RZ ;  /* 0x000060000c04ba10 */ /* 0x002fc40007f1e0ff */
[----:B------:R-:W-:Y:S02]  /*1ad0*/  @!P3 IADD3.X R7, R0, c[0x0][0x17c], RZ, P4, !PT ;  /* 0x00005f000007ba10 */ /* 0x000fe400027fe4ff */
[----:B--2---:R-:W-:Y:S02]  /*1ae0*/  @!P6 IADD3 R8, P5, R14, c[0x0][0x180], RZ ;  /* 0x000060000e08ea10 */ /* 0x004fe40007fbe0ff */
[----:B------:R-:W-:Y:S01]  /*1af0*/  @!P3 IADD3.X R5, R0, c[0x0][0x184], RZ, P0, !PT ;  /* 0x000061000005ba10 */ /* 0x000fe200007fe4ff */
[----:B------:R0:W5:Y:S01]  /*1b00*/  @!P3 LDG.E R84, [R6.64] ;  /* 0x000000120654b981 */ /* 0x000162000c1e1900 */
[C---:B------:R-:W-:Y:S02]  /*1b10*/  IADD3 R29, R2.reuse, 0x88, RZ ;  /* 0x00000088021d7810 */ /* 0x040fe40007ffe0ff */
[C---:B------:R-:W-:Y:S01]  /*1b20*/  IADD3 R28, R2.reuse, 0x90, RZ ;  /* 0x00000090021c7810 */ /* 0x040fe20007ffe0ff */
[----:B------:R1:W5:Y:S01]  /*1b30*/  @!P3 LDG.E R35, [R4.64] ;  /* 0x000000120423b981 */ /* 0x000362000c1e1900 */
[----:B------:R-:W-:-:S02]  /*1b40*/  IADD3 R27, R2, 0x98, RZ ;  /* 0x00000098021b7810 */ /* 0x000fc40007ffe0ff */
[----:B------:R-:W-:Y:S02]  /*1b50*/  @!P6 IADD3.X R9, R15, c[0x0][0x184], RZ, P5, !PT ;  /* 0x000061000f09ea10 */ /* 0x000fe40002ffe4ff */
[----:B------:R-:W-:Y:S02]  /*1b60*/  ISETP.GE.U32.AND P5, PT, R29, c[0x0][0x1e0], PT ;  /* 0x000078001d007a0c */ /* 0x000fe40003fa6070 */
[----:B------:R-:W-:Y:S01]  /*1b70*/  SHF.R.S32.HI R32, RZ, 0x1f, R29 ;  /* 0x0000001fff207819 */ /* 0x000fe2000001141d */
[----:B------:R2:W5:Y:S01]  /*1b80*/  @!P6 LDG.E R36, [R8.64] ;  /* 0x000000120824e981 */ /* 0x000562000c1e1900 */
[----:B------:R-:W-:Y:S02]  /*1b90*/  ISETP.GE.U32.AND P4, PT, R28, c[0x0][0x1e0], PT ;  /* 0x000078001c007a0c */ /* 0x000fe40003f86070 */
[----:B------:R-:W-:Y:S02]  /*1ba0*/  SHF.R.S32.HI R31, RZ, 0x1f, R28 ;  /* 0x0000001fff1f7819 */ /* 0x000fe4000001141c */
[----:B------:R-:W-:-:S02]  /*1bb0*/  ISETP.GE.U32.AND P3, PT, R27, c[0x0][0x1e0], PT ;  /* 0x000078001b007a0c */ /* 0x000fc40003f66070 */
[----:B------:R-:W-:Y:S02]  /*1bc0*/  SHF.R.S32.HI R30, RZ, 0x1f, R27 ;  /* 0x0000001fff1e7819 */ /* 0x000fe4000001141b */
[----:B------:R-:W-:Y:S02]  /*1bd0*/  ISETP.GE.AND.EX P5, PT, R32, c[0x0][0x1e4], PT, P5 ;  /* 0x0000790020007a0c */ /* 0x000fe40003fa6350 */
[----:B------:R-:W-:Y:S02]  /*1be0*/  ISETP.GE.AND.EX P4, PT, R31, c[0x0][0x1e4], PT, P4 ;  /* 0x000079001f007a0c */ /* 0x000fe40003f86340 */
[----:B-1----:R-:W-:Y:S02]  /*1bf0*/  @!P6 IADD3 R4, P0, R14, c[0x0][0x178], RZ ;  /* 0x00005e000e04ea10 */ /* 0x002fe40007f1e0ff */
[----:B------:R-:W-:Y:S02]  /*1c00*/  ISETP.GE.AND.EX P3, PT, R30, c[0x0][0x1e4], PT, P3 ;  /* 0x000079001e007a0c */ /* 0x000fe40003f66330 */
[----:B------:R-:W-:-:S02]  /*1c10*/  ISETP.GT.U32.OR P5, PT, R3, 0x27f, P5 ;  /* 0x0000027f0300780c */ /* 0x000fc40002fa4470 */
[----:B------:R-:W-:Y:S02]  /*1c20*/  ISETP.GT.U32.OR P4, PT, R3, 0x27f, P4 ;  /* 0x0000027f0300780c */ /* 0x000fe40002784470 */
[----:B------:R-:W-:Y:S02]  /*1c30*/  @!P6 IADD3.X R5, R15, c[0x0][0x17c], RZ, P0, !PT ;  /* 0x00005f000f05ea10 */ /* 0x000fe400007fe4ff */
[----:B------:R-:W-:-:S03]  /*1c40*/  ISETP.GT.U32.OR P3, PT, R3, 0x27f, P3 ;  /* 0x0000027f0300780c */ /* 0x000fc60001f64470 */
[----:B------:R1:W5:Y:S01]  /*1c50*/  @!P6 LDG.E R82, [R4.64] ;  /* 0x000000120452e981 */ /* 0x000362000c1e1900 */
[C---:B0-----:R-:W-:Y:S02]  /*1c60*/  @!P2 IADD3 R6, P6, R11.reuse, c[0x0][0x178], RZ ;  /* 0x00005e000b06aa10 */ /* 0x041fe40007fde0ff */
[----:B------:R-:W-:Y:S02]  /*1c70*/  IADD3 R24, R2, 0xa0, RZ ;  /* 0x000000a002187810 */ /* 0x000fe40007ffe0ff */
[----:B------:R-:W-:Y:S02]  /*1c80*/  @!P2 IADD3.X R7, R10, c[0x0][0x17c], RZ, P6, !PT ;  /* 0x00005f000a07aa10 */ /* 0x000fe400037fe4ff */
[----:B-1----:R-:W-:Y:S01]  /*1c90*/  @!P2 IADD3 R4, P0, R11, c[0x0][0x180], RZ ;  /* 0x000060000b04aa10 */ /* 0x002fe20007f1e0ff */
        /* <DEDUP_REMOVED lines=9> */
[----:B--2---:R-:W-:Y:S02]  /*1d30*/  @!P3 MOV R8, R20 ;  /* 0x000000140008b202 */ /* 0x004fe40000000f00 */
        /* <DEDUP_REMOVED lines=168> */
[----:B-1----:R-:W-:-:S03]  /*27c0*/  CS2R R10, SRZ ;  /* 0x00000000000a7805 */ /* 0x002fc6000001ff00 */
        /* <DEDUP_REMOVED lines=15> */
[----:B------:R-:W-:-:S06]  /*28c0*/  MOV R19, UR7 ;  /* 0x0000000700137c02 */ /* 0x000fcc0008000f00 */
[----:B------:R-:W2:Y:S01]  /*28d0*/  LDG.E.64 R18, [R18.64] ;  /* 0x0000001212127981 */ /* 0x000ea2000c1e1b00 */
[C---:B------:R-:W-:Y:S02]  /*28e0*/  IADD3 R32, R2.reuse, 0xd8, RZ ;  /* 0x000000d802207810 */ /* 0x040fe40007ffe0ff */
[----:B------:R-:W-:Y:S02]  /*28f0*/  IADD3 R31, R2, 0xe0, RZ ;  /* 0x000000e0021f7810 */ /* 0x000fe40007ffe0ff */
[----:B------:R-:W-:Y:S02]  /*2900*/  ISETP.GE.U32.AND P6, PT, R32, c[0x0][0x1e0], PT ;  /* 0x0000780020007a0c */ /* 0x000fe40003fc6070 */
[----:B------:R-:W-:Y:S02]  /*2910*/  IADD3 R55, R2, 0xe8, RZ ;  /* 0x000000e802377810 */ /* 0x000fe40007ffe0ff */
[----:B------:R-:W-:Y:S02]  /*2920*/  @!P0 IADD3 R28, P3, R26, c[0x0][0x180], RZ ;  /* 0x000060001a1c8a10 */ /* 0x000fe40007f7e0ff */
[----:B------:R-:W-:-:S02]  /*2930*/  SHF.R.S32.HI R51, RZ, 0x1f, R32 ;  /* 0x0000001fff337819 */ /* 0x000fc40000011420 */
[----:B------:R-:W-:Y:S02]  /*2940*/  IADD3 R54, R2, 0xf0, RZ ;  /* 0x000000f002367810 */ /* 0x000fe40007ffe0ff */
        /* <DEDUP_REMOVED lines=16> */
[----:B------:R-:W-:Y:S01]  /*2a50*/  IADD3 R56, R2, 0xf8, RZ ;  /* 0x000000f802387810 */ /* 0x000fe20007ffe0ff */
[----:B------:R-:W-:Y:S01]  /*2a60*/  @!P6 IMAD R53, R51, c[0x0][0x1d8], RZ ;  /* 0x000076003335ea24 */ /* 0x000fe200078e02ff */
[----:B------:R-:W-:-:S02]  /*2a70*/  @!P0 IADD3.X R27, R27, c[0x0][0x17c], RZ, P2, !PT ;  /* 0x00005f001b1b8a10 */ /* 0x000fc400017fe4ff */
[----:B-1----:R-:W-:Y:S02]  /*2a80*/  @!P6 MOV R12, R20 ;  /* 0x00000014000ce202 */ /* 0x002fe40000000f00 */
[-C--:B------:R-:W-:Y:S02]  /*2a90*/  @!P6 MOV R13, R23.reuse ;  /* 0x00000017000de202 */ /* 0x080fe40000000f00 */
[----:B------:R-:W-:Y:S02]  /*2aa0*/  ISETP.GE.U32.AND P2, PT, R56, c[0x0][0x1e0], PT ;  /* 0x0000780038007a0c */ /* 0x000fe40003f46070 */
[----:B------:R-:W-:Y:S01]  /*2ab0*/  SHF.R.S32.HI R57, RZ, 0x1f, R56 ;  /* 0x0000001fff397819 */ /* 0x000fe20000011438 */
[----:B------:R-:W-:Y:S02]  /*2ac0*/  @!P5 IMAD R51, R39, c[0x0][0x1d8], RZ ;  /* 0x000076002733da24 */ /* 0x000fe400078e02ff */
[----:B------:R-:W-:Y:S01]  /*2ad0*/  @!P4 IMAD R39, R38, c[0x0][0x1d8], RZ ;  /* 0x000076002627ca24 */ /* 0x000fe200078e02ff */
[----:B------:R-:W-:Y:S01]  /*2ae0*/  ISETP.GE.AND.EX P2, PT, R57, c[0x0][0x1e4], PT, P2 ;  /* 0x0000790039007a0c */ /* 0x000fe20003f46320 */
[----:B------:R-:W-:Y:S01]  /*2af0*/  @!P3 IMAD R38, R33, c[0x0][0x1d8], RZ ;  /* 0x000076002126ba24 */ /* 0x000fe200078e02ff */
[----:B------:R-:W-:Y:S01]  /*2b00*/  @!P4 MOV R33, R23 ;  /* 0x000000170021c202 */ /* 0x000fe20000000f00 */
[----:B------:R-:W-:-:S02]  /*2b10*/  @!P6 IMAD R53, R32, c[0x0][0x1dc], R53 ;  /* 0x000077002035ea24 */ /* 0x000fc400078e0235 */
[----:B------:R-:W-:Y:S01]  /*2b20*/  @!P6 IMAD.WIDE.U32 R12, R32, c[0x0][0x1d8], R12 ;  /* 0x00007600200cea25 */ /* 0x000fe200078e000c */
[-C--:B------:R-:W-:Y:S02]  /*2b30*/  @!P4 MOV R32, R20.reuse ;  /* 0x000000140020c202 */ /* 0x080fe40000000f00 */
[-C--:B0-----:R-:W-:Y:S02]  /*2b40*/  @!P5 MOV R16, R20.reuse ;  /* 0x000000140010d202 */ /* 0x081fe40000000f00 */
[----:B------:R-:W-:Y:S02]  /*2b50*/  @!P5 MOV R17, R23 ;  /* 0x000000170011d202 */ /* 0x000fe40000000f00 */
        /* <DEDUP_REMOVED lines=22> */
[----:B------:R-:W-:Y:S01]  /*2cc0*/  CS2R R58, SRZ ;  /* 0x00000000003a7805 */ /* 0x000fe2000001ff00 */
[C---:B------:R-:W-:Y:S01]  /*2cd0*/  @!P2 IMAD R33, R56.reuse, c[0x0][0x1dc], R33 ;  /* 0x000077003821aa24 */ /* 0x040fe200078e0221 */
[----:B------:R-:W-:Y:S01]  /*2ce0*/  @!P3 IADD3 R38, R31, R38, RZ ;  /* 0x000000261f26b210 */ /* 0x000fe20007ffe0ff */
[----:B------:R0:W5:Y:S01]  /*2cf0*/  @!P0 LDG.E R12, [R28.64] ;  /* 0x000000121c0c8981 */ /* 0x000162000c1e1900 */
[----:B------:R-:W-:Y:S01]  /*2d00*/  @!P2 IMAD.WIDE.U32 R16, R56, c[0x0][0x1d8], R16 ;  /* 0x000076003810aa25 */ /* 0x000fe200078e0010 */
[----:B------:R-:W-:-:S02]  /*2d10*/  HFMA2.MMA R51, -RZ, RZ, 0, 0 ;  /* 0x00000000ff337435 */ /* 0x000fc400000001ff */
[----:B------:R1:W5:Y:S02]  /*2d20*/  @!P0 LDG.E R59, [R26.64] ;  /* 0x000000121a3b8981 */ /* 0x000364000c1e1900 */
[----:B------:R-:W-:Y:S02]  /*2d30*/  @!P2 IADD3 R33, R17, R33, RZ ;  /* 0x000000211121a210 */ /* 0x000fe40007ffe0ff */
[C---:B------:R-:W-:Y:S01]  /*2d40*/  @!P3 SHF.L.U32 R31, R30.reuse, 0x1, RZ ;  /* 0x000000011e1fb819 */ /* 0x040fe200000006ff */
[----:B------:R3:W5:Y:S01]  /*2d50*/  @P1 LDG.E R58, [R14.64] ;  /* 0x000000120e3a1981 */ /* 0x000762000c1e1900 */
[----:B------:R-:W-:-:S03]  /*2d60*/  @!P3 SHF.L.U64.HI R30, R30, 0x1, R38 ;  /* 0x000000011e1eb819 */ /* 0x000fc60000010226 */
[----:B------:R4:W5:Y:S01]  /*2d70*/  @P1 LDG.E R51, [R24.64] ;  /* 0x0000001218331981 */ /* 0x000962000c1e1900 */
[----:B-1----:R-:W-:Y:S02]  /*2d80*/  @!P6 IADD3 R26, P0, R13, c[0x0][0x180], RZ ;  /* 0x000060000d1aea10 */ /* 0x002fe40007f1e0ff */
[C---:B------:R-:W-:Y:S02]  /*2d90*/  @!P2 SHF.L.U32 R38, R16.reuse, 0x1, RZ ;  /* 0x000000011026a819 */ /* 0x040fe400000006ff */
[----:B------:R-:W-:Y:S02]  /*2da0*/  @!P2 SHF.L.U64.HI R33, R16, 0x1, R33 ;  /* 0x000000011021a819 */ /* 0x000fe40000010221 */
[----:B------:R-:W-:Y:S02]  /*2db0*/  @!P6 IADD3.X R27, R55, c[0x0][0x184], RZ, P0, !PT ;  /* 0x00006100371bea10 */ /* 0x000fe400007fe4ff */
[----:B------:R-:W-:Y:S02]  /*2dc0*/  @!P6 IADD3 R16, P0, R13, c[0x0][0x178], RZ ;  /* 0x00005e000d10ea10 */ /* 0x000fe40007f1e0ff */
[----:B------:R-:W-:-:S02]  /*2dd0*/  MOV R13, RZ ;  /* 0x000000ff000d7202 */ /* 0x000fc40000000f00 */
[----:B------:R-:W-:Y:S02]  /*2de0*/  @!P6 IADD3.X R17, R55, c[0x0][0x17c], RZ, P0, !PT ;  /* 0x00005f003711ea10 */ /* 0x000fe400007fe4ff */
[----:B----4-:R-:W-:Y:S02]  /*2df0*/  @!P5 IADD3 R24, P0, R54, c[0x0][0x180], RZ ;  /* 0x000060003618da10 */ /* 0x010fe40007f1e0ff */
[----:B------:R1:W5:Y:S02]  /*2e00*/  @!P6 LDG.E R13, [R26.64] ;  /* 0x000000121a0de981 */ /* 0x000364000c1e1900 */
[----:B------:R-:W-:Y:S01]  /*2e10*/  @!P5 IADD3.X R25, R53, c[0x0][0x184], RZ, P0, !PT ;  /* 0x000061003519da10 */ /* 0x000fe200007fe4ff */
[----:B------:R-:W-:Y:S01]  /*2e20*/  CS2R R56, SRZ ;  /* 0x0000000000387805 */ /* 0x000fe2000001ff00 */
[----:B---3--:R-:W-:-:S05]  /*2e30*/  CS2R R14, SRZ ;  /* 0x00000000000e7805 */ /* 0x008fca000001ff00 */
[----:B------:R3:W5:Y:S01]  /*2e40*/  @!P6 LDG.E R57, [R16.64] ;  /* 0x000000121039e981 */ /* 0x000762000c1e1900 */
[----:B-1----:R-:W-:-:S03]  /*2e50*/  @!P5 IADD3 R26, P0, R54, c[0x0][0x178], RZ ;  /* 0x00005e00361ada10 */ /* 0x002fc60007f1e0ff */
[----:B------:R1:W5:Y:S01]  /*2e60*/  @!P5 LDG.E R14, [R24.64] ;  /* 0x00000012180ed981 */ /* 0x000362000c1e1900 */
[----:B------:R-:W-:Y:S02]  /*2e70*/  @!P5 IADD3.X R27, R53, c[0x0][0x17c], RZ, P0, !PT ;  /* 0x00005f00351bda10 */ /* 0x000fe400007fe4ff */
[----:B0-----:R-:W-:-:S03]  /*2e80*/  @!P3 IADD3 R28, P6, R31, c[0x0][0x180], RZ ;  /* 0x000060001f1cba10 */ /* 0x001fc60007fde0ff */
[----:B------:R0:W5:Y:S01]  /*2e90*/  @!P5 LDG.E R56, [R26.64] ;  /* 0x000000121a38d981 */ /* 0x000162000c1e1900 */
[----:B------:R-:W-:Y:S01]  /*2ea0*/  CS2R R54, SRZ ;  /* 0x0000000000367805 */ /* 0x000fe2000001ff00 */
[C---:B-1----:R-:W-:Y:S01]  /*2eb0*/  @!P4 IADD3 R24, P0, R39.reuse, c[0x0][0x180], RZ ;  /* 0x000060002718ca10 */ /* 0x042fe20007f1e0ff */
[----:B---3--:R-:W-:Y:S01]  /*2ec0*/  CS2R R16, SRZ ;  /* 0x0000000000107805 */ /* 0x008fe2000001ff00 */
[----:B------:R-:W-:Y:S02]  /*2ed0*/  @!P3 IADD3.X R29, R30, c[0x0][0x184], RZ, P6, !PT ;  /* 0x000061001e1dba10 */ /* 0x000fe400037fe4ff */
[----:B0-----:R-:W-:-:S03]  /*2ee0*/  @!P4 IADD3 R26, P5, R39, c[0x0][0x178], RZ ;  /* 0x00005e00271aca10 */ /* 0x001fc60007fbe0ff */
[----:B------:R0:W5:Y:S01]  /*2ef0*/  @!P3 LDG.E R16, [R28.64] ;  /* 0x000000121c10b981 */ /* 0x000162000c1e1900 */
[C---:B------:R-:W-:Y:S02]  /*2f00*/  @!P4 IADD3.X R25, R32.reuse, c[0x0][0x184], RZ, P0, !PT ;  /* 0x000061002019ca10 */ /* 0x040fe400007fe4ff */
[----:B------:R-:W-:Y:S01]  /*2f10*/  @!P4 IADD3.X R27, R32, c[0x0][0x17c], RZ, P5, !PT ;  /* 0x00005f00201bca10 */ /* 0x000fe20002ffe4ff */
[----:B------:R-:W-:Y:S02]  /*2f20*/  HFMA2.MMA R53, -RZ, RZ, 0, 0 ;  /* 0x00000000ff357435 */ /* 0x000fe400000001ff */
[----:B------:R1:W5:Y:S04]  /*2f30*/  @!P4 LDG.E R15, [R24.64] ;  /* 0x00000012180fc981 */ /* 0x000368000c1e1900 */
[----:B------:R3:W5:Y:S01]  /*2f40*/  @!P4 LDG.E R55, [R26.64] ;  /* 0x000000121a37c981 */ /* 0x000762000c1e1900 */
[----:B0-----:R-:W-:-:S02]  /*2f50*/  @!P2 IADD3 R28, P5, R38, c[0x0][0x178], RZ ;  /* 0x00005e00261caa10 */ /* 0x001fc40007fbe0ff */
[----:B-1----:R-:W-:Y:S02]  /*2f60*/  @!P3 IADD3 R24, P0, R31, c[0x0][0x178], RZ ;  /* 0x00005e001f18ba10 */ /* 0x002fe40007f1e0ff */
[----:B---3--:R-:W-:Y:S02]  /*2f70*/  @!P2 IADD3 R26, P4, R38, c[0x0][0x180], RZ ;  /* 0x00006000261aaa10 */ /* 0x008fe40007f9e0ff */
[----:B------:R-:W-:Y:S02]  /*2f80*/  @!P3 IADD3.X R25, R30, c[0x0][0x17c], RZ, P0, !PT ;  /* 0x00005f001e19ba10 */ /* 0x000fe400007fe4ff */
[C---:B------:R-:W-:Y:S02]  /*2f90*/  @!P2 IADD3.X R27, R33.reuse, c[0x0][0x184], RZ, P4, !PT ;  /* 0x00006100211baa10 */ /* 0x040fe400027fe4ff */
[----:B------:R-:W-:Y:S01]  /*2fa0*/  @!P2 IADD3.X R29, R33, c[0x0][0x17c], RZ, P5, !PT ;  /* 0x00005f00211daa10 */ /* 0x000fe20002ffe4ff */
[----:B------:R0:W5:Y:S04]  /*2fb0*/  @!P3 LDG.E R54, [R24.64] ;  /* 0x000000121836b981 */ /* 0x000168000c1e1900 */
[----:B------:R0:W5:Y:S04]  /*2fc0*/  @!P2 LDG.E R17, [R26.64] ;  /* 0x000000121a11a981 */ /* 0x000168000c1e1900 */
[----:B------:R0:W5:Y:S01]  /*2fd0*/  @!P2 LDG.E R53, [R28.64] ;  /* 0x000000121c35a981 */ /* 0x000162000c1e1900 */
        /* <DEDUP_REMOVED lines=10> */
[----:B------:R-:W-:Y:S01]  /*3080*/  UMOV UR23, 0x3f800000 ;  /* 0x3f80000000177882 */ /* 0x000fe20000000000 */
[----:B------:R-:W-:Y:S01]  /*3090*/  BSSY B0, `(.L_x_545) ;  /* 0x0000015000007945 */ /* 0x000fe20003800000 */
[----:B------:R-:W-:Y:S01]  /*30a0*/  ISETP.NE.AND P4, PT, RZ, UR21, PT ;  /* 0x00000015ff007c0c */ /* 0x000fe2000bf85270 */
[----:B------:R-:W-:Y:S01]  /*30b0*/  CS2R R32, SRZ ;  /* 0x0000000000207805 */ /* 0x000fe2000001ff00 */
[----:B-1----:R-:W-:Y:S01]  /*30c0*/  CS2R R18, SRZ ;  /* 0x0000000000127805 */ /* 0x002fe2000001ff00 */
[----:B--2---:R-:W-:-:S07]  /*30d0*/  @UP0 UMOV UR23, UR5 ;  /* 0x0000000500170c82 */ /* 0x004fce0008000000 */
[----:B------:R-:W-:Y:S05]  /*30e0*/  @P0 BRA `(.L_x_546) ;  /* 0x000000f000000947 */ /* 0x000fea0003800000 */
[----:B0-----:R-:W-:Y:S02]  /*30f0*/  ISETP.NE.AND P0, PT, RZ, UR21, PT ;  /* 0x00000015ff007c0c */ /* 0x001fe4000bf05270 */
[----:B------:R-:W-:Y:S02]  /*3100*/  IADD3 R26, R86, UR15, RZ ;  /* 0x0000000f561a7c10 */ /* 0x000fe4000fffe0ff */
[----:B------:R-:W-:Y:S02]  /*3110*/  MOV R27, 0x2 ;  /* 0x00000002001b7802 */ /* 0x000fe40000000f00 */
[----:B------:R-:W-:-:S07]  /*3120*/  SHF.R.S32.HI R18, RZ, 0x1f, R26 ;  /* 0x0000001fff127819 */ /* 0x000fce000001141a */
[----:B------:R-:W-:-:S04]  /*3130*/  @P0 LEA R24, P2, R26, c[0x0][0x190], 0x1 ;  /* 0x000064001a180a11 */ /* 0x000fc800078408ff */
[C---:B------:R-:W-:Y:S01]  /*3140*/  @P0 LEA.HI.X R25, R26.reuse, c[0x0][0x194], R18, 0x1, P2 ;  /* 0x000065001a190a11 */ /* 0x040fe200010f0c12 */
[----:B------:R-:W-:-:S04]  /*3150*/  IMAD.WIDE R26, R26, R27, c[0x0][0x188] ;  /* 0x000062001a1a7625 */ /* 0x000fc800078e021b */
[----:B------:R0:W2:Y:S04]  /*3160*/  @P0 LDG.E.U16 R18, [R24.64] ;  /* 0x0000001218120981 */ /* 0x0000a8000c1e1500 */
[----:B0-----:R0:W3:Y:S04]  /*3170*/  @P0 LDG.E.U16 R25, [R24.64+0x2] ;  /* 0x0000021218190981 */ /* 0x0010e8000c1e1500 */
[----:B0-----:R0:W4:Y:S04]  /*3180*/  LDG.E.U16 R24, [R26.64] ;  /* 0x000000121a187981 */ /* 0x001128000c1e1500 */
[----:B0-----:R-:W4:Y:S01]  /*3190*/  LDG.E.U16 R26, [R26.64+0x2] ;  /* 0x000002121a1a7981 */ /* 0x001f22000c1e1500 */
[----:B--2---:R-:W-:-:S02]  /*31a0*/  @P0 PRMT R19, RZ, 0x5410, R18 ;  /* 0x00005410ff130816 */ /* 0x004fc40000000012 */
[----:B---3--:R-:W-:Y:S02]  /*31b0*/  @P0 PRMT R32, RZ, 0x5410, R25 ;  /* 0x00005410ff200816 */ /* 0x008fe40000000019 */
[----:B----4-:R-:W-:Y:S02]  /*31c0*/  PRMT R18, RZ, 0x5410, R24 ;  /* 0x00005410ff127816 */ /* 0x010fe40000000018 */
[----:B------:R-:W-:Y:S02]  /*31d0*/  PRMT R33, RZ, 0x5410, R26 ;  /* 0x00005410ff217816 */ /* 0x000fe4000000001a */
.L_x_546:
[----:B0-----:R-:W-:Y:S05]  /*31e0*/  BSYNC B0 ;  /* 0x0000000000007941 */ /* 0x001fea0003800000 */
.L_x_545:
        /* <DEDUP_REMOVED lines=27> */
.L_x_547:
        /* <DEDUP_REMOVED lines=34> */
.L_x_548:
[----:B------:R-:W-:Y:S02]  /*35c0*/  FADD.FTZ R31, RZ, R30 ;  /* 0x0000001eff1f7221 */ /* 0x000fe40000010000 */
[----:B------:R-:W-:Y:S02]  /*35d0*/  FMUL.FTZ R30, R88, R18 ;  /* 0x00000012581e7220 */ /* 0x000fe40000410000 */
[C---:B------:R-:W-:Y:S02]  /*35e0*/  FFMA.FTZ R87, R29.reuse, R88, R87 ;  /* 0x000000581d577223 */ /* 0x040fe40000010057 */
[----:B------:R-:W-:Y:S01]  /*35f0*/  FFMA.FTZ R27, R29, R30, R27 ;  /* 0x0000001e1d1b7223 */ /* 0x000fe2000001001b */
[----:B------:R-:W-:Y:S01]  /*3600*/  PRMT R29, RZ, 0x5410, R49 ;  /* 0x00005410ff1d7816 */ /* 0x000fe20000000031 */
[----:B------:R-:W-:Y:S02]  /*3610*/  FADD.FTZ R30, R28, R30 ;  /* 0x0000001e1c1e7221 */ /* 0x000fe40000010000 */
[----:B------:R-:W-:-:S02]  /*3620*/  FFMA.FTZ R28, R25, R24, RZ ;  /* 0x00000018191c7223 */ /* 0x000fc400000100ff */
[----:B------:R-:W-:Y:S02]  /*3630*/  FADD.FTZ R25, RZ, R24 ;  /* 0x00000018ff197221 */ /* 0x000fe40000010000 */
[----:B------:R-:W-:Y:S02]  /*3640*/  FMUL.FTZ R24, R90, R33 ;  /* 0x000000215a187220 */ /* 0x000fe40000410000 */
[C---:B------:R-:W-:Y:S02]  /*3650*/  FFMA.FTZ R28, R26.reuse, R90, R28 ;  /* 0x0000005a1a1c7223 */ /* 0x040fe4000001001c */
[----:B------:R-:W-:Y:S01]  /*3660*/  FADD.FTZ R90, R25, R90 ;  /* 0x0000005a195a7221 */ /* 0x000fe20000010000 */
[----:B------:R-:W-:Y:S01]  /*3670*/  PRMT R25, RZ, 0x7610, R49 ;  /* 0x00007610ff197816 */ /* 0x000fe20000000031 */
[----:B------:R-:W-:Y:S02]  /*3680*/  FADD.FTZ R29, R29, -UR24 ;  /* 0x800000181d1d7e21 */ /* 0x000fe40008010000 */
[----:B------:R-:W-:-:S02]  /*3690*/  FFMA.FTZ R26, R26, R24, R27 ;  /* 0x000000181a1a7223 */ /* 0x000fc4000001001b */
[----:B------:R-:W-:Y:S02]  /*36a0*/  FADD.FTZ R25, R25, -UR24 ;  /* 0x8000001819197e21 */ /* 0x000fe40008010000 */
[----:B------:R-:W-:Y:S01]  /*36b0*/  FADD.FTZ R88, R31, R88 ;  /* 0x000000581f587221 */ /* 0x000fe20000010000 */
[----:B------:R-:W-:Y:S01]  /*36c0*/  PRMT R31, RZ, 0x5410, R62 ;  /* 0x00005410ff1f7816 */ /* 0x000fe2000000003e */
        /* <DEDUP_REMOVED lines=23> */
.L_x_549:
        /* <DEDUP_REMOVED lines=37> */
.L_x_550:
        /* <DEDUP_REMOVED lines=37> */
.L_x_551:
        /* <DEDUP_REMOVED lines=37> */
.L_x_552:
        /* <DEDUP_REMOVED lines=37> */
.L_x_553:
        /* <DEDUP_REMOVED lines=37> */
.L_x_554:
        /* <DEDUP_REMOVED lines=37> */
.L_x_555:
        /* <DEDUP_REMOVED lines=37> */
.L_x_556:
        /* <DEDUP_REMOVED lines=37> */
.L_x_557:
        /* <DEDUP_REMOVED lines=37> */
.L_x_558:
        /* <DEDUP_REMOVED lines=37> */
.L_x_559:
        /* <DEDUP_REMOVED lines=37> */
.L_x_560:
        /* <DEDUP_REMOVED lines=37> */
.L_x_561:
        /* <DEDUP_REMOVED lines=37> */
.L_x_562:
        /* <DEDUP_REMOVED lines=37> */
.L_x_563:
        /* <DEDUP_REMOVED lines=37> */
.L_x_564:
        /* <DEDUP_REMOVED lines=37> */
.L_x_565:
        /* <DEDUP_REMOVED lines=37> */
.L_x_566:
        /* <DEDUP_REMOVED lines=37> */
.L_x_567:
        /* <DEDUP_REMOVED lines=37> */
.L_x_568:
        /* <DEDUP_REMOVED lines=37> */
.L_x_569:
        /* <DEDUP_REMOVED lines=37> */
.L_x_570:
        /* <DEDUP_REMOVED lines=37> */
.L_x_571:
        /* <DEDUP_REMOVED lines=37> */
.L_x_572:
        /* <DEDUP_REMOVED lines=37> */
.L_x_573:
        /* <DEDUP_REMOVED lines=37> */
.L_x_574:
        /* <DEDUP_REMOVED lines=37> */
.L_x_575:
[----:B------:R-:W-:Y:S01]  /*7460*/  FMUL.FTZ R30, R31, R18 ;  /* 0x000000121f1e7220 */ /* 0x000fe20000410000 */
[----:B------:R-:W-:Y:S01]  /*7470*/  PRMT R89, RZ, 0x7610, R55 ;  /* 0x00007610ff597816 */ /* 0x000fe20000000037 */
[C---:B------:R-:W-:Y:S02]  /*7480*/  FFMA.FTZ R87, R29.reuse, R31, R87 ;  /* 0x0000001f1d577223 */ /* 0x040fe40000010057 */
[----:B------:R-:W-:Y:S02]  /*7490*/  FFMA.FTZ R26, R29, R30, R26 ;  /* 0x0000001e1d1a7223 */ /* 0x000fe4000001001a */
[----:B------:R-:W-:Y:S01]  /*74a0*/  FADD.FTZ R27, R27, R30 ;  /* 0x0000001e1b1b7221 */ /* 0x000fe20000010000 */
[----:B------:R-:W-:Y:S01]  /*74b0*/  PRMT R30, RZ, 0x5410, R55 ;  /* 0x00005410ff1e7816 */ /* 0x000fe20000000037 */
[----:B------:R-:W-:Y:S02]  /*74c0*/  FMUL.FTZ R29, R25, R33 ;  /* 0x00000021191d7220 */ /* 0x000fe40000410000 */
[----:B------:R-:W-:-:S02]  /*74d0*/  FADD.FTZ R90, R90, R25 ;  /* 0x000000195a5a7221 */ /* 0x000fc40000010000 */
[C---:B------:R-:W-:Y:S02]  /*74e0*/  FFMA.FTZ R28, R24.reuse, R25, R28 ;  /* 0x00000019181c7223 */ /* 0x040fe4000001001c */
[----:B------:R-:W-:Y:S01]  /*74f0*/  FFMA.FTZ R24, R24, R29, R26 ;  /* 0x0000001d18187223 */ /* 0x000fe2000001001a */
[----:B------:R-:W-:Y:S01]  /*7500*/  PRMT R26, RZ, 0x5410, R15 ;  /* 0x00005410ff1a7816 */ /* 0x000fe2000000000f */
        /* <DEDUP_REMOVED lines=26> */
.L_x_576:
[----:B------:R-:W-:Y:S01]  /*76b0*/  FMUL.FTZ R27, R30, R18 ;  /* 0x000000121e1b7220 */ /* 0x000fe20000410000 */
[--C-:B------:R-:W-:Y:S01]  /*76c0*/  PRMT R73, RZ, 0x5410, R16.reuse ;  /* 0x00005410ff497816 */ /* 0x100fe20000000010 */
[C---:B------:R-:W-:Y:S01]  /*76d0*/  FFMA.FTZ R87, R26.reuse, R30, R87 ;  /* 0x0000001e1a577223 */ /* 0x040fe20000010057 */
[----:B------:R-:W-:Y:S01]  /*76e0*/  PRMT R31, RZ, 0x7610, R16 ;  /* 0x00007610ff1f7816 */ /* 0x000fe20000000010 */
[----:B------:R-:W-:Y:S02]  /*76f0*/  FFMA.FTZ R24, R26, R27, R24 ;  /* 0x0000001b1a187223 */ /* 0x000fe40000010018 */
[----:B------:R-:W-:Y:S02]  /*7700*/  FADD.FTZ R26, R25, R27 ;  /* 0x0000001b191a7221 */ /* 0x000fe40000010000 */
[----:B------:R-:W-:Y:S02]  /*7710*/  FMUL.FTZ R27, R89, R33 ;  /* 0x00000021591b7220 */ /* 0x000fe40000410000 */
[----:B------:R-:W-:-:S02]  /*7720*/  FADD.FTZ R73, R73, -UR24 ;  /* 0x8000001849497e21 */ /* 0x000fc40008010000 */
[----:B------:R-:W-:Y:S02]  /*7730*/  FADD.FTZ R31, R31, -UR24 ;  /* 0x800000181f1f7e21 */ /* 0x000fe40008010000 */
[----:B------:R-:W-:Y:S01]  /*7740*/  FADD.FTZ R88, R88, R30 ;  /* 0x0000001e58587221 */ /* 0x000fe20000010000 */
[----:B------:R-:W-:Y:S01]  /*7750*/  PRMT R30, RZ, 0x5410, R54 ;  /* 0x00005410ff1e7816 */ /* 0x000fe20000000036 */
        /* <DEDUP_REMOVED lines=24> */
.L_x_577:
        /* <DEDUP_REMOVED lines=33> */
.L_x_578:
[----:B------:R0:W-:Y:S01]  /*7af0*/  STL [R1+0x4], R0 ;  /* 0x0000040001007387 */ /* 0x0001e20000100800 */
[----:B------:R-:W-:-:S04]  /*7b00*/  FMUL.FTZ R92, R26, R18 ;  /* 0x000000121a5c7220 */ /* 0x000fc80000410000 */
[----:B------:R-:W-:Y:S02]  /*7b10*/  FFMA.FTZ R38, R91, R92, R38 ;  /* 0x0000005c5b267223 */ /* 0x000fe40000010026 */
[----:B------:R-:W-:Y:S02]  /*7b20*/  FADD.FTZ R39, R39, R92 ;  /* 0x0000005c27277221 */ /* 0x000fe40000010000 */
[----:B------:R-:W-:Y:S01]  /*7b30*/  FMUL.FTZ R92, R27, R33 ;  /* 0x000000211b5c7220 */ /* 0x000fe20000410000 */
[----:B0-----:R-:W0:Y:S03]  /*7b40*/  S2R R0, SR_LANEID ;  /* 0x0000000000007919 */ /* 0x001e260000000000 */
[----:B------:R-:W-:Y:S02]  /*7b50*/  FADD.FTZ R39, R92, R39 ;  /* 0x000000275c277221 */ /* 0x000fe40000010000 */
[----:B------:R-:W-:-:S03]  /*7b60*/  FFMA.FTZ R38, R25, R92, R38 ;  /* 0x0000005c19267223 */ /* 0x000fc60000010026 */
        /* <DEDUP_REMOVED lines=17> */
[----:B------:R1:W5:Y:S04]  /*7c80*/  LDL.LU R0, [R1+0x4] ;  /* 0x0000040001007983 */ /* 0x0003680000300800 */
[----:B------:R-:W2:Y:S06]  /*7c90*/  SHFL.DOWN PT, R92, R38, 0x8, 0x1f ;  /* 0x09001f00265c7f89 */ /* 0x000eac00000e0000 */
[----:B0-----:R-:W-:-:S02]  /*7ca0*/  @!P0 FADD.FTZ R39, R39, R93 ;  /* 0x0000005d27278221 */ /* 0x001fc40000010000 */
[----:B------:R-:W3:Y:S01]  /*7cb0*/  LDL R93, [R1] ;  /* 0x00000000015d7983 */ /* 0x000ee20000100800 */
[----:B------:R-:W-:Y:S02]  /*7cc0*/  FADD.FTZ R90, R90, R89 ;  /* 0x000000595a5a7221 */ /* 0x000fe40000010000 */
[----:B--2---:R-:W-:Y:S02]  /*7cd0*/  @!P0 FADD.FTZ R38, R38, R92 ;  /* 0x0000005c26268221 */ /* 0x004fe40000010000 */
[----:B------:R-:W-:Y:S02]  /*7ce0*/  FFMA.FTZ R92, R29, R89, R28 ;  /* 0x000000591d5c7223 */ /* 0x000fe4000001001c */
[----:B------:R-:W0:Y:S04]  /*7cf0*/  S2R R89, SR_LANEID ;  /* 0x0000000000597919 */ /* 0x000e280000000000 */
[----:B------:R-:W2:Y:S04]  /*7d00*/  SHFL.DOWN PT, R28, R38, 0x10, 0x1f ;  /* 0x0a001f00261c7f89 */ /* 0x000ea800000e0000 */
[----:B------:R-:W4:Y:S01]  /*7d10*/  SHFL.DOWN PT, R29, R39, 0x10, 0x1f ;  /* 0x0a001f00271d7f89 */ /* 0x000f2200000e0000 */
[----:B------:R-:W-:Y:S01]  /*7d20*/  FFMA.FTZ R87, R73, R30, R87 ;  /* 0x0000001e49577223 */ /* 0x000fe20000010057 */
[----:B0-----:R-:W-:-:S02]  /*7d30*/  ISETP.GT.AND P2, PT, R89, 0xf, PT ;  /* 0x0000000f5900780c */ /* 0x001fc40003f44270 */
[----:B------:R-:W-:Y:S01]  /*7d40*/  ISETP.NE.AND P3, PT, R89, RZ, PT ;  /* 0x000000ff5900720c */ /* 0x000fe20003f65270 */
[----:B------:R-:W-:Y:S02]  /*7d50*/  FFMA.FTZ R92, R31, R24, R92 ;  /* 0x000000181f5c7223 */ /* 0x000fe4000001005c */
[----:B------:R-:W-:Y:S02]  /*7d60*/  FADD.FTZ R88, R88, R30 ;  /* 0x0000001e58587221 */ /* 0x000fe40000010000 */
[----:B------:R-:W-:-:S06]  /*7d70*/  FADD.FTZ R90, R90, R24 ;  /* 0x000000185a5a7221 */ /* 0x000fcc0000010000 */
[----:B--2---:R-:W-:Y:S02]  /*7d80*/  @!P2 FADD.FTZ R38, R38, R28 ;  /* 0x0000001c2626a221 */ /* 0x004fe40000010000 */
[----:B----4-:R-:W-:Y:S01]  /*7d90*/  @!P2 FADD.FTZ R39, R39, R29 ;  /* 0x0000001d2727a221 */ /* 0x010fe20000010000 */
[----:B------:R-:W-:Y:S01]  /*7da0*/  ISETP.NE.AND P2, PT, R3, RZ, PT ;  /* 0x000000ff0300720c */ /* 0x000fe20003f45270 */
[----:B------:R-:W-:Y:S01]  /*7db0*/  FFMA.FTZ R24, R91, R26, R87 ;  /* 0x0000001a5b187223 */ /* 0x000fe20000010057 */
[----:B------:R-:W-:Y:S01]  /*7dc0*/  HFMA2.MMA R30, -RZ, RZ, 0, 1.1920928955078125e-07 ;  /* 0x00000002ff1e7435 */ /* 0x000fe200000001ff */
[----:B------:R-:W-:Y:S02]  /*7dd0*/  FFMA.FTZ R25, R25, R27, R92 ;  /* 0x0000001b19197223 */ /* 0x000fe4000001005c */
[----:B------:R-:W-:Y:S02]  /*7de0*/  FADD.FTZ R26, R88, R26 ;  /* 0x0000001a581a7221 */ /* 0x000fe40000010000 */
[----:B------:R-:W-:Y:S01]  /*7df0*/  FADD.FTZ R27, R90, R27 ;  /* 0x0000001b5a1b7221 */ /* 0x000fe20000010000 */
[----:B------:R-:W-:Y:S04]  /*7e00*/  BSSY B0, `(.L_x_579) ;  /* 0x0000037000007945 */ /* 0x000fe80003800000 */
[----:B------:R1:W-:Y:S01]  /*7e10*/  STS.128 [R3.X16+0xd0], R24 ;  /* 0x0000d01803007388 */ /* 0x0003e2000000cc00 */
[----:B------:R-:W-:-:S02]  /*7e20*/  ISETP.LE.U32.AND P0, PT, R30, c[0x0][0xc], PT ;  /* 0x000003001e007a0c */ /* 0x000fc40003f03070 */
[----:B------:R-:W-:Y:S01]  /*7e30*/  ISETP.GT.U32.AND P5, PT, R3, 0x4f, PT ;  /* 0x0000004f0300780c */ /* 0x000fe20003fa4070 */
[----:B---3--:R1:W-:Y:S04]  /*7e40*/  @!P3 STS.64 [R93.X8+0x18], R38 ;  /* 0x000018265d00b388 */ /* 0x0083e80000008a00 */
[----:B------:R-:W-:Y:S06]  /*7e50*/  BAR.SYNC.DEFER_BLOCKING 0x0 ;  /* 0x0000000000007b1d */ /* 0x000fec0000010000 */
[----:B------:R-:W-:Y:S05]  /*7e60*/  @P2 BRA `(.L_x_580) ;  /* 0x0000030000002947 */ /* 0x000fea0003800000 */
[----:B------:R-:W0:Y:S02]  /*7e70*/  LDS.128 R28, [0x20] ;  /* 0x00002000ff1c7984 */ /* 0x000e240000000c00 */
        /* <DEDUP_REMOVED lines=47> */
.L_x_580:
[----:B------:R-:W-:Y:S05]  /*8170*/  BSYNC B0 ;  /* 0x0000000000007941 */ /* 0x000fea0003800000 */
.L_x_579:
[----:B------:R-:W-:Y:S01]  /*8180*/  BAR.SYNC.DEFER_BLOCKING 0x0 ;  /* 0x0000000000007b1d */ /* 0x000fe20000010000 */
[----:B------:R-:W-:-:S05]  /*8190*/  SHF.L.U32 R73, R3, 0x4, RZ ;  /* 0x0000000403497819 */ /* 0x000fca00000006ff */
[----:B------:R-:W-:Y:S01]  /*81a0*/  UMOV UR15, 0x4 ;  /* 0x00000004000f7882 */ /* 0x000fe20000000000 */
[----:B------:R-:W-:Y:S01]  /*81b0*/  BSSY B0, `(.L_x_581) ;  /* 0x0000025000007945 */ /* 0x000fe20003800000 */
[----:B------:R-:W-:Y:S05]  /*81c0*/  @P5 BRA `(.L_x_582) ;  /* 0x0000023000005947 */ /* 0x000fea0003800000 */
[----:B------:R-:W0:Y:S02]  /*81d0*/  LDS.128 R28, [R73+0x5d0] ;  /* 0x0005d000491c7984 */ /* 0x000e240000000c00 */
[----:B0-----:R-:W-:Y:S02]  /*81e0*/  FADD.FTZ R28, R24, R28 ;  /* 0x0000001c181c7221 */ /* 0x001fe40000010000 */
[----:B------:R-:W-:Y:S02]  /*81f0*/  FADD.FTZ R29, R25, R29 ;  /* 0x0000001d191d7221 */ /* 0x000fe40000010000 */
[----:B------:R-:W-:Y:S02]  /*8200*/  FADD.FTZ R30, R26, R30 ;  /* 0x0000001e1a1e7221 */ /* 0x000fe40000010000 */
[----:B------:R-:W-:-:S02]  /*8210*/  FADD.FTZ R31, R27, R31 ;  /* 0x0000001f1b1f7221 */ /* 0x000fc40000010000 */
[----:B-1----:R-:W0:Y:S02]  /*8220*/  LDS.128 R24, [R73+0xad0] ;  /* 0x000ad00049187984 */ /* 0x002e240000000c00 */
        /* <DEDUP_REMOVED lines=29> */
.L_x_582:
[----:B------:R-:W-:Y:S05]  /*8400*/  BSYNC B0 ;  /* 0x0000000000007941 */ /* 0x000fea0003800000 */
.L_x_581:
[----:B------:R-:W-:Y:S01]  /*8410*/  BSSY B0, `(.L_x_583) ;  /* 0x0000014000007945 */ /* 0x000fe20003800000 */
[----:B------:R-:W-:Y:S05]  /*8420*/  @P5 BRA `(.L_x_584) ;  /* 0x0000012000005947 */ /* 0x000fea0003800000 */
[----:B------:R-:W-:Y:S02]  /*8430*/  MOV R28, UR14 ;  /* 0x0000000e001c7c02 */ /* 0x000fe40008000f00 */
[----:B------:R-:W-:-:S02]  /*8440*/  MOV R29, UR15 ;  /* 0x0000000f001d7c02 */ /* 0x000fc40008000f00 */
[----:B------:R-:W-:Y:S01]  /*8450*/  MOV R30, UR10 ;  /* 0x0000000a001e7c02 */ /* 0x000fe20008000f00 */
[----:B------:R-:W-:-:S04]  /*8460*/  IMAD R28, R28, 0x50, R3 ;  /* 0x000000501c1c7824 */ /* 0x000fc800078e0203 */
[----:B------:R-:W-:-:S05]  /*8470*/  IMAD.WIDE R28, R28, R29, c[0x0][0x1b8] ;  /* 0x00006e001c1c7625 */ /* 0x000fca00078e021d */
[----:B------:R-:W-:Y:S01]  /*8480*/  LEA R30, P3, R30, R28, 0x2 ;  /* 0x0000001c1e1e7211 */ /* 0x000fe200078610ff */
[----:B------:R-:W-:Y:S03]  /*8490*/  RED.E.ADD.F32.FTZ.RN.STRONG.GPU [R28.64], R24 ;  /* 0x000000181c00798e */ /* 0x000fe6000c10e792 */
[----:B------:R-:W-:-:S05]  /*84a0*/  IADD3.X R31, R29, UR12, RZ, P3, !PT ;  /* 0x0000000c1d1f7c10 */ /* 0x000fca0009ffe4ff */
[----:B------:R0:W-:Y:S02]  /*84b0*/  RED.E.ADD.F32.FTZ.RN.STRONG.GPU [R30.64], R25 ;  /* 0x000000191e00798e */ /* 0x0001e4000c10e792 */
[----:B0-----:R-:W-:Y:S02]  /*84c0*/  MOV R30, c[0x0][0x1d8] ;  /* 0x00007600001e7a02 */ /* 0x001fe40000000f00 */
[----:B-1----:R-:W-:Y:S02]  /*84d0*/  MOV R25, UR11 ;  /* 0x0000000b00197c02 */ /* 0x002fe40008000f00 */
[----:B------:R-:W-:Y:S02]  /*84e0*/  MOV R31, c[0x0][0x1dc] ;  /* 0x00007700001f7a02 */ /* 0x000fe40000000f00 */
[-C--:B------:R-:W-:Y:S02]  /*84f0*/  LEA R24, P3, R30, R28.reuse, 0x2 ;  /* 0x0000001c1e187211 */ /* 0x080fe400078610ff */
[----:B------:R-:W-:-:S02]  /*8500*/  LEA R28, P5, R25, R28, 0x2 ;  /* 0x0000001c191c7211 */ /* 0x000fc400078a10ff */
[----:B------:R-:W-:Y:S02]  /*8510*/  LEA.HI.X R25, R30, R29, R31, 0x2, P3 ;  /* 0x0000001d1e197211 */ /* 0x000fe400018f141f */
[----:B------:R-:W-:-:S03]  /*8520*/  IADD3.X R29, R29, UR13, RZ, P5, !PT ;  /* 0x0000000d1d1d7c10 */ /* 0x000fc6000affe4ff */
[----:B------:R0:W-:Y:S04]  /*8530*/  RED.E.ADD.F32.FTZ.RN.STRONG.GPU [R24.64], R26 ;  /* 0x0000001a1800798e */ /* 0x0001e8000c10e792 */
[----:B------:R0:W-:Y:S02]  /*8540*/  RED.E.ADD.F32.FTZ.RN.STRONG.GPU [R28.64], R27 ;  /* 0x0000001b1c00798e */ /* 0x0001e4000c10e792 */
.L_x_584:
[----:B------:R-:W-:Y:S05]  /*8550*/  BSYNC B0 ;  /* 0x0000000000007941 */ /* 0x000fea0003800000 */
.L_x_583:
[----:B------:R-:W-:Y:S05]  /*8560*/  @!P0 BRA `(.L_x_585) ;  /* 0x0000189000008947 */ /* 0x000fea0003800000 */
[----:B------:R-:W2:Y:S01]  /*8570*/  S2UR UR22, SR_CTAID.Y ;  /* 0x00000000001679c3 */ /* 0x000ea20000002600 */
[----:B------:R-:W-:Y:S02]  /*8580*/  ULOP3.LUT UR5, UR4, 0x1, URZ, 0xc0, !UPT ;  /* 0x0000000104057892 */ /* 0x000fe4000f8ec03f */
[----:B------:R-:W-:Y:S02]  /*8590*/  ULDC UR6, c[0x0][0x10] ;  /* 0x0000040000067ab9 */ /* 0x000fe40000000800 */
[----:B------:R-:W-:Y:S02]  /*85a0*/  UIMAD UR5, UR5, UR6, URZ ;  /* 0x00000006050572a4 */ /* 0x000fe4000f8e023f */
[----:B------:R-:W-:-:S02]  /*85b0*/  ULDC.64 UR16, c[0x0][0x1a8] ;  /* 0x00006a0000107ab9 */ /* 0x000fc40000000a00 */
[----:B------:R-:W-:Y:S02]  /*85c0*/  ULDC UR6, c[0x0][0xc] ;  /* 0x0000030000067ab9 */ /* 0x000fe40000000800 */
[----:B------:R-:W-:-:S04]  /*85d0*/  UIMAD UR6, UR5, UR6, URZ ;  /* 0x00000006050672a4 */ /* 0x000fc8000f8e023f */
[----:B------:R-:W-:-:S03]  /*85e0*/  USHF.L.U32 UR14, UR6, 0x1, URZ ;  /* 0x00000001060e7899 */ /* 0x000fc6000800063f */
[----:B------:R-:W-:Y:S02]  /*85f0*/  ULDC.64 UR6, c[0x0][0x1b0] ;  /* 0x00006c0000067ab9 */ /* 0x000fe40000000a00 */
[----:B------:R-:W-:Y:S02]  /*8600*/  UIMAD.WIDE UR6, UR14, UR15, UR6 ;  /* 0x0000000f0e0672a5 */ /* 0x000fe4000f8e0206 */
[----:B--2---:R-:W-:-:S04]  /*8610*/  UIADD3 UR5, UR5, UR22, URZ ;  /* 0x0000001605057290 */ /* 0x004fc8000fffe03f */
[----:B------:R-:W-:Y:S01]  /*8620*/  UIMAD.WIDE.U32 UR16, UR5, UR15, UR16 ;  /* 0x0000000f051072a5 */ /* 0x000fe2000f8e0010 */
[----:B------:R-:W-:Y:S05]  /*8630*/  @P2 BRA `(.L_x_586) ;  /* 0x0000020000002947 */ /* 0x000fea0003800000 */
[----:B------:R-:W-:Y:S01]  /*8640*/  ULDC UR14, c[0x0][0x10] ;  /* 0x00000400000e7ab9 */ /* 0x000fe20000000800 */
[----:B01----:R-:W0:Y:S01]  /*8650*/  S2R R26, SR_LANEID ;  /* 0x00000000001a7919 */ /* 0x003e220000000000 */
        /* <DEDUP_REMOVED lines=23> */
.L_x_587:
[----:B------:R-:W-:Y:S02]  /*87d0*/  MOV R24, UR16 ;  /* 0x0000001000187c02 */ /* 0x000fe40008000f00 */
[----:B------:R-:W-:-:S05]  /*87e0*/  MOV R25, UR17 ;  /* 0x0000001100197c02 */ /* 0x000fca0008000f00 */
[----:B------:R-:W2:Y:S01]  /*87f0*/  LDG.E.STRONG.GPU R24, [R24.64] ;  /* 0x0000001218187981 */ /* 0x000ea2000c1ef900 */
[----:B------:R-:W-:Y:S01]  /*8800*/  YIELD ;  /* 0x0000000000007946 */ /* 0x000fe20003800000 */
[----:B--2---:R-:W-:Y:S01]  /*8810*/  ISETP.NE.AND P0, PT, R24, R26, PT ;  /* 0x0000001a1800720c */ /* 0x004fe20003f05270 */
[----:B------:R-:W-:-:S12]  /*8820*/  CCTL.IVALL ;  /* 0x00000000ff00798f */ /* 0x000fd80002000000 */
[----:B------:R-:W-:Y:S05]  /*8830*/  @P0 BRA `(.L_x_587) ;  /* 0xffffff9000000947 */ /* 0x000fea000383ffff */
.L_x_586:
[----:B------:R-:W-:Y:S01]  /*8840*/  ISETP.NE.AND P0, PT, RZ, c[0x0][0xc], PT ;  /* 0x00000300ff007a0c */ /* 0x000fe20003f05270 */
[----:B------:R-:W-:Y:S01]  /*8850*/  WARPSYNC 0xffffffff ;  /* 0xffffffff00007948 */ /* 0x000fe20003800000 */
[----:B------:R-:W-:Y:S11]  /*8860*/  BAR.SYNC.DEFER_BLOCKING 0x0 ;  /* 0x0000000000007b1d */ /* 0x000ff60000010000 */
[----:B------:R-:W-:Y:S05]  /*8870*/  @!P0 BRA `(.L_x_585) ;  /* 0x0000158000008947 */ /* 0x000fea0003800000 */
[----:B01----:R-:W-:Y:S01]  /*8880*/  HFMA2.MMA R24, -RZ, RZ, 0, 5.9604644775390625e-08 ;  /* 0x00000001ff187435 */ /* 0x003fe200000001ff */
[----:B------:R-:W-:-:S09]  /*8890*/  UMOV UR5, URZ ;  /* 0x0000003f00057c82 */ /* 0x000fd20008000000 */
[----:B------:R-:W-:-:S04]  /*88a0*/  IADD3 R24, -R24, c[0x0][0xc], RZ ;  /* 0x0000030018187a10 */ /* 0x000fc80007ffe1ff */
[----:B------:R-:W-:-:S13]  /*88b0*/  ISETP.GE.U32.AND P0, PT, R24, 0x3, PT ;  /* 0x000000031800780c */ /* 0x000fda0003f06070 */
[----:B------:R-:W-:Y:S05]  /*88c0*/  @!P0 BRA `(.L_x_588) ;  /* 0x000012a000008947 */ /* 0x000fea0003800000 */
[----:B------:R-:W-:Y:S02]  /*88d0*/  ULDC UR14, c[0x0][0xc] ;  /* 0x00000300000e7ab9 */ /* 0x000fe40000000800 */
[----:B------:R-:W-:-:S04]  /*88e0*/  ULOP3.LUT UR5, UR14, 0x3, URZ, 0xc0, !UPT ;  /* 0x000000030e057892 */ /* 0x000fc8000f8ec03f */
        /* <DEDUP_REMOVED lines=9> */
.L_x_591:
[----:B------:R-:W-:Y:S02]  /*8980*/  MOV R24, UR5 ;  /* 0x0000000500187c02 */ /* 0x000fe40008000f00 */
        /* <DEDUP_REMOVED lines=158> */
.L_x_590:
[----:B------:R-:W-:-:S06]  /*9370*/  UISETP.GT.AND UP0, UPT, UR14, 0x4, UPT ;  /* 0x000000040e00788c */ /* 0x000fcc000bf04270 */
[----:B------:R-:W-:-:S13]  /*9380*/  PLOP3.LUT P3, PT, PT, PT, UP0, 0x80, 0x0 ;  /* 0x000000000000781c */ /* 0x000fda0003f6f008 */
[----:B------:R-:W-:Y:S05]  /*9390*/  @!P3 BRA `(.L_x_592) ;  /* 0x000005100000b947 */ /* 0x000fea0003800000 */
[----:B------:R-:W-:Y:S02]  /*93a0*/  MOV R24, UR5 ;  /* 0x0000000500187c02 */ /* 0x000fe40008000f00 */
        /* <DEDUP_REMOVED lines=80> */
.L_x_592:
[----:B01----:R-:W-:-:S13]  /*98b0*/  ISETP.NE.OR P0, PT, RZ, UR14, P0 ;  /* 0x0000000eff007c0c */ /* 0x003fda0008705670 */
[----:B------:R-:W-:Y:S05]  /*98c0*/  @!P0 BRA `(.L_x_588) ;  /* 0x000002a000008947 */ /* 0x000fea0003800000 */
.L_x_589:
[----:B------:R-:W-:Y:S01]  /*98d0*/  MOV R24, UR5 ;  /* 0x0000000500187c02 */ /* 0x000fe20008000f00 */
        /* <DEDUP_REMOVED lines=41> */
.L_x_588:
[----:B------:R-:W-:-:S04]  /*9b70*/  MOV R26, c[0x0][0xc] ;  /* 0x00000300001a7a02 */ /* 0x000fc80000000f00 */
        /* <DEDUP_REMOVED lines=15> */
.L_x_594:
[----:B------:R-:W-:Y:S05]  /*9c70*/  BSYNC B0 ;  /* 0x0000000000007941 */ /* 0x000fea0003800000 */
.L_x_593:
        /* <DEDUP_REMOVED lines=24> */
.L_x_585:
[----:B------:R-:W-:Y:S01]  /*9e00*/  @!P2 STS.64 [0xc0], R38 ;  /* 0x0000c026ff00a388 */ /* 0x000fe20000000a00 */
[----:B01----:R-:W-:-:S03]  /*9e10*/  PRMT R26, RZ, 0x5410, R51 ;  /* 0x00005410ff1a7816 */ /* 0x003fc60000000033 */
        /* <DEDUP_REMOVED lines=32> */
.L_x_595:
        /* <DEDUP_REMOVED lines=21> */
.L_x_597:
[----:B------:R-:W-:Y:S05]  /*a170*/  BSYNC B0 ;  /* 0x0000000000007941 */ /* 0x000fea0003800000 */
.L_x_596:
        /* <DEDUP_REMOVED lines=33> */
.L_x_598:
        /* <DEDUP_REMOVED lines=20> */
.L_x_600:
[----:B------:R-:W-:Y:S05]  /*a4d0*/  BSYNC B0 ;  /* 0x0000000000007941 */ /* 0x000fea0003800000 */
.L_x_599:
        /* <DEDUP_REMOVED lines=33> */
.L_x_601:
        /* <DEDUP_REMOVED lines=20> */
.L_x_603:
[----:B------:R-:W-:Y:S05]  /*a830*/  BSYNC B0 ;  /* 0x0000000000007941 */ /* 0x000fea0003800000 */
.L_x_602:
        /* <DEDUP_REMOVED lines=33> */
.L_x_604:
        /* <DEDUP_REMOVED lines=20> */
.L_x_606:
[----:B------:R-:W-:Y:S05]  /*ab90*/  BSYNC B0 ;  /* 0x0000000000007941 */ /* 0x000fea0003800000 */
.L_x_605:
        /* <DEDUP_REMOVED lines=35> */
.L_x_607:
        /* <DEDUP_REMOVED lines=20> */
.L_x_609:
[----:B------:R-:W-:Y:S05]  /*af10*/  BSYNC B0 ;  /* 0x0000000000007941 */ /* 0x000fea0003800000 */
.L_x_608:
        /* <DEDUP_REMOVED lines=38> */
.L_x_610:
        /* <DEDUP_REMOVED lines=20> */
.L_x_612:
[----:B------:R-:W-:Y:S05]  /*b2c0*/  BSYNC B0 ;  /* 0x0000000000007941 */ /* 0x000fea0003800000 */
.L_x_611:
        /* <DEDUP_REMOVED lines=33> */
.L_x_613:
        /* <DEDUP_REMOVED lines=20> */
.L_x_615:
[----:B------:R-:W-:Y:S05]  /*b620*/  BSYNC B0 ;  /* 0x0000000000007941 */ /* 0x000fea0003800000 */
.L_x_614:
        /* <DEDUP_REMOVED lines=33> */
.L_x_616:
        /* <DEDUP_REMOVED lines=20> */
.L_x_618:
[----:B------:R-:W-:Y:S05]  /*b980*/  BSYNC B0 ;  /* 0x0000000000007941 */ /* 0x000fea0003800000 */
.L_x_617:
        /* <DEDUP_REMOVED lines=33> */
.L_x_619:
        /* <DEDUP_REMOVED lines=20> */
.L_x_621:
[----:B------:R-:W-:Y:S05]  /*bce0*/  BSYNC B0 ;  /* 0x0000000000007941 */ /* 0x000fea0003800000 */
.L_x_620:
        /* <DEDUP_REMOVED lines=33> */
.L_x_622:
        /* <DEDUP_REMOVED lines=20> */
.L_x_624:
[----:B------:R-:W-:Y:S05]  /*c040*/  BSYNC B0 ;  /* 0x0000000000007941 */ /* 0x000fea0003800000 */
.L_x_623:
        /* <DEDUP_REMOVED lines=33> */
.L_x_625:
        /* <DEDUP_REMOVED lines=20> */
.L_x_627:
[----:B------:R-:W-:Y:S05]  /*c3a0*/  BSYNC B0 ;  /* 0x0000000000007941 */ /* 0x000fea0003800000 */
.L_x_626:
        /* <DEDUP_REMOVED lines=33> */
.L_x_628:
        /* <DEDUP_REMOVED lines=20> */
.L_x_630:
[----:B------:R-:W-:Y:S05]  /*c700*/  BSYNC B0 ;  /* 0x0000000000007941 */ /* 0x000fea0003800000 */
.L_x_629:
        /* <DEDUP_REMOVED lines=33> */
.L_x_631:
        /* <DEDUP_REMOVED lines=20> */
.L_x_633:
[----:B------:R-:W-:Y:S05]  /*ca60*/  BSYNC B0 ;  /* 0x0000000000007941 */ /* 0x000fea0003800000 */
.L_x_632:
        /* <DEDUP_REMOVED lines=33> */
.L_x_634:
        /* <DEDUP_REMOVED lines=20> */
.L_x_636:
[----:B------:R-:W-:Y:S05]  /*cdc0*/  BSYNC B0 ;  /* 0x0000000000007941 */ /* 0x000fea0003800000 */
.L_x_635:
        /* <DEDUP_REMOVED lines=33> */
.L_x_637:
        /* <DEDUP_REMOVED lines=20> */
.L_x_639:
[----:B------:R-:W-:Y:S05]  /*d120*/  BSYNC B0 ;  /* 0x0000000000007941 */ /* 0x000fea0003800000 */
.L_x_638:
        /* <DEDUP_REMOVED lines=33> */
.L_x_640:
        /* <DEDUP_REMOVED lines=20> */
.L_x_642:
[----:B------:R-:W-:Y:S05]  /*d480*/  BSYNC B0 ;  /* 0x0000000000007941 */ /* 0x000fea0003800000 */
.L_x_641:
        /* <DEDUP_REMOVED lines=33> */
.L_x_643:
        /* <DEDUP_REMOVED lines=20> */
.L_x_645:
[----:B------:R-:W-:Y:S05]  /*d7e0*/  BSYNC B0 ;  /* 0x0000000000007941 */ /* 0x000fea0003800000 */
.L_x_644:
        /* <DEDUP_REMOVED lines=33> */
.L_x_646:
        /* <DEDUP_REMOVED lines=20> */
.L_x_648:
[----:B------:R-:W-:Y:S05]  /*db40*/  BSYNC B0 ;  /* 0x0000000000007941 */ /* 0x000fea0003800000 */
.L_x_647:
        /* <DEDUP_REMOVED lines=33> */
.L_x_649:
        /* <DEDUP_REMOVED lines=20> */
.L_x_651:
[----:B------:R-:W-:Y:S05]  /*dea0*/  BSYNC B0 ;  /* 0x0000000000007941 */ /* 0x000fea0003800000 */
.L_x_650:
        /* <DEDUP_REMOVED lines=16> */
[----:B0-----:R-:W-:Y:S02]  /*dfb0*/  FFMA.FTZ R25, R0, R33, R32 ;  /* 0x0000002100197223 */ /* 0x001fe40000010020 */
        /* <DEDUP_REMOVED lines=16> */
.L_x_652:
[----:B------:R-:W-:Y:S01]  /*e0c0*/  BSSY B0, `(.L_x_653) ;  /* 0x0000014000007945 */ /* 0x000fe20003800000 */
[----:B------:R-:W-:Y:S05]  /*e0d0*/  @P2 BRA `(.L_x_654) ;  /* 0x0000012000002947 */ /* 0x000fea0003800000 */
[----:B0-2---:R-:W-:-:S05]  /*e0e0*/  MOV R25, UR5 ;  /* 0x0000000500197c02 */ /* 0x005fca0008000f00 */
        /* <DEDUP_REMOVED lines=17> */
.L_x_654:
[----:B------:R-:W-:Y:S05]  /*e200*/  BSYNC B0 ;  /* 0x0000000000007941 */ /* 0x000fea0003800000 */
.L_x_653:
[--C-:B------:R-:W-:Y:S02]  /*e210*/  PRMT R0, RZ, 0x5410, R6.reuse ;  /* 0x00005410ff007816 */ /* 0x100fe40000000006 */
[----:B------:R-:W-:Y:S02]  /*e220*/  PRMT R6, RZ, 0x7610, R6 ;  /* 0x00007610ff067816 */ /* 0x000fe40000000006 */
[----:B------:R-:W-:Y:S01]  /*e230*/  IADD3 R39, R2, 0xa8, RZ ;  /* 0x000000a802277810 */ /* 0x000fe20007ffe0ff */
[----:B0-----:R-:W-:Y:S01]  /*e240*/  FADD.FTZ R5, R0, -UR24 ;  /* 0x8000001800057e21 */ /* 0x001fe20008010000 */
        /* <DEDUP_REMOVED lines=29> */
.L_x_655:
[----:B------:R-:W-:Y:S01]  /*e420*/  BSSY B0, `(.L_x_656) ;  /* 0x0000014000007945 */ /* 0x000fe20003800000 */
[----:B------:R-:W-:Y:S05]  /*e430*/  @P3 BRA `(.L_x_657) ;  /* 0x0000012000003947 */ /* 0x000fea0003800000 */
[----:B--2---:R-:W-:Y:S01]  /*e440*/  MOV R6, UR5 ;  /* 0x0000000500067c02 */ /* 0x004fe20008000f00 */
[----:B------:R-:W-:Y:S01]  /*e450*/  IMAD R26, R38, c[0x0][0x1d8], RZ ;  /* 0x00007600261a7a24 */ /* 0x000fe200078e02ff */
[----:B------:R-:W-:-:S03]  /*e460*/  MOV R27, UR5 ;  /* 0x00000005001b7c02 */ /* 0x000fc60008000f00 */
[----:B-1----:R-:W-:Y:S01]  /*e470*/  FFMA.FTZ R6, R5, R6, UR6 ;  /* 0x0000000605067e23 */ /* 0x002fe20008010006 */
[----:B------:R-:W-:Y:S01]  /*e480*/  MOV R5, R23 ;  /* 0x0000001700057202 */ /* 0x000fe20000000f00 */
[----:B------:R-:W-:Y:S01]  /*e490*/  FFMA.FTZ R24, R4, R27, UR6 ;  /* 0x0000000604187e23 */ /* 0x000fe2000801001b */
[----:B------:R-:W-:Y:S01]  /*e4a0*/  MOV R4, R20 ;  /* 0x0000001400047202 */ /* 0x000fe20000000f00 */
[C---:B------:R-:W-:Y:S02]  /*e4b0*/  IMAD R27, R36.reuse, c[0x0][0x1dc], R26 ;  /* 0x00007700241b7a24 */ /* 0x040fe400078e021a */
[----:B------:R-:W-:Y:S02]  /*e4c0*/  FFMA.FTZ R6, R25, R18, -R6 ;  /* 0x0000001219067223 */ /* 0x000fe40000010806 */
[----:B------:R-:W-:-:S04]  /*e4d0*/  IMAD.WIDE.U32 R4, R36, c[0x0][0x1d8], R4 ;  /* 0x0000760024047a25 */ /* 0x000fc800078e0004 */
[----:B------:R-:W-:Y:S01]  /*e4e0*/  FFMA.FTZ R0, R0, R33, -R24 ;  /* 0x0000002100007223 */ /* 0x000fe20000010818 */
[----:B------:R-:W-:Y:S01]  /*e4f0*/  IADD3 R27, R5, R27, RZ ;  /* 0x0000001b051b7210 */ /* 0x000fe20007ffe0ff */
[----:B------:R-:W-:Y:S01]  /*e500*/  FMUL.FTZ R5, R6, UR23 ;  /* 0x0000001706057c20 */ /* 0x000fe20008410000 */
[----:B------:R-:W-:Y:S01]  /*e510*/  LEA R24, P3, R4, c[0x0][0x160], 0x1 ;  /* 0x0000580004187a11 */ /* 0x000fe200078608ff */
[----:B------:R-:W-:-:S03]  /*e520*/  FMUL.FTZ R0, R0, UR23 ;  /* 0x0000001700007c20 */ /* 0x000fc60008410000 */
[----:B------:R-:W-:Y:S02]  /*e530*/  LEA.HI.X R25, R4, c[0x0][0x164], R27, 0x1, P3 ;  /* 0x0000590004197a11 */ /* 0x000fe400018f0c1b */
[----:B------:R-:W-:-:S05]  /*e540*/  F2FP.BF16.PACK_AB R5, R0, R5 ;  /* 0x000000050005723e */ /* 0x000fca00000010ff */
[----:B------:R0:W-:Y:S02]  /*e550*/  STG.E [R24.64], R5 ;  /* 0x0000000518007986 */ /* 0x0001e4000c101912 */
.L_x_657:
[----:B------:R-:W-:Y:S05]  /*e560*/  BSYNC B0 ;  /* 0x0000000000007941 */ /* 0x000fea0003800000 */
.L_x_656:
        /* <DEDUP_REMOVED lines=33> */
.L_x_658:
        /* <DEDUP_REMOVED lines=9> */
[----:B------:R-:W-:Y:S02]  /*e810*/  IMAD R25, R37, c[0x0][0x1dc], R25 ;  /* 0x0000770025197a24 */ /* 0x000fe400078e0219 */
        /* <DEDUP_REMOVED lines=10> */
.L_x_660:
[----:B------:R-:W-:Y:S05]  /*e8c0*/  BSYNC B0 ;  /* 0x0000000000007941 */ /* 0x000fea0003800000 */
.L_x_659:
        /* <DEDUP_REMOVED lines=33> */
.L_x_661:
        /* <DEDUP_REMOVED lines=20> */
.L_x_663:
[----:B------:R-:W-:Y:S05]  /*ec20*/  BSYNC B0 ;  /* 0x0000000000007941 */ /* 0x000fea0003800000 */
.L_x_662:
        /* <DEDUP_REMOVED lines=33> */
.L_x_664:
        /* <DEDUP_REMOVED lines=20> */
.L_x_666:
[----:B------:R-:W-:Y:S05]  /*ef80*/  BSYNC B0 ;  /* 0x0000000000007941 */ /* 0x000fea0003800000 */
.L_x_665:
        /* <DEDUP_REMOVED lines=33> */
.L_x_667:
        /* <DEDUP_REMOVED lines=20> */
.L_x_669:
[----:B------:R-:W-:Y:S05]  /*f2e0*/  BSYNC B0 ;  /* 0x0000000000007941 */ /* 0x000fea0003800000 */
.L_x_668:
        /* <DEDUP_REMOVED lines=33> */
.L_x_670:
        /* <DEDUP_REMOVED lines=20> */
.L_x_672:
[----:B------:R-:W-:Y:S05]  /*f640*/  BSYNC B0 ;  /* 0x0000000000007941 */ /* 0x000fea0003800000 */
.L_x_671:
        /* <DEDUP_REMOVED lines=33> */
.L_x_673:
        /* <DEDUP_REMOVED lines=20> */
.L_x_675:
[----:B------:R-:W-:Y:S05]  /*f9a0*/  BSYNC B0 ;  /* 0x0000000000007941 */ /* 0x000fea0003800000 */
.L_x_674:
        /* <DEDUP_REMOVED lines=33> */
.L_x_676:
        /* <DEDUP_REMOVED lines=20> */
.L_x_678:
[----:B------:R-:W-:Y:S05]  /*fd00*/  BSYNC B0 ;  /* 0x0000000000007941 */ /* 0x000fea0003800000 */
.L_x_677:
[--C-:B------:R-:W-:Y:S02]  /*fd10*/  PRMT R0, RZ, 0x5410, R14.reuse ;  /* 0x00005410ff007816 */ /* 0x100fe4000000000e */
[----:B------:R-:W-:Y:S02]  /*fd20*/  PRMT R14, RZ, 0x7610, R14 ;  /* 0x00007610ff0e7816 */ /* 0x000fe4000000000e */
[----:B------:R-:W-:Y:S01]  /*fd30*/  IADD3 R26, R2, 0xf0, RZ ;  /* 0x000000f0021a7810 */ /* 0x000fe20007ffe0ff */
[----:B------:R-:W-:Y:S01]  /*fd40*/  FADD.FTZ R0, R0, -UR24 ;  /* 0x8000001800007e21 */ /* 0x000fe20008010000 */
[--C-:B0-----:R-:W-:Y:S01]  /*fd50*/  PRMT R7, RZ, 0x5410, R56.reuse ;  /* 0x00005410ff077816 */ /* 0x101fe20000000038 */
[----:B------:R-:W-:Y:S01]  /*fd60*/  FADD.FTZ R14, R14, -UR24 ;  /* 0x800000180e0e7e21 */ /* 0x000fe20008010000 */
[----:B------:R-:W-:Y:S01]  /*fd70*/  ISETP.GE.U32.AND P0, PT, R26, c[0x0][0x1e0], PT ;  /* 0x000078001a007a0c */ /* 0x000fe20003f06070 */
        /* <DEDUP_REMOVED lines=23> */
.L_x_679:
        /* <DEDUP_REMOVED lines=20> */
.L_x_681:
[----:B------:R-:W-:Y:S05]  /*10030*/  BSYNC B0 ;  /* 0x0000000000007941 */ /* 0x000fea0003800000 */
.L_x_680:
        /* <DEDUP_REMOVED lines=15> */
[----:B------:R-:W-:Y:S02]  /*10130*/  ISETP.GE.AND.EX P0, PT, R27, c[0x0][0x1e4], PT, P0 ;  /* 0x000079001b007a0c */ /* 0x000fe40003f06300 */
[----:B------:R-:W-:Y:S02]  /*10140*/  ISETP.GE.AND.EX P2, PT, R25, c[0x0][0x1e4], PT, P2 ;  /* 0x0000790019007a0c */ /* 0x000fe40003f46320 */
[----:B------:R-:W-:-:S02]  /*10150*/  ISETP.GT.U32.OR P3, PT, R3, 0x27f, P3 ;  /* 0x0000027f0300780c */ /* 0x000fc40001f64470 */
        /* <DEDUP_REMOVED lines=21> */
.L_x_682:
        /* <DEDUP_REMOVED lines=20> */
.L_x_684:
[----:B------:R-:W-:Y:S05]  /*103f0*/  BSYNC B0 ;  /* 0x0000000000007941 */ /* 0x000fea0003800000 */
.L_x_683:
[--C-:B------:R-:W-:Y:S02]  /*10400*/  PRMT R0, RZ, 0x5410, R16.reuse ;  /* 0x00005410ff007816 */ /* 0x100fe40000000010 */
[----:B------:R-:W-:Y:S02]  /*10410*/  PRMT R16, RZ, 0x7610, R16 ;  /* 0x00007610ff107816 */ /* 0x000fe40000000010 */
[--C-:B0-----:R-:W-:Y:S01]  /*10420*/  PRMT R7, RZ, 0x5410, R54.reuse ;  /* 0x00005410ff077816 */ /* 0x101fe20000000036 */
[----:B------:R-:W-:Y:S01]  /*10430*/  FADD.FTZ R0, R0, -UR24 ;  /* 0x8000001800007e21 */ /* 0x000fe20008010000 */
[C---:B------:R-:W-:Y:S01]  /*10440*/  ISETP.GT.U32.OR P0, PT, R3.reuse, 0x27f, P0 ;  /* 0x0000027f0300780c */ /* 0x040fe20000704470 */
        /* <DEDUP_REMOVED lines=25> */
.L_x_685:
        /* <DEDUP_REMOVED lines=20> */
.L_x_687:
[----:B------:R-:W-:Y:S05]  /*10720*/  BSYNC B0 ;  /* 0x0000000000007941 */ /* 0x000fea0003800000 */
.L_x_686:
        /* <DEDUP_REMOVED lines=26> */
.L_x_688:
        /* <DEDUP_REMOVED lines=20> */
.L_x_690:
[----:B------:R-:W-:Y:S05]  /*10a10*/  BSYNC B0 ;  /* 0x0000000000007941 */ /* 0x000fea0003800000 */
.L_x_689:
[----:B--2---:R-:W-:Y:S02]  /*10a20*/  ULDC UR5, c[0x0][0x10] ;  /* 0x0000040000057ab9 */ /* 0x004fe40000000800 */
[----:B------:R-:W-:Y:S02]  /*10a30*/  UIADD3 UR9, UR9, UR5, URZ ;  /* 0x0000000509097290 */ /* 0x000fe4000fffe03f */
[----:B------:R-:W-:Y:S02]  /*10a40*/  UIADD3 UR4, UR4, 0x1, URZ ;  /* 0x0000000104047890 */ /* 0x000fe4000fffe03f */
[----:B------:R-:W-:-:S06]  /*10a50*/  UISETP.GE.AND UP0, UPT, UR9, UR8, UPT ;  /* 0x000000080900728c */ /* 0x000fcc000bf06270 */
[----:B------:R-:W-:-:S13]  /*10a60*/  PLOP3.LUT P0, PT, PT, PT, UP0, 0x80, 0x0 ;  /* 0x000000000000781c */ /* 0x000fda0003f0f008 */
[----:B------:R-:W-:Y:S01]  /*10a70*/  @P0 CALL.REL.NOINC `(.L_x_544) ;  /* 0x0000001000000944 */ /* 0x000fe20003c00000 */
[----:B------:R-:W-:Y:S05]  /*10a80*/  BRA `(.L_x_691) ;  /* 0xfffefa1000007947 */ /* 0x000fea000383ffff */
.L_x_544:
        /* <DEDUP_REMOVED lines=18> */
.L_x_693:
[----:B------:R-:W-:Y:S05]  /*10bb0*/  BSYNC B0 ;  /* 0x0000000000007941 */ /* 0x000fea0003800000 */
.L_x_692:
        /* <DEDUP_REMOVED lines=11> */
.L_x_695:
[----:B------:R-:W2:Y:S01]  /*10c70*/  LDG.E.STRONG.GPU R7, [R4.64] ;  /* 0x0000001204077981 */ /* 0x000ea2000c1ef900 */
[----:B------:R-:W-:Y:S01]  /*10c80*/  YIELD ;  /* 0x0000000000007946 */ /* 0x000fe20003800000 */
[----:B--2---:R-:W-:Y:S01]  /*10c90*/  ISETP.NE.AND P0, PT, R7, R0, PT ;  /* 0x000000000700720c */ /* 0x004fe20003f05270 */
[----:B------:R-:W-:-:S12]  /*10ca0*/  CCTL.IVALL ;  /* 0x00000000ff00798f */ /* 0x000fd80002000000 */
[----:B------:R-:W-:Y:S05]  /*10cb0*/  @P0 BRA `(.L_x_695) ;  /* 0xffffffb000000947 */ /* 0x000fea000383ffff */
.L_x_694:
        /* <DEDUP_REMOVED lines=25> */
.L_x_696:
[----:B------:R-:W-:-:S04]  /*10e50*/  LEA R8, P0, R3, c[0x0][0x1b8], 0x2 ;  /* 0x00006e0003087a11 */ /* 0x000fc800078010ff */
[----:B------:R-:W-:Y:S02]  /*10e60*/  LEA.HI.X R9, R3, c[0x0][0x1bc], R10, 0x2, P0 ;  /* 0x00006f0003097a11 */ /* 0x000fe400000f140a */
[-C--:B------:R-:W-:Y:S02]  /*10e70*/  LEA R10, P0, R16, R8.reuse, 0x2 ;  /* 0x00000008100a7211 */ /* 0x080fe400078010ff */
[-C--:B------:R-:W-:Y:S01]  /*10e80*/  LEA R14, P2, R25, R8.reuse, 0x2 ;  /* 0x00000008190e7211 */ /* 0x080fe200078410ff */
[----:B------:R-:W2:Y:S01]  /*10e90*/  LDG.E R0, [R8.64] ;  /* 0x0000001208007981 */ /* 0x000ea2000c1e1900 */
[----:B------:R-:W-:Y:S02]  /*10ea0*/  LEA R12, P1, R18, R8, 0x2 ;  /* 0x00000008120c7211 */ /* 0x000fe400078210ff */
[C---:B------:R-:W-:Y:S02]  /*10eb0*/  IADD3.X R11, R9.reuse, R29, RZ, P0, !PT ;  /* 0x0000001d090b7210 */ /* 0x040fe400007fe4ff */
[----:B------:R-:W-:-:S02]  /*10ec0*/  IADD3.X R15, R9, R23, RZ, P2, !PT ;  /* 0x00000017090f7210 */ /* 0x000fc400017fe4ff */
[----:B------:R-:W-:Y:S02]  /*10ed0*/  IADD3.X R13, R21, R9, RZ, P1, !PT ;  /* 0x00000009150d7210 */ /* 0x000fe40000ffe4ff */
[----:B0-----:R0:W2:Y:S04]  /*10ee0*/  LDG.E R11, [R10.64] ;  /* 0x000000120a0b7981 */ /* 0x0010a8000c1e1900 */
        /* <DEDUP_REMOVED lines=16> */
.L_x_697:
        /* <DEDUP_REMOVED lines=9> */
.L_x_5594:


//--------------------- .text._Z35group_norm_nhwc_bwd_one_pass_kernelI11Bf16IOBf16WLi512ELi160ELi640EEv26Group_norm_nhwc_bwd_params --------------------------
	.section	.text._Z35group_norm_nhwc_bwd_one_pass_kernelI11Bf16IOBf16WLi512ELi160ELi640EEv26Group_norm_nhwc_bwd_params,"ax",@progbits
	.sectioninfo	@"SHI_REGISTERS=48"
	.align	128
        .global         _Z35group_norm_nhwc_bwd_one_pass_kernelI11Bf16IOBf16WLi512ELi160ELi640EEv26Group_norm_nhwc_bwd_params
        .type           _Z35group_norm_nhwc_bwd_one_pass_kernelI11Bf16IOBf16WLi512ELi160ELi640EEv26Group_norm_nhwc_bwd_params,@function
        .size           _Z35group_norm_nhwc_bwd_one_pass_kernelI11Bf16IOBf16WLi512ELi160ELi640EEv26Group_norm_nhwc_bwd_params,(.L_x_5595 - _Z35group_norm_nhwc_bwd_one_pass_kernelI11Bf16IOBf16WLi512ELi160ELi640EEv26Group_norm_nhwc_bwd_params)
        .other          _Z35group_norm_nhwc_bwd_one_pass_kernelI11Bf16IOBf16WLi512ELi160ELi640EEv26Group_norm_nhwc_bwd_params,@"STO_CUDA_ENTRY STV_DEFAULT"
_Z35group_norm_nhwc_bwd_one_pass_kernelI11Bf16IOBf16WLi512ELi160ELi640EEv26Group_norm_nhwc_bwd_params:
.text._Z35group_norm_nhwc_bwd_one_pass_kernelI11Bf16IOBf16WLi512ELi160ELi640EEv26Group_norm_nhwc_bwd_params:
        /* <DEDUP_REMOVED lines=41> */
.L_x_784:
[----:B0-----:R-:W2:Y:S04]  /*0290*/  LDL R8, [R1+0x460] ;  /* 0x0004600001087983 */ /* 0x001ea80000100800 */
[----:B------:R-:W3:Y:S01]  /*02a0*/  LDL R7, [R1+0x420] ;  /* 0x0004200001077983 */ /* 0x000ee20000100800 */
[----:B------:R-:W-:Y:S01]  /*02b0*/  IABS R4, c[0x0][0x1f0] ;  /* 0x00007c0000047a13 */ /* 0x000fe20000000000 */
[----:B------:R-:W-:Y:S01]  /*02c0*/  UMOV UR4, URZ ;  /* 0x0000003f00047c82 */ /* 0x000fe20008000000 */
[----:B------:R-:W-:Y:S01]  /*02d0*/  IABS R5, UR7 ;  /* 0x0000000700057c13 */ /* 0x000fe20008000000 */
[----:B------:R-:W-:Y:S01]  /*02e0*/  UISETP.GE.AND UP2, UPT, UR7, URZ, UPT ;  /* 0x0000003f0700728c */ /* 0x000fe2000bf46270 */
[----:B------:R1:W4:Y:S01]  /*02f0*/  R2UR UR20, R4 ;  /* 0x00000000041473c2 */ /* 0x00032200000e0000 */
[----:B------:R-:W-:Y:S01]  /*0300*/  ULDC UR18, c[0x0][0x1f0] ;  /* 0x00007c0000127ab9 */ /* 0x000fe20000000800 */
[----:B------:R-:W-:-:S02]  /*0310*/  IADD3 R13, R0, 0x10, RZ ;  /* 0x00000010000d7810 */ /* 0x000fc40007ffe0ff */
[----:B------:R-:W-:Y:S02]  /*0320*/  LOP3.LUT R41, R41, 0xfdffffff, RZ, 0xc0, !PT ;  /* 0xfdffffff29297812 */ /* 0x000fe400078ec0ff */
[----:B------:R-:W-:Y:S02]  /*0330*/  ISETP.GE.U32.AND P2, PT, R13, c[0x0][0x1e0], PT ;  /* 0x000078000d007a0c */ /* 0x000fe40003f46070 */
[----:B------:R0:W4:Y:S01]  /*0340*/  R2UR UR9, R5 ;  /* 0x00000000050973c2 */ /* 0x00012200000e0000 */
[----:B-1----:R-:W-:Y:S02]  /*0350*/  SHF.R.S32.HI R4, RZ, 0x1f, R13 ;  /* 0x0000001fff047819 */ /* 0x002fe4000001140d */
[----:B------:R-:W-:Y:S02]  /*0360*/  IADD3 R9, R0, 0x18, RZ ;  /* 0x0000001800097810 */ /* 0x000fe40007ffe0ff */
[----:B------:R-:W-:Y:S02]  /*0370*/  LOP3.LUT R40, R40, 0xffffff7f, RZ, 0xc0, !PT ;  /* 0xffffff7f28287812 */ /* 0x000fe400078ec0ff */
[----:B------:R-:W-:-:S02]  /*0380*/  SHF.R.S32.HI R14, RZ, 0x1f, R9 ;  /* 0x0000001fff0e7819 */ /* 0x000fc40000011409 */
[----:B0-----:R-:W-:Y:S02]  /*0390*/  IADD3 R5, R0, 0x8, RZ ;  /* 0x0000000800057810 */ /* 0x001fe40007ffe0ff */
[----:B------:R-:W-:Y:S01]  /*03a0*/  LOP3.LUT R42, R42, 0x7fffffff, RZ, 0xc0, !PT ;  /* 0x7fffffff2a2a7812 */ /* 0x000fe200078ec0ff */
[----:B----4-:R-:W0:Y:S08]  /*03b0*/  I2F.RP R2, UR20 ;  /* 0x0000001400027d06 */ /* 0x010e300008209400 */
        /* <DEDUP_REMOVED lines=33> */
[----:B------:R-:W-:Y:S01]  /*05d0*/  UIMAD UR4, UR4, UR8, URZ ;  /* 0x00000008040472a4 */ /* 0x000fe2000f8e023f */
[----:B------:R-:W-:Y:S01]  /*05e0*/  LEA.HI.X.SX32 R29, R3, R2, 0x1, P0 ;  /* 0x00000002031d7211 */ /* 0x000fe200000f0eff */
[----:B------:R-:W-:Y:S01]  /*05f0*/  IMAD.U32 R7, RZ, RZ, UR5 ;  /* 0x00000005ff077e24 */ /* 0x000fe2000f8e00ff */
[----:B------:R-:W-:Y:S01]  /*0600*/  ISETP.GE.U32.AND P0, PT, R0, c[0x0][0x1e0], PT ;  /* 0x0000780000007a0c */ /* 0x000fe20003f06070 */
[----:B------:R-:W-:Y:S01]  /*0610*/  UIMAD UR4, UR5, UR9, UR4 ;  /* 0x00000009050472a4 */ /* 0x000fe2000f8e0204 */
[----:B------:R-:W-:Y:S01]  /*0620*/  SHF.R.S32.HI R2, RZ, 0x1f, R0 ;  /* 0x0000001fff027819 */ /* 0x000fe20000011400 */
[----:B------:R-:W-:Y:S01]  /*0630*/  IMAD.WIDE.U32 R28, R7, c[0x0][0x1e8], R28 ;  /* 0x00007a00071c7a25 */ /* 0x000fe200078e001c */
[----:B------:R-:W-:-:S02]  /*0640*/  SHF.R.S32.HI R3, RZ, 0x1f, R5 ;  /* 0x0000001fff037819 */ /* 0x000fc40000011405 */
[----:B------:R-:W-:Y:S02]  /*0650*/  ISETP.GE.OR.EX P3, PT, R2, c[0x0][0x1e4], P1, P0 ;  /* 0x0000790002007a0c */ /* 0x000fe40000f66700 */
[----:B------:R-:W-:Y:S02]  /*0660*/  ISETP.GE.U32.AND P0, PT, R5, c[0x0][0x1e0], PT ;  /* 0x0000780005007a0c */ /* 0x000fe40003f06070 */
[----:B------:R-:W-:Y:S02]  /*0670*/  ISETP.GE.OR.EX P5, PT, R4, c[0x0][0x1e4], P1, P2 ;  /* 0x0000790004007a0c */ /* 0x000fe40000fa6720 */
[----:B------:R-:W-:Y:S02]  /*0680*/  ISETP.GE.OR.EX P6, PT, R3, c[0x0][0x1e4], P1, P0 ;  /* 0x0000790003007a0c */ /* 0x000fe40000fc6700 */
[----:B------:R-:W-:Y:S02]  /*0690*/  ISETP.GE.U32.AND P0, PT, R9, c[0x0][0x1e0], PT ;  /* 0x0000780009007a0c */ /* 0x000fe40003f06070 */
[----:B------:R-:W-:-:S02]  /*06a0*/  IADD3 R7, R29, UR4, RZ ;  /* 0x000000041d077c10 */ /* 0x000fc4000fffe0ff */
[----:B------:R-:W-:Y:S01]  /*06b0*/  ISETP.GE.OR.EX P4, PT, R14, c[0x0][0x1e4], P1, P0 ;  /* 0x000079000e007a0c */ /* 0x000fe20000f86700 */
[----:B------:R-:W-:Y:S01]  /*06c0*/  @!P3 IMAD R11, R2, c[0x0][0x1d8], RZ ;  /* 0x00007600020bba24 */ /* 0x000fe200078e02ff */
[----:B------:R-:W-:Y:S02]  /*06d0*/  @P3 LOP3.LUT R41, R41, 0x2000000, RZ, 0xfc, !PT ;  /* 0x0200000029293812 */ /* 0x000fe400078efcff */
[----:B------:R-:W-:Y:S01]  /*06e0*/  @!P3 MOV R6, R28 ;  /* 0x0000001c0006b202 */ /* 0x000fe20000000f00 */
[C---:B------:R-:W-:Y:S01]  /*06f0*/  @!P3 IMAD R17, R0.reuse, c[0x0][0x1dc], R11 ;  /* 0x000077000011ba24 */ /* 0x040fe200078e020b */
[----:B------:R-:W-:Y:S01]  /*0700*/  LOP3.LUT R41, R41, 0xfeffffff, RZ, 0xc0, !PT ;  /* 0xfeffffff29297812 */ /* 0x000fe200078ec0ff */
[----:B------:R-:W-:Y:S01]  /*0710*/  @!P6 IMAD R2, R3, c[0x0][0x1d8], RZ ;  /* 0x000076000302ea24 */ /* 0x000fe200078e02ff */
[----:B------:R-:W-:Y:S01]  /*0720*/  IADD3 R8, R0, 0x20, RZ ;  /* 0x0000002000087810 */ /* 0x000fe20007ffe0ff */
[----:B------:R-:W-:Y:S01]  /*0730*/  @!P5 IMAD R4, R4, c[0x0][0x1d8], RZ ;  /* 0x000076000404da24 */ /* 0x000fe200078e02ff */
[----:B------:R-:W-:Y:S01]  /*0740*/  @P6 LOP3.LUT R41, R41, 0x1000000, RZ, 0xfc, !PT ;  /* 0x0100000029296812 */ /* 0x000fe200078efcff */
[----:B------:R-:W-:Y:S01]  /*0750*/  @!P6 IMAD R19, R5, c[0x0][0x1dc], R2 ;  /* 0x000077000513ea24 */ /* 0x000fe200078e0202 */
[----:B------:R-:W-:Y:S01]  /*0760*/  ISETP.GE.U32.AND P2, PT, R8, c[0x0][0x1e0], PT ;  /* 0x0000780008007a0c */ /* 0x000fe20003f46070 */
[----:B------:R-:W-:Y:S01]  /*0770*/  @!P3 IMAD.WIDE.U32 R2, R0, c[0x0][0x1d8], R6 ;  /* 0x000076000002ba25 */ /* 0x000fe200078e0006 */
[----:B------:R-:W-:-:S02]  /*0780*/  LOP3.LUT R41, R41, 0xff7fffff, RZ, 0xc0, !PT ;  /* 0xff7fffff29297812 */ /* 0x000fc400078ec0ff */
[----:B------:R-:W-:Y:S01]  /*0790*/  SHF.R.S32.HI R16, RZ, 0x1f, R8 ;  /* 0x0000001fff107819 */ /* 0x000fe20000011408 */
[----:B------:R-:W-:Y:S01]  /*07a0*/  @!P3 IMAD.IADD R3, R3, 0x1, R17 ;  /* 0x000000010303b824 */ /* 0x000fe200078e0211 */
[----:B------:R-:W-:Y:S01]  /*07b0*/  @P5 LOP3.LUT R41, R41, 0x800000, RZ, 0xfc, !PT ;  /* 0x0080000029295812 */ /* 0x000fe200078efcff */
[----:B------:R-:W-:Y:S01]  /*07c0*/  @!P5 IMAD R15, R13, c[0x0][0x1dc], R4 ;  /* 0x000077000d0fda24 */ /* 0x000fe200078e0204 */
[----:B------:R-:W-:Y:S01]  /*07d0*/  @!P3 SHF.L.U32 R34, R2, 0x1, RZ ;  /* 0x000000010222b819 */ /* 0x000fe200000006ff */
[----:B------:R-:W-:Y:S01]  /*07e0*/  @!P4 IMAD R14, R14, c[0x0][0x1d8], RZ ;  /* 0x000076000e0eca24 */ /* 0x000fe200078e02ff */
[----:B------:R-:W-:Y:S02]  /*07f0*/  LOP3.LUT R41, R41, 0xffbfffff, RZ, 0xc0, !PT ;  /* 0xffbfffff29297812 */ /* 0x000fe400078ec0ff */
[----:B------:R-:W-:Y:S01]  /*0800*/  @!P3 SHF.L.U64.HI R2, R2, 0x1, R3 ;  /* 0x000000010202b819 */ /* 0x000fe20000010203 */
[----:B------:R-:W-:Y:S01]  /*0810*/  @!P4 IMAD R17, R9, c[0x0][0x1dc], R14 ;  /* 0x000077000911ca24 */ /* 0x000fe200078e020e */
[----:B------:R-:W-:-:S02]  /*0820*/  @P4 LOP3.LUT R41, R41, 0x400000, RZ, 0xfc, !PT ;  /* 0x0040000029294812 */ /* 0x000fc400078efcff */
[----:B------:R-:W-:Y:S02]  /*0830*/  @!P3 IADD3 R12, P0, R34, c[0x0][0x180], RZ ;  /* 0x00006000220cba10 */ /* 0x000fe40007f1e0ff */
[----:B------:R-:W-:Y:S02]  /*0840*/  ISETP.GE.OR.EX P3, PT, R16, c[0x0][0x1e4], P1, P2 ;  /* 0x0000790010007a0c */ /* 0x000fe40000f66720 */
[----:B------:R-:W-:Y:S02]  /*0850*/  LOP3.LUT P2, RZ, R41, 0x2000000, RZ, 0xc0, !PT ;  /* 0x0200000029ff7812 */ /* 0x000fe4000784c0ff */
[-C--:B------:R-:W-:Y:S02]  /*0860*/  @!P6 MOV R10, R28.reuse ;  /* 0x0000001c000ae202 */ /* 0x080fe40000000f00 */
[----:B------:R-:W-:Y:S02]  /*0870*/  @!P6 MOV R11, R7 ;  /* 0x00000007000be202 */ /* 0x000fe40000000f00 */
[----:B------:R-:W-:-:S02]  /*0880*/  @!P5 MOV R4, R28 ;  /* 0x0000001c0004d202 */ /* 0x000fc40000000f00 */
[-C--:B------:R-:W-:Y:S01]  /*0890*/  @!P4 MOV R3, R7.reuse ;  /* 0x000000070003c202 */ /* 0x080fe20000000f00 */
[----:B------:R-:W-:Y:S01]  /*08a0*/  @!P6 IMAD.WIDE.U32 R10, R5, c[0x0][0x1d8], R10 ;  /* 0x00007600050aea25 */ /* 0x000fe200078e000a */
[----:B------:R-:W-:Y:S02]  /*08b0*/  @!P5 MOV R5, R7 ;  /* 0x000000070005d202 */ /* 0x000fe40000000f00 */
[----:B------:R-:W-:Y:S01]  /*08c0*/  LOP3.LUT R41, R41, 0xffdfffff, RZ, 0xc0, !PT ;  /* 0xffdfffff29297812 */ /* 0x000fe200078ec0ff */
[----:B------:R-:W-:Y:S01]  /*08d0*/  @!P6 IMAD.IADD R11, R11, 0x1, R19 ;  /* 0x000000010b0be824 */ /* 0x000fe200078e0213 */
[----:B------:R-:W-:Y:S01]  /*08e0*/  @!P6 SHF.L.U32 R36, R10, 0x1, RZ ;  /* 0x000000010a24e819 */ /* 0x000fe200000006ff */
[----:B------:R-:W-:Y:S01]  /*08f0*/  @!P5 IMAD.WIDE.U32 R4, R13, c[0x0][0x1d8], R4 ;  /* 0x000076000d04da25 */ /* 0x000fe200078e0004 */
[----:B------:R-:W-:Y:S02]  /*0900*/  @!P2 IADD3.X R13, R2, c[0x0][0x184], RZ, P0, !PT ;  /* 0x00006100020daa10 */ /* 0x000fe400007fe4ff */
[----:B------:R-:W-:Y:S01]  /*0910*/  @!P2 IADD3 R34, P0, R34, c[0x0][0x178], RZ ;  /* 0x00005e002222aa10 */ /* 0x000fe20007f1e0ff */
[----:B------:R-:W-:Y:S01]  /*0920*/  @!P5 IMAD.IADD R5, R5, 0x1, R15 ;  /* 0x000000010505d824 */ /* 0x000fe200078e020f */
[----:B------:R-:W-:-:S02]  /*0930*/  @!P6 SHF.L.U64.HI R11, R10, 0x1, R11 ;  /* 0x000000010a0be819 */ /* 0x000fc4000001020b */
[----:B------:R-:W-:Y:S02]  /*0940*/  @!P2 IADD3.X R35, R2, c[0x0][0x17c], RZ, P0, !PT ;  /* 0x00005f000223aa10 */ /* 0x000fe400007fe4ff */
[C---:B------:R-:W-:Y:S02]  /*0950*/  @!P6 IADD3 R14, P0, R36.reuse, c[0x0][0x180], RZ ;  /* 0x00006000240eea10 */ /* 0x040fe40007f1e0ff */
[-C--:B------:R-:W-:Y:S02]  /*0960*/  @!P4 MOV R2, R28.reuse ;  /* 0x0000001c0002c202 */ /* 0x080fe40000000f00 */
[----:B------:R-:W-:Y:S02]  /*0970*/  @!P6 IADD3.X R15, R11, c[0x0][0x184], RZ, P0, !PT ;  /* 0x000061000b0fea10 */ /* 0x000fe400007fe4ff */
[----:B------:R-:W-:Y:S01]  /*0980*/  @!P6 IADD3 R36, P0, R36, c[0x0][0x178], RZ ;  /* 0x00005e002424ea10 */ /* 0x000fe20007f1e0ff */
[----:B------:R-:W-:Y:S01]  /*0990*/  @!P4 IMAD.WIDE.U32 R2, R9, c[0x0][0x1d8], R2 ;  /* 0x000076000902ca25 */ /* 0x000fe200078e0002 */
[----:B------:R-:W-:Y:S01]  /*09a0*/  @!P5 SHF.L.U32 R18, R4, 0x1, RZ ;  /* 0x000000010412d819 */ /* 0x000fe200000006ff */
[----:B------:R-:W-:Y:S01]  /*09b0*/  STL.64 [R1+0x7b8], R14 ;  /* 0x0007b80e01007387 */ /* 0x000fe20000100a00 */
[----:B------:R-:W-:Y:S01]  /*09c0*/  @!P6 IADD3.X R37, R11, c[0x0][0x17c], RZ, P0, !PT ;  /* 0x00005f000b25ea10 */ /* 0x000fe200007fe4ff */
[----:B------:R-:W-:Y:S01]  /*09d0*/  @!P3 IMAD R9, R16, c[0x0][0x1d8], RZ ;  /* 0x000076001009ba24 */ /* 0x000fe200078e02ff */
[----:B------:R-:W-:Y:S01]  /*09e0*/  @!P5 SHF.L.U64.HI R10, R4, 0x1, R5 ;  /* 0x00000001040ad819 */ /* 0x000fe20000010205 */
[----:B------:R-:W-:Y:S01]  /*09f0*/  @!P4 IMAD.IADD R3, R3, 0x1, R17 ;  /* 0x000000010303c824 */ /* 0x000fe200078e0211 */
[----:B------:R-:W-:Y:S01]  /*0a00*/  @!P5 IADD3 R16, P0, R18, c[0x0][0x180], RZ ;  /* 0x000060001210da10 */ /* 0x000fe20007f1e0ff */
[----:B------:R-:W-:Y:S01]  /*0a10*/  @!P3 IMAD R11, R8, c[0x0][0x1dc], R9 ;  /* 0x00007700080bba24 */ /* 0x000fe200078e0209 */
[----:B------:R-:W-:-:S02]  /*0a20*/  @!P3 MOV R4, R28 ;  /* 0x0000001c0004b202 */ /* 0x000fc40000000f00 */
[----:B------:R-:W-:Y:S02]  /*0a30*/  @!P5 IADD3.X R17, R10, c[0x0][0x184], RZ, P0, !PT ;  /* 0x000061000a11da10 */ /* 0x000fe400007fe4ff */
[----:B------:R-:W-:Y:S02]  /*0a40*/  @!P5 IADD3 R18, P0, R18, c[0x0][0x178], RZ ;  /* 0x00005e001212da10 */ /* 0x000fe40007f1e0ff */
[----:B------:R-:W-:Y:S02]  /*0a50*/  @!P3 MOV R5, R7 ;  /* 0x000000070005b202 */ /* 0x000fe40000000f00 */
[----:B------:R-:W-:Y:S02]  /*0a60*/  @!P4 SHF.L.U32 R32, R2, 0x1, RZ ;  /* 0x000000010220c819 */ /* 0x000fe400000006ff */
[----:B------:R-:W-:Y:S01]  /*0a70*/  @!P5 IADD3.X R19, R10, c[0x0][0x17c], RZ, P0, !PT ;  /* 0x00005f000a13da10 */ /* 0x000fe200007fe4ff */
[----:B------:R-:W-:Y:S01]  /*0a80*/  @!P3 IMAD.WIDE.U32 R8, R8, c[0x0][0x1d8], R4 ;  /* 0x000076000808ba25 */ /* 0x000fe200078e0004 */
[----:B------:R-:W-:-:S02]  /*0a90*/  @!P4 SHF.L.U64.HI R2, R2, 0x1, R3 ;  /* 0x000000010202c819 */ /* 0x000fc40000010203 */
[----:B------:R-:W-:Y:S02]  /*0aa0*/  @!P4 IADD3 R30, P0, R32, c[0x0][0x180], RZ ;  /* 0x00006000201eca10 */ /* 0x000fe40007f1e0ff */
[----:B------:R-:W-:Y:S02]  /*0ab0*/  @!P3 IADD3 R3, R9, R11, RZ ;  /* 0x0000000b0903b210 */ /* 0x000fe40007ffe0ff */
[----:B------:R-:W-:Y:S02]  /*0ac0*/  @!P4 IADD3.X R31, R2, c[0x0][0x184], RZ, P0, !PT ;  /* 0x00006100021fca10 */ /* 0x000fe400007fe4ff */
[----:B------:R-:W-:Y:S02]  /*0ad0*/  @!P4 IADD3 R32, P0, R32, c[0x0][0x178], RZ ;  /* 0x00005e002020ca10 */ /* 0x000fe40007f1e0ff */
[----:B------:R-:W-:Y:S02]  /*0ae0*/  @!P3 SHF.L.U32 R22, R8, 0x1, RZ ;  /* 0x000000010816b819 */ /* 0x000fe400000006ff */
[----:B------:R-:W-:-:S02]  /*0af0*/  @!P4 IADD3.X R33, R2, c[0x0][0x17c], RZ, P0, !PT ;  /* 0x00005f000221ca10 */ /* 0x000fc400007fe4ff */
[----:B------:R-:W-:Y:S02]  /*0b00*/  @!P3 SHF.L.U64.HI R8, R8, 0x1, R3 ;  /* 0x000000010808b819 */ /* 0x000fe40000010203 */
[----:B------:R-:W-:Y:S02]  /*0b10*/  @!P3 IADD3 R20, P0, R22, c[0x0][0x180], RZ ;  /* 0x000060001614ba10 */ /* 0x000fe40007f1e0ff */
[----:B------:R-:W-:Y:S02]  /*0b20*/  IADD3 R5, R0, 0x28, RZ ;  /* 0x0000002800057810 */ /* 0x000fe40007ffe0ff */
[----:B------:R-:W-:Y:S02]  /*0b30*/  @!P3 IADD3.X R21, R8, c[0x0][0x184], RZ, P0, !PT ;  /* 0x000061000815ba10 */ /* 0x000fe400007fe4ff */
[----:B------:R-:W-:Y:S02]  /*0b40*/  @!P3 IADD3 R22, P0, R22, c[0x0][0x178], RZ ;  /* 0x00005e001616ba10 */ /* 0x000fe40007f1e0ff */
[----:B------:R-:W-:-:S02]  /*0b50*/  SHF.R.S32.HI R2, RZ, 0x1f, R5 ;  /* 0x0000001fff027819 */ /* 0x000fc40000011405 */
[----:B------:R-:W-:Y:S02]  /*0b60*/  @!P3 IADD3.X R23, R8, c[0x0][0x17c], RZ, P0, !PT ;  /* 0x00005f000817ba10 */ /* 0x000fe400007fe4ff */
        /* <DEDUP_REMOVED lines=1613> */
[----:B------:R-:W-:Y:S01]  /*7040*/  @!P5 IADD3 R32, P0, R10, c[0x0][0x180], RZ ;  /* 0x000060000a20da10 */ /* 0x000fe20007f1e0ff */
[----:B------:R-:W-:-:S03]  /*7050*/  CS2R R36, SRZ ;  /* 0x0000000000247805 */ /* 0x000fc6000001ff00 */
[----:B------:R-:W-:Y:S02]  /*7060*/  @!P5 IADD3.X R33, R8, c[0x0][0x184], RZ, P0, !PT ;  /* 0x000061000821da10 */ /* 0x000fe400007fe4ff */
[----:B------:R-:W-:-:S04]  /*7070*/  @!P5 IADD3 R10, P0, R10, c[0x0][0x178], RZ ;  /* 0x00005e000a0ada10 */ /* 0x000fc80007f1e0ff */
[----:B------:R-:W-:Y:S02]  /*7080*/  @!P5 IADD3.X R11, R8, c[0x0][0x17c], RZ, P0, !PT ;  /* 0x00005f00080bda10 */ /* 0x000fe400007fe4ff */
[----:B------:R-:W-:Y:S01]  /*7090*/  LOP3.LUT P0, RZ, R42, 0x10, RZ, 0xc0, !PT ;  /* 0x000000102aff7812 */ /* 0x000fe2000780c0ff */
[----:B------:R-:W-:Y:S04]  /*70a0*/  STL [R1+0x734], R25 ;  /* 0x0007341901007387 */ /* 0x000fe80000100800 */
[----:B------:R-:W-:Y:S04]  /*70b0*/  STL.64 [R1+0x738], R24 ;  /* 0x0007381801007387 */ /* 0x000fe80000100a00 */
[----:B------:R0:W-:Y:S04]  /*70c0*/  STL [R1+0x764], R24 ;  /* 0x0007641801007387 */ /* 0x0001e80000100800 */
[----:B0-----:R-:W3:Y:S04]  /*70d0*/  LDL.LU.64 R24, [R1+0x230] ;  /* 0x0002300001187983 */ /* 0x001ee80000300a00 */
[----:B--2---:R0:W2:Y:S02]  /*70e0*/  @!P6 LDG.E R36, [R34.64] ;  /* 0x0000000e2224e981 */ /* 0x0040a4000c1e1900 */
[----:B0-----:R-:W-:Y:S01]  /*70f0*/  HFMA2.MMA R34, -RZ, RZ, 0, 0 ;  /* 0x00000000ff227435 */ /* 0x001fe200000001ff */
[----:B------:R-:W-:-:S06]  /*7100*/  IMAD.MOV.U32 R35, RZ, RZ, RZ ;  /* 0x000000ffff237224 */ /* 0x000fcc00078e00ff */
[----:B------:R-:W2:Y:S04]  /*7110*/  @!P0 LDG.E R35, [R38.64] ;  /* 0x0000000e26238981 */ /* 0x000ea8000c1e1900 */
[----:B------:R0:W4:Y:S04]  /*7120*/  @!P0 LDG.E R34, [R44.64] ;  /* 0x0000000e2c228981 */ /* 0x000128000c1e1900 */
[----:B0-----:R-:W4:Y:S01]  /*7130*/  LDL.LU.64 R44, [R1+0x218] ;  /* 0x00021800012c7983 */ /* 0x001f220000300a00 */
[----:B------:R-:W-:Y:S01]  /*7140*/  LOP3.LUT P2, RZ, R42, 0x8, RZ, 0xc0, !PT ;  /* 0x000000082aff7812 */ /* 0x000fe2000784c0ff */
[----:B------:R-:W-:-:S02]  /*7150*/  HFMA2.MMA R43, -RZ, RZ, 0, 0 ;  /* 0x00000000ff2b7435 */ /* 0x000fc400000001ff */
[----:B---3--:R0:W3:Y:S04]  /*7160*/  @!P6 LDG.E R37, [R24.64] ;  /* 0x0000000e1825e981 */ /* 0x0080e8000c1e1900 */
[----:B0-----:R-:W3:Y:S04]  /*7170*/  LDL.LU.64 R24, [R1+0x220] ;  /* 0x0002200001187983 */ /* 0x001ee80000300a00 */
[----:B--2---:R-:W-:Y:S04]  /*7180*/  STL [R1+0x4d0], R35 ;  /* 0x0004d02301007387 */ /* 0x004fe80000100800 */
[----:B------:R-:W-:Y:S04]  /*7190*/  STL [R1+0x4dc], R35 ;  /* 0x0004dc2301007387 */ /* 0x000fe80000100800 */
[----:B------:R-:W-:Y:S04]  /*71a0*/  STL [R1+0x4f0], R35 ;  /* 0x0004f02301007387 */ /* 0x000fe80000100800 */
[----:B----4-:R0:W2:Y:S04]  /*71b0*/  @!P2 LDG.E R43, [R44.64] ;  /* 0x0000000e2c2ba981 */ /* 0x0100a8000c1e1900 */
        /* <DEDUP_REMOVED lines=11> */
[----:B-1----:R-:W4:Y:S01]  /*7270*/  LDL.LU.64 R34, [R1+0x210] ;  /* 0x0002100001227983 */ /* 0x002f220000300a00 */
[----:B------:R-:W-:-:S04]  /*7280*/  IADD3 R30, R0, 0x1f0, RZ ;  /* 0x000001f0001e7810 */ /* 0x000fc80007ffe0ff */
[----:B------:R-:W-:Y:S02]  /*7290*/  SHF.R.S32.HI R8, RZ, 0x1f, R30 ;  /* 0x0000001fff087819 */ /* 0x000fe4000001141e */
[----:B------:R-:W-:-:S04]  /*72a0*/  ISETP.GE.U32.AND P6, PT, R30, c[0x0][0x1e0], PT ;  /* 0x000078001e007a0c */ /* 0x000fc80003fc6070 */
[----:B------:R-:W-:-:S13]  /*72b0*/  ISETP.GE.OR.EX P6, PT, R8, c[0x0][0x1e4], P1, P6 ;  /* 0x0000790008007a0c */ /* 0x000fda0000fc6760 */
[----:B------:R-:W-:Y:S01]  /*72c0*/  @!P6 IMAD R38, R8, c[0x0][0x1d8], RZ ;  /* 0x000076000826ea24 */ /* 0x000fe200078e02ff */
[----:B------:R-:W-:Y:S02]  /*72d0*/  @!P6 MOV R8, R28 ;  /* 0x0000001c0008e202 */ /* 0x000fe40000000f00 */
[----:B------:R-:W-:Y:S01]  /*72e0*/  @!P6 MOV R9, R7 ;  /* 0x000000070009e202 */ /* 0x000fe20000000f00 */
[----:B------:R-:W-:-:S04]  /*72f0*/  @!P6 IMAD R38, R30, c[0x0][0x1dc], R38 ;  /* 0x000077001e26ea24 */ /* 0x000fc800078e0226 */
[----:B------:R-:W-:-:S04]  /*7300*/  @!P6 IMAD.WIDE.U32 R8, R30, c[0x0][0x1d8], R8 ;  /* 0x000076001e08ea25 */ /* 0x000fc800078e0008 */
[----:B------:R-:W-:Y:S01]  /*7310*/  @!P6 IMAD.IADD R38, R9, 0x1, R38 ;  /* 0x000000010926e824 */ /* 0x000fe200078e0226 */
[----:B------:R-:W-:Y:S02]  /*7320*/  @!P6 SHF.L.U32 R9, R8, 0x1, RZ ;  /* 0x000000010809e819 */ /* 0x000fe400000006ff */
[----:B------:R-:W-:Y:S02]  /*7330*/  LOP3.LUT R40, R40, 0xfffffffb, RZ, 0xc0, !PT ;  /* 0xfffffffb28287812 */ /* 0x000fe400078ec0ff */
[----:B------:R-:W-:Y:S02]  /*7340*/  @!P6 SHF.L.U64.HI R38, R8, 0x1, R38 ;  /* 0x000000010826e819 */ /* 0x000fe40000010226 */
[----:B------:R-:W-:Y:S02]  /*7350*/  @!P6 IADD3 R30, P0, R9, c[0x0][0x180], RZ ;  /* 0x00006000091eea10 */ /* 0x000fe40007f1e0ff */
[----:B------:R-:W-:Y:S02]  /*7360*/  @P3 LOP3.LUT R40, R40, 0x4, RZ, 0xfc, !PT ;  /* 0x0000000428283812 */ /* 0x000fe400078efcff */
[----:B------:R-:W-:-:S02]  /*7370*/  @!P6 IADD3.X R31, R38, c[0x0][0x184], RZ, P0, !PT ;  /* 0x00006100261fea10 */ /* 0x000fc400007fe4ff */
[----:B------:R-:W-:Y:S02]  /*7380*/  LOP3.LUT P3, RZ, R42, 0x4, RZ, 0xc0, !PT ;  /* 0x000000042aff7812 */ /* 0x000fe4000786c0ff */
[----:B------:R-:W-:-:S04]  /*7390*/  @!P6 IADD3 R8, P0, R9, c[0x0][0x178], RZ ;  /* 0x00005e000908ea10 */ /* 0x000fc80007f1e0ff */
[----:B------:R-:W-:Y:S02]  /*73a0*/  @!P6 IADD3.X R9, R38, c[0x0][0x17c], RZ, P0, !PT ;  /* 0x00005f002609ea10 */ /* 0x000fe400007fe4ff */
[----:B------:R-:W-:Y:S01]  /*73b0*/  CS2R R38, SRZ ;  /* 0x0000000000267805 */ /* 0x000fe2000001ff00 */
[----:B0-----:R-:W-:Y:S02]  /*73c0*/  IADD3 R45, R0, 0x1f8, RZ ;  /* 0x000001f8002d7810 */ /* 0x001fe40007ffe0ff */
[----:B------:R-:W-:Y:S02]  /*73d0*/  MOV R44, RZ ;  /* 0x000000ff002c7202 */ /* 0x000fe40000000f00 */
[----:B------:R-:W-:Y:S01]  /*73e0*/  ISETP.GE.U32.AND P0, PT, R45, c[0x0][0x1e0], PT ;  /* 0x000078002d007a0c */ /* 0x000fe20003f06070 */
[----:B------:R0:W4:Y:S04]  /*73f0*/  @!P3 LDG.E R38, [R14.64] ;  /* 0x0000000e0e26b981 */ /* 0x000128000c1e1900 */
[----:B---3--:R1:W3:Y:S02]  /*7400*/  @!P2 LDG.E R39, [R24.64] ;  /* 0x0000000e1827a981 */ /* 0x0082e4000c1e1900 */
[----:B-1----:R-:W-:-:S04]  /*7410*/  SHF.R.S32.HI R24, RZ, 0x1f, R45 ;  /* 0x0000001fff187819 */ /* 0x002fc8000001142d */
[----:B------:R-:W-:-:S13]  /*7420*/  ISETP.GE.OR.EX P0, PT, R24, c[0x0][0x1e4], P1, P0 ;  /* 0x0000790018007a0c */ /* 0x000fda0000f06700 */
[----:B0-----:R-:W-:Y:S02]  /*7430*/  @!P0 IMAD R14, R24, c[0x0][0x1d8], RZ ;  /* 0x00007600180e8a24 */ /* 0x001fe400078e02ff */
[----:B------:R-:W3:Y:S04]  /*7440*/  LDL.LU.64 R24, [R1+0x248] ;  /* 0x0002480001187983 */ /* 0x000ee80000300a00 */
[----:B--2---:R-:W-:Y:S04]  /*7450*/  STL [R1+0x4b8], R43 ;  /* 0x0004b82b01007387 */ /* 0x004fe80000100800 */
[----:B------:R-:W-:Y:S04]  /*7460*/  STL [R1+0x4c4], R43 ;  /* 0x0004c42b01007387 */ /* 0x000fe80000100800 */
[----:B------:R0:W-:Y:S04]  /*7470*/  STL [R1+0x4d8], R43 ;  /* 0x0004d82b01007387 */ /* 0x0001e80000100800 */
[----:B0-----:R-:W2:Y:S04]  /*7480*/  LDL.LU R43, [R1+0x410] ;  /* 0x00041000012b7983 */ /* 0x001ea80000300800 */
[----:B----4-:R0:W4:Y:S04]  /*7490*/  @!P3 LDG.E R44, [R34.64] ;  /* 0x0000000e222cb981 */ /* 0x010128000c1e1900 */
[----:B0-----:R-:W3:Y:S01]  /*74a0*/  LDL.LU R35, [R1+0x418] ;  /* 0x0004180001237983 */ /* 0x001ee20000300800 */
[----:B------:R-:W-:-:S03]  /*74b0*/  @!P0 MOV R15, R7 ;  /* 0x00000007000f8202 */ /* 0x000fc60000000f00 */
[----:B------:R-:W-:Y:S04]  /*74c0*/  STL [R1+0x478], R0 ;  /* 0x0004780001007387 */ /* 0x000fe80000100800 */
[----:B------:R-:W-:Y:S04]  /*74d0*/  STL [R1+0x47c], R0 ;  /* 0x00047c0001007387 */ /* 0x000fe80000100800 */
[----:B------:R-:W-:Y:S04]  /*74e0*/  STL [R1+0x480], R0 ;  /* 0x0004800001007387 */ /* 0x000fe80000100800 */
[----:B------:R-:W-:Y:S04]  /*74f0*/  STL [R1+0x484], R0 ;  /* 0x0004840001007387 */ /* 0x000fe80000100800 */
[----:B------:R0:W-:Y:S01]  /*7500*/  STL [R1+0x488], R0 ;  /* 0x0004880001007387 */ /* 0x0001e20000100800 */
[----:B------:R-:W-:-:S03]  /*7510*/  LOP3.LUT P2, RZ, R41, 0x2000000, RZ, 0xc0, !PT ;  /* 0x0200000029ff7812 */ /* 0x000fc6000784c0ff */
[----:B------:R1:W-:Y:S04]  /*7520*/  STL.64 [R1+0x470], R28 ;  /* 0x0004701c01007387 */ /* 0x0003e80000100a00 */
[----:B------:R1:W-:Y:S01]  /*7530*/  STL.64 [R1+0x468], R6 ;  /* 0x0004680601007387 */ /* 0x0003e20000100a00 */
[C---:B0-----:R-:W-:Y:S02]  /*7540*/  @!P0 IMAD R0, R45.reuse, c[0x0][0x1dc], R14 ;  /* 0x000077002d008a24 */ /* 0x041fe400078e020e */
[----:B------:R-:W-:Y:S01]  /*7550*/  @!P0 IMAD.MOV.U32 R14, RZ, RZ, R28 ;  /* 0x000000ffff0e8224 */ /* 0x000fe200078e001c */
[----:B------:R0:W-:Y:S03]  /*7560*/  STL.64 [R1+0x758], R26 ;  /* 0x0007581a01007387 */ /* 0x0001e60000100a00 */
[----:B------:R-:W-:Y:S01]  /*7570*/  @!P0 IMAD.WIDE.U32 R14, R45, c[0x0][0x1d8], R14 ;  /* 0x000076002d0e8a25 */ /* 0x000fe200078e000e */
[----:B------:R-:W-:Y:S01]  /*7580*/  LOP3.LUT R41, R41, 0xf7ffffff, RZ, 0xc0, !PT ;  /* 0xf7ffffff29297812 */ /* 0x000fe200078ec0ff */
[----:B------:R-:W3:Y:S03]  /*7590*/  LDL.LU R34, [R1+0x414] ;  /* 0x0004140001227983 */ /* 0x000ee60000300800 */
[----:B------:R-:W-:-:S02]  /*75a0*/  @!P0 IADD3 R45, R15, R0, RZ ;  /* 0x000000000f2d8210 */ /* 0x000fc40007ffe0ff */
[C---:B------:R-:W-:Y:S01]  /*75b0*/  @!P0 SHF.L.U32 R15, R14.reuse, 0x1, RZ ;  /* 0x000000010e0f8819 */ /* 0x040fe200000006ff */
[----:B------:R-:W3:Y:S01]  /*75c0*/  LDL.LU R0, [R1+0x40c] ;  /* 0x00040c0001007983 */ /* 0x000ee20000300800 */
[----:B------:R-:W-:Y:S02]  /*75d0*/  @!P0 SHF.L.U64.HI R45, R14, 0x1, R45 ;  /* 0x000000010e2d8819 */ /* 0x000fe4000001022d */
[----:B-1----:R-:W-:Y:S02]  /*75e0*/  @!P0 IADD3 R28, P3, R15, c[0x0][0x180], RZ ;  /* 0x000060000f1c8a10 */ /* 0x002fe40007f7e0ff */
[----:B------:R-:W-:Y:S02]  /*75f0*/  @P1 LOP3.LUT R41, R41, 0x8000000, RZ, 0xfc, !PT ;  /* 0x0800000029291812 */ /* 0x000fe400078efcff */
[----:B------:R-:W-:Y:S02]  /*7600*/  @!P0 IADD3.X R29, R45, c[0x0][0x184], RZ, P3, !PT ;  /* 0x000061002d1d8a10 */ /* 0x000fe40001ffe4ff */
[----:B------:R-:W-:-:S02]  /*7610*/  @!P0 IADD3 R6, P3, R15, c[0x0][0x178], RZ ;  /* 0x00005e000f068a10 */ /* 0x000fc40007f7e0ff */
[----:B------:R-:W-:Y:S02]  /*7620*/  LOP3.LUT R41, R41, 0xefffffff, RZ, 0xc0, !PT ;  /* 0xefffffff29297812 */ /* 0x000fe400078ec0ff */
[----:B------:R-:W-:Y:S02]  /*7630*/  @!P0 IADD3.X R7, R45, c[0x0][0x17c], RZ, P3, !PT ;  /* 0x00005f002d078a10 */ /* 0x000fe40001ffe4ff */
[----:B------:R-:W-:Y:S02]  /*7640*/  @P0 LOP3.LUT R41, R41, 0x10000000, RZ, 0xfc, !PT ;  /* 0x1000000029290812 */ /* 0x000fe400078efcff */
[C---:B------:R-:W-:Y:S01]  /*7650*/  LOP3.LUT P0, RZ, R42.reuse, 0x2, RZ, 0xc0, !PT ;  /* 0x000000022aff7812 */ /* 0x040fe2000780c0ff */
[----:B------:R-:W-:Y:S01]  /*7660*/  CS2R R14, SRZ ;  /* 0x00000000000e7805 */ /* 0x000fe2000001ff00 */
[----:B0-----:R-:W-:Y:S01]  /*7670*/  PRMT R27, RZ, 0x7610, R27 ;  /* 0x00007610ff1b7816 */ /* 0x001fe2000000001b */
[----:B------:R-:W-:Y:S04]  /*7680*/  STL [R1+0x4a0], R38 ;  /* 0x0004a02601007387 */ /* 0x000fe80000100800 */
[----:B------:R-:W-:Y:S04]  /*7690*/  STL [R1+0x4ac], R38 ;  /* 0x0004ac2601007387 */ /* 0x000fe80000100800 */
[----:B------:R-:W-:Y:S04]  /*76a0*/  STL [R1+0x4c0], R38 ;  /* 0x0004c02601007387 */ /* 0x000fe80000100800 */
[----:B------:R-:W-:Y:S04]  /*76b0*/  STL [R1+0x588], R38 ;  /* 0x0005882601007387 */ /* 0x000fe80000100800 */
[----:B------:R-:W-:Y:S04]  /*76c0*/  STL [R1+0x60c], R38 ;  /* 0x00060c2601007387 */ /* 0x000fe80000100800 */
[----:B------:R-:W-:Y:S04]  /*76d0*/  STL [R1+0x690], R38 ;  /* 0x0006902601007387 */ /* 0x000fe80000100800 */
[----:B------:R0:W-:Y:S04]  /*76e0*/  STL [R1+0x708], R38 ;  /* 0x0007082601007387 */ /* 0x0001e80000100800 */
[----:B------:R1:W3:Y:S01]  /*76f0*/  @!P0 LDG.E R15, [R18.64] ;  /* 0x0000000e120f8981 */ /* 0x0002e2000c1e1900 */
[----:B------:R-:W-:-:S02]  /*7700*/  LOP3.LUT P1, RZ, R42, 0x1, RZ, 0xc0, !PT ;  /* 0x000000012aff7812 */ /* 0x000fc4000782c0ff */
[----:B------:R-:W-:Y:S01]  /*7710*/  PRMT R23, RZ, 0x7610, R23 ;  /* 0x00007610ff177816 */ /* 0x000fe20000000017 */
[----:B------:R-:W-:Y:S01]  /*7720*/  STL [R1+0x524], R3 ;  /* 0x0005240301007387 */ /* 0x000fe20000100800 */
[----:B0-----:R-:W-:Y:S02]  /*7730*/  PRMT R38, RZ, 0x7610, R38 ;  /* 0x00007610ff267816 */ /* 0x001fe40000000026 */
[----:B------:R-:W-:Y:S01]  /*7740*/  PRMT R26, RZ, 0x7610, R26 ;  /* 0x00007610ff1a7816 */ /* 0x000fe2000000001a */
[----:B------:R0:W-:Y:S01]  /*7750*/  STL [R1+0x53c], R3 ;  /* 0x00053c0301007387 */ /* 0x0001e20000100800 */
[----:B-1----:R-:W-:-:S03]  /*7760*/  PRMT R19, R27, 0x7610, R19 ;  /* 0x000076101b137816 */ /* 0x002fc60000000013 */
[----:B------:R-:W-:Y:S01]  /*7770*/  STL.S16 [R1+0x258], R27 ;  /* 0x0002581b01007387 */ /* 0x000fe20000100600 */
[----:B------:R-:W-:-:S03]  /*7780*/  LOP3.LUT R41, R41, 0xdfffffff, RZ, 0xc0, !PT ;  /* 0xdfffffff29297812 */ /* 0x000fc600078ec0ff */
[----:B------:R1:W3:Y:S01]  /*7790*/  @!P0 LDG.E R14, [R20.64] ;  /* 0x0000000e140e8981 */ /* 0x0002e2000c1e1900 */
[----:B0-----:R-:W-:-:S03]  /*77a0*/  PRMT R3, R26, 0x7610, R3 ;  /* 0x000076101a037816 */ /* 0x001fc60000000003 */
[----:B------:R-:W-:Y:S01]  /*77b0*/  STL.S16 [R1+0x25a], R26 ;  /* 0x00025a1a01007387 */ /* 0x000fe20000100600 */
[----:B--2---:R-:W-:-:S03]  /*77c0*/  @!P2 SHF.R.U32.HI R18, RZ, 0x10, R43 ;  /* 0x00000010ff12a819 */ /* 0x004fc6000001162b */
[----:B------:R-:W-:Y:S01]  /*77d0*/  STL [R1+0x490], R28 ;  /* 0x0004901c01007387 */ /* 0x000fe20000100800 */
[----:B------:R-:W-:Y:S02]  /*77e0*/  @!P2 PRMT R19, R43, 0x7610, R19 ;  /* 0x000076102b13a816 */ /* 0x000fe40000000013 */
[----:B------:R-:W-:Y:S01]  /*77f0*/  @!P2 PRMT R38, R18, 0x7610, R38 ;  /* 0x000076101226a816 */ /* 0x000fe20000000026 */
[----:B------:R-:W-:Y:S04]  /*7800*/  STL [R1+0x494], R28 ;  /* 0x0004941c01007387 */ /* 0x000fe80000100800 */
[----:B------:R-:W-:Y:S01]  /*7810*/  @!P2 STL.S16 [R1+0x258], R19 ;  /* 0x000258130100a387 */ /* 0x000fe20000100600 */
[----:B------:R-:W-:Y:S02]  /*7820*/  @P0 LOP3.LUT R41, R41, 0x20000000, RZ, 0xfc, !PT ;  /* 0x2000000029290812 */ /* 0x000fe400078efcff */
[----:B-1----:R-:W-:Y:S01]  /*7830*/  PRMT R20, RZ, 0x7610, R20 ;  /* 0x00007610ff147816 */ /* 0x002fe20000000014 */
[----:B------:R0:W-:Y:S04]  /*7840*/  STL [R1+0x4a8], R28 ;  /* 0x0004a81c01007387 */ /* 0x0001e80000100800 */
[----:B----4-:R-:W-:Y:S04]  /*7850*/  STL [R1+0x498], R44 ;  /* 0x0004982c01007387 */ /* 0x010fe80000100800 */
[----:B------:R-:W-:Y:S04]  /*7860*/  STL [R1+0x4a4], R44 ;  /* 0x0004a42c01007387 */ /* 0x000fe80000100800 */
[----:B------:R-:W-:Y:S01]  /*7870*/  STL [R1+0x4b4], R44 ;  /* 0x0004b42c01007387 */ /* 0x000fe20000100800 */
[----:B---3--:R-:W-:-:S02]  /*7880*/  @!P2 SHF.R.U32.HI R18, RZ, 0x10, R35 ;  /* 0x00000010ff12a819 */ /* 0x008fc40000011623 */
[----:B------:R-:W-:Y:S01]  /*7890*/  @!P2 PRMT R3, R35, 0x7610, R3 ;  /* 0x000076102303a816 */ /* 0x000fe20000000003 */
[----:B0-----:R-:W2:Y:S01]  /*78a0*/  LDL.LU R28, [R1+0x400] ;  /* 0x00040000011c7983 */ /* 0x001ea20000300800 */
[----:B------:R-:W-:Y:S02]  /*78b0*/  @!P2 PRMT R23, R18, 0x7610, R23 ;  /* 0x000076101217a816 */ /* 0x000fe40000000017 */
[----:B------:R-:W-:Y:S01]  /*78c0*/  CS2R R18, SRZ ;  /* 0x0000000000127805 */ /* 0x000fe2000001ff00 */
[----:B------:R-:W-:Y:S04]  /*78d0*/  STL [R1+0x5f4], R44 ;  /* 0x0005f42c01007387 */ /* 0x000fe80000100800 */
[----:B------:R-:W-:Y:S04]  /*78e0*/  STL [R1+0x678], R44 ;  /* 0x0006782c01007387 */ /* 0x000fe80000100800 */
[----:B------:R0:W3:Y:S04]  /*78f0*/  @!P1 LDG.E R19, [R24.64] ;  /* 0x0000000e18139981 */ /* 0x0000e8000c1e1900 */
[----:B------:R1:W-:Y:S04]  /*7900*/  @!P2 STL.S16 [R1+0x25a], R3 ;  /* 0x00025a030100a387 */ /* 0x0003e80000100600 */
[----:B------:R4:W-:Y:S04]  /*7910*/  STL.S16 [R1+0x25c], R23 ;  /* 0x00025c1701007387 */ /* 0x0009e80000100600 */
[----:B0-----:R-:W2:Y:S01]  /*7920*/  LDL.LU R24, [R1+0x764] ;  /* 0x0007640001187983 */ /* 0x001ea20000300800 */
[----:B-1----:R-:W-:Y:S01]  /*7930*/  IMAD.MOV.U32 R3, RZ, RZ, R22 ;  /* 0x000000ffff037224 */ /* 0x002fe200078e0016 */
[----:B------:R-:W-:-:S02]  /*7940*/  LOP3.LUT P0, RZ, R41, 0x800000, RZ, 0xc0, !PT ;  /* 0x0080000029ff7812 */ /* 0x000fc4000780c0ff */
[----:B------:R0:W3:Y:S04]  /*7950*/  @!P1 LDG.E R18, [R16.64] ;  /* 0x0000000e10129981 */ /* 0x0000e8000c1e1900 */
[----:B----4-:R-:W4:Y:S01]  /*7960*/  LDL.LU.64 R22, [R1+0x240] ;  /* 0x0002400001167983 */ /* 0x010f220000300a00 */
[----:B------:R-:W-:-:S03]  /*7970*/  LOP3.LUT R41, R41, 0xbfffffff, RZ, 0xc0, !PT ;  /* 0xbfffffff29297812 */ /* 0x000fc600078ec0ff */
[----:B------:R-:W-:Y:S01]  /*7980*/  STL [R1+0x6f8], R44 ;  /* 0x0006f82c01007387 */ /* 0x000fe20000100800 */
[----:B------:R-:W-:-:S03]  /*7990*/  @P1 LOP3.LUT R41, R41, 0x40000000, RZ, 0xfc, !PT ;  /* 0x4000000029291812 */ /* 0x000fc600078efcff */
[----:B------:R-:W-:Y:S01]  /*79a0*/  STL [R1+0x48c], R29 ;  /* 0x00048c1d01007387 */ /* 0x000fe20000100800 */
[----:B------:R-:W-:Y:S02]  /*79b0*/  LOP3.LUT P1, RZ, R41, 0x1000000, RZ, 0xc0, !PT ;  /* 0x0100000029ff7812 */ /* 0x000fe4000782c0ff */
[----:B------:R-:W-:Y:S01]  /*79c0*/  LOP3.LUT P2, RZ, R40, 0x2, RZ, 0xc0, !PT ;  /* 0x0000000228ff7812 */ /* 0x000fe2000784c0ff */
[----:B------:R-:W-:Y:S04]  /*79d0*/  STL [R1+0x49c], R29 ;  /* 0x00049c1d01007387 */ /* 0x000fe80000100800 */
[----:B------:R-:W-:Y:S04]  /*79e0*/  STL [R1+0x574], R29 ;  /* 0x0005741d01007387 */ /* 0x000fe80000100800 */
[----:B------:R-:W-:Y:S02]  /*79f0*/  STL [R1+0x57c], R29 ;  /* 0x00057c1d01007387 */ /* 0x000fe40000100800 */
[----:B0-----:R-:W-:-:S02]  /*7a00*/  @!P1 SHF.R.U32.HI R16, RZ, 0x10, R0 ;  /* 0x00000010ff109819 */ /* 0x001fc40000011600 */
        /* <DEDUP_REMOVED lines=47> */
[----:B------:R-:W3:Y:S01]  /*7d00*/  LDL.LU.64 R26, [R1+0x250] ;  /* 0x00025000011a7983 */ /* 0x000ee20000300a00 */
[----:B--2---:R-:W-:-:S04]  /*7d10*/  PRMT R24, RZ, 0x7610, R24 ;  /* 0x00007610ff187816 */ /* 0x004fc80000000018 */
[----:B------:R-:W-:Y:S02]  /*7d20*/  @!P1 PRMT R24, R16, 0x7610, R24 ;  /* 0x0000761010189816 */ /* 0x000fe40000000018 */
[----:B------:R-:W-:-:S04]  /*7d30*/  @!P1 SHF.R.U32.HI R16, RZ, 0x10, R34 ;  /* 0x00000010ff109819 */ /* 0x000fc80000011622 */
[----:B------:R-:W-:-:S05]  /*7d40*/  @!P1 PRMT R20, R16, 0x7610, R20 ;  /* 0x0000761010149816 */ /* 0x000fca0000000014 */
[----:B------:R0:W-:Y:S02]  /*7d50*/  STL.S16 [R1+0x236], R20 ;  /* 0x0002361401007387 */ /* 0x0001e40000100600 */
[----:B0-----:R-:W-:-:S06]  /*7d60*/  MOV R20, RZ ;  /* 0x000000ff00147202 */ /* 0x001fcc0000000f00 */
[----:B----4-:R0:W2:Y:S04]  /*7d70*/  @!P2 LDG.E R20, [R22.64] ;  /* 0x0000000e1614a981 */ /* 0x0100a8000c1e1900 */
[----:B0-----:R-:W4:Y:S04]  /*7d80*/  LDL.LU.64 R22, [R1+0x750] ;  /* 0x0007500001167983 */ /* 0x001f280000300a00 */
[----:B------:R0:W-:Y:S04]  /*7d90*/  STL.S16 [R1+0x25e], R38 ;  /* 0x00025e2601007387 */ /* 0x0001e80000100600 */
[----:B0-----:R-:W2:Y:S04]  /*7da0*/  LDL.LU R38, [R1+0x408] ;  /* 0x0004080001267983 */ /* 0x001ea80000300800 */
[----:B------:R0:W-:Y:S04]  /*7db0*/  STL.S16 [R1+0x248], R24 ;  /* 0x0002481801007387 */ /* 0x0001e80000100600 */
[----:B0-----:R-:W2:Y:S01]  /*7dc0*/  LDL.LU.64 R24, [R1+0x238] ;  /* 0x0002380001187983 */ /* 0x001ea20000300a00 */
[----:B----4-:R-:W-:-:S04]  /*7dd0*/  PRMT R22, RZ, 0x7610, R22 ;  /* 0x00007610ff167816 */ /* 0x010fc80000000016 */
[----:B------:R-:W-:Y:S01]  /*7de0*/  PRMT R44, R22, 0x7610, R44 ;  /* 0x00007610162c7816 */ /* 0x000fe2000000002c */
[----:B------:R0:W-:Y:S04]  /*7df0*/  STL.S16 [R1+0x230], R22 ;  /* 0x0002301601007387 */ /* 0x0001e80000100600 */
[----:B0-----:R-:W4:Y:S01]  /*7e00*/  LDL.LU R22, [R1+0x748] ;  /* 0x0007480001167983 */ /* 0x001f220000300800 */
[----:B------:R-:W-:-:S04]  /*7e10*/  PRMT R29, RZ, 0x7610, R29 ;  /* 0x00007610ff1d7816 */ /* 0x000fc8000000001d */
[----:B------:R-:W-:-:S04]  /*7e20*/  PRMT R17, R29, 0x7610, R17 ;  /* 0x000076101d117816 */ /* 0x000fc80000000011 */
[----:B------:R-:W-:Y:S01]  /*7e30*/  @!P1 PRMT R17, R34, 0x7610, R17 ;  /* 0x0000761022119816 */ /* 0x000fe20000000011 */
[----:B------:R-:W-:Y:S01]  /*7e40*/  STL.S16 [R1+0x234], R29 ;  /* 0x0002341d01007387 */ /* 0x000fe20000100600 */
[----:B------:R-:W-:-:S03]  /*7e50*/  PRMT R6, RZ, 0x7610, R6 ;  /* 0x00007610ff067816 */ /* 0x000fc60000000006 */
[----:B------:R0:W-:Y:S01]  /*7e60*/  @!P1 STL.S16 [R1+0x234], R17 ;  /* 0x0002341101009387 */ /* 0x0001e20000100600 */
[----:B------:R-:W-:Y:S02]  /*7e70*/  PRMT R2, RZ, 0x7610, R2 ;  /* 0x00007610ff027816 */ /* 0x000fe40000000002 */
[----:B------:R-:W-:Y:S01]  /*7e80*/  PRMT R23, RZ, 0x7610, R23 ;  /* 0x00007610ff177816 */ /* 0x000fe20000000017 */
[----:B------:R-:W-:Y:S04]  /*7e90*/  STL [R1+0x558], R15 ;  /* 0x0005580f01007387 */ /* 0x000fe80000100800 */
[----:B------:R1:W-:Y:S01]  /*7ea0*/  STL [R1+0x564], R15 ;  /* 0x0005640f01007387 */ /* 0x0003e20000100800 */
[----:B0-----:R-:W-:Y:S02]  /*7eb0*/  @!P0 SHF.R.U32.HI R17, RZ, 0x10, R28 ;  /* 0x00000010ff118819 */ /* 0x001fe4000001161c */
[----:B------:R-:W-:Y:S01]  /*7ec0*/  LOP3.LUT P3, RZ, R40, 0x4, RZ, 0xc0, !PT ;  /* 0x0000000428ff7812 */ /* 0x000fe2000786c0ff */
[----:B------:R-:W3:Y:S01]  /*7ed0*/  LDL.LU R29, [R1+0x404] ;  /* 0x00040400011d7983 */ /* 0x000ee20000300800 */
[----:B------:R-:W-:-:S02]  /*7ee0*/  @!P0 PRMT R6, R17, 0x7610, R6 ;  /* 0x0000761011068816 */ /* 0x000fc40000000006 */
[----:B--2---:R-:W-:Y:S02]  /*7ef0*/  @!P0 SHF.R.U32.HI R17, RZ, 0x10, R38 ;  /* 0x00000010ff118819 */ /* 0x004fe40000011626 */
[----:B-1----:R-:W-:Y:S02]  /*7f00*/  PRMT R15, R2, 0x7610, R15 ;  /* 0x00007610020f7816 */ /* 0x002fe4000000000f */
[----:B------:R-:W-:Y:S02]  /*7f10*/  @!P0 PRMT R23, R17, 0x7610, R23 ;  /* 0x0000761011178816 */ /* 0x000fe40000000017 */
[----:B------:R-:W-:Y:S01]  /*7f20*/  @!P1 PRMT R15, R0, 0x7610, R15 ;  /* 0x00007610000f9816 */ /* 0x000fe2000000000f */
[----:B------:R0:W-:Y:S04]  /*7f30*/  STL.S16 [R1+0x232], R2 ;  /* 0x0002320201007387 */ /* 0x0001e80000100600 */
[----:B------:R1:W-:Y:S04]  /*7f40*/  STL.S16 [R1+0x242], R23 ;  /* 0x0002421701007387 */ /* 0x0003e80000100600 */
[----:B------:R2:W-:Y:S04]  /*7f50*/  @!P1 STL.S16 [R1+0x232], R15 ;  /* 0x0002320f01009387 */ /* 0x0005e80000100600 */
[----:B0-----:R-:W3:Y:S04]  /*7f60*/  LDL.LU R2, [R1+0x760] ;  /* 0x0007600001027983 */ /* 0x001ee80000300800 */
[----:B-1----:R-:W3:Y:S04]  /*7f70*/  LDL.LU R23, [R1+0x740] ;  /* 0x0007400001177983 */ /* 0x002ee80000300800 */
[----:B--2---:R-:W2:Y:S01]  /*7f80*/  LDL.LU R15, [R1+0x3fc] ;  /* 0x0003fc00010f7983 */ /* 0x004ea20000300800 */
[----:B----4-:R-:W-:-:S04]  /*7f90*/  PRMT R22, RZ, 0x7610, R22 ;  /* 0x00007610ff167816 */ /* 0x010fc80000000016 */
[----:B------:R-:W-:Y:S01]  /*7fa0*/  PRMT R21, R22, 0x7610, R21 ;  /* 0x0000761016157816 */ /* 0x000fe20000000015 */
[----:B------:R0:W-:Y:S03]  /*7fb0*/  STL.S16 [R1+0x240], R22 ;  /* 0x0002401601007387 */ /* 0x0001e60000100600 */
[----:B------:R-:W-:Y:S01]  /*7fc0*/  @!P0 PRMT R21, R38, 0x7610, R21 ;  /* 0x0000761026158816 */ /* 0x000fe20000000015 */
[----:B0-----:R-:W4:Y:S04]  /*7fd0*/  LDL.LU R22, [R1+0x744] ;  /* 0x0007440001167983 */ /* 0x001f280000300800 */
[----:B------:R0:W-:Y:S02]  /*7fe0*/  @!P0 STL.S16 [R1+0x240], R21 ;  /* 0x0002401501008387 */ /* 0x0001e40000100600 */
[----:B0-----:R-:W-:-:S06]  /*7ff0*/  IMAD.MOV.U32 R21, RZ, RZ, RZ ;  /* 0x000000ffff157224 */ /* 0x001fcc00078e00ff */
[----:B------:R0:W2:Y:S04]  /*8000*/  @!P3 LDG.E R21, [R24.64] ;  /* 0x0000000e1815b981 */ /* 0x0000a8000c1e1900 */
[----:B0-----:R-:W2:Y:S01]  /*8010*/  LDL.LU.64 R24, [R1+0x738] ;  /* 0x0007380001187983 */ /* 0x001ea20000300a00 */
[----:B------:R-:W-:Y:S01]  /*8020*/  HFMA2.MMA R16, -RZ, RZ, 0, 0 ;  /* 0x00000000ff107435 */ /* 0x000fe200000001ff */
[C---:B------:R-:W-:Y:S02]  /*8030*/  LOP3.LUT P1, RZ, R41.reuse, 0x200000, RZ, 0xc0, !PT ;  /* 0x0020000029ff7812 */ /* 0x040fe4000782c0ff */
[----:B------:R-:W-:-:S04]  /*8040*/  LOP3.LUT R41, R41, 0x7fffffff, RZ, 0xc0, !PT ;  /* 0x7fffffff29297812 */ /* 0x000fc800078ec0ff */
[----:B------:R-:W-:-:S03]  /*8050*/  @P2 LOP3.LUT R41, R41, 0x80000000, RZ, 0xfc, !PT ;  /* 0x8000000029292812 */ /* 0x000fc600078efcff */
[----:B---3--:R0:W3:Y:S01]  /*8060*/  @!P2 LDG.E R16, [R26.64] ;  /* 0x0000000e1a10a981 */ /* 0x0080e2000c1e1900 */
[----:B------:R-:W-:Y:S01]  /*8070*/  LOP3.LUT P2, RZ, R41, 0x400000, RZ, 0xc0, !PT ;  /* 0x0040000029ff7812 */ /* 0x000fe2000784c0ff */
[----:B------:R-:W-:Y:S02]  /*8080*/  HFMA2.MMA R17, -RZ, RZ, 0, 0 ;  /* 0x00000000ff117435 */ /* 0x000fe400000001ff */
[----:B------:R-:W-:Y:S04]  /*8090*/  STL [R1+0x4e0], R36 ;  /* 0x0004e02401007387 */ /* 0x000fe80000100800 */
[----:B------:R-:W-:Y:S04]  /*80a0*/  STL [R1+0x4ec], R36 ;  /* 0x0004ec2401007387 */ /* 0x000fe80000100800 */
[----:B------:R1:W-:Y:S01]  /*80b0*/  STL [R1+0x4fc], R36 ;  /* 0x0004fc2401007387 */ /* 0x0003e20000100800 */
[----:B------:R-:W-:-:S03]  /*80c0*/  PRMT R2, RZ, 0x7610, R2 ;  /* 0x00007610ff027816 */ /* 0x000fc60000000002 */
[----:B------:R-:W-:Y:S04]  /*80d0*/  STL [R1+0x554], R14 ;  /* 0x0005540e01007387 */ /* 0x000fe80000100800 */
[----:B------:R-:W-:Y:S01]  /*80e0*/  STL [R1+0x5dc], R14 ;  /* 0x0005dc0e01007387 */ /* 0x000fe20000100800 */
[----:B-1----:R-:W-:-:S03]  /*80f0*/  PRMT R36, RZ, 0x7610, R36 ;  /* 0x00007610ff247816 */ /* 0x002fc60000000024 */
[----:B------:R-:W-:Y:S04]  /*8100*/  STL [R1+0x660], R14 ;  /* 0x0006600e01007387 */ /* 0x000fe80000100800 */
[----:B------:R-:W-:Y:S04]  /*8110*/  STL [R1+0x6f0], R14 ;  /* 0x0006f00e01007387 */ /* 0x000fe80000100800 */
[----:B------:R-:W-:Y:S04]  /*8120*/  STL [R1+0x4f8], R13 ;  /* 0x0004f80d01007387 */ /* 0x000fe80000100800 */
[----:B------:R-:W-:Y:S04]  /*8130*/  STL [R1+0x504], R13 ;  /* 0x0005040d01007387 */ /* 0x000fe80000100800 */
[----:B------:R-:W-:Y:S01]  /*8140*/  STL [R1+0x514], R13 ;  /* 0x0005140d01007387 */ /* 0x000fe20000100800 */
[----:B------:R-:W-:-:S03]  /*8150*/  @!P0 PRMT R44, R28, 0x7610, R44 ;  /* 0x000076101c2c8816 */ /* 0x000fc6000000002c */
[----:B------:R1:W-:Y:S04]  /*8160*/  STL.S16 [R1+0x244], R6 ;  /* 0x0002440601007387 */ /* 0x0003e80000100600 */
        /* <DEDUP_REMOVED lines=38> */
[----:B0-----:R-:W3:Y:S04]  /*83d0*/  LDL.LU.64 R26, [R1+0x758] ;  /* 0x00075800011a7983 */ /* 0x001ee80000300a00 */
[----:B----4-:R0:W4:Y:S01]  /*83e0*/  @!P3 LDG.E R17, [R22.64] ;  /* 0x0000000e1611b981 */ /* 0x010122000c1e1900 */
[----:B--2---:R-:W-:-:S03]  /*83f0*/  PRMT R25, RZ, 0x7610, R25 ;  /* 0x00007610ff197816 */ /* 0x004fc60000000019 */
[----:B-1----:R-:W2:Y:S01]  /*8400*/  LDL.LU R6, [R1+0x3f0] ;  /* 0x0003f00001067983 */ /* 0x002ea20000300800 */
[----:B0-----:R-:W-:-:S04]  /*8410*/  @!P2 SHF.R.U32.HI R22, RZ, 0x10, R15 ;  /* 0x00000010ff16a819 */ /* 0x001fc8000001160f */
[----:B------:R-:W-:Y:S02]  /*8420*/  @!P2 PRMT R36, R22, 0x7610, R36 ;  /* 0x000076101624a816 */ /* 0x000fe40000000024 */
[----:B------:R-:W-:-:S04]  /*8430*/  @!P2 SHF.R.U32.HI R22, RZ, 0x10, R29 ;  /* 0x00000010ff16a819 */ /* 0x000fc8000001161d */
[----:B------:R-:W-:Y:S01]  /*8440*/  @!P2 PRMT R2, R22, 0x7610, R2 ;  /* 0x000076101602a816 */ /* 0x000fe20000000002 */
[----:B------:R0:W-:Y:S04]  /*8450*/  STL.S16 [R1+0x22c], R25 ;  /* 0x00022c1901007387 */ /* 0x0001e80000100600 */
[----:B------:R1:W-:Y:S01]  /*8460*/  STL.S16 [R1+0x22e], R2 ;  /* 0x00022e0201007387 */ /* 0x0003e20000100600 */
[----:B------:R-:W-:-:S03]  /*8470*/  PRMT R23, R25, 0x7610, R23 ;  /* 0x0000761019177816 */ /* 0x000fc60000000017 */
[----:B0-----:R-:W2:Y:S04]  /*8480*/  LDL.LU R25, [R1+0x734] ;  /* 0x0007340001197983 */ /* 0x001ea80000300800 */
[----:B-1----:R-:W3:Y:S01]  /*8490*/  LDL.LU R2, [R1+0x730] ;  /* 0x0007300001027983 */ /* 0x002ee20000300800 */
[----:B------:R-:W-:-:S04]  /*84a0*/  PRMT R14, RZ, 0x7610, R14 ;  /* 0x00007610ff0e7816 */ /* 0x000fc8000000000e */
[----:B------:R-:W-:-:S04]  /*84b0*/  PRMT R22, R14, 0x7610, R22 ;  /* 0x000076100e167816 */ /* 0x000fc80000000016 */
[----:B------:R-:W-:Y:S01]  /*84c0*/  @!P2 PRMT R22, R15, 0x7610, R22 ;  /* 0x000076100f16a816 */ /* 0x000fe20000000016 */
[----:B------:R-:W-:Y:S04]  /*84d0*/  STL.S16 [R1+0x22a], R14 ;  /* 0x00022a0e01007387 */ /* 0x000fe80000100600 */
[----:B------:R0:W-:Y:S04]  /*84e0*/  @!P2 STL.S16 [R1+0x22a], R22 ;  /* 0x00022a160100a387 */ /* 0x0001e80000100600 */
[----:B------:R1:W-:Y:S04]  /*84f0*/  @!P0 STL.S16 [R1+0x230], R44 ;  /* 0x0002302c01008387 */ /* 0x0003e80000100600 */
[----:B------:R1:W-:Y:S01]  /*8500*/  STL.S16 [R1+0x238], R36 ;  /* 0x0002382401007387 */ /* 0x0003e20000100600 */
[----:B0-----:R-:W-:-:S03]  /*8510*/  MOV R22, RZ ;  /* 0x000000ff00167202 */ /* 0x001fc60000000f00 */
[----:B------:R-:W4:Y:S04]  /*8520*/  LDL.LU R14, [R1+0x3f4] ;  /* 0x0003f400010e7983 */ /* 0x000f280000300800 */
[----:B-1----:R-:W4:Y:S04]  /*8530*/  LDL.LU R44, [R1+0x3f8] ;  /* 0x0003f800012c7983 */ /* 0x002f280000300800 */
[----:B------:R-:W4:Y:S04]  /*8540*/  LDL.LU R36, [R1+0x3ec] ;  /* 0x0003ec0001247983 */ /* 0x000f280000300800 */
[----:B--2---:R0:W2:Y:S01]  /*8550*/  @!P4 LDG.E R22, [R24.64] ;  /* 0x0000000e1816c981 */ /* 0x0040a2000c1e1900 */
[----:B---3--:R-:W-:-:S05]  /*8560*/  PRMT R2, RZ, 0x7610, R2 ;  /* 0x00007610ff027816 */ /* 0x008fca0000000002 */
[----:B------:R1:W-:Y:S01]  /*8570*/  STL.S16 [R1+0x216], R2 ;  /* 0x0002160201007387 */ /* 0x0003e20000100600 */
[----:B0-----:R-:W-:-:S03]  /*8580*/  PRMT R25, R2, 0x7610, R25 ;  /* 0x0000761002197816 */ /* 0x001fc60000000019 */
[----:B-1----:R-:W3:Y:S02]  /*8590*/  LDL.LU R2, [R1+0x72c] ;  /* 0x00072c0001027983 */ /* 0x002ee40000300800 */
[----:B---3--:R-:W-:-:S04]  /*85a0*/  PRMT R2, RZ, 0x7610, R2 ;  /* 0x00007610ff027816 */ /* 0x008fc80000000002 */
[----:B------:R-:W-:Y:S01]  /*85b0*/  PRMT R13, R2, 0x7610, R13 ;  /* 0x00007610020d7816 */ /* 0x000fe2000000000d */
[----:B------:R0:W-:Y:S04]  /*85c0*/  STL.S16 [R1+0x228], R2 ;  /* 0x0002280201007387 */ /* 0x0001e80000100600 */
[----:B0-----:R-:W3:Y:S01]  /*85d0*/  LDL.LU R2, [R1+0x728] ;  /* 0x0007280001027983 */ /* 0x001ee20000300800 */
[----:B------:R-:W-:Y:S02]  /*85e0*/  PRMT R5, RZ, 0x7610, R5 ;  /* 0x00007610ff057816 */ /* 0x000fe40000000005 */
[----:B------:R-:W-:Y:S02]  /*85f0*/  @!P1 SHF.R.U32.HI R24, RZ, 0x10, R6 ;  /* 0x00000010ff189819 */ /* 0x000fe40000011606 */
[----:B------:R-:W-:-:S02]  /*8600*/  LOP3.LUT P0, RZ, R41, 0x100000, RZ, 0xc0, !PT ;  /* 0x0010000029ff7812 */ /* 0x000fc4000780c0ff */
[----:B------:R-:W-:Y:S02]  /*8610*/  @!P1 PRMT R5, R24, 0x7610, R5 ;  /* 0x0000761018059816 */ /* 0x000fe40000000005 */
[----:B------:R-:W-:Y:S02]  /*8620*/  @!P1 PRMT R25, R6, 0x7610, R25 ;  /* 0x0000761006199816 */ /* 0x000fe40000000019 */
[----:B------:R-:W-:Y:S02]  /*8630*/  PRMT R42, RZ, 0x7610, R42 ;  /* 0x00007610ff2a7816 */ /* 0x000fe4000000002a */
[----:B---3--:R-:W-:-:S04]  /*8640*/  PRMT R2, RZ, 0x7610, R2 ;  /* 0x00007610ff027816 */ /* 0x008fc80000000002 */
[----:B------:R-:W-:Y:S01]  /*8650*/  PRMT R12, R2, 0x7610, R12 ;  /* 0x00007610020c7816 */ /* 0x000fe2000000000c */
[----:B------:R0:W-:Y:S04]  /*8660*/  STL.S16 [R1+0x210], R2 ;  /* 0x0002100201007387 */ /* 0x0001e80000100600 */
[----:B0-----:R-:W3:Y:S01]  /*8670*/  LDL.LU R2, [R1+0x724] ;  /* 0x0007240001027983 */ /* 0x001ee20000300800 */
[----:B----4-:R-:W-:-:S03]  /*8680*/  @!P1 SHF.R.U32.HI R24, RZ, 0x10, R44 ;  /* 0x00000010ff189819 */ /* 0x010fc6000001162c */
[----:B------:R0:W-:Y:S01]  /*8690*/  @!P1 STL.S16 [R1+0x216], R25 ;  /* 0x0002161901009387 */ /* 0x0001e20000100600 */
[----:B------:R-:W-:-:S03]  /*86a0*/  @!P1 PRMT R42, R24, 0x7610, R42 ;  /* 0x00007610182a9816 */ /* 0x000fc6000000002a */
[----:B------:R1:W-:Y:S01]  /*86b0*/  STL.S16 [R1+0x23c], R5 ;  /* 0x00023c0501007387 */ /* 0x0003e20000100600 */
[----:B0-----:R-:W-:-:S03]  /*86c0*/  CS2R R24, SRZ ;  /* 0x0000000000187805 */ /* 0x001fc6000001ff00 */
[----:B-1----:R-:W4:Y:S01]  /*86d0*/  LDL.LU R5, [R1+0x3e8] ;  /* 0x0003e80001057983 */ /* 0x002f220000300800 */
[----:B------:R-:W-:Y:S02]  /*86e0*/  @!P1 PRMT R13, R44, 0x7610, R13 ;  /* 0x000076102c0d9816 */ /* 0x000fe4000000000d */
[----:B------:R-:W-:Y:S01]  /*86f0*/  PRMT R4, RZ, 0x7610, R4 ;  /* 0x00007610ff047816 */ /* 0x000fe20000000004 */
[----:B------:R0:W2:Y:S04]  /*8700*/  @!P5 LDG.E R25, [R10.64] ;  /* 0x0000000e0a19d981 */ /* 0x0000a8000c1e1900 */
[----:B------:R1:W-:Y:S01]  /*8710*/  STL.S16 [R1+0x23e], R42 ;  /* 0x00023e2a01007387 */ /* 0x0003e20000100600 */
[----:B------:R-:W-:Y:S02]  /*8720*/  @!P2 PRMT R23, R29, 0x7610, R23 ;  /* 0x000076101d17a816 */ /* 0x000fe40000000017 */
[----:B------:R-:W-:Y:S01]  /*8730*/  LOP3.LUT R40, R40, 0xfffffffe, RZ, 0xc0, !PT ;  /* 0xfffffffe28287812 */ /* 0x000fe200078ec0ff */
[----:B------:R2:W2:Y:S01]  /*8740*/  @!P5 LDG.E R24, [R32.64] ;  /* 0x0000000e2018d981 */ /* 0x0004a2000c1e1900 */
[----:B0-----:R-:W-:-:S03]  /*8750*/  @!P0 SHF.R.U32.HI R10, RZ, 0x10, R36 ;  /* 0x00000010ff0a8819 */ /* 0x001fc60000011624 */
[----:B-1----:R-:W2:Y:S01]  /*8760*/  LDL.LU R42, [R1+0x3e4] ;  /* 0x0003e400012a7983 */ /* 0x002ea20000300800 */
[----:B------:R-:W-:-:S03]  /*8770*/  @!P0 PRMT R4, R10, 0x7610, R4 ;  /* 0x000076100a048816 */ /* 0x000fc60000000004 */
[----:B------:R0:W-:Y:S04]  /*8780*/  @!P1 STL.S16 [R1+0x228], R13 ;  /* 0x0002280d01009387 */ /* 0x0001e80000100600 */
[----:B------:R1:W-:Y:S04]  /*8790*/  STL.S16 [R1+0x214], R4 ;  /* 0x0002140401007387 */ /* 0x0003e80000100600 */
[----:B0-----:R-:W4:Y:S04]  /*87a0*/  LDL.LU R13, [R1+0x3e0] ;  /* 0x0003e000010d7983 */ /* 0x001f280000300800 */
[----:B------:R-:W-:Y:S04]  /*87b0*/  @!P2 STL.S16 [R1+0x22c], R23 ;  /* 0x00022c170100a387 */ /* 0x000fe80000100600 */
[----:B-1----:R-:W4:Y:S01]  /*87c0*/  LDL.LU R4, [R1+0x3dc] ;  /* 0x0003dc0001047983 */ /* 0x002f220000300800 */
[----:B---3--:R-:W-:-:S04]  /*87d0*/  PRMT R2, RZ, 0x7610, R2 ;  /* 0x00007610ff027816 */ /* 0x008fc80000000002 */
[----:B------:R-:W-:Y:S01]  /*87e0*/  PRMT R11, R2, 0x7610, R11 ;  /* 0x00007610020b7816 */ /* 0x000fe2000000000b */
[----:B------:R0:W-:Y:S04]  /*87f0*/  STL.S16 [R1+0x212], R2 ;  /* 0x0002120201007387 */ /* 0x0001e80000100600 */
[----:B0-----:R-:W3:Y:S01]  /*8800*/  LDL.LU R2, [R1+0x720] ;  /* 0x0007200001027983 */ /* 0x001ee20000300800 */
[----:B------:R-:W-:Y:S02]  /*8810*/  @P3 LOP3.LUT R40, R40, 0x1, RZ, 0xfc, !PT ;  /* 0x0000000128283812 */ /* 0x000fe400078efcff */
[----:B------:R-:W-:Y:S02]  /*8820*/  LOP3.LUT P3, RZ, R41, 0x80000, RZ, 0xc0, !PT ;  /* 0x0008000029ff7812 */ /* 0x000fe4000786c0ff */
[----:B------:R-:W-:-:S02]  /*8830*/  @!P0 PRMT R11, R14, 0x7610, R11 ;  /* 0x000076100e0b8816 */ /* 0x000fc4000000000b */
[----:B------:R-:W-:Y:S02]  /*8840*/  PRMT R39, RZ, 0x7610, R39 ;  /* 0x00007610ff277816 */ /* 0x000fe40000000027 */
[----:B------:R-:W-:Y:S01]  /*8850*/  @!P0 SHF.R.U32.HI R10, RZ, 0x10, R14 ;  /* 0x00000010ff0a8819 */ /* 0x000fe2000001160e */
[----:B------:R0:W-:Y:S03]  /*8860*/  @!P0 STL.S16 [R1+0x212], R11 ;  /* 0x0002120b01008387 */ /* 0x0001e60000100600 */
[----:B------:R-:W-:Y:S02]  /*8870*/  @!P0 PRMT R39, R10, 0x7610, R39 ;  /* 0x000076100a278816 */ /* 0x000fe40000000027 */
[----:B------:R-:W-:Y:S01]  /*8880*/  LOP3.LUT P1, RZ, R41, 0x40000, RZ, 0xc0, !PT ;  /* 0x0004000029ff7812 */ /* 0x000fe2000782c0ff */
[----:B0-----:R-:W-:Y:S01]  /*8890*/  CS2R R10, SRZ ;  /* 0x00000000000a7805 */ /* 0x001fe2000001ff00 */
[----:B--2---:R-:W-:-:S05]  /*88a0*/  PRMT R33, RZ, 0x7610, R33 ;  /* 0x00007610ff217816 */ /* 0x004fca0000000021 */
[----:B------:R4:W2:Y:S01]  /*88b0*/  @!P6 LDG.E R11, [R8.64] ;  /* 0x0000000e080be981 */ /* 0x0008a2000c1e1900 */
[----:B------:R-:W-:Y:S02]  /*88c0*/  PRMT R45, RZ, 0x7610, R45 ;  /* 0x00007610ff2d7816 */ /* 0x000fe4000000002d */
[----:B------:R-:W-:Y:S01]  /*88d0*/  PRMT R7, RZ, 0x7610, R7 ;  /* 0x00007610ff077816 */ /* 0x000fe20000000007 */
[----:B------:R0:W-:Y:S01]  /*88e0*/  STL.S16 [R1+0x246], R39 ;  /* 0x0002462701007387 */ /* 0x0001e20000100600 */
[----:B------:R-:W-:Y:S02]  /*88f0*/  @!P0 PRMT R12, R36, 0x7610, R12 ;  /* 0x00007610240c8816 */ /* 0x000fe4000000000c */
[----:B------:R-:W-:Y:S01]  /*8900*/  PRMT R37, RZ, 0x7610, R37 ;  /* 0x00007610ff257816 */ /* 0x000fe20000000025 */
[----:B------:R1:W-:Y:S01]  /*8910*/  STL [R1+0x10], R43 ;  /* 0x0000102b01007387 */ /* 0x0003e20000100800 */
[----:B----4-:R-:W-:-:S03]  /*8920*/  @!P3 SHF.R.U32.HI R8, RZ, 0x10, R5 ;  /* 0x00000010ff08b819 */ /* 0x010fc60000011605 */
[----:B------:R4:W-:Y:S01]  /*8930*/  STL [R1+0x110], R35 ;  /* 0x0001102301007387 */ /* 0x0009e20000100800 */
[----:B------:R-:W-:Y:S02]  /*8940*/  @!P3 PRMT R33, R8, 0x7610, R33 ;  /* 0x000076100821b816 */ /* 0x000fe40000000021 */
[----:B------:R-:W-:Y:S01]  /*8950*/  @!P3 SHF.R.U32.HI R8, RZ, 0x10, R42 ;  /* 0x00000010ff08b819 */ /* 0x000fe2000001162a */
[----:B0-----:R-:W2:Y:S03]  /*8960*/  LDL.LU R39, [R1+0x3d8] ;  /* 0x0003d80001277983 */ /* 0x001ea60000300800 */
[----:B------:R-:W-:Y:S01]  /*8970*/  @!P3 PRMT R45, R8, 0x7610, R45 ;  /* 0x00007610082db816 */ /* 0x000fe2000000002d */
[----:B------:R0:W-:Y:S01]  /*8980*/  @!P0 STL.S16 [R1+0x210], R12 ;  /* 0x0002100c01008387 */ /* 0x0001e20000100600 */
[----:B------:R-:W-:-:S03]  /*8990*/  @!P1 SHF.R.U32.HI R8, RZ, 0x10, R13 ;  /* 0x00000010ff089819 */ /* 0x000fc6000001160d */
[----:B-1----:R-:W2:Y:S01]  /*89a0*/  LDL.LU R43, [R1+0x3d0] ;  /* 0x0003d000012b7983 */ /* 0x002ea20000300800 */
[----:B------:R-:W-:Y:S02]  /*89b0*/  @!P1 PRMT R7, R8, 0x7610, R7 ;  /* 0x0000761008079816 */ /* 0x000fe40000000007 */
[----:B------:R-:W-:Y:S01]  /*89c0*/  @!P1 SHF.R.U32.HI R8, RZ, 0x10, R4 ;  /* 0x00000010ff089819 */ /* 0x000fe20000011604 */
[----:B----4-:R-:W4:Y:S04]  /*89d0*/  LDL.LU R35, [R1+0x718] ;  /* 0x0007180001237983 */ /* 0x010f280000300800 */
[----:B0-----:R-:W4:Y:S01]  /*89e0*/  LDL.LU R12, [R1+0x3d4] ;  /* 0x0003d400010c7983 */ /* 0x001f220000300800 */
[----:B---3--:R-:W-:-:S03]  /*89f0*/  PRMT R2, RZ, 0x7610, R2 ;  /* 0x00007610ff027816 */ /* 0x008fc60000000002 */
        /* <DEDUP_REMOVED lines=9> */
[----:B---3--:R-:W3:Y:S04]  /*8a90*/  LDL.LU R7, [R1+0x3cc] ;  /* 0x0003cc0001077983 */ /* 0x008ee80000300800 */
[----:B------:R-:W3:Y:S01]  /*8aa0*/  LDL.LU R34, [R1+0x710] ;  /* 0x0007100001227983 */ /* 0x000ee20000300800 */
[----:B------:R-:W-:-:S03]  /*8ab0*/  PRMT R32, R32, 0x5410, RZ ;  /* 0x0000541020207816 */ /* 0x000fc600000000ff */
[----:B------:R0:W-:Y:S04]  /*8ac0*/  STL [R1+0x18], R28 ;  /* 0x0000181c01007387 */ /* 0x0001e80000100800 */
[----:B------:R1:W-:Y:S04]  /*8ad0*/  STL [R1+0x118], R38 ;  /* 0x0001182601007387 */ /* 0x0003e80000100800 */
[----:B------:R0:W3:Y:S01]  /*8ae0*/  @!P6 LDG.E R10, [R30.64] ;  /* 0x0000000e1e0ae981 */ /* 0x0000e2000c1e1900 */
[----:B--2---:R-:W-:Y:S02]  /*8af0*/  @!P0 SHF.R.U32.HI R8, RZ, 0x10, R39 ;  /* 0x00000010ff088819 */ /* 0x004fe40000011627 */
[----:B----4-:R-:W-:Y:S01]  /*8b00*/  PRMT R2, RZ, 0x7610, R2 ;  /* 0x00007610ff027816 */ /* 0x010fe20000000002 */
[----:B0-----:R-:W2:Y:S01]  /*8b10*/  LDL.LU R28, [R1+0x3c0] ;  /* 0x0003c000011c7983 */ /* 0x001ea20000300800 */
[----:B------:R-:W-:-:S02]  /*8b20*/  @!P0 PRMT R37, R8, 0x7610, R37 ;  /* 0x0000761008258816 */ /* 0x000fc40000000025 */
[----:B------:R-:W-:Y:S01]  /*8b30*/  @!P0 SHF.R.U32.HI R8, RZ, 0x10, R12 ;  /* 0x00000010ff088819 */ /* 0x000fe2000001160c */
[----:B-1----:R-:W4:Y:S03]  /*8b40*/  LDL.LU R38, [R1+0x708] ;  /* 0x0007080001267983 */ /* 0x002f260000300800 */
[----:B------:R-:W-:-:S05]  /*8b50*/  @!P0 PRMT R2, R8, 0x7610, R2 ;  /* 0x0000761008028816 */ /* 0x000fca0000000002 */
[----:B------:R0:W-:Y:S04]  /*8b60*/  STL.S16 [R1+0x252], R2 ;  /* 0x0002520201007387 */ /* 0x0001e80000100600 */
[----:B0-----:R-:W2:Y:S01]  /*8b70*/  LDL.LU R2, [R1+0x714] ;  /* 0x0007140001027983 */ /* 0x001ea20000300800 */
[----:B------:R-:W-:Y:S02]  /*8b80*/  PRMT R35, RZ, 0x7610, R35 ;  /* 0x00007610ff237816 */ /* 0x000fe40000000023 */
[----:B------:R-:W-:-:S04]  /*8b90*/  @!P2 SHF.R.U32.HI R8, RZ, 0x10, R43 ;  /* 0x00000010ff08a819 */ /* 0x000fc8000001162b */
[----:B------:R-:W-:Y:S02]  /*8ba0*/  @!P2 PRMT R35, R8, 0x7610, R35 ;  /* 0x000076100823a816 */ /* 0x000fe40000000023 */
[----:B---3--:R-:W-:Y:S01]  /*8bb0*/  @!P2 SHF.R.U32.HI R8, RZ, 0x10, R7 ;  /* 0x00000010ff08a819 */ /* 0x008fe20000011607 */
[----:B------:R0:W-:Y:S04]  /*8bc0*/  STL.S16 [R1+0x250], R37 ;  /* 0x0002502501007387 */ /* 0x0001e80000100600 */
[----:B0-----:R-:W3:Y:S01]  /*8bd0*/  LDL.LU R37, [R1+0x3c4] ;  /* 0x0003c40001257983 */ /* 0x001ee20000300800 */
[----:B--2---:R-:W-:-:S04]  /*8be0*/  PRMT R2, RZ, 0x7610, R2 ;  /* 0x00007610ff027816 */ /* 0x004fc80000000002 */
[----:B------:R-:W-:-:S05]  /*8bf0*/  @!P2 PRMT R2, R8, 0x7610, R2 ;  /* 0x000076100802a816 */ /* 0x000fca0000000002 */
[----:B------:R0:W-:Y:S04]  /*8c00*/  STL.S16 [R1+0x256], R2 ;  /* 0x0002560201007387 */ /* 0x0001e80000100600 */
[----:B0-----:R-:W2:Y:S01]  /*8c10*/  LDL.LU R2, [R1+0x70c] ;  /* 0x00070c0001027983 */ /* 0x001ea20000300800 */
[----:B------:R-:W-:Y:S02]  /*8c20*/  PRMT R33, R33, 0x5410, RZ ;  /* 0x0000541021217816 */ /* 0x000fe400000000ff */
[----:B------:R-:W-:Y:S02]  /*8c30*/  @!P3 PRMT R32, R32, 0x5410, R5 ;  /* 0x000054102020b816 */ /* 0x000fe40000000005 */
[----:B------:R-:W-:Y:S02]  /*8c40*/  @!P3 PRMT R33, R33, 0x5410, R42 ;  /* 0x000054102121b816 */ /* 0x000fe4000000002a */
[----:B------:R-:W-:-:S02]  /*8c50*/  LOP3.LUT P3, RZ, R41, 0x8000, RZ, 0xc0, !PT ;  /* 0x0000800029ff7812 */ /* 0x000fc4000786c0ff */
[----:B------:R-:W-:-:S11]  /*8c60*/  PRMT R34, RZ, 0x7610, R34 ;  /* 0x00007610ff227816 */ /* 0x000fd60000000022 */
        /* <DEDUP_REMOVED lines=10> */
[----:B------:R-:W-:Y:S02]  /*8d10*/  PRMT R32, RZ, 0x7610, R32 ;  /* 0x00007610ff207816 */ /* 0x000fe40000000020 */
[----:B------:R-:W-:Y:S02]  /*8d20*/  @!P1 PRMT R31, R31, 0x5410, R13 ;  /* 0x000054101f1f9816 */ /* 0x000fe4000000000d */
[----:B------:R-:W-:-:S02]  /*8d30*/  @!P1 PRMT R32, R4, 0x7610, R32 ;  /* 0x0000761004209816 */ /* 0x000fc40000000020 */
[----:B------:R-:W-:Y:S02]  /*8d40*/  LOP3.LUT P1, RZ, R41, 0x4000, RZ, 0xc0, !PT ;  /* 0x0000400029ff7812 */ /* 0x000fe4000782c0ff */
[----:B----4-:R-:W-:Y:S01]  /*8d50*/  PRMT R38, RZ, 0x7610, R38 ;  /* 0x00007610ff267816 */ /* 0x010fe20000000026 */
[----:B------:R0:W-:Y:S10]  /*8d60*/  STL [R1+0x1c], R15 ;  /* 0x00001c0f01007387 */ /* 0x0001f40000100800 */
[----:B------:R-:W-:Y:S01]  /*8d70*/  @!P1 SHF.R.U32.HI R8, RZ, 0x10, R28 ;  /* 0x00000010ff089819 */ /* 0x000fe2000001161c */
[----:B------:R1:W-:Y:S03]  /*8d80*/  STL [R1+0x11c], R29 ;  /* 0x00011c1d01007387 */ /* 0x0003e60000100800 */
[----:B------:R-:W-:Y:S01]  /*8d90*/  @!P1 PRMT R38, R8, 0x7610, R38 ;  /* 0x0000761008269816 */ /* 0x000fe20000000026 */
[----:B0-----:R-:W4:Y:S01]  /*8da0*/  LDL.LU R15, [R1+0x3b8] ;  /* 0x0003b800010f7983 */ /* 0x001f220000300800 */
[----:B---3--:R-:W-:-:S03]  /*8db0*/  @!P1 SHF.R.U32.HI R8, RZ, 0x10, R35 ;  /* 0x00000010ff089819 */ /* 0x008fc60000011623 */
[----:B-1----:R-:W3:Y:S04]  /*8dc0*/  LDL.LU R29, [R1+0x700] ;  /* 0x00070000011d7983 */ /* 0x002ee80000300800 */
[----:B------:R0:W-:Y:S04]  /*8dd0*/  STL.S16 [R1+0x24a], R34 ;  /* 0x00024a2201007387 */ /* 0x0001e80000100600 */
[----:B0-----:R-:W4:Y:S01]  /*8de0*/  LDL.LU R34, [R1+0x3b4] ;  /* 0x0003b40001227983 */ /* 0x001f220000300800 */
[----:B--2---:R-:W-:-:S04]  /*8df0*/  PRMT R2, RZ, 0x7610, R2 ;  /* 0x00007610ff027816 */ /* 0x004fc80000000002 */
[----:B------:R-:W-:-:S05]  /*8e00*/  @!P1 PRMT R2, R8, 0x7610, R2 ;  /* 0x0000761008029816 */ /* 0x000fca0000000002 */
[----:B------:R0:W-:Y:S04]  /*8e10*/  STL.S16 [R1+0x262], R2 ;  /* 0x0002620201007387 */ /* 0x0001e80000100600 */
[----:B0-----:R-:W2:Y:S01]  /*8e20*/  LDL.LU R2, [R1+0x6fc] ;  /* 0x0006fc0001027983 */ /* 0x001ea20000300800 */
[----:B------:R-:W-:Y:S02]  /*8e30*/  PRMT R9, RZ, 0x7610, R9 ;  /* 0x00007610ff097816 */ /* 0x000fe40000000009 */
[----:B------:R-:W-:Y:S02]  /*8e40*/  PRMT R31, RZ, 0x7610, R31 ;  /* 0x00007610ff1f7816 */ /* 0x000fe4000000001f */
[----:B------:R-:W-:Y:S02]  /*8e50*/  @!P0 PRMT R9, R39, 0x7610, R9 ;  /* 0x0000761027098816 */ /* 0x000fe40000000009 */
[----:B------:R-:W-:-:S02]  /*8e60*/  @!P0 PRMT R31, R12, 0x7610, R31 ;  /* 0x000076100c1f8816 */ /* 0x000fc4000000001f */
[----:B------:R-:W-:Y:S02]  /*8e70*/  LOP3.LUT P0, RZ, R41, 0x2000, RZ, 0xc0, !PT ;  /* 0x0000200029ff7812 */ /* 0x000fe4000780c0ff */
[----:B---3--:R-:W-:-:S11]  /*8e80*/  PRMT R29, RZ, 0x7610, R29 ;  /* 0x00007610ff1d7816 */ /* 0x008fd6000000001d */
[----:B----4-:R-:W-:-:S04]  /*8e90*/  @!P0 SHF.R.U32.HI R8, RZ, 0x10, R15 ;  /* 0x00000010ff088819 */ /* 0x010fc8000001160f */
[----:B------:R-:W-:Y:S02]  /*8ea0*/  @!P0 PRMT R29, R8, 0x7610, R29 ;  /* 0x00007610081d8816 */ /* 0x000fe4000000001d */
[----:B------:R-:W-:Y:S01]  /*8eb0*/  @!P0 SHF.R.U32.HI R8, RZ, 0x10, R34 ;  /* 0x00000010ff088819 */ /* 0x000fe20000011622 */
[----:B------:R0:W-:Y:S04]  /*8ec0*/  STL [R1+0x20], R6 ;  /* 0x0000200601007387 */ /* 0x0001e80000100800 */
[----:B------:R1:W-:Y:S04]  /*8ed0*/  STL [R1+0x120], R44 ;  /* 0x0001202c01007387 */ /* 0x0003e80000100800 */
[----:B0-----:R-:W3:Y:S04]  /*8ee0*/  LDL.LU R6, [R1+0x3b0] ;  /* 0x0003b00001067983 */ /* 0x001ee80000300800 */
[----:B-1----:R-:W4:Y:S04]  /*8ef0*/  LDL.LU R44, [R1+0x6f8] ;  /* 0x0006f800012c7983 */ /* 0x002f280000300800 */
[----:B------:R0:W-:Y:S04]  /*8f00*/  STL.S16 [R1+0x23a], R38 ;  /* 0x00023a2601007387 */ /* 0x0001e80000100600 */
[----:B0-----:R-:W3:Y:S01]  /*8f10*/  LDL.LU R38, [R1+0x3ac] ;  /* 0x0003ac0001267983 */ /* 0x001ee20000300800 */
[----:B--2---:R-:W-:-:S04]  /*8f20*/  PRMT R2, RZ, 0x7610, R2 ;  /* 0x00007610ff027816 */ /* 0x004fc80000000002 */
[----:B------:R-:W-:-:S05]  /*8f30*/  @!P0 PRMT R2, R8, 0x7610, R2 ;  /* 0x0000761008028816 */ /* 0x000fca0000000002 */
[----:B------:R0:W-:Y:S04]  /*8f40*/  STL.S16 [R1+0x26a], R2 ;  /* 0x00026a0201007387 */ /* 0x0001e80000100600 */
[----:B0-----:R-:W2:Y:S01]  /*8f50*/  LDL.LU R2, [R1+0x6f4] ;  /* 0x0006f40001027983 */ /* 0x001ea20000300800 */
[----:B------:R-:W-:Y:S01]  /*8f60*/  HFMA2.MMA R23, -RZ, RZ, 0, 0 ;  /* 0x00000000ff177435 */ /* 0x000fe200000001ff */
[----:B------:R-:W-:-:S04]  /*8f70*/  PRMT R9, R9, 0x5410, RZ ;  /* 0x0000541009097816 */ /* 0x000fc800000000ff */
[----:B------:R-:W-:-:S05]  /*8f80*/  @!P2 PRMT R9, R9, 0x5410, R43 ;  /* 0x000054100909a816 */ /* 0x000fca000000002b */
[----:B------:R0:W2:Y:S02]  /*8f90*/  @!P4 LDG.E R23, [R26.64] ;  /* 0x0000000e1a17c981 */ /* 0x0000a4000c1e1900 */
[----:B0-----:R-:W-:-:S04]  /*8fa0*/  PRMT R26, RZ, 0x7610, R26 ;  /* 0x00007610ff1a7816 */ /* 0x001fc8000000001a */
[----:B------:R-:W-:Y:S02]  /*8fb0*/  @!P2 PRMT R26, R7, 0x7610, R26 ;  /* 0x00007610071aa816 */ /* 0x000fe4000000001a */
[----:B------:R-:W-:Y:S02]  /*8fc0*/  LOP3.LUT P2, RZ, R41, 0x1000, RZ, 0xc0, !PT ;  /* 0x0000100029ff7812 */ /* 0x000fe4000784c0ff */
[----:B----4-:R-:W-:-:S11]  /*8fd0*/  PRMT R44, RZ, 0x7610, R44 ;  /* 0x00007610ff2c7816 */ /* 0x010fd6000000002c */
        /* <DEDUP_REMOVED lines=440> */
[----:B0-----:R-:W2:Y:S01]  /*ab60*/  LDL.LU R2, [R1+0x620] ;  /* 0x0006200001027983 */ /* 0x001ea20000300800 */
[----:B------:R-:W-:-:S03]  /*ab70*/  @!P3 PRMT R19, R0, 0x7610, R19 ;  /* 0x000076100013b816 */ /* 0x000fc60000000013 */
        /* <DEDUP_REMOVED lines=14> */
[----:B------:R-:W-:Y:S01]  /*ac60*/  PRMT R8, R2, 0x7610, R8 ;  /* 0x0000761002087816 */ /* 0x000fe20000000008 */
[----:B------:R0:W-:Y:S04]  /*ac70*/  STL.S16 [R1+0x360], R2 ;  /* 0x0003600201007387 */ /* 0x0001e80000100600 */
[----:B------:R-:W-:Y:S04]  /*ac80*/  STL.S16 [R1+0x364], RZ ;  /* 0x000364ff01007387 */ /* 0x000fe80000100600 */
[----:B0-----:R-:W2:Y:S01]  /*ac90*/  LDL.S16 R2, [R1+0x364] ;  /* 0x0003640001027983 */ /* 0x001ea20000100600 */
[----:B------:R-:W-:-:S02]  /*aca0*/  LOP3.LUT P2, RZ, R42, 0x4000000, RZ, 0xc0, !PT ;  /* 0x040000002aff7812 */ /* 0x000fc4000784c0ff */
        /* <DEDUP_REMOVED lines=313> */
[----:B0-----:R-:W-:-:S03]  /*c040*/  IMAD.MOV.U32 R39, RZ, RZ, R36 ;  /* 0x000000ffff277224 */ /* 0x001fc600078e0024 */
[----:B------:R-:W3:Y:S04]  /*c050*/  LDL.LU R36, [R1+0x2a8] ;  /* 0x0002a80001247983 */ /* 0x000ee80000300800 */
        /* <DEDUP_REMOVED lines=16> */
[----:B------:R0:W-:Y:S04]  /*c160*/  STL.S16 [R1+0x2fe], R34 ;  /* 0x0002fe2201007387 */ /* 0x0001e80000100600 */
[----:B0-----:R-:W3:Y:S01]  /*c170*/  LDL.LU R34, [R1+0x2a0] ;  /* 0x0002a00001227983 */ /* 0x001ee20000300800 */
[----:B--2---:R-:W-:-:S04]  /*c180*/  PRMT R2, RZ, 0x7610, R2 ;  /* 0x00007610ff027816 */ /* 0x004fc80000000002 */
[----:B------:R-:W-:Y:S02]  /*c190*/  @!P0 PRMT R2, R8, 0x7610, R2 ;  /* 0x0000761008028816 */ /* 0x000fe40000000002 */
[----:B------:R-:W-:-:S04]  /*c1a0*/  PRMT R8, RZ, 0x7610, R8 ;  /* 0x00007610ff087816 */ /* 0x000fc80000000008 */
[----:B------:R-:W-:Y:S01]  /*c1b0*/  PRMT R29, R8, 0x7610, R29 ;  /* 0x00007610081d7816 */ /* 0x000fe2000000001d */
[----:B------:R0:W-:Y:S04]  /*c1c0*/  STL.S16 [R1+0x2f0], R8 ;  /* 0x0002f00801007387 */ /* 0x0001e80000100600 */
[----:B------:R1:W-:Y:S04]  /*c1d0*/  STL.S16 [R1+0x2f6], R2 ;  /* 0x0002f60201007387 */ /* 0x0003e80000100600 */
[----:B0-----:R-:W2:Y:S04]  /*c1e0*/  LDL.S16 R8, [R1+0x2f4] ;  /* 0x0002f40001087983 */ /* 0x001ea80000100600 */
[----:B-1----:R-:W4:Y:S01]  /*c1f0*/  LDL.LU R2, [R1+0x578] ;  /* 0x0005780001027983 */ /* 0x002f220000300800 */
[----:B------:R-:W-:-:S02]  /*c200*/  LOP3.LUT P2, RZ, R42, 0x1000, RZ, 0xc0, !PT ;  /* 0x000010002aff7812 */ /* 0x000fc4000784c0ff */
[----:B------:R-:W-:Y:S02]  /*c210*/  @!P3 PRMT R19, R6, 0x7610, R19 ;  /* 0x000076100613b816 */ /* 0x000fe40000000013 */
[----:B------:R-:W-:Y:S01]  /*c220*/  @!P0 PRMT R29, R36, 0x7610, R29 ;  /* 0x00007610241d8816 */ /* 0x000fe2000000001d */
[----:B------:R0:W-:Y:S04]  /*c230*/  STL [R1+0xa0], R43 ;  /* 0x0000a02b01007387 */ /* 0x0001e80000100800 */
[----:B------:R1:W-:Y:S04]  /*c240*/  @!P3 STL.S16 [R1+0x310], R19 ;  /* 0x000310130100b387 */ /* 0x0003e80000100600 */
[----:B------:R3:W-:Y:S04]  /*c250*/  @!P0 STL.S16 [R1+0x2f0], R29 ;  /* 0x0002f01d01008387 */ /* 0x0007e80000100600 */
[----:B0-----:R-:W4:Y:S04]  /*c260*/  LDL.LU R43, [R1+0x29c] ;  /* 0x00029c00012b7983 */ /* 0x001f280000300800 */
[----:B-1----:R-:W4:Y:S04]  /*c270*/  LDL.LU R19, [R1+0x5a4] ;  /* 0x0005a40001137983 */ /* 0x002f280000300800 */
[----:B---3--:R-:W3:Y:S04]  /*c280*/  LDL.LU R29, [R1+0x574] ;  /* 0x00057400011d7983 */ /* 0x008ee80000300800 */
[----:B------:R0:W-:Y:S02]  /*c290*/  STL [R1+0xa4], R0 ;  /* 0x0000a40001007387 */ /* 0x0001e40000100800 */
[----:B0-----:R-:W-:-:S02]  /*c2a0*/  MOV R0, R39 ;  /* 0x0000002700007202 */ /* 0x001fc40000000f00 */
[----:B------:R-:W3:Y:S01]  /*c2b0*/  LDL.LU R39, [R1+0x298] ;  /* 0x0002980001277983 */ /* 0x000ee20000300800 */
[----:B--2---:R-:W-:Y:S02]  /*c2c0*/  @!P0 PRMT R8, R35, 0x7610, R8 ;  /* 0x0000761023088816 */ /* 0x004fe40000000008 */
[----:B----4-:R-:W-:-:S03]  /*c2d0*/  PRMT R2, RZ, 0x7610, R2 ;  /* 0x00007610ff027816 */ /* 0x010fc60000000002 */
[----:B------:R0:W-:Y:S02]  /*c2e0*/  @!P0 STL.S16 [R1+0x2f4], R8 ;  /* 0x0002f40801008387 */ /* 0x0001e40000100600 */
[----:B0-----:R-:W-:-:S04]  /*c2f0*/  @!P2 SHF.R.U32.HI R8, RZ, 0x10, R34 ;  /* 0x00000010ff08a819 */ /* 0x001fc80000011622 */
[----:B------:R-:W-:-:S05]  /*c300*/  @!P2 PRMT R2, R8, 0x7610, R2 ;  /* 0x000076100802a816 */ /* 0x000fca0000000002 */
[----:B------:R0:W-:Y:S04]  /*c310*/  STL.S16 [R1+0x2ea], R2 ;  /* 0x0002ea0201007387 */ /* 0x0001e80000100600 */
[----:B0-----:R-:W2:Y:S01]  /*c320*/  LDL.LU R2, [R1+0x570] ;  /* 0x0005700001027983 */ /* 0x001ea20000300800 */
[----:B------:R-:W-:Y:S02]  /*c330*/  PRMT R19, RZ, 0x7610, R19 ;  /* 0x00007610ff137816 */ /* 0x000fe40000000013 */
[----:B------:R-:W-:Y:S02]  /*c340*/  @!P2 SHF.R.U32.HI R8, RZ, 0x10, R43 ;  /* 0x00000010ff08a819 */ /* 0x000fe4000001162b */
[----:B---3--:R-:W-:Y:S02]  /*c350*/  PRMT R29, RZ, 0x7610, R29 ;  /* 0x00007610ff1d7816 */ /* 0x008fe4000000001d */
[----:B------:R-:W-:-:S02]  /*c360*/  LOP3.LUT P3, RZ, R42, 0x800, RZ, 0xc0, !PT ;  /* 0x000008002aff7812 */ /* 0x000fc4000786c0ff */
[----:B------:R-:W-:Y:S02]  /*c370*/  @!P2 PRMT R19, R8, 0x7610, R19 ;  /* 0x000076100813a816 */ /* 0x000fe40000000013 */
[----:B------:R-:W-:-:S04]  /*c380*/  PRMT R8, R29, 0x7610, R8 ;  /* 0x000076101d087816 */ /* 0x000fc80000000008 */
[----:B------:R-:W-:Y:S01]  /*c390*/  @!P2 PRMT R8, R43, 0x7610, R8 ;  /* 0x000076102b08a816 */ /* 0x000fe20000000008 */
[----:B------:R-:W-:Y:S04]  /*c3a0*/  STL.S16 [R1+0x2ec], R29 ;  /* 0x0002ec1d01007387 */ /* 0x000fe80000100600 */
[----:B------:R0:W-:Y:S04]  /*c3b0*/  @!P2 STL.S16 [R1+0x2ec], R8 ;  /* 0x0002ec080100a387 */ /* 0x0001e80000100600 */
[----:B------:R1:W-:Y:S04]  /*c3c0*/  STL.S16 [R1+0x2f2], R38 ;  /* 0x0002f22601007387 */ /* 0x0003e80000100600 */
[----:B------:R3:W-:Y:S01]  /*c3d0*/  STL [R1+0xac], R15 ;  /* 0x0000ac0f01007387 */ /* 0x0007e20000100800 */
[----:B0-----:R-:W-:-:S03]  /*c3e0*/  @!P3 SHF.R.U32.HI R8, RZ, 0x10, R39 ;  /* 0x00000010ff08b819 */ /* 0x001fc60000011627 */
[----:B------:R-:W-:Y:S04]  /*c3f0*/  STL.S16 [R1+0x2e4], RZ ;  /* 0x0002e4ff01007387 */ /* 0x000fe80000100600 */
[----:B-1----:R-:W4:Y:S04]  /*c400*/  LDL.LU R38, [R1+0x290] ;  /* 0x0002900001267983 */ /* 0x002f280000300800 */
[----:B---3--:R-:W3:Y:S04]  /*c410*/  LDL.LU R15, [R1+0x564] ;  /* 0x00056400010f7983 */ /* 0x008ee80000300800 */
[----:B------:R0:W-:Y:S01]  /*c420*/  STL [R1+0x1a4], R44 ;  /* 0x0001a42c01007387 */ /* 0x0001e20000100800 */
[----:B------:R-:W-:-:S03]  /*c430*/  LOP3.LUT P1, RZ, R42, 0x400, RZ, 0xc0, !PT ;  /* 0x000004002aff7812 */ /* 0x000fc6000782c0ff */
[----:B------:R1:W-:Y:S04]  /*c440*/  STL [R1+0xa8], R28 ;  /* 0x0000a81c01007387 */ /* 0x0003e80000100800 */
[----:B------:R1:W-:Y:S04]  /*c450*/  STL [R1+0xb0], R6 ;  /* 0x0000b00601007387 */ /* 0x0003e80000100800 */
[----:B0-----:R-:W3:Y:S04]  /*c460*/  LDL.LU R44, [R1+0x28c] ;  /* 0x00028c00012c7983 */ /* 0x001ee80000300800 */
[----:B-1----:R-:W3:Y:S04]  /*c470*/  LDL.LU R28, [R1+0x288] ;  /* 0x00028800011c7983 */ /* 0x002ee80000300800 */
[----:B------:R-:W3:Y:S04]  /*c480*/  LDL.LU R6, [R1+0x550] ;  /* 0x0005500001067983 */ /* 0x000ee80000300800 */
[----:B------:R-:W3:Y:S01]  /*c490*/  LDL.LU R29, [R1+0x274] ;  /* 0x00027400011d7983 */ /* 0x000ee20000300800 */
[----:B--2---:R-:W-:-:S04]  /*c4a0*/  PRMT R2, RZ, 0x7610, R2 ;  /* 0x00007610ff027816 */ /* 0x004fc80000000002 */
[----:B------:R-:W-:-:S05]  /*c4b0*/  @!P3 PRMT R2, R8, 0x7610, R2 ;  /* 0x000076100802b816 */ /* 0x000fca0000000002 */
[----:B------:R0:W-:Y:S04]  /*c4c0*/  STL.S16 [R1+0x2e2], R2 ;  /* 0x0002e20201007387 */ /* 0x0001e80000100600 */
[----:B0-----:R-:W2:Y:S01]  /*c4d0*/  LDL.LU R2, [R1+0x560] ;  /* 0x0005600001027983 */ /* 0x001ea20000300800 */
[----:B----4-:R-:W-:Y:S02]  /*c4e0*/  @!P3 SHF.R.U32.HI R8, RZ, 0x10, R38 ;  /* 0x00000010ff08b819 */ /* 0x010fe40000011626 */
[----:B--2---:R-:W-:-:S04]  /*c4f0*/  PRMT R2, RZ, 0x7610, R2 ;  /* 0x00007610ff027816 */ /* 0x004fc80000000002 */
[----:B------:R-:W-:Y:S02]  /*c500*/  @!P3 PRMT R2, R8, 0x7610, R2 ;  /* 0x000076100802b816 */ /* 0x000fe40000000002 */
[----:B------:R-:W-:-:S04]  /*c510*/  PRMT R8, RZ, 0x7610, R8 ;  /* 0x00007610ff087816 */ /* 0x000fc80000000008 */
[----:B---3--:R-:W-:Y:S01]  /*c520*/  PRMT R15, R8, 0x7610, R15 ;  /* 0x00007610080f7816 */ /* 0x008fe2000000000f */
[----:B------:R0:W-:Y:S04]  /*c530*/  STL.S16 [R1+0x2e0], R8 ;  /* 0x0002e00801007387 */ /* 0x0001e80000100600 */
[----:B------:R1:W-:Y:S04]  /*c540*/  STL.S16 [R1+0x2e6], R2 ;  /* 0x0002e60201007387 */ /* 0x0003e80000100600 */
[----:B0-----:R-:W2:Y:S04]  /*c550*/  LDL.S16 R8, [R1+0x2e4] ;  /* 0x0002e40001087983 */ /* 0x001ea80000100600 */
[----:B-1----:R-:W3:Y:S01]  /*c560*/  LDL.LU R2, [R1+0x55c] ;  /* 0x00055c0001027983 */ /* 0x002ee20000300800 */
[----:B--2---:R-:W-:-:S02]  /*c570*/  @!P3 PRMT R8, R38, 0x7610, R8 ;  /* 0x000076102608b816 */ /* 0x004fc40000000008 */
[----:B---3--:R-:W-:-:S03]  /*c580*/  PRMT R2, RZ, 0x7610, R2 ;  /* 0x00007610ff027816 */ /* 0x008fc60000000002 */
[----:B------:R0:W-:Y:S02]  /*c590*/  @!P3 STL.S16 [R1+0x2e4], R8 ;  /* 0x0002e4080100b387 */ /* 0x0001e40000100600 */
[----:B0-----:R-:W-:-:S04]  /*c5a0*/  @!P1 SHF.R.U32.HI R8, RZ, 0x10, R44 ;  /* 0x00000010ff089819 */ /* 0x001fc8000001162c */
[----:B------:R-:W-:-:S05]  /*c5b0*/  @!P1 PRMT R2, R8, 0x7610, R2 ;  /* 0x0000761008029816 */ /* 0x000fca0000000002 */
[----:B------:R0:W-:Y:S04]  /*c5c0*/  STL.S16 [R1+0x2da], R2 ;  /* 0x0002da0201007387 */ /* 0x0001e80000100600 */
[----:B0-----:R-:W2:Y:S01]  /*c5d0*/  LDL.LU R2, [R1+0x54c] ;  /* 0x00054c0001027983 */ /* 0x001ea20000300800 */
[----:B------:R-:W-:Y:S02]  /*c5e0*/  @!P1 SHF.R.U32.HI R8, RZ, 0x10, R28 ;  /* 0x00000010ff089819 */ /* 0x000fe4000001161c */
[----:B------:R-:W-:Y:S02]  /*c5f0*/  PRMT R6, RZ, 0x7610, R6 ;  /* 0x00007610ff067816 */ /* 0x000fe40000000006 */
[----:B--2---:R-:W-:-:S04]  /*c600*/  PRMT R2, RZ, 0x7610, R2 ;  /* 0x00007610ff027816 */ /* 0x004fc80000000002 */
[----:B------:R-:W-:-:S05]  /*c610*/  @!P1 PRMT R2, R8, 0x7610, R2 ;  /* 0x0000761008029816 */ /* 0x000fca0000000002 */
[----:B------:R0:W-:Y:S04]  /*c620*/  STL.S16 [R1+0x3ea], R2 ;  /* 0x0003ea0201007387 */ /* 0x0001e80000100600 */
[----:B0-----:R-:W2:Y:S01]  /*c630*/  LDL.LU R2, [R1+0x548] ;  /* 0x0005480001027983 */ /* 0x001ea20000300800 */
[----:B------:R-:W-:Y:S02]  /*c640*/  LOP3.LUT P0, RZ, R42, 0x200, RZ, 0xc0, !PT ;  /* 0x000002002aff7812 */ /* 0x000fe4000780c0ff */
[----:B------:R-:W-:-:S04]  /*c650*/  PRMT R8, R6, 0x7610, R8 ;  /* 0x0000761006087816 */ /* 0x000fc80000000008 */
[----:B------:R-:W-:Y:S01]  /*c660*/  @!P1 PRMT R8, R44, 0x7610, R8 ;  /* 0x000076102c089816 */ /* 0x000fe20000000008 */
[----:B------:R-:W-:Y:S04]  /*c670*/  STL.S16 [R1+0x2d8], R6 ;  /* 0x0002d80601007387 */ /* 0x000fe80000100600 */
[----:B------:R0:W-:Y:S02]  /*c680*/  @!P1 STL.S16 [R1+0x2d8], R8 ;  /* 0x0002d80801009387 */ /* 0x0001e40000100600 */
[----:B0-----:R-:W-:Y:S02]  /*c690*/  @!P0 SHF.R.U32.HI R8, RZ, 0x10, R29 ;  /* 0x00000010ff088819 */ /* 0x001fe4000001161d */
[----:B------:R0:W-:Y:S04]  /*c6a0*/  STL [R1+0x1b0], R4 ;  /* 0x0001b00401007387 */ /* 0x0001e80000100800 */
[----:B0-----:R-:W3:Y:S01]  /*c6b0*/  LDL.LU R4, [R1+0x540] ;  /* 0x0005400001047983 */ /* 0x001ee20000300800 */
[----:B--2---:R-:W-:-:S04]  /*c6c0*/  PRMT R2, RZ, 0x7610, R2 ;  /* 0x00007610ff027816 */ /* 0x004fc80000000002 */
[----:B------:R-:W-:-:S05]  /*c6d0*/  @!P0 PRMT R2, R8, 0x7610, R2 ;  /* 0x0000761008028816 */ /* 0x000fca0000000002 */
[----:B------:R0:W-:Y:S04]  /*c6e0*/  STL.S16 [R1+0x2d6], R2 ;  /* 0x0002d60201007387 */ /* 0x0001e80000100600 */
[----:B0-----:R-:W2:Y:S04]  /*c6f0*/  LDL.LU R2, [R1+0x538] ;  /* 0x0005380001027983 */ /* 0x001ea80000300800 */
[----:B------:R-:W-:Y:S04]  /*c700*/  STL.S16 [R1+0x2e8], RZ ;  /* 0x0002e8ff01007387 */ /* 0x000fe80000100600 */
[----:B------:R0:W-:Y:S01]  /*c710*/  STL.S16 [R1+0x2ee], R19 ;  /* 0x0002ee1301007387 */ /* 0x0001e20000100600 */
[----:B------:R-:W-:-:S03]  /*c720*/  @!P0 SHF.R.U32.HI R8, RZ, 0x10, R0 ;  /* 0x00000010ff088819 */ /* 0x000fc60000011600 */
[----:B0-----:R-:W4:Y:S01]  /*c730*/  LDL.S16 R19, [R1+0x2e8] ;  /* 0x0002e80001137983 */ /* 0x001f220000100600 */
[----:B---3--:R-:W-:-:S03]  /*c740*/  PRMT R4, RZ, 0x7610, R4 ;  /* 0x00007610ff047816 */ /* 0x008fc60000000004 */
[----:B------:R0:W-:Y:S04]  /*c750*/  STL [R1+0xb4], R3 ;  /* 0x0000b40301007387 */ /* 0x0001e80000100800 */
[----:B------:R1:W-:Y:S04]  /*c760*/  STL.S16 [R1+0x2d4], R4 ;  /* 0x0002d40401007387 */ /* 0x0003e80000100600 */
[----:B0-----:R-:W3:Y:S04]  /*c770*/  LDL.LU R3, [R1+0x53c] ;  /* 0x00053c0001037983 */ /* 0x001ee80000300800 */
[----:B------:R-:W-:Y:S01]  /*c780*/  STL.S16 [R1+0x3ec], RZ ;  /* 0x0003ecff01007387 */ /* 0x000fe20000100600 */
[----:B--2---:R-:W-:-:S04]  /*c790*/  PRMT R2, RZ, 0x7610, R2 ;  /* 0x00007610ff027816 */ /* 0x004fc80000000002 */
[----:B------:R-:W-:-:S05]  /*c7a0*/  @!P0 PRMT R2, R8, 0x7610, R2 ;  /* 0x0000761008028816 */ /* 0x000fca0000000002 */
[----:B------:R0:W-:Y:S01]  /*c7b0*/  STL.S16 [R1+0x3ee], R2 ;  /* 0x0003ee0201007387 */ /* 0x0001e20000100600 */
[----:B------:R-:W-:-:S03]  /*c7c0*/  PRMT R8, R4, 0x7610, R8 ;  /* 0x0000761004087816 */ /* 0x000fc60000000008 */
[----:B-1----:R-:W2:Y:S04]  /*c7d0*/  LDL.S16 R4, [R1+0x3ec] ;  /* 0x0003ec0001047983 */ /* 0x002ea80000100600 */
[----:B0-----:R-:W2:Y:S01]  /*c7e0*/  LDL.LU R2, [R1+0x534] ;  /* 0x0005340001027983 */ /* 0x001ea20000300800 */
[----:B----4-:R-:W-:-:S05]  /*c7f0*/  @!P2 PRMT R19, R34, 0x7610, R19 ;  /* 0x000076102213a816 */ /* 0x010fca0000000013 */
[----:B------:R-:W-:Y:S01]  /*c800*/  @!P2 STL.S16 [R1+0x2e8], R19 ;  /* 0x0002e8130100a387 */ /* 0x000fe20000100600 */
[----:B------:R-:W-:Y:S02]  /*c810*/  LOP3.LUT P2, RZ, R42, 0x100, RZ, 0xc0, !PT ;  /* 0x000001002aff7812 */ /* 0x000fe4000784c0ff */
[----:B------:R-:W-:Y:S02]  /*c820*/  @!P0 PRMT R8, R29, 0x7610, R8 ;  /* 0x000076101d088816 */ /* 0x000fe40000000008 */
[----:B---3--:R-:W-:-:S03]  /*c830*/  PRMT R3, RZ, 0x7610, R3 ;  /* 0x00007610ff037816 */ /* 0x008fc60000000003 */
[----:B------:R-:W-:Y:S04]  /*c840*/  @!P0 STL.S16 [R1+0x2d4], R8 ;  /* 0x0002d40801008387 */ /* 0x000fe80000100600 */
[----:B------:R-:W-:Y:S04]  /*c850*/  STL.S16 [R1+0x3e8], RZ ;  /* 0x0003e8ff01007387 */ /* 0x000fe80000100600 */
[----:B------:R-:W3:Y:S04]  /*c860*/  LDL.S16 R6, [R1+0x3e8] ;  /* 0x0003e80001067983 */ /* 0x000ee80000100600 */
[----:B------:R0:W-:Y:S04]  /*c870*/  STL [R1+0xb8], R5 ;  /* 0x0000b80501007387 */ /* 0x0001e80000100800 */
[----:B------:R1:W-:Y:S04]  /*c880*/  STL [R1+0x1b4], R12 ;  /* 0x0001b40c01007387 */ /* 0x0003e80000100800 */
[----:B------:R4:W-:Y:S04]  /*c890*/  STL [R1+0xbc], R13 ;  /* 0x0000bc0d01007387 */ /* 0x0009e80000100800 */
[----:B0-----:R-:W3:Y:S04]  /*c8a0*/  LDL.LU R5, [R1+0x528] ;  /* 0x0005280001057983 */ /* 0x001ee80000300800 */
[----:B-1----:R-:W3:Y:S04]  /*c8b0*/  LDL.LU R12, [R1+0x52c] ;  /* 0x00052c00010c7983 */ /* 0x002ee80000300800 */
[----:B----4-:R-:W4:Y:S04]  /*c8c0*/  LDL.LU R13, [R1+0x514] ;  /* 0x00051400010d7983 */ /* 0x010f280000300800 */
[----:B------:R0:W-:Y:S01]  /*c8d0*/  STL [R1+0xc0], R36 ;  /* 0x0000c02401007387 */ /* 0x0001e20000100800 */
[----:B------:R-:W-:-:S03]  /*c8e0*/  @!P3 PRMT R15, R39, 0x7610, R15 ;  /* 0x00007610270fb816 */ /* 0x000fc6000000000f */
[----:B------:R-:W-:Y:S04]  /*c8f0*/  STL [R1+0x1a8], R18 ;  /* 0x0001a81201007387 */ /* 0x000fe80000100800 */
[----:B------:R-:W-:Y:S04]  /*c900*/  STL [R1+0x1ac], R14 ;  /* 0x0001ac0e01007387 */ /* 0x000fe80000100800 */
[----:B0-----:R-:W4:Y:S04]  /*c910*/  LDL.LU R36, [R1+0x4fc] ;  /* 0x0004fc0001247983 */ /* 0x001f280000300800 */
[----:B------:R-:W-:Y:S04]  /*c920*/  STL [R1+0x1b8], R7 ;  /* 0x0001b80701007387 */ /* 0x000fe80000100800 */
[----:B------:R-:W-:Y:S04]  /*c930*/  STL [R1+0xc4], R34 ;  /* 0x0000c42201007387 */ /* 0x000fe80000100800 */
[----:B------:R-:W4:Y:S01]  /*c940*/  LDL.LU R19, [R1+0x56c] ;  /* 0x00056c0001137983 */ /* 0x000f220000300800 */
[----:B--2---:R-:W-:-:S02]  /*c950*/  @!P0 PRMT R4, R0, 0x7610, R4 ;  /* 0x0000761000048816 */ /* 0x004fc40000000004 */
[----:B------:R-:W-:Y:S02]  /*c960*/  @!P2 SHF.R.U32.HI R8, RZ, 0x10, R2 ;  /* 0x00000010ff08a819 */ /* 0x000fe40000011602 */
[----:B---3--:R-:W-:Y:S02]  /*c970*/  @!P1 PRMT R6, R28, 0x7610, R6 ;  /* 0x000076101c069816 */ /* 0x008fe40000000006 */
[----:B------:R-:W-:Y:S02]  /*c980*/  PRMT R5, RZ, 0x7610, R5 ;  /* 0x00007610ff057816 */ /* 0x000fe40000000005 */
[----:B------:R-:W-:Y:S02]  /*c990*/  PRMT R12, RZ, 0x7610, R12 ;  /* 0x00007610ff0c7816 */ /* 0x000fe4000000000c */
[----:B----4-:R-:W-:Y:S01]  /*c9a0*/  PRMT R13, RZ, 0x7610, R13 ;  /* 0x00007610ff0d7816 */ /* 0x010fe2000000000d */
[----:B------:R-:W-:Y:S01]  /*c9b0*/  @!P3 STL.S16 [R1+0x2e0], R15 ;  /* 0x0002e00f0100b387 */ /* 0x000fe20000100600 */
[----:B------:R-:W-:-:S03]  /*c9c0*/  @!P2 PRMT R3, R8, 0x7610, R3 ;  /* 0x000076100803a816 */ /* 0x000fc60000000003 */
[----:B------:R0:W-:Y:S04]  /*c9d0*/  @!P0 STL.S16 [R1+0x3ec], R4 ;  /* 0x0003ec0401008387 */ /* 0x0001e80000100600 */
[----:B------:R1:W-:Y:S04]  /*c9e0*/  STL.S16 [R1+0x2ca], R3 ;  /* 0x0002ca0301007387 */ /* 0x0003e80000100600 */
[----:B------:R2:W-:Y:S04]  /*c9f0*/  @!P1 STL.S16 [R1+0x3e8], R6 ;  /* 0x0003e80601009387 */ /* 0x0005e80000100600 */
[----:B0-----:R-:W3:Y:S04]  /*ca00*/  LDL.LU R4, [R1+0x530] ;  /* 0x0005300001047983 */ /* 0x001ee80000300800 */
[----:B-1----:R-:W4:Y:S01]  /*ca10*/  LDL.LU R3, [R1+0x524] ;  /* 0x0005240001037983 */ /* 0x002f220000300800 */
[----:B------:R-:W-:-:S02]  /*ca20*/  LOP3.LUT P0, RZ, R42, 0x40, RZ, 0xc0, !PT ;  /* 0x000000402aff7812 */ /* 0x000fc4000780c0ff */
[----:B------:R-:W-:Y:S01]  /*ca30*/  PRMT R36, RZ, 0x7610, R36 ;  /* 0x00007610ff247816 */ /* 0x000fe20000000024 */
[----:B------:R-:W4:Y:S01]  /*ca40*/  LDL.LU R18, [R1+0x568] ;  /* 0x0005680001127983 */ /* 0x000f220000300800 */
[----:B------:R-:W-:-:S03]  /*ca50*/  LOP3.LUT P3, RZ, R42, 0x20, RZ, 0xc0, !PT ;  /* 0x000000202aff7812 */ /* 0x000fc6000786c0ff */
[----:B------:R-:W4:Y:S04]  /*ca60*/  LDL.LU R15, [R1+0x558] ;  /* 0x00055800010f7983 */ /* 0x000f280000300800 */
[----:B------:R-:W4:Y:S04]  /*ca70*/  LDL.LU R14, [R1+0x554] ;  /* 0x00055400010e7983 */ /* 0x000f280000300800 */
[----:B--2---:R-:W2:Y:S04]  /*ca80*/  LDL.LU R6, [R1+0x544] ;  /* 0x0005440001067983 */ /* 0x004ea80000300800 */
[----:B------:R-:W2:Y:S04]  /*ca90*/  LDL.LU R7, [R1+0x518] ;  /* 0x0005180001077983 */ /* 0x000ea80000300800 */
[----:B------:R-:W2:Y:S01]  /*caa0*/  LDL.LU R34, [R1+0x4e4] ;  /* 0x0004e40001227983 */ /* 0x000ea20000300800 */
[----:B---3--:R-:W-:-:S02]  /*cab0*/  PRMT R4, RZ, 0x7610, R4 ;  /* 0x00007610ff047816 */ /* 0x008fc40000000004 */
[----:B----4-:R-:W-:-:S04]  /*cac0*/  @!P2 SHF.R.U32.HI R8, RZ, 0x10, R3 ;  /* 0x00000010ff08a819 */ /* 0x010fc80000011603 */
[----:B------:R-:W-:-:S05]  /*cad0*/  @!P2 PRMT R4, R8, 0x7610, R4 ;  /* 0x000076100804a816 */ /* 0x000fca0000000004 */
[----:B------:R0:W-:Y:S04]  /*cae0*/  STL.S16 [R1+0x3f2], R4 ;  /* 0x0003f20401007387 */ /* 0x0001e80000100600 */
[----:B0-----:R-:W3:Y:S01]  /*caf0*/  LDL.LU R4, [R1+0x520] ;  /* 0x0005200001047983 */ /* 0x001ee20000300800 */
[----:B------:R-:W-:Y:S02]  /*cb00*/  LOP3.LUT P1, RZ, R42, 0x80, RZ, 0xc0, !PT ;  /* 0x000000802aff7812 */ /* 0x000fe4000782c0ff */
[----:B---3--:R-:W-:-:S04]  /*cb10*/  PRMT R4, RZ, 0x7610, R4 ;  /* 0x00007610ff047816 */ /* 0x008fc80000000004 */
[----:B------:R-:W-:-:S05]  /*cb20*/  @!P2 PRMT R4, R2, 0x7610, R4 ;  /* 0x000076100204a816 */ /* 0x000fca0000000004 */
[----:B------:R0:W-:Y:S04]  /*cb30*/  STL.S16 [R1+0x2c8], R4 ;  /* 0x0002c80401007387 */ /* 0x0001e80000100600 */
[----:B0-----:R-:W3:Y:S01]  /*cb40*/  LDL.LU R4, [R1+0x51c] ;  /* 0x00051c0001047983 */ /* 0x001ee20000300800 */
[----:B------:R-:W-:-:S04]  /*cb50*/  PRMT R8, RZ, 0x7610, R8 ;  /* 0x00007610ff087816 */ /* 0x000fc80000000008 */
[----:B------:R-:W-:-:S05]  /*cb60*/  @!P2 PRMT R8, R3, 0x7610, R8 ;  /* 0x000076100308a816 */ /* 0x000fca0000000008 */
[----:B------:R3:W-:Y:S02]  /*cb70*/  STL.S16 [R1+0x3f0], R8 ;  /* 0x0003f00801007387 */ /* 0x0007e40000100600 */
[----:B---3--:R-:W-:-:S04]  /*cb80*/  @!P1 SHF.R.U32.HI R8, RZ, 0x10, R4 ;  /* 0x00000010ff089819 */ /* 0x008fc80000011604 */
[----:B------:R-:W-:-:S05]  /*cb90*/  @!P1 PRMT R5, R8, 0x7610, R5 ;  /* 0x0000761008059816 */ /* 0x000fca0000000005 */
[----:B------:R0:W-:Y:S04]  /*cba0*/  STL.S16 [R1+0x3f6], R5 ;  /* 0x0003f60501007387 */ /* 0x0001e80000100600 */
[----:B0-----:R-:W3:Y:S02]  /*cbb0*/  LDL.LU R5, [R1+0x510] ;  /* 0x0005100001057983 */ /* 0x001ee40000300800 */
[----:B---3--:R-:W-:-:S04]  /*cbc0*/  @!P1 SHF.R.U32.HI R8, RZ, 0x10, R5 ;  /* 0x00000010ff089819 */ /* 0x008fc80000011605 */
[----:B------:R-:W-:-:S05]  /*cbd0*/  @!P1 PRMT R12, R8, 0x7610, R12 ;  /* 0x00007610080c9816 */ /* 0x000fca000000000c */
[----:B------:R0:W-:Y:S04]  /*cbe0*/  STL.S16 [R1+0x3fa], R12 ;  /* 0x0003fa0c01007387 */ /* 0x0001e80000100600 */
[----:B0-----:R-:W3:Y:S01]  /*cbf0*/  LDL.LU R12, [R1+0x50c] ;  /* 0x00050c00010c7983 */ /* 0x001ee20000300800 */
[----:B------:R-:W-:-:S05]  /*cc00*/  @!P1 PRMT R13, R4, 0x7610, R13 ;  /* 0x00007610040d9816 */ /* 0x000fca000000000d */
[----:B------:R0:W-:Y:S04]  /*cc10*/  STL.S16 [R1+0x3f4], R13 ;  /* 0x0003f40d01007387 */ /* 0x0001e80000100600 */
[----:B0-----:R-:W4:Y:S01]  /*cc20*/  LDL.LU R13, [R1+0x504] ;  /* 0x00050400010d7983 */ /* 0x001f220000300800 */
[----:B---3--:R-:W-:-:S04]  /*cc30*/  PRMT R12, RZ, 0x7610, R12 ;  /* 0x00007610ff0c7816 */ /* 0x008fc8000000000c */
[----:B------:R-:W-:-:S05]  /*cc40*/  @!P1 PRMT R12, R5, 0x7610, R12 ;  /* 0x00007610050c9816 */ /* 0x000fca000000000c */
[----:B------:R0:W-:Y:S04]  /*cc50*/  STL.S16 [R1+0x3f8], R12 ;  /* 0x0003f80c01007387 */ /* 0x0001e80000100600 */
[----:B0-----:R-:W3:Y:S01]  /*cc60*/  LDL.LU R12, [R1+0x500] ;  /* 0x00050000010c7983 */ /* 0x001ee20000300800 */
[----:B------:R-:W-:Y:S02]  /*cc70*/  MOV R8, R37 ;  /* 0x0000002500087202 */ /* 0x000fe40000000f00 */
[----:B----4-:R-:W-:Y:S01]  /*cc80*/  PRMT R13, RZ, 0x7610, R13 ;  /* 0x00007610ff0d7816 */ /* 0x010fe2000000000d */
[----:B------:R-:W4:Y:S04]  /*cc90*/  LDL.LU R37, [R1+0x508] ;  /* 0x0005080001257983 */ /* 0x000f280000300800 */
[----:B------:R3:W-:Y:S02]  /*cca0*/  STL [R1+0x1bc], R8 ;  /* 0x0001bc0801007387 */ /* 0x0007e40000100800 */
[----:B---3--:R-:W-:-:S04]  /*ccb0*/  @!P0 SHF.R.U32.HI R8, RZ, 0x10, R12 ;  /* 0x00000010ff088819 */ /* 0x008fc8000001160c */
[----:B------:R-:W-:-:S05]  /*ccc0*/  @!P0 PRMT R13, R8, 0x7610, R13 ;  /* 0x00007610080d8816 */ /* 0x000fca000000000d */
[----:B------:R0:W-:Y:S04]  /*ccd0*/  STL.S16 [R1+0x2aa], R13 ;  /* 0x0002aa0d01007387 */ /* 0x0001e80000100600 */
[----:B0-----:R-:W3:Y:S01]  /*cce0*/  LDL.LU R13, [R1+0x4f8] ;  /* 0x0004f800010d7983 */ /* 0x001ee20000300800 */
[----:B----4-:R-:W-:Y:S02]  /*ccf0*/  PRMT R37, RZ, 0x7610, R37 ;  /* 0x00007610ff257816 */ /* 0x010fe40000000025 */
        /* <DEDUP_REMOVED lines=24> */
[----:B--2---:R-:W-:-:S04]  /*ce80*/  PRMT R34, RZ, 0x7610, R34 ;  /* 0x00007610ff227816 */ /* 0x004fc80000000022 */
[----:B------:R-:W-:-:S05]  /*ce90*/  @!P3 PRMT R34, R37, 0x7610, R34 ;  /* 0x000076102522b816 */ /* 0x000fca0000000022 */
[----:B------:R0:W-:Y:S04]  /*cea0*/  STL.S16 [R1+0x3fc], R34 ;  /* 0x0003fc2201007387 */ /* 0x0001e80000100600 */
[----:B0-----:R-:W2:Y:S01]  /*ceb0*/  LDL.LU R34, [R1+0x4d4] ;  /* 0x0004d40001227983 */ /* 0x001ea20000300800 */
[----:B---3--:R-:W-:-:S04]  /*cec0*/  PRMT R35, RZ, 0x7610, R35 ;  /* 0x00007610ff237816 */ /* 0x008fc80000000023 */
[----:B------:R-:W-:-:S05]  /*ced0*/  @!P3 PRMT R35, R36, 0x7610, R35 ;  /* 0x000076102423b816 */ /* 0x000fca0000000023 */
[----:B------:R0:W-:Y:S04]  /*cee0*/  STL.S16 [R1+0x400], R35 ;  /* 0x0004002301007387 */ /* 0x0001e80000100600 */
[----:B0-----:R-:W3:Y:S01]  /*cef0*/  LDL.LU R35, [R1+0x4d0] ;  /* 0x0004d00001237983 */ /* 0x001ee20000300800 */
[----:B------:R-:W-:Y:S01]  /*cf00*/  LOP3.LUT P2, RZ, R42, 0x10, RZ, 0xc0, !PT ;  /* 0x000000102aff7812 */ /* 0x000fe2000784c0ff */
[----:B------:R-:W-:Y:S01]  /*cf10*/  IMAD.MOV.U32 R8, RZ, RZ, R43 ;  /* 0x000000ffff087224 */ /* 0x000fe200078e002b */
[----:B--2---:R-:W-:Y:S01]  /*cf20*/  PRMT R34, RZ, 0x7610, R34 ;  /* 0x00007610ff227816 */ /* 0x004fe20000000022 */
[----:B------:R-:W2:Y:S04]  /*cf30*/  LDL.LU R43, [R1+0x4d8] ;  /* 0x0004d800012b7983 */ /* 0x000ea80000300800 */
[----:B------:R3:W-:Y:S06]  /*cf40*/  STL [R1+0x1c4], R8 ;  /* 0x0001c40801007387 */ /* 0x0007ec0000100800 */
[----:B---3--:R-:W-:-:S04]  /*cf50*/  @!P2 SHF.R.U32.HI R8, RZ, 0x10, R35 ;  /* 0x00000010ff08a819 */ /* 0x008fc80000011623 */
[----:B------:R-:W-:-:S05]  /*cf60*/  @!P2 PRMT R34, R8, 0x7610, R34 ;  /* 0x000076100822a816 */ /* 0x000fca0000000022 */
[----:B------:R0:W-:Y:S04]  /*cf70*/  STL.S16 [R1+0x29a], R34 ;  /* 0x00029a2201007387 */ /* 0x0001e80000100600 */
[----:B0-----:R-:W3:Y:S01]  /*cf80*/  LDL.LU R34, [R1+0x4c8] ;  /* 0x0004c80001227983 */ /* 0x001ee20000300800 */
[----:B--2---:R-:W-:-:S03]  /*cf90*/  PRMT R43, RZ, 0x7610, R43 ;  /* 0x00007610ff2b7816 */ /* 0x004fc6000000002b */
[----:B------:R0:W-:Y:S04]  /*cfa0*/  STL [R1+0xc8], R39 ;  /* 0x0000c82701007387 */ /* 0x0001e80000100800 */
[----:B0-----:R-:W2:Y:S01]  /*cfb0*/  LDL.LU R39, [R1+0x4cc] ;  /* 0x0004cc0001277983 */ /* 0x001ea20000300800 */
        /* <DEDUP_REMOVED lines=12> */
[----:B------:R-:W-:Y:S02]  /*d080*/  LOP3.LUT P1, RZ, R42, 0x8, RZ, 0xc0, !PT ;  /* 0x000000082aff7812 */ /* 0x000fe4000782c0ff */
[----:B------:R-:W-:Y:S02]  /*d090*/  MOV R8, R38 ;  /* 0x0000002600087202 */ /* 0x000fe40000000f00 */
[----:B--2---:R-:W-:Y:S01]  /*d0a0*/  PRMT R39, RZ, 0x7610, R39 ;  /* 0x00007610ff277816 */ /* 0x004fe20000000027 */
[----:B------:R-:W2:Y:S04]  /*d0b0*/  LDL.LU R38, [R1+0x4c0] ;  /* 0x0004c00001267983 */ /* 0x000ea80000300800 */
[----:B------:R3:W-:Y:S04]  /*d0c0*/  STL [R1+0x1c8], R8 ;  /* 0x0001c80801007387 */ /* 0x0007e80000100800 */
        /* <DEDUP_REMOVED lines=30> */
[----:B0-----:R-:W2:Y:S04]  /*d2b0*/  LDL.LU R29, [R1+0x49c] ;  /* 0x00049c00011d7983 */ /* 0x001ea80000300800 */
[----:B------:R0:W-:Y:S04]  /*d2c0*/  STL [R1+0x1d0], R0 ;  /* 0x0001d00001007387 */ /* 0x0001e80000100800 */
[----:B0-----:R-:W4:Y:S01]  /*d2d0*/  LDL.LU R0, [R1+0x488] ;  /* 0x0004880001007983 */ /* 0x001f220000300800 */
[----:B---3--:R-:W-:-:S04]  /*d2e0*/  @!P0 SHF.R.U32.HI R8, RZ, 0x10, R44 ;  /* 0x00000010ff088819 */ /* 0x008fc8000001162c */
[----:B------:R-:W-:-:S05]  /*d2f0*/  @!P0 PRMT R28, R8, 0x7610, R28 ;  /* 0x00007610081c8816 */ /* 0x000fca000000001c */
[----:B------:R0:W-:Y:S04]  /*d300*/  STL.S16 [R1+0x412], R28 ;  /* 0x0004121c01007387 */ /* 0x0001e80000100600 */
[----:B0-----:R-:W3:Y:S01]  /*d310*/  LDL.LU R28, [R1+0x494] ;  /* 0x00049400011c7983 */ /* 0x001ee20000300800 */
[----:B--2---:R-:W-:-:S04]  /*d320*/  PRMT R29, RZ, 0x7610, R29 ;  /* 0x00007610ff1d7816 */ /* 0x004fc8000000001d */
[----:B------:R-:W-:Y:S01]  /*d330*/  @!P0 PRMT R29, R44, 0x7610, R29 ;  /* 0x000076102c1d8816 */ /* 0x000fe2000000001d */
[----:B------:R0:W-:Y:S01]  /*d340*/  STL [R1+0xd4], R2 ;  /* 0x0000d40201007387 */ /* 0x0001e20000100800 */
[----:B----4-:R-:W-:Y:S02]  /*d350*/  PRMT R0, RZ, 0x7610, R0 ;  /* 0x00007610ff007816 */ /* 0x010fe40000000000 */
[----:B---3--:R-:W-:-:S04]  /*d360*/  PRMT R28, RZ, 0x7610, R28 ;  /* 0x00007610ff1c7816 */ /* 0x008fc8000000001c */
        /* <DEDUP_REMOVED lines=44> */
[----:B------:R-:W-:Y:S02]  /*d630*/  @!P1 PRMT R3, R2, 0x7610, R3 ;  /* 0x0000761002039816 */ /* 0x000fe40000000003 */
[----:B---3--:R-:W-:-:S03]  /*d640*/  MOV R2, R28 ;  /* 0x0000001c00027202 */ /* 0x008fc60000000f00 */
[----:B------:R4:W-:Y:S02]  /*d650*/  STL.S16 [R1+0x42a], R3 ;  /* 0x00042a0301007387 */ /* 0x0009e40000100600 */
[----:B----4-:R-:W-:Y:S02]  /*d660*/  IMAD.MOV.U32 R3, RZ, RZ, R29 ;  /* 0x000000ffff037224 */ /* 0x010fe400078e001d */
        /* <DEDUP_REMOVED lines=133> */
[----:B------:R-:W-:Y:S01]  /*dec0*/  ISETP.NE.AND P2, PT, RZ, UR19, PT ;  /* 0x00000013ff007c0c */ /* 0x000fe2000bf45270 */
[----:B------:R-:W-:Y:S01]  /*ded0*/  IMAD.U32 R12, RZ, RZ, UR17 ;  /* 0x00000011ff0c7e24 */ /* 0x000fe2000f8e00ff */
[----:B------:R-:W-:-:S03]  /*dee0*/  MOV R13, 0x2 ;  /* 0x00000002000d7802 */ /* 0x000fc60000000f00 */
[----:B--2---:R-:W-:-:S08]  /*def0*/  IMAD R12, R12, 0xa0, R42 ;  /* 0x000000a00c0c7824 */ /* 0x004fd000078e022a */
[----:B------:R-:W-:Y:S02]  /*df00*/  @P2 SHF.R.S32.HI R2, RZ, 0x1f, R12 ;  /* 0x0000001fff022819 */ /* 0x000fe4000001140c */
[----:B------:R-:W-:-:S04]  /*df10*/  @P2 LEA R10, P3, R12, c[0x0][0x190], 0x1 ;  /* 0x000064000c0a2a11 */ /* 0x000fc800078608ff */
[C---:B------:R-:W-:Y:S01]  /*df20*/  @P2 LEA.HI.X R11, R12.reuse, c[0x0][0x194], R2, 0x1, P3 ;  /* 0x000065000c0b2a11 */ /* 0x040fe200018f0c02 */
[----:B------:R-:W-:-:S04]  /*df30*/  IMAD.WIDE R12, R12, R13, c[0x0][0x188] ;  /* 0x000062000c0c7625 */ /* 0x000fc800078e020d */
[----:B------:R0:W2:Y:S04]  /*df40*/  @P2 LDG.E.U16 R2, [R10.64] ;  /* 0x0000000e0a022981 */ /* 0x0000a8000c1e1500 */
[----:B------:R1:W3:Y:S04]  /*df50*/  LDG.E.U16 R5, [R12.64] ;  /* 0x0000000e0c057981 */ /* 0x0002e8000c1e1500 */
[----:B0-----:R-:W4:Y:S04]  /*df60*/  @P2 LDG.E.U16 R10, [R10.64+0x2] ;  /* 0x0000020e0a0a2981 */ /* 0x001f28000c1e1500 */
[----:B-1----:R-:W4:Y:S01]  /*df70*/  LDG.E.U16 R12, [R12.64+0x2] ;  /* 0x0000020e0c0c7981 */ /* 0x002f22000c1e1500 */
[----:B--2---:R-:W-:-:S02]  /*df80*/  @P2 PRMT R3, RZ, 0x5410, R2 ;  /* 0x00005410ff032816 */ /* 0x004fc40000000002 */
[----:B---3--:R-:W-:Y:S02]  /*df90*/  PRMT R2, RZ, 0x5410, R5 ;  /* 0x00005410ff027816 */ /* 0x008fe40000000005 */
[----:B----4-:R-:W-:Y:S02]  /*dfa0*/  @P2 PRMT R4, RZ, 0x5410, R10 ;  /* 0x00005410ff042816 */ /* 0x010fe4000000000a */
[----:B------:R-:W-:Y:S02]  /*dfb0*/  PRMT R5, RZ, 0x5410, R12 ;  /* 0x00005410ff057816 */ /* 0x000fe4000000000c */
.L_x_700:
[----:B------:R-:W-:Y:S05]  /*dfc0*/  BSYNC B0 ;  /* 0x0000000000007941 */ /* 0x000fea0003800000 */
.L_x_699:
[----:B------:R-:W2:Y:S02]  /*dfd0*/  LDL.S16 R15, [R1+0x258] ;  /* 0x00025800010f7983 */ /* 0x000ea40000100600 */
[----:B--2---:R-:W-:Y:S02]  /*dfe0*/  PRMT R22, R15, 0x7610, R22 ;  /* 0x000076100f167816 */ /* 0x004fe40000000016 */
[----:B------:R-:W2:Y:S01]  /*dff0*/  LDL.S16 R15, [R1+0x25e] ;  /* 0x00025e00010f7983 */ /* 0x000ea20000100600 */
[----:B------:R-:W-:Y:S02]  /*e000*/  PRMT R14, R19, 0x7610, R14 ;  /* 0x00007610130e7816 */ /* 0x000fe4000000000e */
[----:B------:R-:W-:-:S02]  /*e010*/  PRMT R23, RZ, 0x7610, R23 ;  /* 0x00007610ff177816 */ /* 0x000fc40000000017 */
[----:B------:R-:W-:Y:S02]  /*e020*/  PRMT R21, R22, 0x7610, R21 ;  /* 0x0000761016157816 */ /* 0x000fe40000000015 */
[----:B--2---:R-:W-:Y:S02]  /*e030*/  PRMT R20, R15, 0x7610, R20 ;  /* 0x000076100f147816 */ /* 0x004fe40000000014 */
        /* <DEDUP_REMOVED lines=42> */
.L_x_701:
        /* <DEDUP_REMOVED lines=21> */
[----:B------:R-:W-:-:S03]  /*e430*/  FMUL.FTZ R14, R10, R2 ;  /* 0x000000020a0e7220 */ /* 0x000fc60000410000 */
        /* <DEDUP_REMOVED lines=27> */
.L_x_702:
        /* <DEDUP_REMOVED lines=56> */
.L_x_703:
[----:B------:R-:W2:Y:S02]  /*e970*/  LDL.S16 R19, [R1+0x22a] ;  /* 0x00022a0001137983 */ /* 0x000ea40000100600 */
[----:B--2---:R-:W-:Y:S02]  /*e980*/  PRMT R37, R19, 0x7610, R37 ;  /* 0x0000761013257816 */ /* 0x004fe40000000025 */
[----:B------:R-:W2:Y:S02]  /*e990*/  LDL.S16 R19, [R1+0x238] ;  /* 0x0002380001137983 */ /* 0x000ea40000100600 */
[----:B------:R-:W-:Y:S02]  /*e9a0*/  PRMT R36, R37, 0x7610, R36 ;  /* 0x0000761025247816 */ /* 0x000fe40000000024 */
[----:B--2---:R-:W-:Y:S02]  /*e9b0*/  PRMT R35, R19, 0x7610, R35 ;  /* 0x0000761013237816 */ /* 0x004fe40000000023 */
[----:B------:R-:W2:Y:S01]  /*e9c0*/  LDL.S16 R19, [R1+0x22c] ;  /* 0x00022c0001137983 */ /* 0x000ea20000100600 */
[----:B------:R-:W-:-:S02]  /*e9d0*/  PRMT R34, R36, 0x7610, R34 ;  /* 0x0000761024227816 */ /* 0x000fc40000000022 */
[----:B------:R-:W-:Y:S02]  /*e9e0*/  PRMT R25, R35, 0x7610, R25 ;  /* 0x0000761023197816 */ /* 0x000fe40000000019 */
[----:B--2---:R-:W-:Y:S02]  /*e9f0*/  PRMT R24, R19, 0x7610, R24 ;  /* 0x0000761013187816 */ /* 0x004fe40000000018 */
[----:B------:R-:W2:Y:S01]  /*ea00*/  LDL.LU.S16 R19, [R1+0x22e] ;  /* 0x00022e0001137983 */ /* 0x000ea20000300600 */
[----:B------:R-:W-:Y:S01]  /*ea10*/  FFMA.FTZ R12, R16, R14, R12 ;  /* 0x0000000e100c7223 */ /* 0x000fe2000001000c */
[----:B------:R-:W-:Y:S01]  /*ea20*/  PRMT R20, R34, 0x7610, R20 ;  /* 0x0000761022147816 */ /* 0x000fe20000000014 */
[----:B------:R-:W-:Y:S01]  /*ea30*/  FADD.FTZ R18, R18, R14 ;  /* 0x0000000e12127221 */ /* 0x000fe20000010000 */
[----:B------:R-:W-:Y:S01]  /*ea40*/  PRMT R23, R25, 0x7610, R23 ;  /* 0x0000761019177816 */ /* 0x000fe20000000017 */
[----:B------:R-:W-:Y:S01]  /*ea50*/  FFMA.FTZ R11, R15, R17, R11 ;  /* 0x000000110f0b7223 */ /* 0x000fe2000001000b */
[----:B------:R-:W-:-:S02]  /*ea60*/  PRMT R20, RZ, 0x5410, R20 ;  /* 0x00005410ff147816 */ /* 0x000fc40000000014 */
[----:B------:R-:W-:-:S03]  /*ea70*/  PRMT R22, R24, 0x7610, R22 ;  /* 0x0000761018167816 */ /* 0x000fc60000000016 */
[----:B------:R-:W-:-:S04]  /*ea80*/  FADD.FTZ R20, R20, -UR9 ;  /* 0x8000000914147e21 */ /* 0x000fc80008010000 */
[----:B------:R-:W-:Y:S01]  /*ea90*/  FMUL.FTZ R20, R20, UR5 ;  /* 0x0000000514147c20 */ /* 0x000fe20008410000 */
[----:B--2---:R-:W-:Y:S01]  /*eaa0*/  PRMT R21, R19, 0x7610, R21 ;  /* 0x0000761013157816 */ /* 0x004fe20000000015 */
[----:B------:R-:W-:-:S04]  /*eab0*/  FMUL.FTZ R19, R14, R2 ;  /* 0x000000020e137220 */ /* 0x000fc80000410000 */
[----:B------:R-:W-:Y:S02]  /*eac0*/  FFMA.FTZ R8, R16, R19, R8 ;  /* 0x0000001310087223 */ /* 0x000fe40000010008 */
[----:B------:R-:W-:Y:S02]  /*ead0*/  FMUL.FTZ R16, R17, R5 ;  /* 0x0000000511107220 */ /* 0x000fe40000410000 */
[----:B------:R-:W-:Y:S01]  /*eae0*/  FADD.FTZ R10, R10, R19 ;  /* 0x000000130a0a7221 */ /* 0x000fe20000010000 */
[----:B------:R-:W-:Y:S01]  /*eaf0*/  PRMT R19, RZ, 0x5410, R22 ;  /* 0x00005410ff137816 */ /* 0x000fe20000000016 */
[----:B------:R-:W-:Y:S01]  /*eb00*/  FFMA.FTZ R14, R15, R16, R8 ;  /* 0x000000100f0e7223 */ /* 0x000fe20000010008 */
[----:B------:R-:W-:Y:S01]  /*eb10*/  PRMT R15, RZ, 0x5410, R23 ;  /* 0x00005410ff0f7816 */ /* 0x000fe20000000017 */
[----:B------:R-:W-:Y:S01]  /*eb20*/  FADD.FTZ R10, R16, R10 ;  /* 0x0000000a100a7221 */ /* 0x000fe20000010000 */
[----:B------:R-:W-:-:S03]  /*eb30*/  PRMT R8, RZ, 0x5410, R21 ;  /* 0x00005410ff087816 */ /* 0x000fc60000000015 */
        /* <DEDUP_REMOVED lines=21> */
.L_x_704:
        /* <DEDUP_REMOVED lines=10> */
[----:B------:R-:W-:Y:S02]  /*ed30*/  PRMT R22, R35, 0x7610, R22 ;  /* 0x0000761023167816 */ /* 0x000fe40000000016 */
[----:B------:R-:W-:Y:S01]  /*ed40*/  PRMT R24, R21, 0x7610, R24 ;  /* 0x0000761015187816 */ /* 0x000fe20000000018 */
[----:B------:R-:W-:Y:S01]  /*ed50*/  FMUL.FTZ R21, R8, R5 ;  /* 0x0000000508157220 */ /* 0x000fe20000410000 */
[----:B------:R-:W-:Y:S02]  /*ed60*/  PRMT R25, R34, 0x7610, R25 ;  /* 0x0000761022197816 */ /* 0x000fe40000000019 */
[----:B------:R-:W-:-:S05]  /*ed70*/  PRMT R22, RZ, 0x5410, R22 ;  /* 0x00005410ff167816 */ /* 0x000fca0000000016 */
[----:B------:R-:W-:-:S04]  /*ed80*/  FADD.FTZ R22, R22, -UR9 ;  /* 0x8000000916167e21 */ /* 0x000fc80008010000 */
[----:B------:R-:W-:Y:S01]  /*ed90*/  FMUL.FTZ R22, R22, UR5 ;  /* 0x0000000516167c20 */ /* 0x000fe20008410000 */
[----:B--2---:R-:W-:Y:S01]  /*eda0*/  PRMT R23, R16, 0x7610, R23 ;  /* 0x0000761010177816 */ /* 0x004fe20000000017 */
[----:B------:R-:W-:-:S04]  /*edb0*/  FMUL.FTZ R16, R19, R2 ;  /* 0x0000000213107220 */ /* 0x000fc80000410000 */
[----:B------:R-:W-:Y:S02]  /*edc0*/  FFMA.FTZ R14, R20, R16, R14 ;  /* 0x00000010140e7223 */ /* 0x000fe4000001000e */
[----:B------:R-:W-:Y:S02]  /*edd0*/  FADD.FTZ R16, R10, R16 ;  /* 0x000000100a107221 */ /* 0x000fe40000010000 */
[----:B------:R-:W-:Y:S01]  /*ede0*/  FADD.FTZ R10, R13, R17 ;  /* 0x000000110d0a7221 */ /* 0x000fe20000010000 */
[----:B------:R-:W-:Y:S01]  /*edf0*/  PRMT R13, RZ, 0x5410, R23 ;  /* 0x00005410ff0d7816 */ /* 0x000fe20000000017 */
[----:B------:R-:W-:Y:S01]  /*ee00*/  FFMA.FTZ R17, R15, R21, R14 ;  /* 0x000000150f117223 */ /* 0x000fe2000001000e */
[----:B------:R-:W-:Y:S01]  /*ee10*/  PRMT R14, RZ, 0x5410, R25 ;  /* 0x00005410ff0e7816 */ /* 0x000fe20000000019 */
[----:B------:R-:W-:Y:S01]  /*ee20*/  FFMA.FTZ R20, R20, R19, R12 ;  /* 0x0000001314147223 */ /* 0x000fe2000001000c */
[----:B------:R-:W-:Y:S01]  /*ee30*/  PRMT R12, RZ, 0x5410, R24 ;  /* 0x00005410ff0c7816 */ /* 0x000fe20000000018 */
[----:B------:R-:W-:-:S02]  /*ee40*/  FADD.FTZ R16, R21, R16 ;  /* 0x0000001015107221 */ /* 0x000fc40000010000 */
        /* <DEDUP_REMOVED lines=21> */
.L_x_705:
        /* <DEDUP_REMOVED lines=13> */
[----:B------:R-:W-:Y:S01]  /*f070*/  FMUL.FTZ R23, R13, R5 ;  /* 0x000000050d177220 */ /* 0x000fe20000410000 */
[----:B------:R-:W-:Y:S02]  /*f080*/  PRMT R34, R36, 0x7610, R34 ;  /* 0x0000761024227816 */ /* 0x000fe40000000022 */
[----:B--2---:R-:W-:Y:S01]  /*f090*/  PRMT R24, R21, 0x7610, R24 ;  /* 0x0000761015187816 */ /* 0x004fe20000000018 */
[----:B------:R-:W-:-:S04]  /*f0a0*/  FMUL.FTZ R21, R12, R2 ;  /* 0x000000020c157220 */ /* 0x000fc80000410000 */
[----:B------:R-:W-:Y:S02]  /*f0b0*/  FFMA.FTZ R17, R22, R21, R17 ;  /* 0x0000001516117223 */ /* 0x000fe40000010011 */
[----:B------:R-:W-:Y:S02]  /*f0c0*/  FADD.FTZ R16, R16, R21 ;  /* 0x0000001510107221 */ /* 0x000fe40000010000 */
[----:B------:R-:W-:Y:S01]  /*f0d0*/  FFMA.FTZ R21, R15, R8, R11 ;  /* 0x000000080f157223 */ /* 0x000fe2000001000b */
[----:B------:R-:W-:Y:S01]  /*f0e0*/  PRMT R11, RZ, 0x5410, R35 ;  /* 0x00005410ff0b7816 */ /* 0x000fe20000000023 */
[----:B------:R-:W-:Y:S01]  /*f0f0*/  FFMA.FTZ R18, R14, R23, R17 ;  /* 0x000000170e127223 */ /* 0x000fe20000010011 */
[----:B------:R-:W-:Y:S01]  /*f100*/  PRMT R17, RZ, 0x5410, R34 ;  /* 0x00005410ff117816 */ /* 0x000fe20000000022 */
[----:B------:R-:W-:Y:S01]  /*f110*/  FADD.FTZ R23, R23, R16 ;  /* 0x0000001017177221 */ /* 0x000fe20000010000 */
[----:B------:R-:W-:Y:S01]  /*f120*/  PRMT R15, RZ, 0x5410, R25 ;  /* 0x00005410ff0f7816 */ /* 0x000fe20000000019 */
        /* <DEDUP_REMOVED lines=24> */
.L_x_706:
[----:B------:R-:W-:Y:S02]  /*f2b0*/  FMUL.FTZ R24, R15, R2 ;  /* 0x000000020f187220 */ /* 0x000fe40000410000 */
[----:B------:R-:W-:Y:S02]  /*f2c0*/  FMUL.FTZ R25, R16, R5 ;  /* 0x0000000510197220 */ /* 0x000fe40000410000 */
[----:B------:R-:W-:Y:S02]  /*f2d0*/  FFMA.FTZ R18, R11, R24, R18 ;  /* 0x000000180b127223 */ /* 0x000fe40000010012 */
[----:B------:R-:W-:Y:S02]  /*f2e0*/  FADD.FTZ R24, R23, R24 ;  /* 0x0000001817187221 */ /* 0x000fe40000010000 */
[----:B------:R-:W-:Y:S01]  /*f2f0*/  FADD.FTZ R23, R10, R8 ;  /* 0x000000080a177221 */ /* 0x000fe20000010000 */
[----:B------:R-:W-:Y:S01]  /*f300*/  PRMT R10, RZ, 0x5410, R45 ;  /* 0x00005410ff0a7816 */ /* 0x000fe2000000002d */
[----:B------:R-:W-:Y:S01]  /*f310*/  FFMA.FTZ R22, R22, R12, R20 ;  /* 0x0000000c16167223 */ /* 0x000fe20000010014 */
[--C-:B------:R-:W-:Y:S01]  /*f320*/  PRMT R20, RZ, 0x5410, R33.reuse ;  /* 0x00005410ff147816 */ /* 0x100fe20000000021 */
[----:B------:R-:W-:Y:S01]  /*f330*/  FFMA.FTZ R8, R17, R25, R18 ;  /* 0x0000001911087223 */ /* 0x000fe20000010012 */
[----:B------:R-:W-:Y:S01]  /*f340*/  PRMT R18, RZ, 0x7610, R32 ;  /* 0x00007610ff127816 */ /* 0x000fe20000000020 */
[----:B------:R-:W-:Y:S01]  /*f350*/  FADD.FTZ R24, R25, R24 ;  /* 0x0000001819187221 */ /* 0x000fe20000010000 */
[----:B------:R-:W-:Y:S01]  /*f360*/  PRMT R33, RZ, 0x7610, R33 ;  /* 0x00007610ff217816 */ /* 0x000fe20000000021 */
[----:B------:R-:W-:-:S02]  /*f370*/  FADD.FTZ R20, R20, -UR9 ;  /* 0x8000000914147e21 */ /* 0x000fc40008010000 */
        /* <DEDUP_REMOVED lines=22> */
.L_x_707:
[----:B------:R-:W2:Y:S04]  /*f4e0*/  LDL.S16 R35, [R1+0x24c] ;  /* 0x00024c0001237983 */ /* 0x000ea80000100600 */
[----:B------:R-:W3:Y:S01]  /*f4f0*/  LDL.LU.S16 R34, [R1+0x24e] ;  /* 0x00024e0001227983 */ /* 0x000ee20000300600 */
[----:B------:R-:W-:Y:S01]  /*f500*/  FMUL.FTZ R25, R33, R2 ;  /* 0x0000000221197220 */ /* 0x000fe20000410000 */
[----:B------:R-:W-:Y:S01]  /*f510*/  PRMT R32, RZ, 0x5410, R32 ;  /* 0x00005410ff207816 */ /* 0x000fe20000000020 */
[----:B------:R-:W-:Y:S02]  /*f520*/  FFMA.FTZ R21, R14, R13, R21 ;  /* 0x0000000d0e157223 */ /* 0x000fe40000010015 */
[----:B------:R-:W-:Y:S02]  /*f530*/  FFMA.FTZ R8, R18, R25, R8 ;  /* 0x0000001912087223 */ /* 0x000fe40000010008 */
[----:B------:R-:W-:-:S02]  /*f540*/  FADD.FTZ R24, R24, R25 ;  /* 0x0000001918187221 */ /* 0x000fc40000010000 */
[----:B------:R-:W-:Y:S02]  /*f550*/  FMUL.FTZ R25, R10, R5 ;  /* 0x000000050a197220 */ /* 0x000fe40000410000 */
[----:B------:R-:W-:Y:S02]  /*f560*/  FADD.FTZ R19, R19, R12 ;  /* 0x0000000c13137221 */ /* 0x000fe40000010000 */
        /* <DEDUP_REMOVED lines=28> */
.L_x_708:
        /* <DEDUP_REMOVED lines=37> */
.L_x_709:
[----:B------:R-:W2:Y:S04]  /*f980*/  LDL.S16 R37, [R1+0x254] ;  /* 0x0002540001257983 */ /* 0x000ea80000100600 */
[----:B------:R-:W3:Y:S01]  /*f990*/  LDL.LU.S16 R39, [R1+0x256] ;  /* 0x0002560001277983 */ /* 0x000ee20000300600 */
[----:B------:R-:W-:Y:S01]  /*f9a0*/  FMUL.FTZ R34, R36, R2 ;  /* 0x0000000224227220 */ /* 0x000fe20000410000 */
[----:B------:R-:W-:Y:S01]  /*f9b0*/  PRMT R9, RZ, 0x7610, R9 ;  /* 0x00007610ff097816 */ /* 0x000fe20000000009 */
[----:B------:R-:W-:Y:S02]  /*f9c0*/  FMUL.FTZ R35, R38, R5 ;  /* 0x0000000526237220 */ /* 0x000fe40000410000 */
[----:B------:R-:W-:Y:S02]  /*f9d0*/  FFMA.FTZ R13, R11, R34, R13 ;  /* 0x000000220b0d7223 */ /* 0x000fe4000001000d */
[----:B------:R-:W-:-:S02]  /*f9e0*/  FADD.FTZ R34, R25, R34 ;  /* 0x0000002219227221 */ /* 0x000fc40000010000 */
[----:B------:R-:W-:Y:S01]  /*f9f0*/  FADD.FTZ R25, R19, R15 ;  /* 0x0000000f13197221 */ /* 0x000fe20000010000 */
[----:B------:R-:W-:Y:S01]  /*fa00*/  PRMT R15, RZ, 0x5410, R26 ;  /* 0x00005410ff0f7816 */ /* 0x000fe2000000001a */
[----:B------:R-:W-:Y:S02]  /*fa10*/  FFMA.FTZ R19, R14, R35, R13 ;  /* 0x000000230e137223 */ /* 0x000fe4000001000d */
[----:B------:R-:W-:Y:S02]  /*fa20*/  FFMA.FTZ R31, R17, R16, R21 ;  /* 0x00000010111f7223 */ /* 0x000fe40000010015 */
[----:B------:R-:W-:Y:S01]  /*fa30*/  FADD.FTZ R34, R35, R34 ;  /* 0x0000002223227221 */ /* 0x000fe20000010000 */
        /* <DEDUP_REMOVED lines=25> */
.L_x_710:
[----:B------:R-:W2:Y:S04]  /*fbd0*/  LDL.LU.S16 R40, [R1+0x24a] ;  /* 0x00024a0001287983 */ /* 0x000ea80000300600 */
[----:B------:R-:W3:Y:S01]  /*fbe0*/  LDL.S16 R39, [R1+0x260] ;  /* 0x0002600001277983 */ /* 0x000ee20000100600 */
[----:B------:R-:W-:Y:S02]  /*fbf0*/  FMUL.FTZ R21, R15, R2 ;  /* 0x000000020f157220 */ /* 0x000fe40000410000 */
[----:B------:R-:W-:Y:S01]  /*fc00*/  FADD.FTZ R9, R23, R16 ;  /* 0x0000001017097221 */ /* 0x000fe20000010000 */
[----:B------:R-:W-:Y:S01]  /*fc10*/  PRMT R16, RZ, 0x7610, R26 ;  /* 0x00007610ff107816 */ /* 0x000fe2000000001a */
[----:B------:R-:W-:Y:S02]  /*fc20*/  FFMA.FTZ R19, R37, R21, R19 ;  /* 0x0000001525137223 */ /* 0x000fe40000010013 */
[----:B------:R-:W-:-:S02]  /*fc30*/  FADD.FTZ R21, R34, R21 ;  /* 0x0000001522157221 */ /* 0x000fc40000010000 */
[----:B------:R-:W-:Y:S02]  /*fc40*/  FFMA.FTZ R34, R18, R33, R22 ;  /* 0x0000002112227223 */ /* 0x000fe40000010016 */
[----:B------:R-:W-:Y:S02]  /*fc50*/  FMUL.FTZ R35, R17, R5 ;  /* 0x0000000511237220 */ /* 0x000fe40000410000 */
[----:B------:R-:W-:Y:S02]  /*fc60*/  FADD.FTZ R16, R16, -UR9 ;  /* 0x8000000910107e21 */ /* 0x000fe40008010000 */
[----:B------:R-:W-:Y:S01]  /*fc70*/  FFMA.FTZ R22, R13, R35, R19 ;  /* 0x000000230d167223 */ /* 0x000fe20000010013 */
        /* <DEDUP_REMOVED lines=26> */
.L_x_711:
[----:B------:R-:W2:Y:S04]  /*fe20*/  LDL.LU.S16 R40, [R1+0x23a] ;  /* 0x00023a0001287983 */ /* 0x000ea80000300600 */
        /* <DEDUP_REMOVED lines=9> */
[----:B------:R-:W-:Y:S01]  /*fec0*/  FADD.FTZ R33, R23, R35 ;  /* 0x0000002317217221 */ /* 0x000fe20000010000 */
[----:B------:R-:W-:Y:S01]  /*fed0*/  PRMT R23, RZ, 0x5410, R30 ;  /* 0x00005410ff177816 */ /* 0x000fe2000000001e */
        /* <DEDUP_REMOVED lines=25> */
.L_x_712:
        /* <DEDUP_REMOVED lines=37> */
.L_x_713:
[----:B------:R-:W2:Y:S04]  /*102c0*/  LDL.S16 R44, [R1+0x264] ;  /* 0x00026400012c7983 */ /* 0x000ea80000100600 */
[----:B------:R-:W3:Y:S04]  /*102d0*/  LDL.S16 R43, [R1+0x278] ;  /* 0x00027800012b7983 */ /* 0x000ee80000100600 */
[----:B------:R-:W4:Y:S04]  /*102e0*/  LDL.LU.S16 R42, [R1+0x266] ;  /* 0x00026600012a7983 */ /* 0x000f280000300600 */
[----:B------:R-:W4:Y:S01]  /*102f0*/  LDL.LU.S16 R41, [R1+0x27a] ;  /* 0x00027a0001297983 */ /* 0x000f220000300600 */
        /* <DEDUP_REMOVED lines=35> */
.L_x_714:
[----:B------:R-:W2:Y:S04]  /*10530*/  LDL.S16 R41, [R1+0x26c] ;  /* 0x00026c0001297983 */ /* 0x000ea80000100600 */
[----:B------:R-:W3:Y:S04]  /*10540*/  LDL.S16 R45, [R1+0x27c] ;  /* 0x00027c00012d7983 */ /* 0x000ee80000100600 */
[----:B------:R-:W4:Y:S04]  /*10550*/  LDL.LU.S16 R44, [R1+0x26e] ;  /* 0x00026e00012c7983 */ /* 0x000f280000300600 */
[----:B------:R-:W4:Y:S01]  /*10560*/  LDL.LU.S16 R43, [R1+0x27e] ;  /* 0x00027e00012b7983 */ /* 0x000f220000300600 */
[----:B------:R-:W-:-:S02]  /*10570*/  FMUL.FTZ R40, R32, R2 ;  /* 0x0000000220287220 */ /* 0x000fc40000410000 */
[----:B------:R-:W-:Y:S02]  /*10580*/  FADD.FTZ R12, R10, R12 ;  /* 0x0000000c0a0c7221 */ /* 0x000fe40000010000 */
[----:B------:R-:W-:Y:S02]  /*10590*/  FFMA.FTZ R31, R26, R40, R31 ;  /* 0x000000281a1f7223 */ /* 0x000fe4000001001f */
[----:B------:R-:W-:Y:S02]  /*105a0*/  FADD.FTZ R39, R39, R40 ;  /* 0x0000002827277221 */ /* 0x000fe40000010000 */
[----:B------:R-:W-:Y:S02]  /*105b0*/  FMUL.FTZ R40, R42, R5 ;  /* 0x000000052a287220 */ /* 0x000fe40000410000 */
[----:B------:R-:W-:Y:S02]  /*105c0*/  FFMA.FTZ R11, R11, R36, R34 ;  /* 0x000000240b0b7223 */ /* 0x000fe40000010022 */
        /* <DEDUP_REMOVED lines=29> */
.L_x_715:
[----:B------:R-:W-:Y:S01]  /*107a0*/  FMUL.FTZ R44, R34, R2 ;  /* 0x00000002222c7220 */ /* 0x000fe20000410000 */
[----:B------:R-:W2:Y:S03]  /*107b0*/  LDL.S16 R45, [R1+0x286] ;  /* 0x00028600012d7983 */ /* 0x000ea60000100600 */
[----:B------:R-:W-:Y:S02]  /*107c0*/  FFMA.FTZ R40, R41, R44, R10 ;  /* 0x0000002c29287223 */ /* 0x000fe4000001000a */
[----:B------:R-:W-:Y:S02]  /*107d0*/  FADD.FTZ R10, R39, R44 ;  /* 0x0000002c270a7221 */ /* 0x000fe40000010000 */
[----:B------:R-:W-:Y:S01]  /*107e0*/  FMUL.FTZ R39, R43, R5 ;  /* 0x000000052b277220 */ /* 0x000fe20000410000 */
[----:B------:R-:W3:Y:S01]  /*107f0*/  LDL.S16 R44, [R1+0x282] ;  /* 0x00028200012c7983 */ /* 0x000ee20000100600 */
[----:B------:R-:W-:-:S02]  /*10800*/  FADD.FTZ R36, R9, R36 ;  /* 0x0000002409247221 */ /* 0x000fc40000010000 */
[----:B------:R-:W-:Y:S02]  /*10810*/  FADD.FTZ R9, R39, R10 ;  /* 0x0000000a27097221 */ /* 0x000fe40000010000 */
[----:B------:R-:W4:Y:S01]  /*10820*/  LDL.LU.S16 R10, [R1+0x284] ;  /* 0x00028400010a7983 */ /* 0x000f220000300600 */
[----:B------:R-:W-:Y:S02]  /*10830*/  FFMA.FTZ R14, R14, R38, R8 ;  /* 0x000000260e0e7223 */ /* 0x000fe40000010008 */
[----:B------:R-:W-:Y:S02]  /*10840*/  FFMA.FTZ R8, R31, R39, R40 ;  /* 0x000000271f087223 */ /* 0x000fe40000010028 */
[----:B------:R-:W2:Y:S01]  /*10850*/  LDL.LU.S16 R40, [R1+0x280] ;  /* 0x0002800001287983 */ /* 0x000ea20000300600 */
[----:B----4-:R-:W-:-:S05]  /*10860*/  PRMT R10, RZ, 0x5410, R10 ;  /* 0x00005410ff0a7816 */ /* 0x010fca000000000a */
[----:B------:R-:W-:-:S04]  /*10870*/  FADD.FTZ R10, R10, -UR9 ;  /* 0x800000090a0a7e21 */ /* 0x000fc80008010000 */
[----:B------:R-:W-:-:S05]  /*10880*/  FMUL.FTZ R10, R10, UR5 ;  /* 0x000000050a0a7c20 */ /* 0x000fca0008410000 */
[----:B------:R0:W-:Y:S01]  /*10890*/  STL [R1+0x210], R10 ;  /* 0x0002100a01007387 */ /* 0x0001e20000100800 */
[----:B--2---:R-:W-:Y:S02]  /*108a0*/  PRMT R40, RZ, 0x5410, R40 ;  /* 0x00005410ff287816 */ /* 0x004fe40000000028 */
[----:B---3--:R-:W-:-:S03]  /*108b0*/  PRMT R39, RZ, 0x5410, R44 ;  /* 0x00005410ff277816 */ /* 0x008fc6000000002c */
[----:B------:R-:W-:Y:S01]  /*108c0*/  FADD.FTZ R40, R40, -UR9 ;  /* 0x8000000928287e21 */ /* 0x000fe20008010000 */
[----:B------:R-:W-:-:S03]  /*108d0*/  PRMT R44, RZ, 0x5410, R45 ;  /* 0x00005410ff2c7816 */ /* 0x000fc6000000002d */
        /* <DEDUP_REMOVED lines=21> */
.L_x_716:
[----:B0----5:R0:W-:Y:S04]  /*10a30*/  STL [R1+0x468], R0 ;  /* 0x0004680001007387 */ /* 0x0211e80000100800 */
[----:B------:R-:W2:Y:S04]  /*10a40*/  LDL.S16 R45, [R1+0x296] ;  /* 0x00029600012d7983 */ /* 0x000ea80000100600 */
[----:B0-----:R-:W3:Y:S01]  /*10a50*/  LDL R0, [R1+0x210] ;  /* 0x0002100001007983 */ /* 0x001ee20000100800 */
[----:B------:R-:W-:-:S03]  /*10a60*/  FFMA.FTZ R37, R37, R15, R11 ;  /* 0x0000000f25257223 */ /* 0x000fc6000001000b */
[----:B------:R-:W4:Y:S01]  /*10a70*/  LDL.LU.S16 R11, [R1+0x294] ;  /* 0x00029400010b7983 */ /* 0x000f220000300600 */
[----:B------:R-:W-:-:S04]  /*10a80*/  FMUL.FTZ R10, R39, R2 ;  /* 0x00000002270a7220 */ /* 0x000fc80000410000 */
[----:B------:R-:W-:Y:S02]  /*10a90*/  FFMA.FTZ R8, R40, R10, R8 ;  /* 0x0000000a28087223 */ /* 0x000fe40000010008 */
[----:B------:R-:W-:Y:S02]  /*10aa0*/  FADD.FTZ R9, R9, R10 ;  /* 0x0000000a09097221 */ /* 0x000fe40000010000 */
[----:B------:R-:W-:Y:S02]  /*10ab0*/  FMUL.FTZ R10, R44, R5 ;  /* 0x000000052c0a7220 */ /* 0x000fe40000410000 */
[----:B------:R-:W-:Y:S02]  /*10ac0*/  FADD.FTZ R38, R12, R38 ;  /* 0x000000260c267221 */ /* 0x000fe40000010000 */
[----:B------:R-:W-:Y:S01]  /*10ad0*/  FADD.FTZ R9, R10, R9 ;  /* 0x000000090a097221 */ /* 0x000fe20000010000 */
[----:B------:R-:W2:Y:S01]  /*10ae0*/  LDL.S16 R12, [R1+0x2ba] ;  /* 0x0002ba00010c7983 */ /* 0x000ea20000100600 */
[----:B---3--:R-:W-:-:S03]  /*10af0*/  FFMA.FTZ R8, R0, R10, R8 ;  /* 0x0000000a00087223 */ /* 0x008fc60000010008 */
[----:B------:R-:W3:Y:S04]  /*10b00*/  LDL.LU.S16 R10, [R1+0x2b8] ;  /* 0x0002b800010a7983 */ /* 0x000ee80000300600 */
[----:B------:R0:W5:Y:S01]  /*10b10*/  LDL.LU R0, [R1+0x468] ;  /* 0x0004680001007983 */ /* 0x0001620000300800 */
[----:B----4-:R-:W-:Y:S02]  /*10b20*/  PRMT R11, RZ, 0x5410, R11 ;  /* 0x00005410ff0b7816 */ /* 0x010fe4000000000b */
[----:B--2---:R-:W-:-:S03]  /*10b30*/  PRMT R45, RZ, 0x5410, R45 ;  /* 0x00005410ff2d7816 */ /* 0x004fc6000000002d */
        /* <DEDUP_REMOVED lines=28> */
.L_x_717:
[----:B0-----:R0:W-:Y:S04]  /*10d00*/  STL [R1+0x46c], R3 ;  /* 0x00046c0301007387 */ /* 0x0011e80000100800 */
[----:B-----5:R1:W-:Y:S04]  /*10d10*/  STL [R1+0x468], R0 ;  /* 0x0004680001007387 */ /* 0x0203e80000100800 */
[----:B------:R-:W2:Y:S04]  /*10d20*/  LDL.S16 R45, [R1+0x2be] ;  /* 0x0002be00012d7983 */ /* 0x000ea80000100600 */
[----:B0-----:R-:W3:Y:S04]  /*10d30*/  LDL R3, [R1+0x220] ;  /* 0x0002200001037983 */ /* 0x001ee80000100800 */
[----:B-1----:R-:W4:Y:S01]  /*10d40*/  LDL R0, [R1+0x22c] ;  /* 0x00022c0001007983 */ /* 0x002f220000100800 */
[----:B------:R-:W-:-:S04]  /*10d50*/  FMUL.FTZ R11, R10, R2 ;  /* 0x000000020a0b7220 */ /* 0x000fc80000410000 */
[----:B------:R-:W-:Y:S02]  /*10d60*/  FADD.FTZ R9, R9, R11 ;  /* 0x0000000b09097221 */ /* 0x000fe40000010000 */
[----:B------:R-:W-:Y:S02]  /*10d70*/  FADD.FTZ R15, R36, R15 ;  /* 0x0000000f240f7221 */ /* 0x000fe40000010000 */
[----:B------:R-:W-:Y:S01]  /*10d80*/  FFMA.FTZ R13, R13, R17, R14 ;  /* 0x000000110d0d7223 */ /* 0x000fe2000001000e */
[----:B------:R-:W2:Y:S04]  /*10d90*/  LDL.S16 R36, [R1+0x2c2] ;  /* 0x0002c20001247983 */ /* 0x000ea80000100600 */
[----:B------:R-:W2:Y:S01]  /*10da0*/  LDL.LU.S16 R14, [R1+0x2c0] ;  /* 0x0002c000010e7983 */ /* 0x000ea20000300600 */
[----:B---3--:R-:W-:-:S02]  /*10db0*/  FFMA.FTZ R8, R3, R11, R8 ;  /* 0x0000000b03087223 */ /* 0x008fc40000010008 */
[----:B------:R-:W-:Y:S01]  /*10dc0*/  FMUL.FTZ R11, R12, R5 ;  /* 0x000000050c0b7220 */ /* 0x000fe20000410000 */
[----:B------:R0:W5:Y:S03]  /*10dd0*/  LDL.LU R3, [R1+0x46c] ;  /* 0x00046c0001037983 */ /* 0x0001660000300800 */
[----:B----4-:R-:W-:Y:S02]  /*10de0*/  FFMA.FTZ R8, R0, R11, R8 ;  /* 0x0000000b00087223 */ /* 0x010fe40000010008 */
[----:B------:R-:W-:Y:S01]  /*10df0*/  FADD.FTZ R9, R11, R9 ;  /* 0x000000090b097221 */ /* 0x000fe20000010000 */
[----:B------:R0:W5:Y:S04]  /*10e00*/  LDL.LU R0, [R1+0x468] ;  /* 0x0004680001007983 */ /* 0x0001680000300800 */
[----:B------:R-:W3:Y:S01]  /*10e10*/  LDL.LU.S16 R11, [R1+0x2bc] ;  /* 0x0002bc00010b7983 */ /* 0x000ee20000300600 */
[----:B--2---:R-:W-:-:S05]  /*10e20*/  PRMT R45, RZ, 0x5410, R45 ;  /* 0x00005410ff2d7816 */ /* 0x004fca000000002d */
[----:B------:R-:W-:-:S04]  /*10e30*/  FADD.FTZ R45, R45, -UR9 ;  /* 0x800000092d2d7e21 */ /* 0x000fc80008010000 */
[----:B------:R-:W-:-:S05]  /*10e40*/  FMUL.FTZ R45, R45, UR5 ;  /* 0x000000052d2d7c20 */ /* 0x000fca0008410000 */
[----:B------:R0:W-:Y:S01]  /*10e50*/  STL [R1+0x234], R45 ;  /* 0x0002342d01007387 */ /* 0x0001e20000100800 */
[----:B------:R-:W-:Y:S02]  /*10e60*/  PRMT R14, RZ, 0x5410, R14 ;  /* 0x00005410ff0e7816 */ /* 0x000fe4000000000e */
[----:B------:R-:W-:Y:S02]  /*10e70*/  PRMT R36, RZ, 0x5410, R36 ;  /* 0x00005410ff247816 */ /* 0x000fe40000000024 */
[----:B---3--:R-:W-:-:S05]  /*10e80*/  PRMT R11, RZ, 0x5410, R11 ;  /* 0x00005410ff0b7816 */ /* 0x008fca000000000b */
[----:B------:R-:W-:-:S04]  /*10e90*/  FADD.FTZ R11, R11, -UR9 ;  /* 0x800000090b0b7e21 */ /* 0x000fc80008010000 */
[----:B------:R-:W-:-:S05]  /*10ea0*/  FMUL.FTZ R11, R11, UR5 ;  /* 0x000000050b0b7c20 */ /* 0x000fca0008410000 */
[----:B------:R0:W-:Y:S01]  /*10eb0*/  STL [R1+0x228], R11 ;  /* 0x0002280b01007387 */ /* 0x0001e20000100800 */
        /* <DEDUP_REMOVED lines=20> */
.L_x_718:
        /* <DEDUP_REMOVED lines=48> */
.L_x_719:
[----:B-----5:R1:W-:Y:S01]  /*11300*/  STL [R1+0x468], R0 ;  /* 0x0004680001007387 */ /* 0x0203e20000100800 */
[----:B------:R-:W-:-:S03]  /*11310*/  FADD.FTZ R19, R15, R19 ;  /* 0x000000130f137221 */ /* 0x000fc60000010000 */
[----:B------:R-:W2:Y:S04]  /*11320*/  LDL R15, [R1+0x23c] ;  /* 0x00023c00010f7983 */ /* 0x000ea80000100800 */
[----:B0-----:R-:W3:Y:S04]  /*11330*/  LDL.S16 R45, [R1+0x3ba] ;  /* 0x0003ba00012d7983 */ /* 0x001ee80000100600 */
[----:B-1----:R-:W4:Y:S01]  /*11340*/  LDL R0, [R1+0x230] ;  /* 0x0002300001007983 */ /* 0x002f220000100800 */
[----:B------:R-:W-:-:S04]  /*11350*/  FMUL.FTZ R11, R37, R2 ;  /* 0x00000002250b7220 */ /* 0x000fc80000410000 */
[----:B------:R-:W-:Y:S02]  /*11360*/  FADD.FTZ R9, R9, R11 ;  /* 0x0000000b09097221 */ /* 0x000fe40000010000 */
[----:B------:R-:W-:Y:S02]  /*11370*/  FFMA.FTZ R18, R18, R21, R13 ;  /* 0x0000001512127223 */ /* 0x000fe4000001000d */
[----:B----4-:R-:W-:Y:S02]  /*11380*/  FFMA.FTZ R8, R0, R11, R8 ;  /* 0x0000000b00087223 */ /* 0x010fe40000010008 */
[----:B------:R-:W-:Y:S01]  /*11390*/  FMUL.FTZ R11, R38, R5 ;  /* 0x00000005260b7220 */ /* 0x000fe20000410000 */
[----:B------:R0:W5:Y:S03]  /*113a0*/  LDL.LU R0, [R1+0x468] ;  /* 0x0004680001007983 */ /* 0x0001660000300800 */
[----:B--2---:R-:W-:-:S02]  /*113b0*/  FFMA.FTZ R13, R15, R11, R8 ;  /* 0x0000000b0f0d7223 */ /* 0x004fc40000010008 */
[----:B------:R-:W-:Y:S01]  /*113c0*/  FADD.FTZ R15, R11, R9 ;  /* 0x000000090b0f7221 */ /* 0x000fe20000010000 */
[----:B------:R-:W2:Y:S04]  /*113d0*/  LDL.S16 R8, [R1+0x3bc] ;  /* 0x0003bc0001087983 */ /* 0x000ea80000100600 */
[----:B------:R-:W4:Y:S04]  /*113e0*/  LDL.LU.S16 R11, [R1+0x3b8] ;  /* 0x0003b800010b7983 */ /* 0x000f280000300600 */
[----:B------:R-:W2:Y:S01]  /*113f0*/  LDL.LU.S16 R9, [R1+0x3be] ;  /* 0x0003be0001097983 */ /* 0x000ea20000300600 */
[----:B---3--:R-:W-:-:S05]  /*11400*/  PRMT R45, RZ, 0x5410, R45 ;  /* 0x00005410ff2d7816 */ /* 0x008fca000000002d */
[----:B------:R-:W-:-:S04]  /*11410*/  FADD.FTZ R45, R45, -UR9 ;  /* 0x800000092d2d7e21 */ /* 0x000fc80008010000 */
[----:B------:R-:W-:-:S05]  /*11420*/  FMUL.FTZ R45, R45, UR5 ;  /* 0x000000052d2d7c20 */ /* 0x000fca0008410000 */
[----:B------:R0:W-:Y:S01]  /*11430*/  STL [R1+0x240], R45 ;  /* 0x0002402d01007387 */ /* 0x0001e20000100800 */
[----:B----4-:R-:W-:-:S05]  /*11440*/  PRMT R11, RZ, 0x5410, R11 ;  /* 0x00005410ff0b7816 */ /* 0x010fca000000000b */
[----:B------:R-:W-:-:S04]  /*11450*/  FADD.FTZ R11, R11, -UR9 ;  /* 0x800000090b0b7e21 */ /* 0x000fc80008010000 */
[----:B------:R-:W-:-:S05]  /*11460*/  FMUL.FTZ R11, R11, UR5 ;  /* 0x000000050b0b7c20 */ /* 0x000fca0008410000 */
[----:B------:R0:W-:Y:S01]  /*11470*/  STL [R1+0x238], R11 ;  /* 0x0002380b01007387 */ /* 0x0001e20000100800 */
[----:B--2---:R-:W-:Y:S02]  /*11480*/  PRMT R8, RZ, 0x5410, R8 ;  /* 0x00005410ff087816 */ /* 0x004fe40000000008 */
        /* <DEDUP_REMOVED lines=21> */
.L_x_720:
[----:B0-----:R-:W2:Y:S01]  /*115e0*/  LDL R11, [R1+0x238] ;  /* 0x00023800010b7983 */ /* 0x001ea20000100800 */
[----:B------:R-:W-:Y:S02]  /*115f0*/  FADD.FTZ R21, R17, R21 ;  /* 0x0000001511157221 */ /* 0x000fe40000010000 */
[----:B------:R-:W-:Y:S01]  /*11600*/  FMUL.FTZ R45, R8, R2 ;  /* 0x00000002082d7220 */ /* 0x000fe20000410000 */
[----:B------:R-:W3:Y:S01]  /*11610*/  LDL R17, [R1+0x240] ;  /* 0x0002400001117983 */ /* 0x000ee20000100800 */
[----:B------:R-:W-:Y:S02]  /*11620*/  FFMA.FTZ R20, R20, R23, R16 ;  /* 0x0000001714147223 */ /* 0x000fe40000010010 */
[----:B--2---:R-:W-:Y:S02]  /*11630*/  FFMA.FTZ R11, R11, R45, R13 ;  /* 0x0000002d0b0b7223 */ /* 0x004fe4000001000d */
[----:B------:R-:W-:Y:S02]  /*11640*/  FADD.FTZ R13, R15, R45 ;  /* 0x0000002d0f0d7221 */ /* 0x000fe40000010000 */
[----:B------:R-:W-:Y:S01]  /*11650*/  FMUL.FTZ R15, R9, R5 ;  /* 0x00000005090f7220 */ /* 0x000fe20000410000 */
[----:B------:R-:W2:Y:S03]  /*11660*/  LDL.S16 R45, [R1+0x3b0] ;  /* 0x0003b000012d7983 */ /* 0x000ea60000100600 */
[----:B---3--:R-:W-:-:S02]  /*11670*/  FFMA.FTZ R16, R17, R15, R11 ;  /* 0x0000000f11107223 */ /* 0x008fc4000001000b */
[----:B------:R-:W-:Y:S01]  /*11680*/  FADD.FTZ R17, R15, R13 ;  /* 0x0000000d0f117221 */ /* 0x000fe20000010000 */
[----:B------:R-:W3:Y:S04]  /*11690*/  LDL.S16 R11, [R1+0x3b4] ;  /* 0x0003b400010b7983 */ /* 0x000ee80000100600 */
[----:B------:R-:W4:Y:S04]  /*116a0*/  LDL.LU.S16 R15, [R1+0x3b2] ;  /* 0x0003b200010f7983 */ /* 0x000f280000300600 */
[----:B------:R-:W3:Y:S01]  /*116b0*/  LDL.LU.S16 R13, [R1+0x3b6] ;  /* 0x0003b600010d7983 */ /* 0x000ee20000300600 */
        /* <DEDUP_REMOVED lines=8> */
[----:B---3--:R-:W-:Y:S02]  /*11740*/  PRMT R11, RZ, 0x5410, R11 ;  /* 0x00005410ff0b7816 */ /* 0x008fe4000000000b */
        /* <DEDUP_REMOVED lines=21> */
.L_x_721:
        /* <DEDUP_REMOVED lines=44> */
.L_x_722:
        /* <DEDUP_REMOVED lines=44> */
.L_x_723:
        /* <DEDUP_REMOVED lines=44> */
.L_x_724:
[----:B0-----:R-:W2:Y:S01]  /*120e0*/  LDL R21, [R1+0x250] ;  /* 0x0002500001157983 */ /* 0x001ea20000100800 */
[----:B------:R-:W-:Y:S02]  /*120f0*/  FFMA.FTZ R26, R26, R32, R24 ;  /* 0x000000201a1a7223 */ /* 0x000fe40000010018 */
[----:B------:R-:W-:Y:S01]  /*12100*/  FMUL.FTZ R45, R19, R2 ;  /* 0x00000002132d7220 */ /* 0x000fe20000410000 */
[----:B------:R-:W3:Y:S01]  /*12110*/  LDL R24, [R1+0x254] ;  /* 0x0002540001187983 */ /* 0x000ee20000100800 */
[----:B------:R-:W-:-:S03]  /*12120*/  FADD.FTZ R27, R35, R27 ;  /* 0x0000001b231b7221 */ /* 0x000fc60000010000 */
[----:B------:R-:W4:Y:S01]  /*12130*/  LDL.S16 R35, [R1+0x396] ;  /* 0x0003960001237983 */ /* 0x000f220000100600 */
[----:B--2---:R-:W-:Y:S02]  /*12140*/  FFMA.FTZ R21, R21, R45, R22 ;  /* 0x0000002d15157223 */ /* 0x004fe40000010016 */
[----:B------:R-:W-:Y:S02]  /*12150*/  FADD.FTZ R22, R23, R45 ;  /* 0x0000002d17167221 */ /* 0x000fe40000010000 */
[----:B------:R-:W-:Y:S01]  /*12160*/  FMUL.FTZ R23, R20, R5 ;  /* 0x0000000514177220 */ /* 0x000fe20000410000 */
[----:B------:R-:W2:Y:S03]  /*12170*/  LDL.S16 R45, [R1+0x392] ;  /* 0x00039200012d7983 */ /* 0x000ea60000100600 */
[----:B---3--:R-:W-:Y:S02]  /*12180*/  FFMA.FTZ R24, R24, R23, R21 ;  /* 0x0000001718187223 */ /* 0x008fe40000010015 */
[----:B------:R-:W-:Y:S01]  /*12190*/  FADD.FTZ R23, R23, R22 ;  /* 0x0000001617177221 */ /* 0x000fe20000010000 */
[----:B------:R-:W3:Y:S04]  /*121a0*/  LDL.LU.S16 R21, [R1+0x394] ;  /* 0x0003940001157983 */ /* 0x000ee80000300600 */
[----:B------:R-:W3:Y:S01]  /*121b0*/  LDL.LU.S16 R22, [R1+0x390] ;  /* 0x0003900001167983 */ /* 0x000ee20000300600 */
[----:B----4-:R-:W-:-:S02]  /*121c0*/  PRMT R35, RZ, 0x5410, R35 ;  /* 0x00005410ff237816 */ /* 0x010fc40000000023 */
        /* <DEDUP_REMOVED lines=29> */
.L_x_725:
[----:B0-----:R-:W2:Y:S01]  /*123a0*/  LDL R22, [R1+0x258] ;  /* 0x0002580001167983 */ /* 0x001ea20000100800 */
[----:B------:R-:W-:Y:S02]  /*123b0*/  FFMA.FTZ R30, R30, R42, R25 ;  /* 0x0000002a1e1e7223 */ /* 0x000fe40000010019 */
[----:B------:R-:W-:Y:S01]  /*123c0*/  FMUL.FTZ R45, R21, R2 ;  /* 0x00000002152d7220 */ /* 0x000fe20000410000 */
[----:B------:R-:W3:Y:S03]  /*123d0*/  LDL R25, [R1+0x25c] ;  /* 0x00025c0001197983 */ /* 0x000ee60000100800 */
[----:B------:R-:W-:Y:S02]  /*123e0*/  FADD.FTZ R23, R23, R45 ;  /* 0x0000002d17177221 */ /* 0x000fe40000010000 */
[----:B------:R-:W-:Y:S02]  /*123f0*/  FADD.FTZ R32, R33, R32 ;  /* 0x0000002021207221 */ /* 0x000fe40000010000 */
[----:B------:R-:W4:Y:S01]  /*12400*/  LDL.S16 R33, [R1+0x38e] ;  /* 0x00038e0001217983 */ /* 0x000f220000100600 */
[----:B--2---:R-:W-:-:S02]  /*12410*/  FFMA.FTZ R22, R22, R45, R24 ;  /* 0x0000002d16167223 */ /* 0x004fc40000010018 */
        /* <DEDUP_REMOVED lines=36> */
.L_x_726:
        /* <DEDUP_REMOVED lines=44> */
.L_x_727:
[----:B0-----:R-:W2:Y:S01]  /*12920*/  LDL R24, [R1+0x268] ;  /* 0x0002680001187983 */ /* 0x001ea20000100800 */
[----:B------:R-:W-:Y:S02]  /*12930*/  FADD.FTZ R34, R32, R34 ;  /* 0x0000002220227221 */ /* 0x000fe40000010000 */
[----:B------:R-:W-:Y:S01]  /*12940*/  FMUL.FTZ R45, R23, R2 ;  /* 0x00000002172d7220 */ /* 0x000fe20000410000 */
[----:B------:R-:W3:Y:S01]  /*12950*/  LDL R32, [R1+0x26c] ;  /* 0x00026c0001207983 */ /* 0x000ee20000100800 */
[----:B------:R-:W-:Y:S02]  /*12960*/  FFMA.FTZ R31, R31, R43, R30 ;  /* 0x0000002b1f1f7223 */ /* 0x000fe4000001001e */
[----:B------:R-:W-:Y:S02]  /*12970*/  FADD.FTZ R25, R25, R45 ;  /* 0x0000002d19197221 */ /* 0x000fe40000010000 */
[----:B--2---:R-:W-:Y:S02]  /*12980*/  FFMA.FTZ R24, R24, R45, R26 ;  /* 0x0000002d18187223 */ /* 0x004fe4000001001a */
        /* <DEDUP_REMOVED lines=37> */
.L_x_728:
[----:B0-----:R-:W2:Y:S01]  /*12be0*/  LDL R26, [R1+0x270] ;  /* 0x00027000011a7983 */ /* 0x001ea20000100800 */
[----:B------:R-:W-:Y:S02]  /*12bf0*/  FFMA.FTZ R40, R40, R39, R41 ;  /* 0x0000002728287223 */ /* 0x000fe40000010029 */
[----:B------:R-:W-:Y:S01]  /*12c00*/  FMUL.FTZ R45, R24, R2 ;  /* 0x00000002182d7220 */ /* 0x000fe20000410000 */
[----:B------:R-:W3:Y:S01]  /*12c10*/  LDL R41, [R1+0x274] ;  /* 0x0002740001297983 */ /* 0x000ee20000100800 */
[----:B------:R-:W-:-:S03]  /*12c20*/  FADD.FTZ R43, R42, R43 ;  /* 0x0000002b2a2b7221 */ /* 0x000fc60000010000 */
[----:B------:R-:W4:Y:S01]  /*12c30*/  LDL.LU.S16 R42, [R1+0x370] ;  /* 0x00037000012a7983 */ /* 0x000f220000300600 */
[----:B--2---:R-:W-:Y:S02]  /*12c40*/  FFMA.FTZ R26, R26, R45, R30 ;  /* 0x0000002d1a1a7223 */ /* 0x004fe4000001001e */
[----:B------:R-:W-:Y:S02]  /*12c50*/  FADD.FTZ R30, R32, R45 ;  /* 0x0000002d201e7221 */ /* 0x000fe40000010000 */
[----:B------:R-:W2:Y:S01]  /*12c60*/  LDL.S16 R45, [R1+0x372] ;  /* 0x00037200012d7983 */ /* 0x000ea20000100600 */
[----:B------:R-:W-:-:S04]  /*12c70*/  FMUL.FTZ R32, R25, R5 ;  /* 0x0000000519207220 */ /* 0x000fc80000410000 */
[----:B---3--:R-:W-:Y:S02]  /*12c80*/  FFMA.FTZ R41, R41, R32, R26 ;  /* 0x0000002029297223 */ /* 0x008fe4000001001a */
[----:B------:R-:W-:Y:S01]  /*12c90*/  FADD.FTZ R30, R32, R30 ;  /* 0x0000001e201e7221 */ /* 0x000fe20000010000 */
[----:B------:R-:W3:Y:S04]  /*12ca0*/  LDL.S16 R26, [R1+0x374] ;  /* 0x00037400011a7983 */ /* 0x000ee80000100600 */
[----:B------:R-:W3:Y:S01]  /*12cb0*/  LDL.LU.S16 R32, [R1+0x376] ;  /* 0x0003760001207983 */ /* 0x000ee20000300600 */
[----:B----4-:R-:W-:-:S05]  /*12cc0*/  PRMT R42, RZ, 0x5410, R42 ;  /* 0x00005410ff2a7816 */ /* 0x010fca000000002a */
[----:B------:R-:W-:-:S04]  /*12cd0*/  FADD.FTZ R42, R42, -UR9 ;  /* 0x800000092a2a7e21 */ /* 0x000fc80008010000 */
[----:B------:R-:W-:-:S05]  /*12ce0*/  FMUL.FTZ R42, R42, UR5 ;  /* 0x000000052a2a7c20 */ /* 0x000fca0008410000 */
[----:B------:R0:W-:Y:S01]  /*12cf0*/  STL [R1+0x278], R42 ;  /* 0x0002782a01007387 */ /* 0x0001e20000100800 */
[----:B--2---:R-:W-:-:S05]  /*12d00*/  PRMT R45, RZ, 0x5410, R45 ;  /* 0x00005410ff2d7816 */ /* 0x004fca000000002d */
[----:B------:R-:W-:-:S04]  /*12d10*/  FADD.FTZ R45, R45, -UR9 ;  /* 0x800000092d2d7e21 */ /* 0x000fc80008010000 */
[----:B------:R-:W-:-:S05]  /*12d20*/  FMUL.FTZ R45, R45, UR5 ;  /* 0x000000052d2d7c20 */ /* 0x000fca0008410000 */
        /* <DEDUP_REMOVED lines=23> */
.L_x_729:
[----:B------:R1:W-:Y:S04]  /*12ea0*/  STL [R1+0x470], R4 ;  /* 0x0004700401007387 */ /* 0x0003e80000100800 */
[----:B-----5:R2:W-:Y:S04]  /*12eb0*/  STL [R1+0x468], R0 ;  /* 0x0004680001007387 */ /* 0x0205e80000100800 */
[----:B------:R3:W-:Y:S04]  /*12ec0*/  STL [R1+0x46c], R3 ;  /* 0x00046c0301007387 */ /* 0x0007e80000100800 */
[----:B-1----:R-:W4:Y:S04]  /*12ed0*/  LDL R4, [R1+0x278] ;  /* 0x0002780001047983 */ /* 0x002f280000100800 */
[----:B--2---:R-:W2:Y:S04]  /*12ee0*/  LDL R0, [R1+0x27c] ;  /* 0x00027c0001007983 */ /* 0x004ea80000100800 */
[----:B---3--:R-:W3:Y:S01]  /*12ef0*/  LDL.LU R3, [R1+0x210] ;  /* 0x0002100001037983 */ /* 0x008ee20000300800 */
[----:B0-----:R-:W-:-:S03]  /*12f00*/  FMUL.FTZ R42, R26, R2 ;  /* 0x000000021a2a7220 */ /* 0x001fc60000410000 */
[----:B------:R-:W3:Y:S01]  /*12f10*/  LDL.S16 R45, [R1+0x36a] ;  /* 0x00036a00012d7983 */ /* 0x000ee20000100600 */
[----:B------:R-:W-:-:S03]  /*12f20*/  FADD.FTZ R39, R34, R39 ;  /* 0x0000002722277221 */ /* 0x000fc60000010000 */
[----:B------:R-:W3:Y:S01]  /*12f30*/  LDL.S16 R34, [R1+0x36c] ;  /* 0x00036c0001227983 */ /* 0x000ee20000100600 */
[----:B----4-:R-:W-:Y:S02]  /*12f40*/  FFMA.FTZ R41, R4, R42, R41 ;  /* 0x0000002a04297223 */ /* 0x010fe40000010029 */
[----:B------:R-:W-:Y:S01]  /*12f50*/  FADD.FTZ R42, R30, R42 ;  /* 0x0000002a1e2a7221 */ /* 0x000fe20000010000 */
[----:B------:R0:W5:Y:S01]  /*12f60*/  LDL.LU R4, [R1+0x470] ;  /* 0x0004700001047983 */ /* 0x0001620000300800 */
[----:B------:R-:W-:-:S04]  /*12f70*/  FMUL.FTZ R30, R32, R5 ;  /* 0x00000005201e7220 */ /* 0x000fc80000410000 */
[----:B--2---:R-:W-:Y:S02]  /*12f80*/  FFMA.FTZ R41, R0, R30, R41 ;  /* 0x0000001e00297223 */ /* 0x004fe40000010029 */
[----:B------:R-:W-:Y:S01]  /*12f90*/  FADD.FTZ R42, R30, R42 ;  /* 0x0000002a1e2a7221 */ /* 0x000fe20000010000 */
[----:B------:R0:W5:Y:S04]  /*12fa0*/  LDL.LU R0, [R1+0x468] ;  /* 0x0004680001007983 */ /* 0x0001680000300800 */
[----:B------:R-:W2:Y:S01]  /*12fb0*/  LDL.LU.S16 R30, [R1+0x368] ;  /* 0x00036800011e7983 */ /* 0x000ea20000300600 */
[----:B---3--:R-:W-:-:S03]  /*12fc0*/  FFMA.FTZ R31, R3, R44, R31 ;  /* 0x0000002c031f7223 */ /* 0x008fc6000001001f */
[----:B------:R0:W5:Y:S04]  /*12fd0*/  LDL.LU R3, [R1+0x46c] ;  /* 0x00046c0001037983 */ /* 0x0001680000300800 */
[----:B------:R1:W-:Y:S04]  /*12fe0*/  STL [R1+0x214], R31 ;  /* 0x0002141f01007387 */ /* 0x0003e80000100800 */
[----:B-1----:R-:W3:Y:S01]  /*12ff0*/  LDL.LU.S16 R31, [R1+0x36e] ;  /* 0x00036e00011f7983 */ /* 0x002ee20000300600 */
[----:B------:R-:W-:-:S05]  /*13000*/  PRMT R45, RZ, 0x5410, R45 ;  /* 0x00005410ff2d7816 */ /* 0x000fca000000002d */
[----:B------:R-:W-:-:S04]  /*13010*/  FADD.FTZ R45, R45, -UR9 ;  /* 0x800000092d2d7e21 */ /* 0x000fc80008010000 */
[----:B------:R-:W-:-:S05]  /*13020*/  FMUL.FTZ R45, R45, UR5 ;  /* 0x000000052d2d7c20 */ /* 0x000fca0008410000 */
[----:B------:R0:W-:Y:S01]  /*13030*/  STL [R1+0x290], R45 ;  /* 0x0002902d01007387 */ /* 0x0001e20000100800 */
[----:B------:R-:W-:Y:S02]  /*13040*/  PRMT R34, RZ, 0x5410, R34 ;  /* 0x00005410ff227816 */ /* 0x000fe40000000022 */
[----:B--2---:R-:W-:-:S05]  /*13050*/  PRMT R30, RZ, 0x5410, R30 ;  /* 0x00005410ff1e7816 */ /* 0x004fca000000001e */
[----:B------:R-:W-:-:S04]  /*13060*/  FADD.FTZ R30, R30, -UR9 ;  /* 0x800000091e1e7e21 */ /* 0x000fc80008010000 */
[----:B------:R-:W-:-:S05]  /*13070*/  FMUL.FTZ R30, R30, UR5 ;  /* 0x000000051e1e7c20 */ /* 0x000fca0008410000 */
[----:B------:R0:W-:Y:S01]  /*13080*/  STL [R1+0x288], R30 ;  /* 0x0002881e01007387 */ /* 0x0001e20000100800 */
[----:B---3--:R-:W-:Y:S01]  /*13090*/  PRMT R31, RZ, 0x5410, R31 ;  /* 0x00005410ff1f7816 */ /* 0x008fe2000000001f */
        /* <DEDUP_REMOVED lines=20> */
.L_x_730:
[----:B-----5:R1:W-:Y:S04]  /*131e0*/  STL [R1+0x470], R4 ;  /* 0x0004700401007387 */ /* 0x0203e80000100800 */
[----:B------:R2:W-:Y:S04]  /*131f0*/  STL [R1+0x468], R0 ;  /* 0x0004680001007387 */ /* 0x0005e80000100800 */
        /* <DEDUP_REMOVED lines=52> */
.L_x_731:
        /* <DEDUP_REMOVED lines=61> */
.L_x_732:
        /* <DEDUP_REMOVED lines=64> */
.L_x_733:
        /* <DEDUP_REMOVED lines=36> */
[----:B-----5:R-:W-:-:S04]  /*13f50*/  FFMA.FTZ R43, R45, R2, R3 ;  /* 0x000000022d2b7223 */ /* 0x020fc80000010003 */
        /* <DEDUP_REMOVED lines=22> */
.L_x_734:
        /* <DEDUP_REMOVED lines=37> */
[----:B-----5:R-:W-:-:S04]  /*14310*/  FFMA.FTZ R36, R44, R2, R3 ;  /* 0x000000022c247223 */ /* 0x020fc80000010003 */
[----:B0-----:R-:W-:-:S06]  /*14320*/  FMUL.FTZ R14, R36, -1.4426950216293334961 ;  /* 0xbfb8aa3b240e7820 */ /* 0x001fcc0000410000 */
[----:B------:R-:W0:Y:S02]  /*14330*/  MUFU.EX2 R14, R14 ;  /* 0x0000000e000e7308 */ /* 0x000e240000000800 */
[----:B0-----:R-:W-:-:S06]  /*14340*/  FADD.FTZ R14, R14, 1 ;  /* 0x3f8000000e0e7421 */ /* 0x001fcc0000010000 */
[----:B------:R-:W0:Y:S02]  /*14350*/  MUFU.RCP R43, R14 ;  /* 0x0000000e002b7308 */ /* 0x000e240000001000 */
[----:B0-----:R-:W-:Y:S02]  /*14360*/  FMUL.FTZ R14, R45, R43 ;  /* 0x0000002b2d0e7220 */ /* 0x001fe40000410000 */
[----:B------:R-:W2:Y:S01]  /*14370*/  LDL R45, [R1+0x3a0] ;  /* 0x0003a000012d7983 */ /* 0x000ea20000100800 */
[----:B------:R-:W-:-:S04]  /*14380*/  FADD.FTZ R43, -R43, 1 ;  /* 0x3f8000002b2b7421 */ /* 0x000fc80000010100 */
[----:B------:R-:W-:Y:S02]  /*14390*/  FFMA.FTZ R43, R36, R43, 1 ;  /* 0x3f800000242b7423 */ /* 0x000fe4000001002b */
[----:B--2---:R-:W-:Y:S02]  /*143a0*/  IMAD.MOV.U32 R36, RZ, RZ, R45 ;  /* 0x000000ffff247224 */ /* 0x004fe400078e002d */
        /* <DEDUP_REMOVED lines=13> */
.L_x_735:
[----:B-----5:R1:W-:Y:S01]  /*14480*/  STL [R1+0x468], R0 ;  /* 0x0004680001007387 */ /* 0x0203e20000100800 */
[----:B0-----:R-:W-:-:S03]  /*14490*/  MOV R14, R45 ;  /* 0x0000002d000e7202 */ /* 0x001fc60000000f00 */
[----:B------:R0:W-:Y:S04]  /*144a0*/  STL [R1+0x46c], R3 ;  /* 0x00046c0301007387 */ /* 0x0001e80000100800 */
[----:B------:R-:W2:Y:S04]  /*144b0*/  LDL.S16 R36, [R1+0x338] ;  /* 0x0003380001247983 */ /* 0x000ea80000100600 */
[----:B-1----:R-:W3:Y:S01]  /*144c0*/  LDL.LU R0, [R1+0x23c] ;  /* 0x00023c0001007983 */ /* 0x002ee20000300800 */
[----:B------:R-:W-:Y:S01]  /*144d0*/  FMUL.FTZ R14, R14, R2 ;  /* 0x000000020e0e7220 */ /* 0x000fe20000410000 */
[----:B0-----:R-:W-:Y:S01]  /*144e0*/  MOV R3, R44 ;  /* 0x0000002c00037202 */ /* 0x001fe20000000f00 */
[----:B------:R-:W-:Y:S01]  /*144f0*/  FADD.FTZ R39, R39, R37 ;  /* 0x0000002527277221 */ /* 0x000fe20000010000 */
[----:B------:R-:W4:Y:S01]  /*14500*/  LDL.LU.S16 R45, [R1+0x33a] ;  /* 0x00033a00012d7983 */ /* 0x000f220000300600 */
        /* <DEDUP_REMOVED lines=26> */
[----:B-----5:R-:W-:-:S04]  /*146b0*/  FFMA.FTZ R36, R43, R2, R3 ;  /* 0x000000022b247223 */ /* 0x020fc80000010003 */
        /* <DEDUP_REMOVED lines=20> */
.L_x_736:
[----:B0-----:R-:W-:Y:S01]  /*14800*/  IMAD.MOV.U32 R14, RZ, RZ, R44 ;  /* 0x000000ffff0e7224 */ /* 0x001fe200078e002c */
[----:B-----5:R0:W-:Y:S03]  /*14810*/  STL [R1+0x468], R0 ;  /* 0x0004680001007387 */ /* 0x0201e60000100800 */
        /* <DEDUP_REMOVED lines=8> */
[----:B------:R-:W3:Y:S04]  /*148a0*/  LDL.S16 R43, [R1+0x3c4] ;  /* 0x0003c400012b7983 */ /* 0x000ee80000100600 */
[----:B------:R-:W3:Y:S04]  /*148b0*/  LDL R14, [R1+0x308] ;  /* 0x00030800010e7983 */ /* 0x000ee80000100800 */
[----:B------:R-:W3:Y:S04]  /*148c0*/  LDL.LU.S16 R36, [R1+0x336] ;  /* 0x0003360001247983 */ /* 0x000ee80000300600 */
[----:B------:R0:W5:Y:S01]  /*148d0*/  LDL.LU R0, [R1+0x468] ;  /* 0x0004680001007983 */ /* 0x0001620000300800 */
[----:B--2---:R-:W-:Y:S01]  /*148e0*/  PRMT R37, RZ, 0x5410, R37 ;  /* 0x00005410ff257816 */ /* 0x004fe20000000025 */
[----:B----4-:R-:W-:Y:S01]  /*148f0*/  FFMA.FTZ R40, R38, R8, R40 ;  /* 0x0000000826287223 */ /* 0x010fe20000010028 */
[----:B---3--:R-:W-:Y:S01]  /*14900*/  PRMT R38, RZ, 0x5410, R43 ;  /* 0x00005410ff267816 */ /* 0x008fe2000000002b */
[----:B------:R-:W-:-:S04]  /*14910*/  FMUL.FTZ R14, R14, R5 ;  /* 0x000000050e0e7220 */ /* 0x000fc80000410000 */
[----:B------:R1:W-:Y:S01]  /*14920*/  STL [R1+0x210], R38 ;  /* 0x0002102601007387 */ /* 0x0003e20000100800 */
[----:B------:R-:W-:Y:S02]  /*14930*/  FFMA.FTZ R41, R45, R14, R41 ;  /* 0x0000000e2d297223 */ /* 0x000fe40000010029 */
[----:B------:R-:W-:Y:S01]  /*14940*/  FADD.FTZ R42, R14, R42 ;  /* 0x0000002a0e2a7221 */ /* 0x000fe20000010000 */
[----:B------:R-:W-:Y:S01]  /*14950*/  PRMT R14, RZ, 0x5410, R44 ;  /* 0x00005410ff0e7816 */ /* 0x000fe2000000002c */
[----:B------:R0:W-:Y:S01]  /*14960*/  STL [R1+0x2f8], R37 ;  /* 0x0002f82501007387 */ /* 0x0001e20000100800 */
[----:B------:R-:W-:-:S03]  /*14970*/  MOV R44, R38 ;  /* 0x00000026002c7202 */ /* 0x000fc60000000f00 */
        /* <DEDUP_REMOVED lines=29> */
.L_x_737:
[----:B------:R-:W-:Y:S01]  /*14b50*/  MOV R14, R44 ;  /* 0x0000002c000e7202 */ /* 0x000fe20000000f00 */
[----:B-----5:R1:W-:Y:S04]  /*14b60*/  STL [R1+0x468], R0 ;  /* 0x0004680001007387 */ /* 0x0203e80000100800 */
[----:B------:R-:W-:Y:S01]  /*14b70*/  FMUL.FTZ R14, R14, R2 ;  /* 0x000000020e0e7220 */ /* 0x000fe20000410000 */
[----:B------:R-:W2:Y:S04]  /*14b80*/  LDL.S16 R36, [R1+0x328] ;  /* 0x0003280001247983 */ /* 0x000ea80000100600 */
[----:B0-----:R-:W3:Y:S01]  /*14b90*/  LDL.LU.S16 R37, [R1+0x32a] ;  /* 0x00032a0001257983 */ /* 0x001ee20000300600 */
[----:B-1----:R-:W-:-:S02]  /*14ba0*/  IMAD.MOV.U32 R0, RZ, RZ, R43 ;  /* 0x000000ffff007224 */ /* 0x002fc400078e002b */
[----:B------:R-:W-:Y:S01]  /*14bb0*/  FADD.FTZ R42, R42, R14 ;  /* 0x0000000e2a2a7221 */ /* 0x000fe20000010000 */
[----:B------:R-:W4:Y:S01]  /*14bc0*/  LDL.LU.S16 R43, [R1+0x32e] ;  /* 0x00032e00012b7983 */ /* 0x000f220000300600 */
[----:B------:R-:W-:Y:S02]  /*14bd0*/  FFMA.FTZ R41, R0, R14, R41 ;  /* 0x0000000e00297223 */ /* 0x000fe40000010029 */
[----:B------:R-:W-:Y:S01]  /*14be0*/  FMUL.FTZ R14, R38, R5 ;  /* 0x00000005260e7220 */ /* 0x000fe20000410000 */
[----:B------:R-:W4:Y:S01]  /*14bf0*/  LDL.S16 R44, [R1+0x32c] ;  /* 0x00032c00012c7983 */ /* 0x000f220000100600 */
[----:B------:R-:W-:-:S03]  /*14c00*/  FADD.FTZ R38, R39, R8 ;  /* 0x0000000827267221 */ /* 0x000fc60000010000 */
[----:B------:R-:W4:Y:S04]  /*14c10*/  LDL.LU R8, [R1+0x240] ;  /* 0x0002400001087983 */ /* 0x000f280000300800 */
[----:B------:R0:W5:Y:S01]  /*14c20*/  LDL.LU R0, [R1+0x468] ;  /* 0x0004680001007983 */ /* 0x0001620000300800 */
[----:B--2---:R-:W-:Y:S02]  /*14c30*/  PRMT R36, RZ, 0x5410, R36 ;  /* 0x00005410ff247816 */ /* 0x004fe40000000024 */
        /* <DEDUP_REMOVED lines=33> */
.L_x_738:
        /* <DEDUP_REMOVED lines=46> */
.L_x_739:
        /* <DEDUP_REMOVED lines=46> */
.L_x_740:
        /* <DEDUP_REMOVED lines=46> */
.L_x_741:
        /* <DEDUP_REMOVED lines=51> */
.L_x_742:
        /* <DEDUP_REMOVED lines=54> */
.L_x_743:
        /* <DEDUP_REMOVED lines=59> */
.L_x_744:
[----:B-----5:R1:W-:Y:S01]  /*16130*/  STL [R1+0x468], R0 ;  /* 0x0004680001007387 */ /* 0x0203e20000100800 */
[----:B0-----:R-:W-:-:S03]  /*16140*/  MOV R17, R45 ;  /* 0x0000002d00117202 */ /* 0x001fc60000000f00 */
        /* <DEDUP_REMOVED lines=30> */
[----:B-----5:R-:W-:-:S04]  /*16330*/  FFMA.FTZ R36, R44, R2, R3 ;  /* 0x000000022c247223 */ /* 0x020fc80000010003 */
        /* <DEDUP_REMOVED lines=17> */
.L_x_745:
        /* <DEDUP_REMOVED lines=25> */
[----:B------:R-:W-:-:S04]  /*165e0*/  FADD.FTZ R36, R36, -UR9 ;  /* 0x8000000924247e21 */ /* 0x000fc80008010000 */
[----:B------:R1:W-:Y:S01]  /*165f0*/  STL [R1+0x2b0], R44 ;  /* 0x0002b02c01007387 */ /* 0x0003e20000100800 */
[----:B------:R-:W-:Y:S01]  /*16600*/  IMAD.MOV.U32 R45, RZ, RZ, R44 ;  /* 0x000000ffff2d7224 */ /* 0x000fe200078e002c */
[----:B------:R-:W-:Y:S01]  /*16610*/  PRMT R43, RZ, 0x5410, R43 ;  /* 0x00005410ff2b7816 */ /* 0x000fe2000000002b */
[----:B-1----:R-:W-:Y:S02]  /*16620*/  FMUL.FTZ R44, R19, UR5 ;  /* 0x00000005132c7c20 */ /* 0x002fe40008410000 */
        /* <DEDUP_REMOVED lines=28> */
.L_x_746:
        /* <DEDUP_REMOVED lines=50> */
.L_x_747:
[----:B-----5:R1:W-:Y:S04]  /*16b10*/  STL [R1+0x46c], R3 ;  /* 0x00046c0301007387 */ /* 0x0203e80000100800 */
[----:B------:R2:W-:Y:S04]  /*16b20*/  STL [R1+0x468], R0 ;  /* 0x0004680001007387 */ /* 0x0005e80000100800 */
[----:B------:R3:W-:Y:S04]  /*16b30*/  STL [R1+0x470], R4 ;  /* 0x0004700401007387 */ /* 0x0007e80000100800 */
[----:B-1----:R-:W4:Y:S04]  /*16b40*/  LDL.LU R3, [R1+0x25c] ;  /* 0x00025c0001037983 */ /* 0x002f280000300800 */
[----:B--2---:R-:W2:Y:S01]  /*16b50*/  LDL R0, [R1+0x32c] ;  /* 0x00032c0001007983 */ /* 0x004ea20000100800 */
[----:B------:R-:W-:-:S02]  /*16b60*/  FADD.FTZ R38, R38, R21 ;  /* 0x0000001526267221 */ /* 0x000fc40000010000 */
[----:B---3--:R-:W-:Y:S01]  /*16b70*/  IMAD.MOV.U32 R4, RZ, RZ, R44 ;  /* 0x000000ffff047224 */ /* 0x008fe200078e002c */
        /* <DEDUP_REMOVED lines=51> */
.L_x_748:
[----:B-----5:R1:W-:Y:S01]  /*16eb0*/  STL [R1+0x468], R0 ;  /* 0x0004680001007387 */ /* 0x0203e20000100800 */
[----:B0-----:R-:W-:-:S03]  /*16ec0*/  MOV R21, R45 ;  /* 0x0000002d00157202 */ /* 0x001fc60000000f00 */
[----:B------:R0:W-:Y:S04]  /*16ed0*/  STL [R1+0x46c], R3 ;  /* 0x00046c0301007387 */ /* 0x0001e80000100800 */
[----:B------:R-:W2:Y:S04]  /*16ee0*/  LDL.LU.S16 R36, [R1+0x2d6] ;  /* 0x0002d60001247983 */ /* 0x000ea80000300600 */
[----:B-1----:R-:W3:Y:S01]  /*16ef0*/  LDL.LU R0, [R1+0x260] ;  /* 0x0002600001007983 */ /* 0x002ee20000300800 */
[----:B------:R-:W-:Y:S02]  /*16f00*/  FMUL.FTZ R21, R21, R2 ;  /* 0x0000000215157220 */ /* 0x000fe40000410000 */
[----:B0-----:R-:W-:Y:S01]  /*16f10*/  IMAD.MOV.U32 R3, RZ, RZ, R44 ;  /* 0x000000ffff037224 */ /* 0x001fe200078e002c */
[----:B------:R-:W4:Y:S01]  /*16f20*/  LDL.S16 R45, [R1+0x2d4] ;  /* 0x0002d400012d7983 */ /* 0x000f220000100600 */
        /* <DEDUP_REMOVED lines=44> */
.L_x_749:
        /* <DEDUP_REMOVED lines=55> */
.L_x_750:
[----:B0-----:R-:W-:Y:S01]  /*17560*/  MOV R22, R44 ;  /* 0x0000002c00167202 */ /* 0x001fe20000000f00 */
[----:B-----5:R0:W-:Y:S01]  /*17570*/  STL [R1+0x468], R0 ;  /* 0x0004680001007387 */ /* 0x0201e20000100800 */
[----:B------:R-:W-:-:S03]  /*17580*/  FADD.FTZ R37, R37, R33 ;  /* 0x0000002125257221 */ /* 0x000fc60000010000 */
[----:B------:R-:W-:Y:S01]  /*17590*/  FMUL.FTZ R22, R22, R2 ;  /* 0x0000000216167220 */ /* 0x000fe20000410000 */
[----:B------:R-:W2:Y:S04]  /*175a0*/  LDL.LU R33, [R1+0x268] ;  /* 0x0002680001217983 */ /* 0x000ea80000300800 */
[----:B------:R-:W3:Y:S01]  /*175b0*/  LDL.S16 R44, [R1+0x3f4] ;  /* 0x0003f400012c7983 */ /* 0x000ee20000100600 */
[----:B0-----:R-:W-:Y:S01]  /*175c0*/  MOV R0, R43 ;  /* 0x0000002b00007202 */ /* 0x001fe20000000f00 */
[----:B------:R-:W-:Y:S02]  /*175d0*/  FADD.FTZ R42, R42, R22 ;  /* 0x000000162a2a7221 */ /* 0x000fe40000010000 */
[----:B------:R-:W4:Y:S02]  /*175e0*/  LDL.LU.S16 R35, [R1+0x3f6] ;  /* 0x0003f60001237983 */ /* 0x000f240000300600 */
[----:B------:R-:W-:-:S02]  /*175f0*/  FFMA.FTZ R41, R0, R22, R41 ;  /* 0x0000001600297223 */ /* 0x000fc40000010029 */
[----:B------:R-:W4:Y:S04]  /*17600*/  LDL R22, [R1+0x294] ;  /* 0x0002940001167983 */ /* 0x000f280000100800 */
[----:B------:R-:W4:Y:S04]  /*17610*/  LDL.S16 R43, [R1+0x3f8] ;  /* 0x0003f800012b7983 */ /* 0x000f280000100600 */
[----:B------:R-:W4:Y:S04]  /*17620*/  LDL.LU.S16 R36, [R1+0x3fa] ;  /* 0x0003fa0001247983 */ /* 0x000f280000300600 */
[----:B------:R0:W5:Y:S01]  /*17630*/  LDL.LU R0, [R1+0x468] ;  /* 0x0004680001007983 */ /* 0x0001620000300800 */
[----:B--2---:R-:W-:Y:S01]  /*17640*/  FFMA.FTZ R40, R33, R23, R40 ;  /* 0x0000001721287223 */ /* 0x004fe20000010028 */
[----:B---3--:R-:W-:-:S02]  /*17650*/  PRMT R33, RZ, 0x5410, R44 ;  /* 0x00005410ff217816 */ /* 0x008fc4000000002c */
[----:B----4-:R-:W-:-:S03]  /*17660*/  PRMT R35, RZ, 0x5410, R35 ;  /* 0x00005410ff237816 */ /* 0x010fc60000000023 */
[----:B------:R-:W-:Y:S02]  /*17670*/  FADD.FTZ R33, R33, -UR9 ;  /* 0x8000000921217e21 */ /* 0x000fe40008010000 */
[----:B------:R-:W-:Y:S02]  /*17680*/  FMUL.FTZ R22, R22, R5 ;  /* 0x0000000516167220 */ /* 0x000fe40000410000 */
[----:B------:R-:W-:Y:S02]  /*17690*/  FADD.FTZ R35, R35, -UR9 ;  /* 0x8000000923237e21 */ /* 0x000fe40008010000 */
[----:B------:R-:W-:Y:S02]  /*176a0*/  FFMA.FTZ R41, R45, R22, R41 ;  /* 0x000000162d297223 */ /* 0x000fe40000010029 */
[----:B------:R-:W-:Y:S01]  /*176b0*/  FADD.FTZ R42, R22, R42 ;  /* 0x0000002a162a7221 */ /* 0x000fe20000010000 */
[----:B------:R-:W-:Y:S01]  /*176c0*/  PRMT R22, RZ, 0x5410, R43 ;  /* 0x00005410ff167816 */ /* 0x000fe2000000002b */
[----:B------:R-:W-:-:S02]  /*176d0*/  FMUL.FTZ R43, R33, UR5 ;  /* 0x00000005212b7c20 */ /* 0x000fc40008410000 */
[----:B------:R-:W-:-:S03]  /*176e0*/  FMUL.FTZ R45, R35, UR5 ;  /* 0x00000005232d7c20 */ /* 0x000fc60008410000 */
[----:B------:R-:W-:Y:S04]  /*176f0*/  STL [R1+0x2e8], R43 ;  /* 0x0002e82b01007387 */ /* 0x000fe80000100800 */
[----:B------:R-:W-:Y:S01]  /*17700*/  STL [R1+0x2ec], R45 ;  /* 0x0002ec2d01007387 */ /* 0x000fe20000100800 */
[----:B------:R-:W-:-:S03]  /*17710*/  IMAD.MOV.U32 R44, RZ, RZ, R22 ;  /* 0x000000ffff2c7224 */ /* 0x000fc600078e0016 */
        /* <DEDUP_REMOVED lines=22> */
.L_x_751:
        /* <DEDUP_REMOVED lines=51> */
.L_x_752:
[----:B-1----:R-:W-:Y:S01]  /*17bb0*/  MOV R23, R43 ;  /* 0x0000002b00177202 */ /* 0x002fe20000000f00 */
[----:B-----5:R1:W-:Y:S04]  /*17bc0*/  STL [R1+0x468], R0 ;  /* 0x0004680001007387 */ /* 0x0203e80000100800 */
[----:B------:R-:W-:Y:S01]  /*17bd0*/  FMUL.FTZ R23, R23, R2 ;  /* 0x0000000217177220 */ /* 0x000fe20000410000 */
[----:B------:R-:W2:Y:S04]  /*17be0*/  LDL.S16 R43, [R1+0x3fc] ;  /* 0x0003fc00012b7983 */ /* 0x000ea80000100600 */
[----:B------:R-:W3:Y:S01]  /*17bf0*/  LDL.LU.S16 R33, [R1+0x3fe] ;  /* 0x0003fe0001217983 */ /* 0x000ee20000300600 */
[----:B-1----:R-:W-:-:S02]  /*17c00*/  IMAD.MOV.U32 R0, RZ, RZ, R36 ;  /* 0x000000ffff007224 */ /* 0x002fc400078e0024 */
[----:B------:R-:W-:Y:S01]  /*17c10*/  FADD.FTZ R42, R42, R23 ;  /* 0x000000172a2a7221 */ /* 0x000fe20000010000 */
[----:B0-----:R-:W4:Y:S01]  /*17c20*/  LDL.S16 R36, [R1+0x400] ;  /* 0x0004000001247983 */ /* 0x001f220000100600 */
[----:B------:R-:W-:-:S03]  /*17c30*/  FFMA.FTZ R41, R0, R23, R41 ;  /* 0x0000001700297223 */ /* 0x000fc60000010029 */
[----:B------:R-:W4:Y:S04]  /*17c40*/  LDL R23, [R1+0x284] ;  /* 0x0002840001177983 */ /* 0x000f280000100800 */
[----:B------:R-:W4:Y:S04]  /*17c50*/  LDL.LU.S16 R35, [R1+0x402] ;  /* 0x0004020001237983 */ /* 0x000f280000300600 */
[----:B------:R-:W4:Y:S04]  /*17c60*/  LDL.LU R45, [R1+0x270] ;  /* 0x00027000012d7983 */ /* 0x000f280000300800 */
[----:B------:R0:W5:Y:S01]  /*17c70*/  LDL.LU R0, [R1+0x468] ;  /* 0x0004680001007983 */ /* 0x0001620000300800 */
[----:B------:R-:W-:Y:S01]  /*17c80*/  FADD.FTZ R37, R37, R27 ;  /* 0x0000001b25257221 */ /* 0x000fe20000010000 */
[----:B--2---:R-:W-:-:S02]  /*17c90*/  PRMT R27, RZ, 0x5410, R43 ;  /* 0x00005410ff1b7816 */ /* 0x004fc4000000002b */
[----:B---3--:R-:W-:-:S03]  /*17ca0*/  PRMT R33, RZ, 0x5410, R33 ;  /* 0x00005410ff217816 */ /* 0x008fc60000000021 */
[----:B------:R-:W-:Y:S02]  /*17cb0*/  FADD.FTZ R27, R27, -UR9 ;  /* 0x800000091b1b7e21 */ /* 0x000fe40008010000 */
[----:B------:R-:W-:Y:S02]  /*17cc0*/  FADD.FTZ R33, R33, -UR9 ;  /* 0x8000000921217e21 */ /* 0x000fe40008010000 */
[----:B----4-:R-:W-:-:S04]  /*17cd0*/  FMUL.FTZ R23, R23, R5 ;  /* 0x0000000517177220 */ /* 0x010fc80000410000 */
[----:B------:R-:W-:Y:S02]  /*17ce0*/  FFMA.FTZ R41, R44, R23, R41 ;  /* 0x000000172c297223 */ /* 0x000fe40000010029 */
[----:B------:R-:W-:Y:S01]  /*17cf0*/  FADD.FTZ R42, R23, R42 ;  /* 0x0000002a172a7221 */ /* 0x000fe20000010000 */
[----:B------:R-:W-:Y:S01]  /*17d00*/  PRMT R23, RZ, 0x5410, R36 ;  /* 0x00005410ff177816 */ /* 0x000fe20000000024 */
[----:B------:R-:W-:Y:S01]  /*17d10*/  FMUL.FTZ R36, R27, UR5 ;  /* 0x000000051b247c20 */ /* 0x000fe20008410000 */
[----:B------:R-:W-:Y:S01]  /*17d20*/  PRMT R35, RZ, 0x5410, R35 ;  /* 0x00005410ff237816 */ /* 0x000fe20000000023 */
[----:B------:R-:W-:-:S03]  /*17d30*/  FMUL.FTZ R44, R33, UR5 ;  /* 0x00000005212c7c20 */ /* 0x000fc60008410000 */
        /* <DEDUP_REMOVED lines=24> */
.L_x_753:
        /* <DEDUP_REMOVED lines=52> */
.L_x_754:
[----:B------:R-:W2:Y:S01]  /*18200*/  LDL.S16 R27, [R1+0x404] ;  /* 0x00040400011b7983 */ /* 0x000ea20000100600 */
[----:B------:R-:W-:-:S03]  /*18210*/  MOV R24, R36 ;  /* 0x0000002400187202 */ /* 0x000fc60000000f00 */
[----:B------:R-:W3:Y:S04]  /*18220*/  LDL.LU.S16 R33, [R1+0x406] ;  /* 0x0004060001217983 */ /* 0x000ee80000300600 */
[----:B-----5:R4:W-:Y:S04]  /*18230*/  STL [R1+0x468], R0 ;  /* 0x0004680001007387 */ /* 0x0209e80000100800 */
[----:B------:R-:W3:Y:S04]  /*18240*/  LDL.LU R44, [R1+0x278] ;  /* 0x00027800012c7983 */ /* 0x000ee80000300800 */
[----:B-1----:R-:W3:Y:S01]  /*18250*/  LDL.S16 R36, [R1+0x408] ;  /* 0x0004080001247983 */ /* 0x002ee20000100600 */
[----:B----4-:R-:W-:-:S03]  /*18260*/  MOV R0, R35 ;  /* 0x0000002300007202 */ /* 0x010fc60000000f00 */
        /* <DEDUP_REMOVED lines=39> */
.L_x_755:
[----:B-----5:R1:W-:Y:S04]  /*184e0*/  STL [R1+0x468], R0 ;  /* 0x0004680001007387 */ /* 0x0203e80000100800 */
[----:B------:R-:W2:Y:S04]  /*184f0*/  LDL.S16 R33, [R1+0x40c] ;  /* 0x00040c0001217983 */ /* 0x000ea80000100600 */
[----:B------:R-:W3:Y:S01]  /*18500*/  LDL.LU R45, [R1+0x27c] ;  /* 0x00027c00012d7983 */ /* 0x000ee20000300800 */
[----:B-1----:R-:W-:-:S03]  /*18510*/  IMAD.MOV.U32 R0, RZ, RZ, R35 ;  /* 0x000000ffff007224 */ /* 0x002fc600078e0023 */
        /* <DEDUP_REMOVED lines=41> */
.L_x_756:
        /* <DEDUP_REMOVED lines=45> */
.L_x_757:
        /* <DEDUP_REMOVED lines=48> */
.L_x_758:
        /* <DEDUP_REMOVED lines=51> */
.L_x_759:
        /* <DEDUP_REMOVED lines=49> */
.L_x_760:
        /* <DEDUP_REMOVED lines=53> */
.L_x_761:
        /* <DEDUP_REMOVED lines=57> */
.L_x_762:
        /* <DEDUP_REMOVED lines=67> */
.L_x_763:
        /* <DEDUP_REMOVED lines=21> */
[----:B--2---:R-:W-:Y:S01]  /*1a020*/  MOV R6, R31 ;  /* 0x0000001f00067202 */ /* 0x004fe20000000f00 */
        /* <DEDUP_REMOVED lines=64> */
.L_x_764:
        /* <DEDUP_REMOVED lines=52> */
[----:B0-----:R-:W3:Y:S01]  /*1a770*/  LDL.LU R0, [R1+0x218] ;  /* 0x0002180001007983 */ /* 0x001ee20000300800 */
[----:B----4-:R-:W-:-:S03]  /*1a780*/  FFMA.FTZ R28, R4, R30, R22 ;  /* 0x0000001e041c7223 */ /* 0x010fc60000010016 */
[----:B------:R0:W-:Y:S01]  /*1a790*/  STL [R1+0x4a8], R36 ;  /* 0x0004a82401007387 */ /* 0x0001e20000100800 */
[----:B------:R-:W-:-:S03]  /*1a7a0*/  FADD.FTZ R22, R31, R30 ;  /* 0x0000001e1f167221 */ /* 0x000fc60000010000 */
[----:B------:R1:W-:Y:S01]  /*1a7b0*/  STL [R1+0x46c], R3 ;  /* 0x00046c0301007387 */ /* 0x0003e20000100800 */
[----:B------:R-:W-:Y:S01]  /*1a7c0*/  MOV R30, R28 ;  /* 0x0000001c001e7202 */ /* 0x000fe20000000f00 */
[----:B0-----:R-:W-:Y:S02]  /*1a7d0*/  IMAD.MOV.U32 R36, RZ, RZ, R34 ;  /* 0x000000ffff247224 */ /* 0x001fe400078e0022 */
[----:B------:R0:W-:Y:S04]  /*1a7e0*/  STL [R1+0x4a0], R38 ;  /* 0x0004a02601007387 */ /* 0x0001e80000100800 */
[----:B-1----:R-:W4:Y:S01]  /*1a7f0*/  LDL.LU R3, [R1+0x220] ;  /* 0x0002200001037983 */ /* 0x002f220000300800 */
[----:B------:R-:W-:Y:S02]  /*1a800*/  FADD.FTZ R28, R36, R37 ;  /* 0x00000025241c7221 */ /* 0x000fe40000010000 */
[----:B------:R-:W-:Y:S01]  /*1a810*/  FADD.FTZ R35, R35, R6 ;  /* 0x0000000623237221 */ /* 0x000fe20000010000 */
[----:B------:R-:W4:Y:S04]  /*1a820*/  LDL.LU R34, [R1+0x2f8] ;  /* 0x0002f80001227983 */ /* 0x000f280000300800 */
[----:B0-----:R-:W4:Y:S01]  /*1a830*/  LDL.LU R38, [R1+0x384] ;  /* 0x0003840001267983 */ /* 0x001f220000300800 */
[----:B------:R-:W-:-:S03]  /*1a840*/  FADD.FTZ R28, R28, R23 ;  /* 0x000000171c1c7221 */ /* 0x000fc60000010000 */
[----:B------:R-:W4:Y:S04]  /*1a850*/  LDL.LU R36, [R1+0x37c] ;  /* 0x00037c0001247983 */ /* 0x000f280000300800 */
        /* <DEDUP_REMOVED lines=30> */
[----:B------:R-:W-:Y:S01]  /*1aa40*/  FMUL.FTZ R31, R0, R5 ;  /* 0x00000005001f7220 */ /* 0x000fe20000410000 */
[----:B0-----:R-:W-:Y:S02]  /*1aa50*/  ISETP.GT.AND P0, PT, R39, 0x1e, PT ;  /* 0x0000001e2700780c */ /* 0x001fe40003f04270 */
[----:B------:R-:W3:Y:S01]  /*1aa60*/  LDL.LU R35, [R1+0x4ac] ;  /* 0x0004ac0001237983 */ /* 0x000ee20000300800 */
[----:B----4-:R-:W-:-:S05]  /*1aa70*/  FFMA.FTZ R30, R3, R31, R30 ;  /* 0x0000001f031e7223 */ /* 0x010fca000001001e */
[----:B------:R-:W0:Y:S01]  /*1aa80*/  SHFL.DOWN PT, R6, R30, 0x1, 0x1f ;  /* 0x08201f001e067f89 */ /* 0x000e2200000e0000 */
        /* <DEDUP_REMOVED lines=9> */
[----:B0-----:R-:W-:-:S03]  /*1ab20*/  @!P0 FADD.FTZ R30, R30, R6 ;  /* 0x000000061e1e8221 */ /* 0x001fc60000010000 */
        /* <DEDUP_REMOVED lines=213> */
[----:B0-----:R-:W0:Y:S04]  /*1b880*/  LDS.128 R12, [0x20] ;  /* 0x00002000ff0c7984 */ /* 0x001e280000000c00 */
[----:B------:R-:W1:Y:S04]  /*1b890*/  LDS.128 R16, [0x30] ;  /* 0x00003000ff107984 */ /* 0x000e680000000c00 */
[----:B------:R-:W2:Y:S04]  /*1b8a0*/  LDS.128 R20, [0x40] ;  /* 0x00004000ff147984 */ /* 0x000ea80000000c00 */
[----:B------:R-:W3:Y:S04]  /*1b8b0*/  LDS.128 R36, [0x50] ;  /* 0x00005000ff247984 */ /* 0x000ee80000000c00 */
[----:B------:R-:W4:Y:S04]  /*1b8c0*/  LDS.128 R32, [0x60] ;  /* 0x00006000ff207984 */ /* 0x000f280000000c00 */
[----:B------:R-:W3:Y:S01]  /*1b8d0*/  LDS.128 R24, [0x70] ;  /* 0x00007000ff187984 */ /* 0x000ee20000000c00 */
[----:B0-----:R-:W-:-:S02]  /*1b8e0*/  FADD.FTZ R41, R30, R12 ;  /* 0x0000000c1e297221 */ /* 0x001fc40000010000 */
[----:B------:R-:W-:Y:S02]  /*1b8f0*/  FADD.FTZ R30, R31, R13 ;  /* 0x0000000d1f1e7221 */ /* 0x000fe40000010000 */
[----:B------:R-:W-:Y:S02]  /*1b900*/  FADD.FTZ R31, R41, R14 ;  /* 0x0000000e291f7221 */ /* 0x000fe40000010000 */
[----:B------:R-:W-:Y:S02]  /*1b910*/  FADD.FTZ R30, R30, R15 ;  /* 0x0000000f1e1e7221 */ /* 0x000fe40000010000 */
[----:B-1----:R-:W-:Y:S01]  /*1b920*/  FADD.FTZ R31, R31, R16 ;  /* 0x000000101f1f7221 */ /* 0x002fe20000010000 */
[----:B------:R-:W0:Y:S01]  /*1b930*/  LDS.128 R12, [0x80] ;  /* 0x00008000ff0c7984 */ /* 0x000e220000000c00 */
[----:B------:R-:W-:Y:S02]  /*1b940*/  FADD.FTZ R30, R30, R17 ;  /* 0x000000111e1e7221 */ /* 0x000fe40000010000 */
[----:B------:R-:W-:-:S02]  /*1b950*/  FADD.FTZ R31, R31, R18 ;  /* 0x000000121f1f7221 */ /* 0x000fc40000010000 */
[----:B------:R-:W-:Y:S02]  /*1b960*/  FADD.FTZ R30, R30, R19 ;  /* 0x000000131e1e7221 */ /* 0x000fe40000010000 */
[----:B--2---:R-:W-:Y:S01]  /*1b970*/  FADD.FTZ R31, R31, R20 ;  /* 0x000000141f1f7221 */ /* 0x004fe20000010000 */
[----:B------:R-:W1:Y:S01]  /*1b980*/  LDS.128 R16, [0x90] ;  /* 0x00009000ff107984 */ /* 0x000e620000000c00 */
[----:B------:R-:W-:Y:S02]  /*1b990*/  FADD.FTZ R30, R30, R21 ;  /* 0x000000151e1e7221 */ /* 0x000fe40000010000 */
[----:B------:R-:W-:Y:S02]  /*1b9a0*/  FADD.FTZ R31, R31, R22 ;  /* 0x000000161f1f7221 */ /* 0x000fe40000010000 */
[----:B------:R-:W-:Y:S02]  /*1b9b0*/  FADD.FTZ R30, R30, R23 ;  /* 0x000000171e1e7221 */ /* 0x000fe40000010000 */
[----:B---3--:R-:W-:Y:S01]  /*1b9c0*/  FADD.FTZ R31, R31, R36 ;  /* 0x000000241f1f7221 */ /* 0x008fe20000010000 */
[----:B------:R-:W2:Y:S01]  /*1b9d0*/  LDS.128 R20, [0xa0] ;  /* 0x0000a000ff147984 */ /* 0x000ea20000000c00 */
[----:B------:R-:W-:-:S02]  /*1b9e0*/  FADD.FTZ R30, R30, R37 ;  /* 0x000000251e1e7221 */ /* 0x000fc40000010000 */
[----:B------:R-:W-:Y:S02]  /*1b9f0*/  FADD.FTZ R31, R31, R38 ;  /* 0x000000261f1f7221 */ /* 0x000fe40000010000 */
[----:B------:R-:W-:Y:S02]  /*1ba00*/  FADD.FTZ R36, R30, R39 ;  /* 0x000000271e247221 */ /* 0x000fe40000010000 */
[----:B----4-:R-:W-:Y:S02]  /*1ba10*/  FADD.FTZ R37, R31, R32 ;  /* 0x000000201f257221 */ /* 0x010fe40000010000 */
[----:B------:R-:W3:Y:S01]  /*1ba20*/  LDS.64 R30, [0xb0] ;  /* 0x0000b000ff1e7984 */ /* 0x000ee20000000a00 */
[----:B------:R-:W-:Y:S02]  /*1ba30*/  FADD.FTZ R36, R36, R33 ;  /* 0x0000002124247221 */ /* 0x000fe40000010000 */
[----:B------:R-:W-:Y:S02]  /*1ba40*/  FADD.FTZ R37, R37, R34 ;  /* 0x0000002225257221 */ /* 0x000fe40000010000 */
[----:B------:R-:W-:-:S02]  /*1ba50*/  FADD.FTZ R36, R36, R35 ;  /* 0x0000002324247221 */ /* 0x000fc40000010000 */
[----:B------:R-:W-:Y:S02]  /*1ba60*/  FADD.FTZ R37, R37, R24 ;  /* 0x0000001825257221 */ /* 0x000fe40000010000 */
[----:B------:R-:W-:Y:S02]  /*1ba70*/  FADD.FTZ R36, R36, R25 ;  /* 0x0000001924247221 */ /* 0x000fe40000010000 */
[----:B------:R-:W-:Y:S02]  /*1ba80*/  FADD.FTZ R37, R37, R26 ;  /* 0x0000001a25257221 */ /* 0x000fe40000010000 */
[----:B------:R-:W-:Y:S02]  /*1ba90*/  FADD.FTZ R36, R36, R27 ;  /* 0x0000001b24247221 */ /* 0x000fe40000010000 */
[----:B0-----:R-:W-:Y:S02]  /*1baa0*/  FADD.FTZ R37, R37, R12 ;  /* 0x0000000c25257221 */ /* 0x001fe40000010000 */
[----:B------:R-:W-:-:S02]  /*1bab0*/  FADD.FTZ R36, R36, R13 ;  /* 0x0000000d24247221 */ /* 0x000fc40000010000 */
[----:B------:R-:W-:Y:S02]  /*1bac0*/  FADD.FTZ R37, R37, R14 ;  /* 0x0000000e25257221 */ /* 0x000fe40000010000 */
[----:B------:R-:W-:Y:S02]  /*1bad0*/  FADD.FTZ R36, R36, R15 ;  /* 0x0000000f24247221 */ /* 0x000fe40000010000 */
[----:B-1----:R-:W-:Y:S02]  /*1bae0*/  FADD.FTZ R37, R37, R16 ;  /* 0x0000001025257221 */ /* 0x002fe40000010000 */
[----:B------:R-:W-:Y:S02]  /*1baf0*/  FADD.FTZ R36, R36, R17 ;  /* 0x0000001124247221 */ /* 0x000fe40000010000 */
[----:B------:R-:W-:Y:S02]  /*1bb00*/  FADD.FTZ R37, R37, R18 ;  /* 0x0000001225257221 */ /* 0x000fe40000010000 */
[----:B------:R-:W-:-:S02]  /*1bb10*/  FADD.FTZ R36, R36, R19 ;  /* 0x0000001324247221 */ /* 0x000fc40000010000 */
[----:B--2---:R-:W-:Y:S02]  /*1bb20*/  FADD.FTZ R37, R37, R20 ;  /* 0x0000001425257221 */ /* 0x004fe40000010000 */
[----:B------:R-:W-:Y:S02]  /*1bb30*/  FADD.FTZ R36, R36, R21 ;  /* 0x0000001524247221 */ /* 0x000fe40000010000 */
[----:B------:R-:W-:Y:S02]  /*1bb40*/  FADD.FTZ R37, R37, R22 ;  /* 0x0000001625257221 */ /* 0x000fe40000010000 */
[----:B------:R-:W-:Y:S02]  /*1bb50*/  FADD.FTZ R36, R36, R23 ;  /* 0x0000001724247221 */ /* 0x000fe40000010000 */
[----:B---3--:R-:W-:Y:S02]  /*1bb60*/  FADD.FTZ R30, R37, R30 ;  /* 0x0000001e251e7221 */ /* 0x008fe40000010000 */
[----:B------:R-:W-:-:S02]  /*1bb70*/  FADD.FTZ R31, R36, R31 ;  /* 0x0000001f241f7221 */ /* 0x000fc40000010000 */
.L_x_766:
[----:B------:R-:W-:Y:S05]  /*1bb80*/  BSYNC B0 ;  /* 0x0000000000007941 */ /* 0x000fea0003800000 */
.L_x_765:
        /* <DEDUP_REMOVED lines=39> */
.L_x_768:
[----:B------:R-:W-:Y:S05]  /*1be00*/  BSYNC B0 ;  /* 0x0000000000007941 */ /* 0x000fea0003800000 */
.L_x_767:
[----:B------:R-:W-:Y:S01]  /*1be10*/  BSSY B0, `(.L_x_769) ;  /* 0x0000014000007945 */ /* 0x000fe20003800000 */
[----:B------:R-:W-:Y:S01]  /*1be20*/  HFMA2.MMA R21, -RZ, RZ, 0, 2.384185791015625e-07 ;  /* 0x00000004ff157435 */ /* 0x000fe200000001ff */
[----:B------:R-:W-:Y:S05]  /*1be30*/  @P4 BRA `(.L_x_770) ;  /* 0x0000011000004947 */ /* 0x000fea0003800000 */
[----:B------:R-:W-:Y:S01]  /*1be40*/  IMAD.U32 R12, RZ, RZ, UR17 ;  /* 0x00000011ff0c7e24 */ /* 0x000fe2000f8e00ff */
[----:B------:R-:W-:Y:S02]  /*1be50*/  MOV R15, UR16 ;  /* 0x00000010000f7c02 */ /* 0x000fe40008000f00 */
[----:B------:R-:W-:Y:S01]  /*1be60*/  MOV R17, c[0x0][0x1d8] ;  /* 0x0000760000117a02 */ /* 0x000fe20000000f00 */
[----:B------:R-:W-:Y:S01]  /*1be70*/  IMAD R12, R12, 0x50, R45 ;  /* 0x000000500c0c7824 */ /* 0x000fe200078e022d */
[----:B------:R-:W-:-:S02]  /*1be80*/  MOV R23, UR13 ;  /* 0x0000000d00177c02 */ /* 0x000fc40008000f00 */
[----:B------:R-:W-:Y:S01]  /*1be90*/  MOV R19, c[0x0][0x1dc] ;  /* 0x0000770000137a02 */ /* 0x000fe20000000f00 */
        /* <DEDUP_REMOVED lines=11> */
.L_x_770:
[----:B------:R-:W-:Y:S05]  /*1bf50*/  BSYNC B0 ;  /* 0x0000000000007941 */ /* 0x000fea0003800000 */
.L_x_769:
[----:B------:R-:W-:Y:S05]  /*1bf60*/  @!P0 BRA `(.L_x_771) ;  /* 0x0000129000008947 */ /* 0x000fea0003800000 */
[----:B0-----:R-:W2:Y:S04]  /*1bf70*/  LDL R15, [R1+0x45c] ;  /* 0x00045c00010f7983 */ /* 0x001ea80000100800 */
[----:B------:R-:W0:Y:S01]  /*1bf80*/  S2R R20, SR_CTAID.Y ;  /* 0x0000000000147919 */ /* 0x000e220000002600 */
[----:B--2---:R-:W-:-:S05]  /*1bf90*/  LOP3.LUT R8, R15, 0x1, RZ, 0xc0, !PT ;  /* 0x000000010f087812 */ /* 0x004fca00078ec0ff */
[----:B------:R-:W-:-:S04]  /*1bfa0*/  IMAD R9, R8, c[0x0][0x10], RZ ;  /* 0x0000040008097a24 */ /* 0x000fc800078e02ff */
[C---:B------:R-:W-:Y:S02]  /*1bfb0*/  IMAD R8, R9.reuse, c[0x0][0xc], RZ ;  /* 0x0000030009087a24 */ /* 0x040fe400078e02ff */
[----:B0-----:R-:W-:-:S03]  /*1bfc0*/  IMAD.IADD R12, R9, 0x1, R20 ;  /* 0x00000001090c7824 */ /* 0x001fc600078e0214 */
        /* <DEDUP_REMOVED lines=10> */
[----:B------:R-:W-:Y:S01]  /*1c070*/  VOTEU.ANY UR4, UPT, PT ;  /* 0x0000000000047886 */ /* 0x000fe200038e0100 */
[----:B------:R-:W-:Y:S01]  /*1c080*/  LOP3.LUT P0, RZ, R15, 0x2, RZ, 0xc0, !PT ;  /* 0x000000020fff7812 */ /* 0x000fe2000780c0ff */
[----:B------:R-:W-:Y:S01]  /*1c090*/  UFLO.U32 UR8, UR4 ;  /* 0x00000004000872bd */ /* 0x000fe200080e0000 */
[----:B-1----:R-:W-:Y:S01]  /*1c0a0*/  MOV R8, 0x1 ;  /* 0x0000000100087802 */ /* 0x002fe20000000f00 */
[----:B------:R-:W-:Y:S01]  /*1c0b0*/  UPOPC UR4, UR4 ;  /* 0x00000004000472bf */ /* 0x000fe20008000000 */
[----:B------:R-:W-:-:S00]  /*1c0c0*/  ERRBAR ;  /* 0x00000000000079ab */ /* 0x000fc00000000000 */
[----:B------:R-:W-:Y:S02]  /*1c0d0*/  SEL R8, R8, 0xffffffff, !P0 ;  /* 0xffffffff08087807 */ /* 0x000fe40004000000 */
[----:B------:R-:W-:-:S02]  /*1c0e0*/  SEL R9, RZ, c[0x0][0xc], P0 ;  /* 0x00000300ff097a07 */ /* 0x000fc40000000000 */
[----:B0-----:R-:W-:Y:S01]  /*1c0f0*/  ISETP.EQ.U32.AND P3, PT, R14, UR8, PT ;  /* 0x000000080e007c0c */ /* 0x001fe2000bf62070 */
[----:B------:R-:W-:Y:S01]  /*1c100*/  IMAD R15, R8, UR4, RZ ;  /* 0x00000004080f7c24 */ /* 0x000fe2000f8e02ff */
[----:B------:R-:W-:Y:S01]  /*1c110*/  MOV R8, 0xffffffff ;  /* 0xffffffff00087802 */ /* 0x000fe20000000f00 */
[----:B------:R-:W-:-:S04]  /*1c120*/  UMOV UR4, 0xffffffff ;  /* 0xffffffff00047882 */ /* 0x000fc80000000000 */
[----:B------:R0:W-:Y:S01]  /*1c130*/  STL [R1], R8 ;  /* 0x0000000801007387 */ /* 0x0001e20000100800 */
[----:B------:R-:W-:-:S05]  /*1c140*/  ISETP.NE.AND P0, PT, R9, UR4, PT ;  /* 0x0000000409007c0c */ /* 0x000fca000bf05270 */
[----:B------:R0:W-:Y:S08]  /*1c150*/  @P3 RED.E.ADD.S32.STRONG.GPU [R12.64], R15 ;  /* 0x0000000f0c00398e */ /* 0x0001f0000c10e38e */
[----:B------:R-:W-:Y:S05]  /*1c160*/  @!P0 BRA `(.L_x_772) ;  /* 0x0000006000008947 */ /* 0x000fea0003800000 */
.L_x_773:
[----:B0-----:R-:W2:Y:S01]  /*1c170*/  LDG.E.STRONG.GPU R8, [R12.64] ;  /* 0x0000000e0c087981 */ /* 0x001ea2000c1ef900 */
[----:B------:R-:W-:Y:S01]  /*1c180*/  YIELD ;  /* 0x0000000000007946 */ /* 0x000fe20003800000 */
[----:B--2---:R-:W-:-:S05]  /*1c190*/  CCTL.IVALL ;  /* 0x00000000ff00798f */ /* 0x004fca0002000000 */
[----:B------:R0:W-:Y:S01]  /*1c1a0*/  STL [R1], R8 ;  /* 0x0000000801007387 */ /* 0x0001e20000100800 */
[----:B------:R-:W-:-:S13]  /*1c1b0*/  ISETP.NE.AND P0, PT, R8, R9, PT ;  /* 0x000000090800720c */ /* 0x000fda0003f05270 */
[----:B0-----:R-:W-:Y:S05]  /*1c1c0*/  @P0 BRA `(.L_x_773) ;  /* 0xffffffa000000947 */ /* 0x001fea000383ffff */
.L_x_772:
[----:B------:R-:W-:Y:S01]  /*1c1d0*/  ISETP.NE.AND P0, PT, RZ, c[0x0][0xc], PT ;  /* 0x00000300ff007a0c */ /* 0x000fe20003f05270 */
[----:B------:R-:W-:Y:S01]  /*1c1e0*/  WARPSYNC 0xffffffff ;  /* 0xffffffff00007948 */ /* 0x000fe20003800000 */
[----:B------:R-:W-:Y:S11]  /*1c1f0*/  BAR.SYNC.DEFER_BLOCKING 0x0 ;  /* 0x0000000000007b1d */ /* 0x000ff60000010000 */
[----:B------:R-:W-:Y:S05]  /*1c200*/  @!P0 BRA `(.L_x_771) ;  /* 0x00000ff000008947 */ /* 0x000fea0003800000 */
[----:B0-----:R-:W-:Y:S01]  /*1c210*/  IADD3 R8, R44, -0x1, RZ ;  /* 0xffffffff2c087810 */ /* 0x001fe20007ffe0ff */
[----:B------:R-:W-:-:S03]  /*1c220*/  HFMA2.MMA R9, -RZ, RZ, 0, 0 ;  /* 0x00000000ff097435 */ /* 0x000fc600000001ff */
[----:B------:R-:W-:-:S13]  /*1c230*/  ISETP.GE.U32.AND P0, PT, R8, 0x3, PT ;  /* 0x000000030800780c */ /* 0x000fda0003f06070 */
[----:B------:R-:W-:Y:S05]  /*1c240*/  @!P0 BRA `(.L_x_774) ;  /* 0x00000dd000008947 */ /* 0x000fea0003800000 */
[----:B------:R-:W-:Y:S01]  /*1c250*/  LOP3.LUT R21, R44, 0x3, RZ, 0xc0, !PT ;  /* 0x000000032c157812 */ /* 0x000fe200078ec0ff */
[----:B------:R-:W-:-:S03]  /*1c260*/  IMAD.MOV.U32 R9, RZ, RZ, RZ ;  /* 0x000000ffff097224 */ /* 0x000fc600078e00ff */
[----:B------:R-:W-:-:S04]  /*1c270*/  IADD3 R21, -R21, c[0x0][0xc], RZ ;  /* 0x0000030015157a10 */ /* 0x000fc80007ffe1ff */
[----:B------:R-:W-:-:S13]  /*1c280*/  ISETP.GT.AND P0, PT, R21, RZ, PT ;  /* 0x000000ff1500720c */ /* 0x000fda0003f04270 */
[----:B------:R-:W-:Y:S05]  /*1c290*/  @!P0 BRA `(.L_x_775) ;  /* 0x00000b8000008947 */ /* 0x000fea0003800000 */
[----:B------:R-:W-:Y:S02]  /*1c2a0*/  ISETP.GT.AND P3, PT, R21, 0xc, PT ;  /* 0x0000000c1500780c */ /* 0x000fe40003f64270 */
[----:B------:R-:W-:-:S11]  /*1c2b0*/  PLOP3.LUT P0, PT, PT, PT, PT, 0x80, 0x0 ;  /* 0x000000000000781c */ /* 0x000fd60003f0f070 */
[----:B------:R-:W-:Y:S05]  /*1c2c0*/  @!P3 BRA `(.L_x_776) ;  /* 0x000007500000b947 */ /* 0x000fea0003800000 */
[----:B------:R-:W-:Y:S02]  /*1c2d0*/  PLOP3.LUT P0, PT, PT, PT, PT, 0x8, 0x0 ;  /* 0x000000000000781c */ /* 0x000fe40003f0e170 */
.L_x_777:
        /* <DEDUP_REMOVED lines=22> */
[----:B------:R-:W-:Y:S01]  /*1c440*/  IADD3 R27, R9, 0x7, RZ ;  /* 0x00000007091b7810 */ /* 0x000fe20007ffe0ff */
[----:B--2---:R-:W-:-:S02]  /*1c450*/  @!P3 FADD.FTZ R30, R30, R12 ;  /* 0x0000000c1e1eb221 */ /* 0x004fc40000010000 */
[----:B------:R-:W-:Y:S01]  /*1c460*/  @!P3 FADD.FTZ R31, R31, R13 ;  /* 0x0000000d1f1fb221 */ /* 0x000fe20000010000 */
[-C--:B------:R-:W-:Y:S02]  /*1c470*/  ISETP.EQ.OR P3, PT, R23, R8.reuse, P2 ;  /* 0x000000081700720c */ /* 0x080fe40001762670 */
[----:B------:R-:W-:Y:S01]  /*1c480*/  IADD3 R13, R9, 0x5, RZ ;  /* 0x00000005090d7810 */ /* 0x000fe20007ffe0ff */
[----:B---3--:R-:W-:Y:S02]  /*1c490*/  @!P4 FADD.FTZ R30, R30, R14 ;  /* 0x0000000e1e1ec221 */ /* 0x008fe40000010000 */
[----:B------:R-:W-:Y:S01]  /*1c4a0*/  @!P4 FADD.FTZ R31, R31, R15 ;  /* 0x0000000f1f1fc221 */ /* 0x000fe20000010000 */
[-C--:B------:R-:W-:Y:S01]  /*1c4b0*/  ISETP.EQ.OR P4, PT, R13, R8.reuse, P2 ;  /* 0x000000080d00720c */ /* 0x080fe20001782670 */
[----:B----4-:R-:W-:Y:S02]  /*1c4c0*/  @!P6 FADD.FTZ R30, R30, R18 ;  /* 0x000000121e1ee221 */ /* 0x010fe40000010000 */
[----:B------:R-:W-:Y:S01]  /*1c4d0*/  @!P6 FADD.FTZ R31, R31, R19 ;  /* 0x000000131f1fe221 */ /* 0x000fe20000010000 */
[----:B------:R-:W-:-:S03]  /*1c4e0*/  ISETP.EQ.OR P6, PT, R25, R8, P2 ;  /* 0x000000081900720c */ /* 0x000fc600017c2670 */
        /* <DEDUP_REMOVED lines=44> */
[----:B------:R-:W-:Y:S01]  /*1c7b0*/  IADD3 R25, R9, 0xd, RZ ;  /* 0x0000000d09197810 */ /* 0x000fe20007ffe0ff */
[----:B--2---:R-:W-:Y:S02]  /*1c7c0*/  @!P3 FADD.FTZ R30, R30, R12 ;  /* 0x0000000c1e1eb221 */ /* 0x004fe40000010000 */
[----:B------:R-:W-:Y:S01]  /*1c7d0*/  @!P3 FADD.FTZ R31, R31, R13 ;  /* 0x0000000d1f1fb221 */ /* 0x000fe20000010000 */
[-C--:B------:R-:W-:Y:S01]  /*1c7e0*/  ISETP.EQ.OR P3, PT, R23, R8.reuse, P2 ;  /* 0x000000081700720c */ /* 0x080fe20001762670 */
[----:B---3--:R-:W-:Y:S02]  /*1c7f0*/  @!P4 FADD.FTZ R30, R30, R14 ;  /* 0x0000000e1e1ec221 */ /* 0x008fe40000010000 */
[----:B------:R-:W-:Y:S01]  /*1c800*/  @!P4 FADD.FTZ R31, R31, R15 ;  /* 0x0000000f1f1fc221 */ /* 0x000fe20000010000 */
[----:B------:R-:W-:Y:S02]  /*1c810*/  IADD3 R15, R9, 0xe, RZ ;  /* 0x0000000e090f7810 */ /* 0x000fe40007ffe0ff */
[----:B------:R-:W-:Y:S01]  /*1c820*/  ISETP.EQ.OR P4, PT, R25, R8, P2 ;  /* 0x000000081900720c */ /* 0x000fe20001782670 */
[----:B----4-:R-:W-:-:S02]  /*1c830*/  @!P6 FADD.FTZ R30, R30, R18 ;  /* 0x000000121e1ee221 */ /* 0x010fc40000010000 */
[----:B------:R-:W-:Y:S01]  /*1c840*/  @!P6 FADD.FTZ R31, R31, R19 ;  /* 0x000000131f1fe221 */ /* 0x000fe20000010000 */
[----:B------:R-:W-:-:S03]  /*1c850*/  IADD3 R19, R9, 0xf, RZ ;  /* 0x0000000f09137810 */ /* 0x000fc60007ffe0ff */
[----:B------:R-:W-:Y:S01]  /*1c860*/  @!P3 IMAD R13, R23, c[0x0][0x10], R20 ;  /* 0x00000400170dba24 */ /* 0x000fe200078e0214 */
[-C--:B------:R-:W-:Y:S01]  /*1c870*/  ISETP.EQ.OR P6, PT, R15, R8.reuse, P2 ;  /* 0x000000080f00720c */ /* 0x080fe200017c2670 */
[----:B------:R-:W-:Y:S02]  /*1c880*/  @!P5 FADD.FTZ R30, R30, R16 ;  /* 0x000000101e1ed221 */ /* 0x000fe40000010000 */
[----:B------:R-:W-:Y:S01]  /*1c890*/  @!P5 FADD.FTZ R31, R31, R17 ;  /* 0x000000111f1fd221 */ /* 0x000fe20000010000 */
[----:B------:R-:W-:Y:S01]  /*1c8a0*/  ISETP.EQ.OR P5, PT, R19, R8, P2 ;  /* 0x000000081300720c */ /* 0x000fe200017a2670 */
[----:B------:R-:W-:-:S04]  /*1c8b0*/  @!P3 IMAD.WIDE.U32 R12, R13, 0x8, R10 ;  /* 0x000000080d0cb825 */ /* 0x000fc800078e000a */
[--C-:B------:R-:W-:Y:S02]  /*1c8c0*/  @!P4 IMAD R17, R25, c[0x0][0x10], R20.reuse ;  /* 0x000004001911ca24 */ /* 0x100fe400078e0214 */
[----:B------:R-:W2:Y:S02]  /*1c8d0*/  @!P3 LDG.E.64 R12, [R12.64] ;  /* 0x0000000e0c0cb981 */ /* 0x000ea4000c1e1b00 */
        /* <DEDUP_REMOVED lines=20> */
.L_x_776:
        /* <DEDUP_REMOVED lines=23> */
[----:B------:R-:W-:-:S05]  /*1cb90*/  IADD3 R33, R23, 0x3, RZ ;  /* 0x0000000317217810 */ /* 0x000fca0007ffe0ff */
[----:B------:R-:W-:Y:S02]  /*1cba0*/  @!P0 IMAD R9, R19, c[0x0][0x10], R20 ;  /* 0x0000040013098a24 */ /* 0x000fe400078e0214 */
[----:B--2---:R-:W-:Y:S02]  /*1cbb0*/  @!P5 FADD.FTZ R30, R30, R12 ;  /* 0x0000000c1e1ed221 */ /* 0x004fe40000010000 */
[----:B------:R-:W-:Y:S01]  /*1cbc0*/  @!P5 FADD.FTZ R31, R31, R13 ;  /* 0x0000000d1f1fd221 */ /* 0x000fe20000010000 */
[-C--:B------:R-:W-:Y:S01]  /*1cbd0*/  ISETP.EQ.OR P5, PT, R25, R8.reuse, P2 ;  /* 0x000000081900720c */ /* 0x080fe200017a2670 */
[----:B------:R-:W-:Y:S02]  /*1cbe0*/  @!P4 IMAD R13, R23, c[0x0][0x10], R20 ;  /* 0x00000400170dca24 */ /* 0x000fe400078e0214 */
[----:B---3--:R-:W-:Y:S02]  /*1cbf0*/  @!P6 FADD.FTZ R30, R30, R14 ;  /* 0x0000000e1e1ee221 */ /* 0x008fe40000010000 */
[----:B------:R-:W-:Y:S01]  /*1cc00*/  @!P6 FADD.FTZ R31, R31, R15 ;  /* 0x0000000f1f1fe221 */ /* 0x000fe20000010000 */
[----:B------:R-:W-:Y:S01]  /*1cc10*/  ISETP.EQ.OR P6, PT, R27, R8, P2 ;  /* 0x000000081b00720c */ /* 0x000fe200017c2670 */
[----:B----4-:R-:W-:-:S02]  /*1cc20*/  @!P3 FADD.FTZ R30, R30, R16 ;  /* 0x000000101e1eb221 */ /* 0x010fc40000010000 */
[----:B------:R-:W-:Y:S01]  /*1cc30*/  @!P3 FADD.FTZ R31, R31, R17 ;  /* 0x000000111f1fb221 */ /* 0x000fe20000010000 */
[----:B------:R-:W-:Y:S01]  /*1cc40*/  ISETP.EQ.OR P3, PT, R33, R8, P2 ;  /* 0x000000082100720c */ /* 0x000fe20001762670 */
        /* <DEDUP_REMOVED lines=13> */
[----:B------:R-:W-:-:S04]  /*1cd20*/  IADD3 R21, R21, -0x4, RZ ;  /* 0xfffffffc15157810 */ /* 0x000fc80007ffe0ff */
[----:B------:R-:W-:Y:S01]  /*1cd30*/  IADD3 R21, R21, -0x4, RZ ;  /* 0xfffffffc15157810 */ /* 0x000fe20007ffe0ff */
[----:B--2---:R-:W-:Y:S02]  /*1cd40*/  @!P0 FADD.FTZ R30, R30, R8 ;  /* 0x000000081e1e8221 */ /* 0x004fe40000010000 */
[----:B------:R-:W-:Y:S01]  /*1cd50*/  @!P0 FADD.FTZ R31, R31, R9 ;  /* 0x000000091f1f8221 */ /* 0x000fe20000010000 */
[----:B------:R-:W-:Y:S02]  /*1cd60*/  PLOP3.LUT P0, PT, PT, PT, PT, 0x8, 0x0 ;  /* 0x000000000000781c */ /* 0x000fe40003f0e170 */
[----:B------:R-:W-:Y:S01]  /*1cd70*/  IADD3 R9, R23, 0x4, RZ ;  /* 0x0000000417097810 */ /* 0x000fe20007ffe0ff */
        /* <DEDUP_REMOVED lines=8> */
.L_x_778:
[----:B------:R-:W-:-:S13]  /*1ce00*/  ISETP.NE.OR P0, PT, R21, RZ, P0 ;  /* 0x000000ff1500720c */ /* 0x000fda0000705670 */
[----:B------:R-:W-:Y:S05]  /*1ce10*/  @!P0 BRA `(.L_x_774) ;  /* 0x0000020000008947 */ /* 0x000fea0003800000 */
.L_x_775:
        /* <DEDUP_REMOVED lines=32> */
.L_x_774:
        /* <DEDUP_REMOVED lines=13> */
.L_x_780:
[----:B------:R-:W-:Y:S05]  /*1d0f0*/  BSYNC B0 ;  /* 0x0000000000007941 */ /* 0x000fea0003800000 */
.L_x_779:
        /* <DEDUP_REMOVED lines=16> */
.L_x_771:
[----:B------:R-:W-:Y:S01]  /*1d200*/  @!P2 STS.64 [0xc0], R30 ;  /* 0x0000c01eff00a388 */ /* 0x000fe20000000a00 */
[----:B0-----:R-:W-:-:S03]  /*1d210*/  HFMA2.MMA R15, -RZ, RZ, 0, 0 ;  /* 0x00000000ff0f7435 */ /* 0x001fc600000001ff */
[----:B------:R-:W-:Y:S01]  /*1d220*/  BAR.SYNC.DEFER_BLOCKING 0x0 ;  /* 0x0000000000007b1d */ /* 0x000fe20000010000 */
[----:B------:R-:W-:-:S05]  /*1d230*/  ISETP.NE.AND P2, PT, RZ, UR19, PT ;  /* 0x00000013ff007c0c */ /* 0x000fca000bf45270 */
[----:B------:R-:W0:Y:S02]  /*1d240*/  LDS.64 R12, [0xc0] ;  /* 0x0000c000ff0c7984 */ /* 0x000e240000000a00 */
[----:B0-----:R-:W-:Y:S02]  /*1d250*/  FMUL.FTZ R12, R12, c[0x0][0x20c] ;  /* 0x000083000c0c7a20 */ /* 0x001fe40000410000 */
[----:B------:R-:W-:Y:S02]  /*1d260*/  FMUL.FTZ R13, R13, c[0x0][0x20c] ;  /* 0x000083000d0d7a20 */ /* 0x000fe40000410000 */
.L_x_783:
[----:B------:R-:W-:-:S05]  /*1d270*/  LEA R16, R15, UR10, 0x2 ;  /* 0x0000000a0f107c11 */ /* 0x000fca000f8e10ff */
[----:B------:R-:W2:Y:S04]  /*1d280*/  LDL R9, [R16+0x10] ;  /* 0x0000100010097983 */ /* 0x000ea80000100800 */
        /* <DEDUP_REMOVED lines=8> */
[----:B------:R-:W-:Y:S01]  /*1d310*/  PRMT R19, RZ, 0x7610, R19 ;  /* 0x00007610ff137816 */ /* 0x000fe20000000013 */
[----:B------:R-:W-:Y:S02]  /*1d320*/  FADD.FTZ R11, R9, -UR9 ;  /* 0x80000009090b7e21 */ /* 0x000fe40008010000 */
[----:B------:R-:W-:Y:S02]  /*1d330*/  FMUL.FTZ R10, R10, UR5 ;  /* 0x000000050a0a7c20 */ /* 0x000fe40008410000 */
[----:B------:R-:W-:Y:S02]  /*1d340*/  FMUL.FTZ R11, R11, UR5 ;  /* 0x000000050b0b7c20 */ /* 0x000fe40008410000 */
[----:B-----5:R-:W-:-:S02]  /*1d350*/  @P2 FFMA.FTZ R9, R10, R2, R3 ;  /* 0x000000020a092223 */ /* 0x020fc40000010003 */
[----:B------:R-:W-:Y:S02]  /*1d360*/  @P2 FFMA.FTZ R21, R11, R5, R4 ;  /* 0x000000050b152223 */ /* 0x000fe40000010004 */
[----:B------:R-:W-:Y:S02]  /*1d370*/  @P2 FMUL.FTZ R17, R9, -1.4426950216293334961 ;  /* 0xbfb8aa3b09112820 */ /* 0x000fe40000410000 */
[----:B------:R-:W-:Y:S02]  /*1d380*/  @P2 FMUL.FTZ R18, R21, -1.4426950216293334961 ;  /* 0xbfb8aa3b15122820 */ /* 0x000fe40000410000 */
[----:B------:R-:W-:Y:S02]  /*1d390*/  FADD.FTZ R16, R16, -UR9 ;  /* 0x8000000910107e21 */ /* 0x000fe40008010000 */
[----:B------:R-:W0:Y:S01]  /*1d3a0*/  @P2 MUFU.EX2 R17, R17 ;  /* 0x0000001100112308 */ /* 0x000e220000000800 */
[----:B------:R-:W-:Y:S02]  /*1d3b0*/  FADD.FTZ R19, R19, -UR9 ;  /* 0x8000000913137e21 */ /* 0x000fe40008010000 */
[----:B------:R-:W-:-:S02]  /*1d3c0*/  FMUL.FTZ R16, R16, UR5 ;  /* 0x0000000510107c20 */ /* 0x000fc40008410000 */
[C-C-:B------:R-:W-:Y:S02]  /*1d3d0*/  FFMA.FTZ R10, R12.reuse, R10, R13.reuse ;  /* 0x0000000a0c0a7223 */ /* 0x140fe4000001000d */
[----:B------:R-:W-:Y:S01]  /*1d3e0*/  FFMA.FTZ R11, R12, R11, R13 ;  /* 0x0000000b0c0b7223 */ /* 0x000fe2000001000d */
[----:B------:R-:W1:Y:S01]  /*1d3f0*/  @P2 MUFU.EX2 R18, R18 ;  /* 0x0000001200122308 */ /* 0x000e620000000800 */
[----:B0-----:R-:W-:Y:S02]  /*1d400*/  @P2 FADD.FTZ R22, R17, 1 ;  /* 0x3f80000011162421 */ /* 0x001fe40000010000 */
        /* <DEDUP_REMOVED lines=18> */
[----:B----4-:R-:W-:Y:S01]  /*1d530*/  PRMT R24, RZ, 0x7610, R8 ;  /* 0x00007610ff187816 */ /* 0x010fe20000000008 */
[----:B------:R-:W0:Y:S01]  /*1d540*/  @P2 MUFU.EX2 R23, R23 ;  /* 0x0000001700172308 */ /* 0x000e220000000800 */
[----:B-1----:R-:W-:-:S03]  /*1d550*/  @P2 FADD.FTZ R26, -R25, 1 ;  /* 0x3f800000191a2421 */ /* 0x002fc60000010100 */
[----:B------:R-:W-:Y:S02]  /*1d560*/  @P2 FMUL.FTZ R25, R24, R25 ;  /* 0x0000001918192220 */ /* 0x000fe40000410000 */
[----:B------:R-:W-:Y:S01]  /*1d570*/  @P2 FFMA.FTZ R26, R21, R26, 1 ;  /* 0x3f800000151a2423 */ /* 0x000fe2000001001a */
[----:B------:R-:W-:Y:S01]  /*1d580*/  PRMT R21, RZ, 0x5410, R8 ;  /* 0x00005410ff157816 */ /* 0x000fe20000000008 */
[----:B--2---:R-:W-:Y:S01]  /*1d590*/  @P2 FADD.FTZ R27, R27, 1 ;  /* 0x3f8000001b1b2421 */ /* 0x004fe20000010000 */
[----:B------:R-:W-:Y:S01]  /*1d5a0*/  @!P0 MOV R8, R28 ;  /* 0x0000001c00088202 */ /* 0x000fe20000000f00 */
[----:B------:R-:W-:Y:S02]  /*1d5b0*/  @!P0 IMAD R30, R30, c[0x0][0x1d8], RZ ;  /* 0x000076001e1e8a24 */ /* 0x000fe400078e02ff */
[----:B------:R-:W-:Y:S02]  /*1d5c0*/  @P2 FMUL.FTZ R22, R21, R22 ;  /* 0x0000001615162220 */ /* 0x000fe40000410000 */
[----:B------:R-:W-:-:S02]  /*1d5d0*/  @P2 FMUL.FTZ R24, R25, R26 ;  /* 0x0000001a19182220 */ /* 0x000fc40000410000 */
[----:B------:R-:W-:Y:S02]  /*1d5e0*/  @P2 FMUL.FTZ R21, R22, R9 ;  /* 0x0000000916152220 */ /* 0x000fe40000410000 */
[----:B0-----:R-:W-:Y:S01]  /*1d5f0*/  @P2 FADD.FTZ R23, R23, 1 ;  /* 0x3f80000017172421 */ /* 0x001fe20000010000 */
[----:B------:R-:W0:Y:S01]  /*1d600*/  @P2 MUFU.RCP R22, R27 ;  /* 0x0000001b00162308 */ /* 0x000e220000001000 */
[----:B------:R-:W-:Y:S02]  /*1d610*/  @!P0 IMAD.MOV.U32 R9, RZ, RZ, R7 ;  /* 0x000000ffff098224 */ /* 0x000fe400078e0007 */
[C---:B------:R-:W-:Y:S02]  /*1d620*/  @!P0 IMAD R25, R19.reuse, c[0x0][0x1dc], R30 ;  /* 0x0000770013198a24 */ /* 0x040fe400078e021e */
[C---:B------:R-:W-:Y:S01]  /*1d630*/  @!P0 IMAD.WIDE.U32 R8, R19.reuse, c[0x0][0x1d8], R8 ;  /* 0x0000760013088a25 */ /* 0x040fe200078e0008 */
[----:B------:R-:W-:Y:S02]  /*1d640*/  IADD3 R19, R19, 0x8, RZ ;  /* 0x0000000813137810 */ /* 0x000fe40007ffe0ff */
[----:B------:R-:W1:Y:S01]  /*1d650*/  @P2 MUFU.RCP R23, R23 ;  /* 0x0000001700172308 */ /* 0x000e620000001000 */
[----:B------:R-:W-:Y:S01]  /*1d660*/  FFMA.FTZ R21, R21, R2, -R10 ;  /* 0x0000000215157223 */ /* 0x000fe2000001080a */
[----:B------:R-:W-:Y:S01]  /*1d670*/  @!P0 LEA R10, P3, R8, c[0x0][0x160], 0x1 ;  /* 0x00005800080a8a11 */ /* 0x000fe200078608ff */
[----:B------:R-:W-:Y:S01]  /*1d680*/  FFMA.FTZ R26, R24, R5, -R11 ;  /* 0x00000005181a7223 */ /* 0x000fe2000001080b */
[----:B------:R-:W-:Y:S01]  /*1d690*/  @!P0 IADD3 R11, R9, R25, RZ ;  /* 0x00000019090b8210 */ /* 0x000fe20007ffe0ff */
[----:B------:R-:W-:-:S02]  /*1d6a0*/  FMUL.FTZ R24, R21, UR5 ;  /* 0x0000000515187c20 */ /* 0x000fc40008410000 */
[----:B------:R-:W-:Y:S01]  /*1d6b0*/  @!P0 FMUL.FTZ R9, R26, UR5 ;  /* 0x000000051a098c20 */ /* 0x000fe20008410000 */
[----:B------:R-:W-:Y:S01]  /*1d6c0*/  @!P0 LEA.HI.X R11, R8, c[0x0][0x164], R11, 0x1, P3 ;  /* 0x00005900080b8a11 */ /* 0x000fe200018f0c0b */
[----:B0-----:R-:W-:Y:S01]  /*1d6d0*/  @P2 FADD.FTZ R8, -R22, 1 ;  /* 0x3f80000016082421 */ /* 0x001fe20000010100 */
[----:B------:R-:W-:Y:S02]  /*1d6e0*/  ISETP.NE.AND P3, PT, R15, 0x40, PT ;  /* 0x000000400f00780c */ /* 0x000fe40003f65270 */
[----:B------:R-:W-:Y:S01]  /*1d6f0*/  @!P0 F2FP.BF16.PACK_AB R21, R9, R24 ;  /* 0x000000180915823e */ /* 0x000fe200000010ff */
[----:B------:R-:W-:Y:S01]  /*1d700*/  @P2 FFMA.FTZ R17, R17, R8, 1 ;  /* 0x3f80000011112423 */ /* 0x000fe20000010008 */
[----:B------:R-:W-:Y:S01]  /*1d710*/  SHF.R.S32.HI R8, RZ, 0x1f, R19 ;  /* 0x0000001fff087819 */ /* 0x000fe20000011413 */
[----:B-1----:R-:W-:Y:S02]  /*1d720*/  @P2 FADD.FTZ R9, -R23, 1 ;  /* 0x3f80000017092421 */ /* 0x002fe40000010100 */
[----:B------:R0:W-:Y:S01]  /*1d730*/  @!P0 STG.E [R10.64], R21 ;  /* 0x000000150a008986 */ /* 0x0001e2000c10190e */
[----:B------:R-:W-:Y:S01]  /*1d740*/  ISETP.GE.U32.AND P0, PT, R19, c[0x0][0x1e0], PT ;  /* 0x0000780013007a0c */ /* 0x000fe20003f06070 */
[----:B------:R-:W-:Y:S01]  /*1d750*/  @P2 FFMA.FTZ R20, R20, R9, 1 ;  /* 0x3f80000014142423 */ /* 0x000fe20000010009 */
[----:B------:R-:W-:-:S02]  /*1d760*/  PRMT R9, RZ, 0x5410, R14 ;  /* 0x00005410ff097816 */ /* 0x000fc4000000000e */
[----:B------:R-:W-:Y:S02]  /*1d770*/  ISETP.GE.OR.EX P0, PT, R8, c[0x0][0x1e4], P1, P0 ;  /* 0x0000790008007a0c */ /* 0x000fe40000f06700 */
[----:B------:R-:W-:Y:S01]  /*1d780*/  PRMT R14, RZ, 0x7610, R14 ;  /* 0x00007610ff0e7816 */ /* 0x000fe2000000000e */
[----:B------:R-:W-:-:S04]  /*1d790*/  @P2 FMUL.FTZ R22, R9, R22 ;  /* 0x0000001609162220 */ /* 0x000fc80000410000 */
[----:B------:R-:W-:Y:S02]  /*1d7a0*/  @P2 FMUL.FTZ R23, R14, R23 ;  /* 0x000000170e172220 */ /* 0x000fe40000410000 */
[----:B------:R-:W-:Y:S02]  /*1d7b0*/  @P2 FMUL.FTZ R9, R22, R17 ;  /* 0x0000001116092220 */ /* 0x000fe40000410000 */
[----:B------:R-:W-:Y:S02]  /*1d7c0*/  @P2 FMUL.FTZ R14, R23, R20 ;  /* 0x00000014170e2220 */ /* 0x000fe40000410000 */
[----:B------:R-:W-:Y:S02]  /*1d7d0*/  FFMA.FTZ R16, R9, R2, -R16 ;  /* 0x0000000209107223 */ /* 0x000fe40000010810 */
[----:B------:R-:W-:Y:S01]  /*1d7e0*/  FFMA.FTZ R14, R14, R5, -R18 ;  /* 0x000000050e0e7223 */ /* 0x000fe20000010812 */
[----:B------:R-:W-:Y:S05]  /*1d7f0*/  @P0 BRA `(.L_x_782) ;  /* 0x000000c000000947 */ /* 0x000fea0003800000 */
[----:B0-----:R-:W-:Y:S01]  /*1d800*/  IMAD R10, R8, c[0x0][0x1d8], RZ ;  /* 0x00007600080a7a24 */ /* 0x001fe200078e02ff */
[----:B------:R-:W-:Y:S01]  /*1d810*/  MOV R8, R28 ;  /* 0x0000001c00087202 */ /* 0x000fe20000000f00 */
[----:B------:R-:W-:Y:S01]  /*1d820*/  FMUL.FTZ R17, R16, UR5 ;  /* 0x0000000510117c20 */ /* 0x000fe20008410000 */
[----:B------:R-:W-:Y:S01]  /*1d830*/  MOV R9, R7 ;  /* 0x0000000700097202 */ /* 0x000fe20000000f00 */
[----:B------:R-:W-:-:S02]  /*1d840*/  IMAD R11, R19, c[0x0][0x1dc], R10 ;  /* 0x00007700130b7a24 */ /* 0x000fc400078e020a */
[----:B------:R-:W-:Y:S02]  /*1d850*/  FMUL.FTZ R14, R14, UR5 ;  /* 0x000000050e0e7c20 */ /* 0x000fe40008410000 */
[----:B------:R-:W-:-:S05]  /*1d860*/  IMAD.WIDE.U32 R8, R19, c[0x0][0x1d8], R8 ;  /* 0x0000760013087a25 */ /* 0x000fca00078e0008 */
[----:B------:R-:W-:Y:S02]  /*1d870*/  IADD3 R9, R9, R11, RZ ;  /* 0x0000000b09097210 */ /* 0x000fe40007ffe0ff */
[----:B------:R-:W-:-:S04]  /*1d880*/  LEA R10, P0, R8, c[0x0][0x160], 0x1 ;  /* 0x00005800080a7a11 */ /* 0x000fc800078008ff */
[----:B------:R-:W-:Y:S02]  /*1d890*/  LEA.HI.X R11, R8, c[0x0][0x164], R9, 0x1, P0 ;  /* 0x00005900080b7a11 */ /* 0x000fe400000f0c09 */
[----:B------:R-:W-:-:S05]  /*1d8a0*/  F2FP.BF16.PACK_AB R9, R14, R17 ;  /* 0x000000110e09723e */ /* 0x000fca00000010ff */
[----:B------:R0:W-:Y:S02]  /*1d8b0*/  STG.E [R10.64], R9 ;  /* 0x000000090a007986 */ /* 0x0001e4000c10190e */
.L_x_782:
[----:B0-----:R-:W-:Y:S05]  /*1d8c0*/  BSYNC B0 ;  /* 0x0000000000007941 */ /* 0x001fea0003800000 */
.L_x_781:
        /* <DEDUP_REMOVED lines=10> */
.L_x_698:
[----:B--234-:R-:W2:Y:S01]  /*1d970*/  LDL R2, [R1+0x420] ;  /* 0x0004200001027983 */ /* 0x01cea20000100800 */
[----:B------:R-:W-:Y:S01]  /*1d980*/  IMAD.MOV.U32 R6, RZ, RZ, c[0x0][0xc] ;  /* 0x00000300ff067624 */ /* 0x000fe200078e00ff */
[----:B------:R-:W-:Y:S01]  /*1d990*/  MOV R4, c[0x0][0x10] ;  /* 0x0000040000047a02 */ /* 0x000fe20000000f00 */
[----:B------:R-:W-:Y:S01]  /*1d9a0*/  HFMA2.MMA R3, -RZ, RZ, 0, 2.384185791015625e-07 ;  /* 0x00000004ff037435 */ /* 0x000fe200000001ff */
[----:B------:R-:W-:Y:S02]  /*1d9b0*/  BSSY B0, `(.L_x_785) ;  /* 0x000000f000007945 */ /* 0x000fe40003800000 */
[----:B------:R-:W-:-:S02]  /*1d9c0*/  ISETP.NE.AND P0, PT, R6, 0x1, PT ;  /* 0x000000010600780c */ /* 0x000fc40003f05270 */
[----:B------:R-:W-:-:S04]  /*1d9d0*/  SHF.L.U32 R0, R4, 0x1, RZ ;  /* 0x0000000104007819 */ /* 0x000fc800000006ff */
[----:B------:R-:W-:Y:S02]  /*1d9e0*/  SEL R0, R0, RZ, P0 ;  /* 0x000000ff00007207 */ /* 0x000fe40000000000 */
[----:B--2---:R-:W-:-:S03]  /*1d9f0*/  ISETP.NE.AND P1, PT, R2, RZ, PT ;  /* 0x000000ff0200720c */ /* 0x004fc60003f25270 */
[----:B------:R-:W-:-:S10]  /*1da00*/  IMAD.WIDE.U32 R2, R0, R3, c[0x0][0x1a8] ;  /* 0x00006a0000027625 */ /* 0x000fd400078e0003 */
        /* <DEDUP_REMOVED lines=9> */
.L_x_786:
[----:B------:R-:W-:Y:S05]  /*1daa0*/  BSYNC B0 ;  /* 0x0000000000007941 */ /* 0x000fea0003800000 */
.L_x_785:
[----:B------:R-:W2:Y:S01]  /*1dab0*/  S2R R7, SR_CTAID.X ;  /* 0x0000000000077919 */ /* 0x000ea20000002500 */
[----:B------:R-:W3:Y:S01]  /*1dac0*/  S2UR UR4, SR_CTAID.Y ;  /* 0x00000000000479c3 */ /* 0x000ee20000002600 */
[----:B-1----:R-:W-:Y:S02]  /*1dad0*/  IADD3 R5, R6, -0x1, RZ ;  /* 0xffffffff06057810 */ /* 0x002fe40007ffe0ff */
[----:B------:R-:W-:Y:S02]  /*1dae0*/  IADD3 R0, R4, -0x1, RZ ;  /* 0xffffffff04007810 */ /* 0x000fe40007ffe0ff */
[----:B--2---:R-:W-:-:S04]  /*1daf0*/  ISETP.NE.AND P0, PT, R7, R5, PT ;  /* 0x000000050700720c */ /* 0x004fc80003f05270 */
[----:B---3--:R-:W-:-:S13]  /*1db00*/  ISETP.NE.OR P0, PT, R0, UR4, P0 ;  /* 0x0000000400007c0c */ /* 0x008fda0008705670 */
[----:B------:R-:W-:Y:S05]  /*1db10*/  @P0 EXIT ;  /* 0x000000000000094d */ /* 0x000fea0003800000 */
[----:B------:R-:W-:Y:S05]  /*1db20*/  @P1 BRA `(.L_x_787) ;  /* 0x0000008000001947 */ /* 0x000fea0003800000 */
[----:B------:R-:W-:-:S05]  /*1db30*/  IMAD R0, R6, c[0x0][0x10], RZ ;  /* 0x0000040006007a24 */ /* 0x000fca00078e02ff */
[----:B------:R-:W-:-:S13]  /*1db40*/  ISETP.NE.AND P0, PT, R0, -0x1, PT ;  /* 0xffffffff0000780c */ /* 0x000fda0003f05270 */
[----:B------:R-:W-:Y:S05]  /*1db50*/  @!P0 BRA `(.L_x_787) ;  /* 0x0000005000008947 */ /* 0x000fea0003800000 */
.L_x_788:
[----:B------:R-:W2:Y:S01]  /*1db60*/  LDG.E.STRONG.GPU R5, [R2.64] ;  /* 0x0000000e02057981 */ /* 0x000ea2000c1ef900 */
[----:B------:R-:W-:Y:S01]  /*1db70*/  YIELD ;  /* 0x0000000000007946 */ /* 0x000fe20003800000 */
[----:B--2---:R-:W-:Y:S01]  /*1db80*/  ISETP.NE.AND P0, PT, R5, R0, PT ;  /* 0x000000000500720c */ /* 0x004fe20003f05270 */
[----:B------:R-:W-:-:S12]  /*1db90*/  CCTL.IVALL ;  /* 0x00000000ff00798f */ /* 0x000fd80002000000 */
[----:B------:R-:W-:Y:S05]  /*1dba0*/  @P0 BRA `(.L_x_788) ;  /* 0xffffffb000000947 */ /* 0x000fea000383ffff */
.L_x_787:
[----:B------:R-:W-:Y:S02]  /*1dbb0*/  WARPSYNC 0xffffffff ;  /* 0xffffffff00007948 */ /* 0x000fe40003800000 */
[----:B------:R-:W2:Y:S01]  /*1dbc0*/  LDL R4, [R1+0x420] ;  /* 0x0004200001047983 */ /* 0x000ea20000100800 */
[----:B------:R-:W-:-:S03]  /*1dbd0*/  MOV R19, c[0x0][0x1dc] ;  /* 0x0000770000137a02 */ /* 0x000fc60000000f00 */
[----:B------:R-:W-:Y:S01]  /*1dbe0*/  BAR.SYNC.DEFER_BLOCKING 0x0 ;  /* 0x0000000000007b1d */ /* 0x000fe20000010000 */
[----:B------:R-:W-:-:S05]  /*1dbf0*/  LEA.HI R0, P0, R19, c[0x0][0x1d8], RZ, 0x1 ;  /* 0x0000760013007a11 */ /* 0x000fca00078108ff */
[----:B------:R-:W-:-:S05]  /*1dc00*/  IMAD.X R3, RZ, RZ, c[0x0][0x1dc], P0 ;  /* 0x00007700ff037624 */ /* 0x000fca00000e06ff */
        /* <DEDUP_REMOVED lines=9> */
[----:B0-----:R-:W-:Y:S01]  /*1dca0*/  MOV R8, R0 ;  /* 0x0000000000087202 */ /* 0x001fe20000000f00 */
[----:B------:R-:W-:Y:S01]  /*1dcb0*/  UIMAD.WIDE.U32 UR4, UR4, UR5, URZ ;  /* 0x00000005040472a5 */ /* 0x000fe2000f8e003f */
[----:B------:R-:W-:Y:S02]  /*1dcc0*/  MOV R16, c[0x0][0x1d8] ;  /* 0x0000760000107a02 */ /* 0x000fe40000000f00 */
[----:B------:R-:W-:Y:S02]  /*1dcd0*/  MOV R7, R4 ;  /* 0x0000000400077202 */ /* 0x000fe40000000f00 */
[----:B------:R-:W-:Y:S02]  /*1dce0*/  SHF.L.U64.HI R27, R14, 0x2, R25 ;  /* 0x000000020e1b7819 */ /* 0x000fe40000010219 */
[----:B------:R-:W-:-:S02]  /*1dcf0*/  IADD3 R2, R2, UR5, RZ ;  /* 0x0000000502027c10 */ /* 0x000fc4000fffe0ff */
[----:B------:R-:W-:Y:S02]  /*1dd00*/  SHF.L.U64.HI R19, R16, 0x2, R19 ;  /* 0x0000000210137819 */ /* 0x000fe40000010213 */
[----:B------:R-:W-:-:S04]  /*1dd10*/  LEA.HI R23, P0, R2, UR4, RZ, 0x1 ;  /* 0x0000000402177c11 */ /* 0x000fc8000f8108ff */
[----:B------:R-:W-:-:S04]  /*1dd20*/  IADD3.X R2, RZ, R2, RZ, P0, !PT ;  /* 0x00000002ff027210 */ /* 0x000fc800007fe4ff */
[--C-:B------:R-:W-:Y:S02]  /*1dd30*/  SHF.R.S64 R23, R23, 0x1, R2.reuse ;  /* 0x0000000117177819 */ /* 0x100fe40000001002 */
[----:B------:R-:W-:-:S04]  /*1dd40*/  SHF.R.S32.HI R0, RZ, 0x1, R2 ;  /* 0x00000001ff007819 */ /* 0x000fc80000011402 */
[----:B------:R-:W-:Y:S02]  /*1dd50*/  SHF.L.U64.HI R21, R23, 0x2, R0 ;  /* 0x0000000217157819 */ /* 0x000fe40000010200 */
.L_x_789:
[C---:B------:R-:W-:Y:S01]  /*1dd60*/  LEA R6, P0, R7.reuse, c[0x0][0x1b8], 0x2 ;  /* 0x00006e0007067a11 */ /* 0x040fe200078010ff */
[----:B------:R-:W2:Y:S03]  /*1dd70*/  LDL.LU R18, [R1+0x420] ;  /* 0x0004200001127983 */ /* 0x000ea60000300800 */
[----:B------:R-:W-:Y:S02]  /*1dd80*/  LEA.HI.X R7, R7, c[0x0][0x1bc], R8, 0x2, P0 ;  /* 0x00006f0007077a11 */ /* 0x000fe400000f1408 */
[-C--:B------:R-:W-:Y:S02]  /*1dd90*/  LEA R8, P0, R14, R6.reuse, 0x2 ;  /* 0x000000060e087211 */ /* 0x080fe400078010ff */
[-C--:B------:R-:W-:Y:S01]  /*1dda0*/  LEA R12, P2, R23, R6.reuse, 0x2 ;  /* 0x00000006170c7211 */ /* 0x080fe200078410ff */
[----:B------:R0:W3:Y:S01]  /*1ddb0*/  LDG.E R0, [R6.64] ;  /* 0x0000000e06007981 */ /* 0x0000e2000c1e1900 */
[----:B------:R-:W-:Y:S01]  /*1ddc0*/  LEA R10, P1, R16, R6, 0x2 ;  /* 0x00000006100a7211 */ /* 0x000fe200078210ff */
[C---:B------:R-:W-:Y:S01]  /*1ddd0*/  IMAD.X R9, R7.reuse, 0x1, R27, P0 ;  /* 0x0000000107097824 */ /* 0x040fe200000e061b */
[----:B------:R-:W-:-:S02]  /*1dde0*/  IADD3.X R13, R7, R21, RZ, P2, !PT ;  /* 0x00000015070d7210 */ /* 0x000fc400017fe4ff */
[----:B------:R-:W-:-:S03]  /*1ddf0*/  IADD3.X R11, R19, R7, RZ, P1, !PT ;  /* 0x00000007130b7210 */ /* 0x000fc60000ffe4ff */
[----:B------:R-:W3:Y:S04]  /*1de00*/  LDG.E R9, [R8.64] ;  /* 0x0000000e08097981 */ /* 0x000ee8000c1e1900 */
[----:B------:R-:W4:Y:S04]  /*1de10*/  LDG.E R10, [R10.64] ;  /* 0x0000000e0a0a7981 */ /* 0x000f28000c1e1900 */
[----:B------:R-:W4:Y:S01]  /*1de20*/  LDG.E R13, [R12.64] ;  /* 0x0000000e0c0d7981 */ /* 0x000f22000c1e1900 */
[----:B------:R-:W-:Y:S01]  /*1de30*/  HFMA2.MMA R5, -RZ, RZ, 0, 1.1920928955078125e-07 ;  /* 0x00000002ff057435 */ /* 0x000fe200000001ff */
[----:B--2---:R-:W-:-:S02]  /*1de40*/  SHF.L.U32 R4, R18, 0x1, RZ ;  /* 0x0000000112047819 */ /* 0x004fc400000006ff */
[----:B0-----:R-:W-:-:S07]  /*1de50*/  IADD3 R7, R18, 0x280, RZ ;  /* 0x0000028012077810 */ /* 0x001fce0007ffe0ff */
[----:B------:R-:W-:-:S04]  /*1de60*/  IMAD.WIDE R2, R4, R5, c[0x0][0x168] ;  /* 0x00005a0004027625 */ /* 0x000fc800078e0205 */
[----:B------:R-:W-:Y:S01]  /*1de70*/  IMAD.WIDE R4, R4, R5, c[0x0][0x170] ;  /* 0x00005c0004047625 */ /* 0x000fe200078e0205 */
[----:B------:R0:W-:Y:S01]  /*1de80*/  STL [R1+0x420], R7 ;  /* 0x0004200701007387 */ /* 0x0001e20000100800 */
[----:B---3--:R-:W-:Y:S02]  /*1de90*/  F2FP.BF16.PACK_AB R15, R9, R0 ;  /* 0x00000000090f723e */ /* 0x008fe400000010ff */
[----:B------:R-:W-:Y:S02]  /*1dea0*/  ISETP.GT.U32.AND P0, PT, R14, R7, PT ;  /* 0x000000070e00720c */ /* 0x000fe40003f04070 */
[----:B----4-:R-:W-:Y:S01]  /*1deb0*/  F2FP.BF16.PACK_AB R17, R13, R10 ;  /* 0x0000000a0d11723e */ /* 0x010fe200000010ff */
[----:B------:R0:W-:Y:S01]  /*1dec0*/  STG.E [R2.64], R15 ;  /* 0x0000000f02007986 */ /* 0x0001e2000c10190e */
[----:B------:R-:W-:-:S03]  /*1ded0*/  SHF.R.S32.HI R8, RZ, 0x1f, R7 ;  /* 0x0000001fff087819 */ /* 0x000fc60000011407 */
[----:B------:R0:W-:Y:S01]  /*1dee0*/  STG.E [R4.64], R17 ;  /* 0x0000001104007986 */ /* 0x0001e2000c10190e */
[----:B------:R-:W-:-:S13]  /*1def0*/  ISETP.GT.AND.EX P0, PT, R25, R8, PT, P0 ;  /* 0x000000081900720c */ /* 0x000fda0003f04300 */
[----:B0-----:R-:W-:Y:S05]  /*1df00*/  @P0 BRA `(.L_x_789) ;  /* 0xfffffe5000000947 */ /* 0x001fea000383ffff */
[----:B------:R-:W-:Y:S05]  /*1df10*/  EXIT ;  /* 0x000000000000794d */ /* 0x000fea0003800000 */
.L_x_790:
        /* <DEDUP_REMOVED lines=14> */
.L_x_5595:


//--------------------- .text._Z35group_norm_nhwc_bwd_one_pass_kernelI11Bf16IOFp16WLi64ELi160ELi640EEv26Group_norm_nhwc_bwd_params --------------------------
	.section	.text._Z35group_norm_nhwc_bwd_one_pass_kernelI11Bf16IOFp16WLi64ELi160ELi640EEv26Group_norm_nhwc_bwd_params,"ax",@progbits
	.sectioninfo	@"SHI_REGISTERS=74"
	.align	128
        .global         _Z35group_norm_nhwc_bwd_one_pass_kernelI11Bf16IOFp16WLi64ELi160ELi640EEv26Group_norm_nhwc_bwd_params
        .type           _Z35group_norm_nhwc_bwd_one_pass_kernelI11Bf16IOFp16WLi64ELi160ELi640EEv26Group_norm_nhwc_bwd_params,@function
        .size           _Z35group_norm_nhwc_bwd_one_pass_kernelI11Bf16IOFp16WLi64ELi160ELi640EEv26Group_norm_nhwc_bwd_params,(.L_x_5596 - _Z35group_norm_nhwc_bwd_one_pass_kernelI11Bf16IOFp16WLi64ELi160ELi640EEv26Group_norm_nhwc_bwd_params)
        .other          _Z35group_norm_nhwc_bwd_one_pass_kernelI11Bf16IOFp16WLi64ELi160ELi640EEv26Group_norm_nhwc_bwd_params,@"STO_CUDA_ENTRY STV_DEFAULT"
_Z35group_norm_nhwc_bwd_one_pass_kernelI11Bf16IOFp16WLi64ELi160ELi640EEv26Group_norm_nhwc_bwd_params:
.text._Z35group_norm_nhwc_bwd_one_pass_kernelI11Bf16IOFp16WLi64ELi160ELi640EEv26Group_norm_nhwc_bwd_params:
        /* <DEDUP_REMOVED lines=47> */
.L_x_842:
        /* <DEDUP_REMOVED lines=213> */
[----:B--2---:R-:W-:-:S02]  /*1040*/  @P0 HADD2.F32 R61, -RZ, R25.H0_H0 ;  /* 0x20000019ff3d0230 */ /* 0x004fc40000004100 */
[----:B---3--:R-:W-:Y:S02]  /*1050*/  @P0 HADD2.F32 R60, -RZ, R24.H0_H0 ;  /* 0x20000018ff3c0230 */ /* 0x008fe40000004100 */
[----:B----4-:R-:W-:Y:S02]  /*1060*/  HADD2.F32 R62, -RZ, R62.H0_H0 ;  /* 0x2000003eff3e7230 */ /* 0x010fe40000004100 */
[----:B------:R-:W-:Y:S02]  /*1070*/  HADD2.F32 R33, -RZ, R33.H0_H0 ;  /* 0x20000021ff217230 */ /* 0x000fe40000004100 */
.L_x_793:
[----:B---3--:R-:W-:Y:S05]  /*1080*/  BSYNC B0 ;  /* 0x0000000000007941 */ /* 0x008fea0003800000 */
.L_x_792:
        /* <DEDUP_REMOVED lines=28> */
.L_x_794:
        /* <DEDUP_REMOVED lines=34> */
.L_x_795:
        /* <DEDUP_REMOVED lines=40> */
.L_x_796:
        /* <DEDUP_REMOVED lines=37> */
.L_x_797:
        /* <DEDUP_REMOVED lines=37> */
.L_x_798:
        /* <DEDUP_REMOVED lines=37> */
.L_x_799:
        /* <DEDUP_REMOVED lines=37> */
.L_x_800:
        /* <DEDUP_REMOVED lines=37> */
.L_x_801:
        /* <DEDUP_REMOVED lines=93> */
.L_x_803:
[----:B------:R-:W-:Y:S05]  /*2850*/  BSYNC B0 ;  /* 0x0000000000007941 */ /* 0x000fea0003800000 */
.L_x_802:
        /* <DEDUP_REMOVED lines=39> */
.L_x_805:
[----:B------:R-:W-:Y:S05]  /*2ad0*/  BSYNC B0 ;  /* 0x0000000000007941 */ /* 0x000fea0003800000 */
.L_x_804:
        /* <DEDUP_REMOVED lines=17> */
.L_x_807:
[----:B------:R-:W-:Y:S05]  /*2bf0*/  BSYNC B0 ;  /* 0x0000000000007941 */ /* 0x000fea0003800000 */
.L_x_806:
        /* <DEDUP_REMOVED lines=28> */
.L_x_810:
[----:B------:R-:W2:Y:S01]  /*2dc0*/  LDG.E.STRONG.GPU R22, [R20.64] ;  /* 0x0000000814167981 */ /* 0x000ea2000c1ef900 */
[----:B------:R-:W-:Y:S01]  /*2dd0*/  YIELD ;  /* 0x0000000000007946 */ /* 0x000fe20003800000 */
[----:B--2---:R-:W-:Y:S01]  /*2de0*/  ISETP.NE.AND P0, PT, R22, R25, PT ;  /* 0x000000191600720c */ /* 0x004fe20003f05270 */
[----:B------:R-:W-:-:S12]  /*2df0*/  CCTL.IVALL ;  /* 0x00000000ff00798f */ /* 0x000fd80002000000 */
[----:B------:R-:W-:Y:S05]  /*2e00*/  @P0 BRA `(.L_x_810) ;  /* 0xffffffb000000947 */ /* 0x000fea000383ffff */
.L_x_809:
        /* <DEDUP_REMOVED lines=20> */
.L_x_814:
        /* <DEDUP_REMOVED lines=115> */
.L_x_813:
        /* <DEDUP_REMOVED lines=61> */
.L_x_815:
[----:B------:R-:W-:-:S13]  /*3a50*/  ISETP.NE.OR P0, PT, R27, RZ, P0 ;  /* 0x000000ff1b00720c */ /* 0x000fda0000705670 */
[----:B------:R-:W-:Y:S05]  /*3a60*/  @!P0 BRA `(.L_x_811) ;  /* 0x000001f000008947 */ /* 0x000fea0003800000 */
.L_x_812:
        /* <DEDUP_REMOVED lines=31> */
.L_x_811:
        /* <DEDUP_REMOVED lines=12> */
.L_x_817:
[----:B------:R-:W-:Y:S05]  /*3d20*/  BSYNC B0 ;  /* 0x0000000000007941 */ /* 0x000fea0003800000 */
.L_x_816:
        /* <DEDUP_REMOVED lines=16> */
.L_x_808:
        /* <DEDUP_REMOVED lines=35> */
.L_x_818:
        /* <DEDUP_REMOVED lines=18> */
.L_x_820:
[----:B------:R-:W-:Y:S05]  /*4180*/  BSYNC B0 ;  /* 0x0000000000007941 */ /* 0x000fea0003800000 */
.L_x_819:
        /* <DEDUP_REMOVED lines=30> */
.L_x_821:
        /* <DEDUP_REMOVED lines=18> */
.L_x_823:
[----:B------:R-:W-:Y:S05]  /*4490*/  BSYNC B0 ;  /* 0x0000000000007941 */ /* 0x000fea0003800000 */
.L_x_822:
        /* <DEDUP_REMOVED lines=29> */
.L_x_824:
        /* <DEDUP_REMOVED lines=18> */
.L_x_826:
[----:B------:R-:W-:Y:S05]  /*4790*/  BSYNC B0 ;  /* 0x0000000000007941 */ /* 0x000fea0003800000 */
.L_x_825:
        /* <DEDUP_REMOVED lines=56> */
.L_x_827:
        /* <DEDUP_REMOVED lines=18> */
.L_x_829:
[----:B------:R-:W-:Y:S05]  /*4c40*/  BSYNC B0 ;  /* 0x0000000000007941 */ /* 0x000fea0003800000 */
.L_x_828:
        /* <DEDUP_REMOVED lines=23> */
.L_x_830:
        /* <DEDUP_REMOVED lines=18> */
.L_x_832:
[----:B------:R-:W-:Y:S05]  /*4ee0*/  BSYNC B0 ;  /* 0x0000000000007941 */ /* 0x000fea0003800000 */
.L_x_831:
        /* <DEDUP_REMOVED lines=23> */
.L_x_833:
        /* <DEDUP_REMOVED lines=18> */
.L_x_835:
[----:B------:R-:W-:Y:S05]  /*5180*/  BSYNC B0 ;  /* 0x0000000000007941 */ /* 0x000fea0003800000 */
.L_x_834:
        /* <DEDUP_REMOVED lines=23> */
.L_x_836:
        /* <DEDUP_REMOVED lines=18> */
.L_x_838:
[----:B------:R-:W-:Y:S05]  /*5420*/  BSYNC B0 ;  /* 0x0000000000007941 */ /* 0x000fea0003800000 */
.L_x_837:
        /* <DEDUP_REMOVED lines=23> */
.L_x_839:
        /* <DEDUP_REMOVED lines=17> */
.L_x_841:
[----:B------:R-:W-:Y:S05]  /*56b0*/  BSYNC B0 ;  /* 0x0000000000007941 */ /* 0x000fea0003800000 */
.L_x_840:
[----:B------:R-:W-:Y:S02]  /*56c0*/  IADD3 R57, R57, c[0x0][0x10], RZ ;  /* 0x0000040039397a10 */ /* 0x000fe40007ffe0ff */
[----:B------:R-:W-:Y:S02]  /*56d0*/  IADD3 R48, R48, 0x1, RZ ;  /* 0x0000000130307810 */ /* 0x000fe40007ffe0ff */
[----:B------:R-:W-:-:S13]  /*56e0*/  ISETP.GE.AND P0, PT, R57, UR4, PT ;  /* 0x0000000439007c0c */ /* 0x000fda000bf06270 */
[----:B------:R-:W-:Y:S01]  /*56f0*/  @P0 CALL.REL.NOINC `(.L_x_791) ;  /* 0x0000001000000944 */ /* 0x000fe20003c00000 */
[----:B------:R-:W-:Y:S05]  /*5700*/  BRA `(.L_x_842) ;  /* 0xffffabe000007947 */ /* 0x000fea000383ffff */
.L_x_791:
        /* <DEDUP_REMOVED lines=18> */
.L_x_844:
[----:B------:R-:W-:Y:S05]  /*5830*/  BSYNC B0 ;  /* 0x0000000000007941 */ /* 0x000fea0003800000 */
.L_x_843:
        /* <DEDUP_REMOVED lines=11> */
.L_x_846:
[----:B------:R-:W2:Y:S01]  /*58f0*/  LDG.E.STRONG.GPU R5, [R2.64] ;  /* 0x0000000802057981 */ /* 0x000ea2000c1ef900 */
[----:B------:R-:W-:Y:S01]  /*5900*/  YIELD ;  /* 0x0000000000007946 */ /* 0x000fe20003800000 */
[----:B--2---:R-:W-:Y:S01]  /*5910*/  ISETP.NE.AND P0, PT, R5, R0, PT ;  /* 0x000000000500720c */ /* 0x004fe20003f05270 */
[----:B------:R-:W-:-:S12]  /*5920*/  CCTL.IVALL ;  /* 0x00000000ff00798f */ /* 0x000fd80002000000 */
[----:B------:R-:W-:Y:S05]  /*5930*/  @P0 BRA `(.L_x_846) ;  /* 0xffffffb000000947 */ /* 0x000fea000383ffff */
.L_x_845:
        /* <DEDUP_REMOVED lines=25> */
.L_x_847:
        /* <DEDUP_REMOVED lines=20> */
[----:B--2---:R-:W-:Y:S02]  /*5c10*/  F2FP.PACK_AB R15, R9, R0 ;  /* 0x00000000090f723e */ /* 0x004fe400000000ff */
[----:B---3--:R-:W-:-:S03]  /*5c20*/  F2FP.PACK_AB R17, R13, R10 ;  /* 0x0000000a0d11723e */ /* 0x008fc600000000ff */
[----:B------:R0:W-:Y:S04]  /*5c30*/  STG.E [R2.64], R15 ;  /* 0x0000000f02007986 */ /* 0x0001e8000c101908 */
[----:B------:R0:W-:Y:S02]  /*5c40*/  STG.E [R4.64], R17 ;  /* 0x0000001104007986 */ /* 0x0001e4000c101908 */
[----:B------:R-:W-:Y:S05]  /*5c50*/  @P0 BRA `(.L_x_847) ;  /* 0xfffffe7000000947 */ /* 0x000fea000383ffff */
[----:B------:R-:W-:Y:S05]  /*5c60*/  EXIT ;  /* 0x000000000000794d */ /* 0x000fea0003800000 */
.L_x_848:
        /* <DEDUP_REMOVED lines=9> */
.L_x_5596:


//--------------------- .text._Z35group_norm_nhwc_bwd_one_pass_kernelI11Bf16IOFp16WLi128ELi160ELi640EEv26Group_norm_nhwc_bwd_params --------------------------
	.section	.text._Z35group_norm_nhwc_bwd_one_pass_kernelI11Bf16IOFp16WLi128ELi160ELi640EEv26Group_norm_nhwc_bwd_params,"ax",@progbits
	.sectioninfo	@"SHI_REGISTERS=96"
	.align	128
        .global         _Z35group_norm_nhwc_bwd_one_pass_kernelI11Bf16IOFp16WLi128ELi160ELi640EEv26Group_norm_nhwc_bwd_params
        .type           _Z35group_norm_nhwc_bwd_one_pass_kernelI11Bf16IOFp16WLi128ELi160ELi640EEv26Group_norm_nhwc_bwd_params,@function
        .size           _Z35group_norm_nhwc_bwd_one_pass_kernelI11Bf16IOFp16WLi128ELi160ELi640EEv26Group_norm_nhwc_bwd_params,(.L_x_5597 - _Z35group_norm_nhwc_bwd_one_pass_kernelI11Bf16IOFp16WLi128ELi160ELi640EEv26Group_norm_nhwc_bwd_params)
        .other          _Z35group_norm_nhwc_bwd_one_pass_kernelI11Bf16IOFp16WLi128ELi160ELi640EEv26Group_norm_nhwc_bwd_params,@"STO_CUDA_ENTRY STV_DEFAULT"
_Z35group_norm_nhwc_bwd_one_pass_kernelI11Bf16IOFp16WLi128ELi160ELi640EEv26Group_norm_nhwc_bwd_params:
.text._Z35group_norm_nhwc_bwd_one_pass_kernelI11Bf16IOFp16WLi128ELi160ELi640EEv26Group_norm_nhwc_bwd_params:
        /* <DEDUP_REMOVED lines=55> */
.L_x_932:
        /* <DEDUP_REMOVED lines=381> */
.L_x_851:
[----:B0-----:R-:W-:Y:S05]  /*1b40*/  BSYNC B0 ;  /* 0x0000000000007941 */ /* 0x001fea0003800000 */
.L_x_850:
        /* <DEDUP_REMOVED lines=28> */
.L_x_852:
        /* <DEDUP_REMOVED lines=34> */
.L_x_853:
        /* <DEDUP_REMOVED lines=40> */
.L_x_854:
        /* <DEDUP_REMOVED lines=37> */
.L_x_855:
        /* <DEDUP_REMOVED lines=37> */
.L_x_856:
        /* <DEDUP_REMOVED lines=37> */
.L_x_857:
        /* <DEDUP_REMOVED lines=37> */
.L_x_858:
        /* <DEDUP_REMOVED lines=37> */
.L_x_859:
        /* <DEDUP_REMOVED lines=37> */
.L_x_860:
        /* <DEDUP_REMOVED lines=37> */
.L_x_861:
        /* <DEDUP_REMOVED lines=37> */
.L_x_862:
        /* <DEDUP_REMOVED lines=37> */
.L_x_863:
        /* <DEDUP_REMOVED lines=37> */
.L_x_864:
        /* <DEDUP_REMOVED lines=37> */
.L_x_865:
        /* <DEDUP_REMOVED lines=37> */
.L_x_866:
        /* <DEDUP_REMOVED lines=37> */
.L_x_867:
        /* <DEDUP_REMOVED lines=94> */
.L_x_869:
[----:B------:R-:W-:Y:S05]  /*45a0*/  BSYNC B0 ;  /* 0x0000000000007941 */ /* 0x000fea0003800000 */
.L_x_868:
        /* <DEDUP_REMOVED lines=39> */
.L_x_871:
[----:B------:R-:W-:Y:S05]  /*4820*/  BSYNC B0 ;  /* 0x0000000000007941 */ /* 0x000fea0003800000 */
.L_x_870:
        /* <DEDUP_REMOVED lines=19> */
.L_x_873:
[----:B------:R-:W-:Y:S05]  /*4960*/  BSYNC B0 ;  /* 0x0000000000007941 */ /* 0x000fea0003800000 */
.L_x_872:
        /* <DEDUP_REMOVED lines=28> */
.L_x_876:
[----:B------:R-:W2:Y:S01]  /*4b30*/  LDG.E.STRONG.GPU R28, [R24.64] ;  /* 0x0000000e181c7981 */ /* 0x000ea2000c1ef900 */
[----:B------:R-:W-:Y:S01]  /*4b40*/  YIELD ;  /* 0x0000000000007946 */ /* 0x000fe20003800000 */
[----:B--2---:R-:W-:Y:S01]  /*4b50*/  ISETP.NE.AND P0, PT, R28, R31, PT ;  /* 0x0000001f1c00720c */ /* 0x004fe20003f05270 */
[----:B------:R-:W-:-:S12]  /*4b60*/  CCTL.IVALL ;  /* 0x00000000ff00798f */ /* 0x000fd80002000000 */
[----:B------:R-:W-:Y:S05]  /*4b70*/  @P0 BRA `(.L_x_876) ;  /* 0xffffffb000000947 */ /* 0x000fea000383ffff */
.L_x_875:
        /* <DEDUP_REMOVED lines=20> */
.L_x_880:
        /* <DEDUP_REMOVED lines=115> */
.L_x_879:
        /* <DEDUP_REMOVED lines=61> */
.L_x_881:
[----:B------:R-:W-:-:S13]  /*57c0*/  ISETP.NE.OR P0, PT, R25, RZ, P0 ;  /* 0x000000ff1900720c */ /* 0x000fda0000705670 */
[----:B------:R-:W-:Y:S05]  /*57d0*/  @!P0 BRA `(.L_x_877) ;  /* 0x000001f000008947 */ /* 0x000fea0003800000 */
.L_x_878:
        /* <DEDUP_REMOVED lines=31> */
.L_x_877:
        /* <DEDUP_REMOVED lines=12> */
.L_x_883:
[----:B------:R-:W-:Y:S05]  /*5a90*/  BSYNC B0 ;  /* 0x0000000000007941 */ /* 0x000fea0003800000 */
.L_x_882:
        /* <DEDUP_REMOVED lines=16> */
.L_x_874:
        /* <DEDUP_REMOVED lines=36> */
.L_x_884:
        /* <DEDUP_REMOVED lines=18> */
.L_x_886:
[----:B------:R-:W-:Y:S05]  /*5f00*/  BSYNC B0 ;  /* 0x0000000000007941 */ /* 0x000fea0003800000 */
.L_x_885:
        /* <DEDUP_REMOVED lines=30> */
.L_x_887:
        /* <DEDUP_REMOVED lines=18> */
.L_x_889:
[----:B------:R-:W-:Y:S05]  /*6210*/  BSYNC B0 ;  /* 0x0000000000007941 */ /* 0x000fea0003800000 */
.L_x_888:
        /* <DEDUP_REMOVED lines=30> */
.L_x_890:
        /* <DEDUP_REMOVED lines=18> */
.L_x_892:
[----:B------:R-:W-:Y:S05]  /*6520*/  BSYNC B0 ;  /* 0x0000000000007941 */ /* 0x000fea0003800000 */
.L_x_891:
        /* <DEDUP_REMOVED lines=30> */
.L_x_893:
        /* <DEDUP_REMOVED lines=18> */
.L_x_895:
[----:B------:R-:W-:Y:S05]  /*6830*/  BSYNC B0 ;  /* 0x0000000000007941 */ /* 0x000fea0003800000 */
.L_x_894:
        /* <DEDUP_REMOVED lines=30> */
.L_x_896:
        /* <DEDUP_REMOVED lines=18> */
.L_x_898:
[----:B------:R-:W-:Y:S05]  /*6b40*/  BSYNC B0 ;  /* 0x0000000000007941 */ /* 0x000fea0003800000 */
.L_x_897:
        /* <DEDUP_REMOVED lines=30> */
.L_x_899:
        /* <DEDUP_REMOVED lines=18> */
.L_x_901:
[----:B------:R-:W-:Y:S05]  /*6e50*/  BSYNC B0 ;  /* 0x0000000000007941 */ /* 0x000fea0003800000 */
.L_x_900:
        /* <DEDUP_REMOVED lines=30> */
.L_x_902:
        /* <DEDUP_REMOVED lines=18> */
.L_x_904:
[----:B------:R-:W-:Y:S05]  /*7160*/  BSYNC B0 ;  /* 0x0000000000007941 */ /* 0x000fea0003800000 */
.L_x_903:
        /* <DEDUP_REMOVED lines=30> */
.L_x_905:
        /* <DEDUP_REMOVED lines=18> */
.L_x_907:
[----:B------:R-:W-:Y:S05]  /*7470*/  BSYNC B0 ;  /* 0x0000000000007941 */ /* 0x000fea0003800000 */
.L_x_906:
        /* <DEDUP_REMOVED lines=30> */
.L_x_908:
        /* <DEDUP_REMOVED lines=18> */
.L_x_910:
[----:B------:R-:W-:Y:S05]  /*7780*/  BSYNC B0 ;  /* 0x0000000000007941 */ /* 0x000fea0003800000 */
.L_x_909:
        /* <DEDUP_REMOVED lines=30> */
.L_x_911:
        /* <DEDUP_REMOVED lines=18> */
.L_x_913:
[----:B------:R-:W-:Y:S05]  /*7a90*/  BSYNC B0 ;  /* 0x0000000000007941 */ /* 0x000fea0003800000 */
.L_x_912:
        /* <DEDUP_REMOVED lines=30> */
.L_x_914:
        /* <DEDUP_REMOVED lines=18> */
.L_x_916:
[----:B------:R-:W-:Y:S05]  /*7da0*/  BSYNC B0 ;  /* 0x0000000000007941 */ /* 0x000fea0003800000 */
.L_x_915:
        /* <DEDUP_REMOVED lines=30> */
.L_x_917:
        /* <DEDUP_REMOVED lines=18> */
.L_x_919:
[----:B------:R-:W-:Y:S05]  /*80b0*/  BSYNC B0 ;  /* 0x0000000000007941 */ /* 0x000fea0003800000 */
.L_x_918:
        /* <DEDUP_REMOVED lines=29> */
.L_x_920:
        /* <DEDUP_REMOVED lines=18> */
.L_x_922:
[----:B------:R-:W-:Y:S05]  /*83b0*/  BSYNC B0 ;  /* 0x0000000000007941 */ /* 0x000fea0003800000 */
.L_x_921:
        /* <DEDUP_REMOVED lines=32> */
.L_x_923:
        /* <DEDUP_REMOVED lines=18> */
.L_x_925:
[----:B------:R-:W-:Y:S05]  /*86e0*/  BSYNC B0 ;  /* 0x0000000000007941 */ /* 0x000fea0003800000 */
.L_x_924:
        /* <DEDUP_REMOVED lines=30> */
.L_x_926:
        /* <DEDUP_REMOVED lines=18> */
.L_x_928:
[----:B------:R-:W-:Y:S05]  /*89f0*/  BSYNC B0 ;  /* 0x0000000000007941 */ /* 0x000fea0003800000 */
.L_x_927:
        /* <DEDUP_REMOVED lines=26> */
.L_x_929:
        /* <DEDUP_REMOVED lines=17> */
.L_x_931:
[----:B------:R-:W-:Y:S05]  /*8cb0*/  BSYNC B0 ;  /* 0x0000000000007941 */ /* 0x000fea0003800000 */
.L_x_930:
[----:B--2---:R-:W-:Y:S01]  /*8cc0*/  ULDC UR4, c[0x0][0x10] ;  /* 0x0000040000047ab9 */ /* 0x004fe20000000800 */
[----:B------:R-:W-:Y:S01]  /*8cd0*/  IADD3 R58, R58, 0x1, RZ ;  /* 0x000000013a3a7810 */ /* 0x000fe20007ffe0ff */
[----:B------:R-:W-:-:S04]  /*8ce0*/  UIADD3 UR7, UR7, UR4, URZ ;  /* 0x0000000407077290 */ /* 0x000fc8000fffe03f */
[----:B------:R-:W-:-:S06]  /*8cf0*/  UISETP.GE.AND UP0, UPT, UR7, UR6, UPT ;  /* 0x000000060700728c */ /* 0x000fcc000bf06270 */
[----:B------:R-:W-:-:S13]  /*8d00*/  PLOP3.LUT P0, PT, PT, PT, UP0, 0x80, 0x0 ;  /* 0x000000000000781c */ /* 0x000fda0003f0f008 */
[----:B------:R-:W-:Y:S01]  /*8d10*/  @P0 CALL.REL.NOINC `(.L_x_849) ;  /* 0x0000001000000944 */ /* 0x000fe20003c00000 */
[----:B------:R-:W-:Y:S05]  /*8d20*/  BRA `(.L_x_932) ;  /* 0xffff764000007947 */ /* 0x000fea000383ffff */
.L_x_849:
        /* <DEDUP_REMOVED lines=18> */
.L_x_934:
[----:B------:R-:W-:Y:S05]  /*8e50*/  BSYNC B0 ;  /* 0x0000000000007941 */ /* 0x000fea0003800000 */
.L_x_933:
        /* <DEDUP_REMOVED lines=11> */
.L_x_936:
[----:B------:R-:W2:Y:S01]  /*8f10*/  LDG.E.STRONG.GPU R3, [R4.64] ;  /* 0x0000000e04037981 */ /* 0x000ea2000c1ef900 */
[----:B------:R-:W-:Y:S01]  /*8f20*/  YIELD ;  /* 0x0000000000007946 */ /* 0x000fe20003800000 */
[----:B--2---:R-:W-:Y:S01]  /*8f30*/  ISETP.NE.AND P0, PT, R3, R0, PT ;  /* 0x000000000300720c */ /* 0x004fe20003f05270 */
[----:B------:R-:W-:-:S12]  /*8f40*/  CCTL.IVALL ;  /* 0x00000000ff00798f */ /* 0x000fd80002000000 */
[----:B------:R-:W-:Y:S05]  /*8f50*/  @P0 BRA `(.L_x_936) ;  /* 0xffffffb000000947 */ /* 0x000fea000383ffff */
.L_x_935:
        /* <DEDUP_REMOVED lines=25> */
.L_x_937:
        /* <DEDUP_REMOVED lines=26> */
.L_x_938:
        /* <DEDUP_REMOVED lines=15> */
.L_x_5597:


//--------------------- .text._Z35group_norm_nhwc_bwd_one_pass_kernelI11Bf16IOFp16WLi256ELi160ELi640EEv26Group_norm_nhwc_bwd_params --------------------------
	.section	.text._Z35group_norm_nhwc_bwd_one_pass_kernelI11Bf16IOFp16WLi256ELi160ELi640EEv26Group_norm_nhwc_bwd_params,"ax",@progbits
	.sectioninfo	@"SHI_REGISTERS=96"
	.align	128
        .global         _Z35group_norm_nhwc_bwd_one_pass_kernelI11Bf16IOFp16WLi256ELi160ELi640EEv26Group_norm_nhwc_bwd_params
        .type           _Z35group_norm_nhwc_bwd_one_pass_kernelI11Bf16IOFp16WLi256ELi160ELi640EEv26Group_norm_nhwc_bwd_params,@function
        .size           _Z35group_norm_nhwc_bwd_one_pass_kernelI11Bf16IOFp16WLi256ELi160ELi640EEv26Group_norm_nhwc_bwd_params,(.L_x_5598 - _Z35group_norm_nhwc_bwd_one_pass_kernelI11Bf16IOFp16WLi256ELi160ELi640EEv26Group_norm_nhwc_bwd_params)
        .other          _Z35group_norm_nhwc_bwd_one_pass_kernelI11Bf16IOFp16WLi256ELi160ELi640EEv26Group_norm_nhwc_bwd_params,@"STO_CUDA_ENTRY STV_DEFAULT"
_Z35group_norm_nhwc_bwd_one_pass_kernelI11Bf16IOFp16WLi256ELi160ELi640EEv26Group_norm_nhwc_bwd_params:
.text._Z35group_norm_nhwc_bwd_one_pass_kernelI11Bf16IOFp16WLi256ELi160ELi640EEv26Group_norm_nhwc_bwd_params:
        /* <DEDUP_REMOVED lines=74> */
.L_x_1086:
        /* <DEDUP_REMOVED lines=720> */
[----:B--2---:R-:W-:-:S02]  /*31a0*/  @P0 HADD2.F32 R19, -RZ, R18.H0_H0 ;  /* 0x20000012ff130230 */ /* 0x004fc40000004100 */
[----:B---3--:R-:W-:Y:S02]  /*31b0*/  @P0 HADD2.F32 R32, -RZ, R25.H0_H0 ;  /* 0x20000019ff200230 */ /* 0x008fe40000004100 */
[----:B----4-:R-:W-:Y:S02]  /*31c0*/  HADD2.F32 R18, -RZ, R24.H0_H0 ;  /* 0x20000018ff127230 */ /* 0x010fe40000004100 */
[----:B------:R-:W-:Y:S02]  /*31d0*/  HADD2.F32 R33, -RZ, R26.H0_H0 ;  /* 0x2000001aff217230 */ /* 0x000fe40000004100 */
.L_x_941:
[----:B0-----:R-:W-:Y:S05]  /*31e0*/  BSYNC B0 ;  /* 0x0000000000007941 */ /* 0x001fea0003800000 */
.L_x_940:
        /* <DEDUP_REMOVED lines=27> */
.L_x_942:
        /* <DEDUP_REMOVED lines=34> */
.L_x_943:
        /* <DEDUP_REMOVED lines=40> */
.L_x_944:
        /* <DEDUP_REMOVED lines=37> */
.L_x_945:
        /* <DEDUP_REMOVED lines=37> */
.L_x_946:
        /* <DEDUP_REMOVED lines=37> */
.L_x_947:
        /* <DEDUP_REMOVED lines=37> */
.L_x_948:
        /* <DEDUP_REMOVED lines=37> */
.L_x_949:
        /* <DEDUP_REMOVED lines=37> */
.L_x_950:
        /* <DEDUP_REMOVED lines=37> */
.L_x_951:
        /* <DEDUP_REMOVED lines=37> */
.L_x_952:
        /* <DEDUP_REMOVED lines=37> */
.L_x_953:
        /* <DEDUP_REMOVED lines=37> */
.L_x_954:
        /* <DEDUP_REMOVED lines=37> */
.L_x_955:
        /* <DEDUP_REMOVED lines=37> */
.L_x_956:
        /* <DEDUP_REMOVED lines=37> */
.L_x_957:
        /* <DEDUP_REMOVED lines=37> */
.L_x_958:
        /* <DEDUP_REMOVED lines=37> */
.L_x_959:
        /* <DEDUP_REMOVED lines=37> */
.L_x_960:
        /* <DEDUP_REMOVED lines=37> */
.L_x_961:
        /* <DEDUP_REMOVED lines=37> */
.L_x_962:
        /* <DEDUP_REMOVED lines=37> */
.L_x_963:
        /* <DEDUP_REMOVED lines=37> */
.L_x_964:
        /* <DEDUP_REMOVED lines=37> */
.L_x_965:
        /* <DEDUP_REMOVED lines=37> */
.L_x_966:
        /* <DEDUP_REMOVED lines=37> */
.L_x_967:
        /* <DEDUP_REMOVED lines=37> */
.L_x_968:
        /* <DEDUP_REMOVED lines=37> */
.L_x_969:
        /* <DEDUP_REMOVED lines=37> */
.L_x_970:
        /* <DEDUP_REMOVED lines=37> */
.L_x_971:
        /* <DEDUP_REMOVED lines=35> */
.L_x_972:
        /* <DEDUP_REMOVED lines=33> */
.L_x_973:
        /* <DEDUP_REMOVED lines=104> */
.L_x_975:
[----:B------:R-:W-:Y:S05]  /*8170*/  BSYNC B0 ;  /* 0x0000000000007941 */ /* 0x000fea0003800000 */
.L_x_974:
        /* <DEDUP_REMOVED lines=40> */
.L_x_977:
[----:B------:R-:W-:Y:S05]  /*8400*/  BSYNC B0 ;  /* 0x0000000000007941 */ /* 0x000fea0003800000 */
.L_x_976:
        /* <DEDUP_REMOVED lines=20> */
.L_x_979:
[----:B------:R-:W-:Y:S05]  /*8550*/  BSYNC B0 ;  /* 0x0000000000007941 */ /* 0x000fea0003800000 */
.L_x_978:
        /* <DEDUP_REMOVED lines=39> */
.L_x_982:
[----:B------:R-:W-:Y:S02]  /*87d0*/  MOV R24, UR16 ;  /* 0x0000001000187c02 */ /* 0x000fe40008000f00 */
[----:B------:R-:W-:-:S05]  /*87e0*/  MOV R25, UR17 ;  /* 0x0000001100197c02 */ /* 0x000fca0008000f00 */
[----:B------:R-:W2:Y:S01]  /*87f0*/  LDG.E.STRONG.GPU R24, [R24.64] ;  /* 0x0000001218187981 */ /* 0x000ea2000c1ef900 */
[----:B------:R-:W-:Y:S01]  /*8800*/  YIELD ;  /* 0x0000000000007946 */ /* 0x000fe20003800000 */
[----:B--2---:R-:W-:Y:S01]  /*8810*/  ISETP.NE.AND P0, PT, R24, R26, PT ;  /* 0x0000001a1800720c */ /* 0x004fe20003f05270 */
[----:B------:R-:W-:-:S12]  /*8820*/  CCTL.IVALL ;  /* 0x00000000ff00798f */ /* 0x000fd80002000000 */
[----:B------:R-:W-:Y:S05]  /*8830*/  @P0 BRA `(.L_x_982) ;  /* 0xffffff9000000947 */ /* 0x000fea000383ffff */
.L_x_981:
        /* <DEDUP_REMOVED lines=20> */
.L_x_986:
        /* <DEDUP_REMOVED lines=159> */
.L_x_985:
        /* <DEDUP_REMOVED lines=84> */
.L_x_987:
[----:B01----:R-:W-:-:S13]  /*98b0*/  ISETP.NE.OR P0, PT, RZ, UR14, P0 ;  /* 0x0000000eff007c0c */ /* 0x003fda0008705670 */
[----:B------:R-:W-:Y:S05]  /*98c0*/  @!P0 BRA `(.L_x_983) ;  /* 0x000002a000008947 */ /* 0x000fea0003800000 */
.L_x_984:
        /* <DEDUP_REMOVED lines=42> */
.L_x_983:
        /* <DEDUP_REMOVED lines=16> */
.L_x_989:
[----:B------:R-:W-:Y:S05]  /*9c70*/  BSYNC B0 ;  /* 0x0000000000007941 */ /* 0x000fea0003800000 */
.L_x_988:
        /* <DEDUP_REMOVED lines=24> */
.L_x_980:
        /* <DEDUP_REMOVED lines=34> */
.L_x_990:
        /* <DEDUP_REMOVED lines=21> */
.L_x_992:
[----:B------:R-:W-:Y:S05]  /*a170*/  BSYNC B0 ;  /* 0x0000000000007941 */ /* 0x000fea0003800000 */
.L_x_991:
        /* <DEDUP_REMOVED lines=33> */
.L_x_993:
        /* <DEDUP_REMOVED lines=20> */
.L_x_995:
[----:B------:R-:W-:Y:S05]  /*a4d0*/  BSYNC B0 ;  /* 0x0000000000007941 */ /* 0x000fea0003800000 */
.L_x_994:
        /* <DEDUP_REMOVED lines=33> */
.L_x_996:
        /* <DEDUP_REMOVED lines=20> */
.L_x_998:
[----:B------:R-:W-:Y:S05]  /*a830*/  BSYNC B0 ;  /* 0x0000000000007941 */ /* 0x000fea0003800000 */
.L_x_997:
        /* <DEDUP_REMOVED lines=33> */
.L_x_999:
        /* <DEDUP_REMOVED lines=20> */
.L_x_1001:
[----:B------:R-:W-:Y:S05]  /*ab90*/  BSYNC B0 ;  /* 0x0000000000007941 */ /* 0x000fea0003800000 */
.L_x_1000:
        /* <DEDUP_REMOVED lines=35> */
.L_x_1002:
        /* <DEDUP_REMOVED lines=20> */
.L_x_1004:
[----:B------:R-:W-:Y:S05]  /*af10*/  BSYNC B0 ;  /* 0x0000000000007941 */ /* 0x000fea0003800000 */
.L_x_1003:
        /* <DEDUP_REMOVED lines=38> */
.L_x_1005:
        /* <DEDUP_REMOVED lines=20> */
.L_x_1007:
[----:B------:R-:W-:Y:S05]  /*b2c0*/  BSYNC B0 ;  /* 0x0000000000007941 */ /* 0x000fea0003800000 */
.L_x_1006:
        /* <DEDUP_REMOVED lines=33> */
.L_x_1008:
        /* <DEDUP_REMOVED lines=20> */
.L_x_1010:
[----:B------:R-:W-:Y:S05]  /*b620*/  BSYNC B0 ;  /* 0x0000000000007941 */ /* 0x000fea0003800000 */
.L_x_1009:
        /* <DEDUP_REMOVED lines=33> */
.L_x_1011:
        /* <DEDUP_REMOVED lines=20> */
.L_x_1013:
[----:B------:R-:W-:Y:S05]  /*b980*/  BSYNC B0 ;  /* 0x0000000000007941 */ /* 0x000fea0003800000 */
.L_x_1012:
        /* <DEDUP_REMOVED lines=33> */
.L_x_1014:
        /* <DEDUP_REMOVED lines=20> */
.L_x_1016:
[----:B------:R-:W-:Y:S05]  /*bce0*/  BSYNC B0 ;  /* 0x0000000000007941 */ /* 0x000fea0003800000 */
.L_x_1015:
        /* <DEDUP_REMOVED lines=33> */
.L_x_1017:
        /* <DEDUP_REMOVED lines=20> */
.L_x_1019:
[----:B------:R-:W-:Y:S05]  /*c040*/  BSYNC B0 ;  /* 0x0000000000007941 */ /* 0x000fea0003800000 */
.L_x_1018:
        /* <DEDUP_REMOVED lines=33> */
.L_x_1020:
        /* <DEDUP_REMOVED lines=20> */
.L_x_1022:
[----:B------:R-:W-:Y:S05]  /*c3a0*/  BSYNC B0 ;  /* 0x0000000000007941 */ /* 0x000fea0003800000 */
.L_x_1021:
        /* <DEDUP_REMOVED lines=33> */
.L_x_1023:
        /* <DEDUP_REMOVED lines=20> */
.L_x_1025:
[----:B------:R-:W-:Y:S05]  /*c700*/  BSYNC B0 ;  /* 0x0000000000007941 */ /* 0x000fea0003800000 */
.L_x_1024:
        /* <DEDUP_REMOVED lines=33> */
.L_x_1026:
        /* <DEDUP_REMOVED lines=20> */
.L_x_1028:
[----:B------:R-:W-:Y:S05]  /*ca60*/  BSYNC B0 ;  /* 0x0000000000007941 */ /* 0x000fea0003800000 */
.L_x_1027:
        /* <DEDUP_REMOVED lines=33> */
.L_x_1029:
        /* <DEDUP_REMOVED lines=20> */
.L_x_1031:
[----:B------:R-:W-:Y:S05]  /*cdc0*/  BSYNC B0 ;  /* 0x0000000000007941 */ /* 0x000fea0003800000 */
.L_x_1030:
        /* <DEDUP_REMOVED lines=33> */
.L_x_1032:
        /* <DEDUP_REMOVED lines=20> */
.L_x_1034:
[----:B------:R-:W-:Y:S05]  /*d120*/  BSYNC B0 ;  /* 0x0000000000007941 */ /* 0x000fea0003800000 */
.L_x_1033:
        /* <DEDUP_REMOVED lines=33> */
.L_x_1035:
        /* <DEDUP_REMOVED lines=20> */
.L_x_1037:
[----:B------:R-:W-:Y:S05]  /*d480*/  BSYNC B0 ;  /* 0x0000000000007941 */ /* 0x000fea0003800000 */
.L_x_1036:
        /* <DEDUP_REMOVED lines=33> */
.L_x_1038:
        /* <DEDUP_REMOVED lines=20> */
.L_x_1040:
[----:B------:R-:W-:Y:S05]  /*d7e0*/  BSYNC B0 ;  /* 0x0000000000007941 */ /* 0x000fea0003800000 */
.L_x_1039:
        /* <DEDUP_REMOVED lines=33> */
.L_x_1041:
        /* <DEDUP_REMOVED lines=20> */
.L_x_1043:
[----:B------:R-:W-:Y:S05]  /*db40*/  BSYNC B0 ;  /* 0x0000000000007941 */ /* 0x000fea0003800000 */
.L_x_1042:
        /* <DEDUP_REMOVED lines=33> */
.L_x_1044:
        /* <DEDUP_REMOVED lines=20> */
.L_x_1046:
[----:B------:R-:W-:Y:S05]  /*dea0*/  BSYNC B0 ;  /* 0x0000000000007941 */ /* 0x000fea0003800000 */
.L_x_1045:
        /* <DEDUP_REMOVED lines=33> */
.L_x_1047:
        /* <DEDUP_REMOVED lines=20> */
.L_x_1049:
[----:B------:R-:W-:Y:S05]  /*e200*/  BSYNC B0 ;  /* 0x0000000000007941 */ /* 0x000fea0003800000 */
.L_x_1048:
        /* <DEDUP_REMOVED lines=33> */
.L_x_1050:
        /* <DEDUP_REMOVED lines=20> */
.L_x_1052:
[----:B------:R-:W-:Y:S05]  /*e560*/  BSYNC B0 ;  /* 0x0000000000007941 */ /* 0x000fea0003800000 */
.L_x_1051:
        /* <DEDUP_REMOVED lines=33> */
.L_x_1053:
        /* <DEDUP_REMOVED lines=20> */
.L_x_1055:
[----:B------:R-:W-:Y:S05]  /*e8c0*/  BSYNC B0 ;  /* 0x0000000000007941 */ /* 0x000fea0003800000 */
.L_x_1054:
        /* <DEDUP_REMOVED lines=33> */
.L_x_1056:
        /* <DEDUP_REMOVED lines=20> */
.L_x_1058:
[----:B------:R-:W-:Y:S05]  /*ec20*/  BSYNC B0 ;  /* 0x0000000000007941 */ /* 0x000fea0003800000 */
.L_x_1057:
        /* <DEDUP_REMOVED lines=33> */
.L_x_1059:
        /* <DEDUP_REMOVED lines=20> */
.L_x_1061:
[----:B------:R-:W-:Y:S05]  /*ef80*/  BSYNC B0 ;  /* 0x0000000000007941 */ /* 0x000fea0003800000 */
.L_x_1060:
        /* <DEDUP_REMOVED lines=33> */
.L_x_1062:
        /* <DEDUP_REMOVED lines=20> */
.L_x_1064:
[----:B------:R-:W-:Y:S05]  /*f2e0*/  BSYNC B0 ;  /* 0x0000000000007941 */ /* 0x000fea0003800000 */
.L_x_1063:
        /* <DEDUP_REMOVED lines=33> */
.L_x_1065:
        /* <DEDUP_REMOVED lines=20> */
.L_x_1067:
[----:B------:R-:W-:Y:S05]  /*f640*/  BSYNC B0 ;  /* 0x0000000000007941 */ /* 0x000fea0003800000 */
.L_x_1066:
        /* <DEDUP_REMOVED lines=33> */
.L_x_1068:
        /* <DEDUP_REMOVED lines=20> */
.L_x_1070:
[----:B------:R-:W-:Y:S05]  /*f9a0*/  BSYNC B0 ;  /* 0x0000000000007941 */ /* 0x000fea0003800000 */
.L_x_1069:
        /* <DEDUP_REMOVED lines=33> */
.L_x_1071:
        /* <DEDUP_REMOVED lines=20> */
.L_x_1073:
[----:B------:R-:W-:Y:S05]  /*fd00*/  BSYNC B0 ;  /* 0x0000000000007941 */ /* 0x000fea0003800000 */
.L_x_1072:
        /* <DEDUP_REMOVED lines=30> */
.L_x_1074:
        /* <DEDUP_REMOVED lines=20> */
.L_x_1076:
[----:B------:R-:W-:Y:S05]  /*10030*/  BSYNC B0 ;  /* 0x0000000000007941 */ /* 0x000fea0003800000 */
.L_x_1075:
        /* <DEDUP_REMOVED lines=39> */
.L_x_1077:
        /* <DEDUP_REMOVED lines=20> */
.L_x_1079:
[----:B------:R-:W-:Y:S05]  /*103f0*/  BSYNC B0 ;  /* 0x0000000000007941 */ /* 0x000fea0003800000 */
.L_x_1078:
        /* <DEDUP_REMOVED lines=30> */
.L_x_1080:
        /* <DEDUP_REMOVED lines=20> */
.L_x_1082:
[----:B------:R-:W-:Y:S05]  /*10720*/  BSYNC B0 ;  /* 0x0000000000007941 */ /* 0x000fea0003800000 */
.L_x_1081:
        /* <DEDUP_REMOVED lines=26> */
.L_x_1083:
        /* <DEDUP_REMOVED lines=20> */
.L_x_1085:
[----:B------:R-:W-:Y:S05]  /*10a10*/  BSYNC B0 ;  /* 0x0000000000007941 */ /* 0x000fea0003800000 */
.L_x_1084:
[----:B--2---:R-:W-:Y:S02]  /*10a20*/  ULDC UR5, c[0x0][0x10] ;  /* 0x0000040000057ab9 */ /* 0x004fe40000000800 */
[----:B------:R-:W-:Y:S02]  /*10a30*/  UIADD3 UR9, UR9, UR5, URZ ;  /* 0x0000000509097290 */ /* 0x000fe4000fffe03f */
[----:B------:R-:W-:Y:S02]  /*10a40*/  UIADD3 UR4, UR4, 0x1, URZ ;  /* 0x0000000104047890 */ /* 0x000fe4000fffe03f */
[----:B------:R-:W-:-:S06]  /*10a50*/  UISETP.GE.AND UP0, UPT, UR9, UR8, UPT ;  /* 0x000000080900728c */ /* 0x000fcc000bf06270 */
[----:B------:R-:W-:-:S13]  /*10a60*/  PLOP3.LUT P0, PT, PT, PT, UP0, 0x80, 0x0 ;  /* 0x000000000000781c */ /* 0x000fda0003f0f008 */
[----:B------:R-:W-:Y:S01]  /*10a70*/  @P0 CALL.REL.NOINC `(.L_x_939) ;  /* 0x0000001000000944 */ /* 0x000fe20003c00000 */
[----:B------:R-:W-:Y:S05]  /*10a80*/  BRA `(.L_x_1086) ;  /* 0xfffefa1000007947 */ /* 0x000fea000383ffff */
.L_x_939:
        /* <DEDUP_REMOVED lines=18> */
.L_x_1088:
[----:B------:R-:W-:Y:S05]  /*10bb0*/  BSYNC B0 ;  /* 0x0000000000007941 */ /* 0x000fea0003800000 */
.L_x_1087:
        /* <DEDUP_REMOVED lines=11> */
.L_x_1090:
[----:B------:R-:W2:Y:S01]  /*10c70*/  LDG.E.STRONG.GPU R7, [R4.64] ;  /* 0x0000001204077981 */ /* 0x000ea2000c1ef900 */
[----:B------:R-:W-:Y:S01]  /*10c80*/  YIELD ;  /* 0x0000000000007946 */ /* 0x000fe20003800000 */
[----:B--2---:R-:W-:Y:S01]  /*10c90*/  ISETP.NE.AND P0, PT, R7, R0, PT ;  /* 0x000000000700720c */ /* 0x004fe20003f05270 */
[----:B------:R-:W-:-:S12]  /*10ca0*/  CCTL.IVALL ;  /* 0x00000000ff00798f */ /* 0x000fd80002000000 */
[----:B------:R-:W-:Y:S05]  /*10cb0*/  @P0 BRA `(.L_x_1090) ;  /* 0xffffffb000000947 */ /* 0x000fea000383ffff */
.L_x_1089:
        /* <DEDUP_REMOVED lines=25> */
.L_x_1091:
        /* <DEDUP_REMOVED lines=26> */
.L_x_1092:
        /* <DEDUP_REMOVED lines=9> */
.L_x_5598:


//--------------------- .text._Z35group_norm_nhwc_bwd_one_pass_kernelI11Bf16IOFp16WLi512ELi160ELi640EEv26Group_norm_nhwc_bwd_params --------------------------
	.section	.text._Z35group_norm_nhwc_bwd_one_pass_kernelI11Bf16IOFp16WLi512ELi160ELi640EEv26Group_norm_nhwc_bwd_params,"ax",@progbits
	.sectioninfo	@"SHI_REGISTERS=48"
	.align	128
        .global         _Z35group_norm_nhwc_bwd_one_pass_kernelI11Bf16IOFp16WLi512ELi160ELi640EEv26Group_norm_nhwc_bwd_params
        .type           _Z35group_norm_nhwc_bwd_one_pass_kernelI11Bf16IOFp16WLi512ELi160ELi640EEv26Group_norm_nhwc_bwd_params,@function
        .size           _Z35group_norm_nhwc_bwd_one_pass_kernelI11Bf16IOFp16WLi512ELi160ELi640EEv26Group_norm_nhwc_bwd_params,(.L_x_5599 - _Z35group_norm_nhwc_bwd_one_pass_kernelI11Bf16IOFp16WLi512ELi160ELi640EEv26Group_norm_nhwc_bwd_params)
        .other          _Z35group_norm_nhwc_bwd_one_pass_kernelI11Bf16IOFp16WLi512ELi160ELi640EEv26Group_norm_nhwc_bwd_params,@"STO_CUDA_ENTRY STV_DEFAULT"
_Z35group_norm_nhwc_bwd_one_pass_kernelI11Bf16IOFp16WLi512ELi160ELi640EEv26Group_norm_nhwc_bwd_params:
.text._Z35group_norm_nhwc_bwd_one_pass_kernelI11Bf16IOFp16WLi512ELi160ELi640EEv26Group_norm_nhwc_bwd_params:
        /* <DEDUP_REMOVED lines=41> */
.L_x_1179:
        /* <DEDUP_REMOVED lines=3394> */
[----:B--2---:R-:W-:-:S02]  /*d6b0*/  MOV R2, UR4 ;  /* 0x0000000400027c02 */ /* 0x004fc40008000f00 */
[----:B------:R-:W-:-:S06]  /*d6c0*/  MOV R3, UR5 ;  /* 0x0000000500037c02 */ /* 0x000fcc0008000f00 */
        /* <DEDUP_REMOVED lines=79> */
[----:B0-----:R-:W-:-:S04]  /*dbc0*/  IMAD.U32 R2, RZ, RZ, UR9 ;  /* 0x00000009ff027e24 */ /* 0x001fc8000f8e00ff */
        /* <DEDUP_REMOVED lines=48> */
[----:B------:R-:W-:Y:S02]  /*ded0*/  MOV R12, UR17 ;  /* 0x00000011000c7c02 */ /* 0x000fe40008000f00 */
[----:B------:R-:W-:-:S03]  /*dee0*/  MOV R13, 0x2 ;  /* 0x00000002000d7802 */ /* 0x000fc60000000f00 */
[----:B--2---:R-:W-:-:S06]  /*def0*/  IMAD R12, R12, 0xa0, R42 ;  /* 0x000000a00c0c7824 */ /* 0x004fcc00078e022a */
        /* <DEDUP_REMOVED lines=8> */
[----:B--2---:R-:W-:-:S02]  /*df80*/  @P2 HADD2.F32 R3, -RZ, R2.H0_H0 ;  /* 0x20000002ff032230 */ /* 0x004fc40000004100 */
[----:B---3--:R-:W-:Y:S02]  /*df90*/  HADD2.F32 R2, -RZ, R5.H0_H0 ;  /* 0x20000005ff027230 */ /* 0x008fe40000004100 */
[----:B----4-:R-:W-:Y:S02]  /*dfa0*/  @P2 HADD2.F32 R4, -RZ, R10.H0_H0 ;  /* 0x2000000aff042230 */ /* 0x010fe40000004100 */
[----:B------:R-:W-:Y:S02]  /*dfb0*/  HADD2.F32 R5, -RZ, R12.H0_H0 ;  /* 0x2000000cff057230 */ /* 0x000fe40000004100 */
.L_x_1095:
[----:B------:R-:W-:Y:S05]  /*dfc0*/  BSYNC B0 ;  /* 0x0000000000007941 */ /* 0x000fea0003800000 */
.L_x_1094:
        /* <DEDUP_REMOVED lines=49> */
.L_x_1096:
        /* <DEDUP_REMOVED lines=49> */
.L_x_1097:
        /* <DEDUP_REMOVED lines=56> */
.L_x_1098:
        /* <DEDUP_REMOVED lines=50> */
.L_x_1099:
        /* <DEDUP_REMOVED lines=49> */
.L_x_1100:
        /* <DEDUP_REMOVED lines=49> */
.L_x_1101:
        /* <DEDUP_REMOVED lines=35> */
.L_x_1102:
        /* <DEDUP_REMOVED lines=37> */
.L_x_1103:
        /* <DEDUP_REMOVED lines=37> */
.L_x_1104:
        /* <DEDUP_REMOVED lines=37> */
.L_x_1105:
        /* <DEDUP_REMOVED lines=37> */
.L_x_1106:
        /* <DEDUP_REMOVED lines=37> */
.L_x_1107:
        /* <DEDUP_REMOVED lines=37> */
.L_x_1108:
        /* <DEDUP_REMOVED lines=39> */
.L_x_1109:
        /* <DEDUP_REMOVED lines=39> */
.L_x_1110:
        /* <DEDUP_REMOVED lines=41> */
.L_x_1111:
        /* <DEDUP_REMOVED lines=45> */
.L_x_1112:
        /* <DEDUP_REMOVED lines=48> */
.L_x_1113:
        /* <DEDUP_REMOVED lines=48> */
.L_x_1114:
        /* <DEDUP_REMOVED lines=46> */
.L_x_1115:
        /* <DEDUP_REMOVED lines=44> */
.L_x_1116:
        /* <DEDUP_REMOVED lines=44> */
.L_x_1117:
        /* <DEDUP_REMOVED lines=44> */
.L_x_1118:
        /* <DEDUP_REMOVED lines=44> */
.L_x_1119:
        /* <DEDUP_REMOVED lines=44> */
.L_x_1120:
        /* <DEDUP_REMOVED lines=44> */
.L_x_1121:
        /* <DEDUP_REMOVED lines=44> */
.L_x_1122:
        /* <DEDUP_REMOVED lines=44> */
.L_x_1123:
        /* <DEDUP_REMOVED lines=44> */
.L_x_1124:
        /* <DEDUP_REMOVED lines=52> */
.L_x_1125:
        /* <DEDUP_REMOVED lines=54> */
.L_x_1126:
        /* <DEDUP_REMOVED lines=61> */
.L_x_1127:
        /* <DEDUP_REMOVED lines=64> */
.L_x_1128:
        /* <DEDUP_REMOVED lines=59> */
.L_x_1129:
[----:B0-----:R-:W2:Y:S04]  /*140c0*/  LDL R14, [R1+0x320] ;  /* 0x00032000010e7983 */ /* 0x001ea80000100800 */
[----:B-----5:R0:W-:Y:S04]  /*140d0*/  STL [R1+0x470], R4 ;  /* 0x0004700401007387 */ /* 0x0201e80000100800 */
[----:B------:R1:W-:Y:S04]  /*140e0*/  STL [R1+0x46c], R3 ;  /* 0x00046c0301007387 */ /* 0x0003e80000100800 */
[----:B------:R3:W-:Y:S01]  /*140f0*/  STL [R1+0x468], R0 ;  /* 0x0004680001007387 */ /* 0x0007e20000100800 */
[----:B0-----:R-:W-:-:S02]  /*14100*/  IMAD.MOV.U32 R4, RZ, RZ, R45 ;  /* 0x000000ffff047224 */ /* 0x001fc400078e002d */
[----:B------:R-:W-:Y:S01]  /*14110*/  FADD.FTZ R12, R12, R36 ;  /* 0x000000240c0c7221 */ /* 0x000fe20000010000 */
        /* <DEDUP_REMOVED lines=54> */
.L_x_1130:
        /* <DEDUP_REMOVED lines=25> */
[----:B------:R-:W-:Y:S02]  /*14610*/  FADD.FTZ R14, R14, -UR9 ;  /* 0x800000090e0e7e21 */ /* 0x000fe40008010000 */
[----:B------:R1:W-:Y:S01]  /*14620*/  STL [R1+0x304], R37 ;  /* 0x0003042501007387 */ /* 0x0003e20000100800 */
[----:B------:R-:W-:-:S02]  /*14630*/  IMAD.MOV.U32 R44, RZ, RZ, R37 ;  /* 0x000000ffff2c7224 */ /* 0x000fc400078e0025 */
        /* <DEDUP_REMOVED lines=28> */
.L_x_1131:
        /* <DEDUP_REMOVED lines=53> */
.L_x_1132:
        /* <DEDUP_REMOVED lines=48> */
.L_x_1133:
        /* <DEDUP_REMOVED lines=46> */
.L_x_1134:
        /* <DEDUP_REMOVED lines=46> */
.L_x_1135:
        /* <DEDUP_REMOVED lines=46> */
.L_x_1136:
[----:B------:R1:W-:Y:S01]  /*156f0*/  STL [R1+0x46c], R3 ;  /* 0x00046c0301007387 */ /* 0x0003e20000100800 */
[----:B------:R-:W-:-:S03]  /*15700*/  MOV R41, R44 ;  /* 0x0000002c00297202 */ /* 0x000fc60000000f00 */
        /* <DEDUP_REMOVED lines=49> */
.L_x_1137:
[----:B------:R1:W-:Y:S01]  /*15a20*/  STL [R1+0x470], R4 ;  /* 0x0004700401007387 */ /* 0x0003e20000100800 */
[----:B0-----:R-:W-:-:S03]  /*15a30*/  FMUL.FTZ R36, R15, R2 ;  /* 0x000000020f247220 */ /* 0x001fc60000410000 */
[----:B-----5:R0:W-:Y:S01]  /*15a40*/  STL [R1+0x46c], R3 ;  /* 0x00046c0301007387 */ /* 0x0201e20000100800 */
[----:B------:R-:W-:-:S03]  /*15a50*/  FADD.FTZ R42, R42, R36 ;  /* 0x000000242a2a7221 */ /* 0x000fc60000010000 */
[----:B------:R2:W-:Y:S01]  /*15a60*/  STL [R1+0x468], R0 ;  /* 0x0004680001007387 */ /* 0x0005e20000100800 */
[----:B-1----:R-:W-:Y:S02]  /*15a70*/  IMAD.MOV.U32 R4, RZ, RZ, R45 ;  /* 0x000000ffff047224 */ /* 0x002fe400078e002d */
[----:B------:R-:W-:Y:S01]  /*15a80*/  FADD.FTZ R37, R37, R16 ;  /* 0x0000001025257221 */ /* 0x000fe20000010000 */
[----:B------:R-:W3:Y:S01]  /*15a90*/  LDL.S16 R43, [R1+0x302] ;  /* 0x00030200012b7983 */ /* 0x000ee20000100600 */
[----:B------:R-:W-:-:S03]  /*15aa0*/  FFMA.FTZ R41, R4, R36, R41 ;  /* 0x0000002404297223 */ /* 0x000fc60000010029 */
[----:B------:R-:W4:Y:S04]  /*15ab0*/  LDL R36, [R1+0x2d0] ;  /* 0x0002d00001247983 */ /* 0x000f280000100800 */
[----:B0-----:R-:W3:Y:S04]  /*15ac0*/  LDL.LU R3, [R1+0x248] ;  /* 0x0002480001037983 */ /* 0x001ee80000300800 */
[----:B--2---:R-:W2:Y:S04]  /*15ad0*/  LDL R0, [R1+0x358] ;  /* 0x0003580001007983 */ /* 0x004ea80000100800 */
[----:B------:R-:W2:Y:S04]  /*15ae0*/  LDL.LU.S16 R16, [R1+0x300] ;  /* 0x0003000001107983 */ /* 0x000ea80000300600 */
[----:B------:R-:W2:Y:S04]  /*15af0*/  LDL.S16 R45, [R1+0x3e0] ;  /* 0x0003e000012d7983 */ /* 0x000ea80000100600 */
[----:B------:R-:W2:Y:S04]  /*15b00*/  LDL.LU.S16 R44, [R1+0x3e2] ;  /* 0x0003e200012c7983 */ /* 0x000ea80000300600 */
[----:B------:R0:W5:Y:S01]  /*15b10*/  LDL.LU R4, [R1+0x470] ;  /* 0x0004700001047983 */ /* 0x0001620000300800 */
[----:B----4-:R-:W-:-:S02]  /*15b20*/  FMUL.FTZ R36, R36, R5 ;  /* 0x0000000524247220 */ /* 0x010fc40000410000 */
[----:B---3--:R-:W-:Y:S02]  /*15b30*/  FFMA.FTZ R40, R3, R17, R40 ;  /* 0x0000001103287223 */ /* 0x008fe40000010028 */
[----:B------:R0:W5:Y:S01]  /*15b40*/  LDL.LU R3, [R1+0x46c] ;  /* 0x00046c0001037983 */ /* 0x0001620000300800 */
[----:B--2---:R-:W-:-:S03]  /*15b50*/  FFMA.FTZ R41, R0, R36, R41 ;  /* 0x0000002400297223 */ /* 0x004fc60000010029 */
        /* <DEDUP_REMOVED lines=34> */
.L_x_1138:
        /* <DEDUP_REMOVED lines=59> */
.L_x_1139:
        /* <DEDUP_REMOVED lines=50> */
.L_x_1140:
        /* <DEDUP_REMOVED lines=58> */
.L_x_1141:
        /* <DEDUP_REMOVED lines=50> */
.L_x_1142:
        /* <DEDUP_REMOVED lines=58> */
.L_x_1143:
        /* <DEDUP_REMOVED lines=52> */
.L_x_1144:
        /* <DEDUP_REMOVED lines=55> */
.L_x_1145:
        /* <DEDUP_REMOVED lines=50> */
.L_x_1146:
        /* <DEDUP_REMOVED lines=51> */
.L_x_1147:
        /* <DEDUP_REMOVED lines=49> */
.L_x_1148:
        /* <DEDUP_REMOVED lines=52> */
.L_x_1149:
        /* <DEDUP_REMOVED lines=46> */
.L_x_1150:
        /* <DEDUP_REMOVED lines=45> */
.L_x_1151:
        /* <DEDUP_REMOVED lines=45> */
.L_x_1152:
        /* <DEDUP_REMOVED lines=48> */
.L_x_1153:
        /* <DEDUP_REMOVED lines=51> */
.L_x_1154:
        /* <DEDUP_REMOVED lines=49> */
.L_x_1155:
        /* <DEDUP_REMOVED lines=53> */
.L_x_1156:
        /* <DEDUP_REMOVED lines=57> */
.L_x_1157:
        /* <DEDUP_REMOVED lines=67> */
.L_x_1158:
        /* <DEDUP_REMOVED lines=86> */
.L_x_1159:
        /* <DEDUP_REMOVED lines=373> */
.L_x_1161:
[----:B------:R-:W-:Y:S05]  /*1bb80*/  BSYNC B0 ;  /* 0x0000000000007941 */ /* 0x000fea0003800000 */
.L_x_1160:
        /* <DEDUP_REMOVED lines=39> */
.L_x_1163:
[----:B------:R-:W-:Y:S05]  /*1be00*/  BSYNC B0 ;  /* 0x0000000000007941 */ /* 0x000fea0003800000 */
.L_x_1162:
        /* <DEDUP_REMOVED lines=20> */
.L_x_1165:
[----:B------:R-:W-:Y:S05]  /*1bf50*/  BSYNC B0 ;  /* 0x0000000000007941 */ /* 0x000fea0003800000 */
.L_x_1164:
        /* <DEDUP_REMOVED lines=33> */
.L_x_1168:
[----:B0-----:R-:W2:Y:S01]  /*1c170*/  LDG.E.STRONG.GPU R8, [R12.64] ;  /* 0x0000000e0c087981 */ /* 0x001ea2000c1ef900 */
[----:B------:R-:W-:Y:S01]  /*1c180*/  YIELD ;  /* 0x0000000000007946 */ /* 0x000fe20003800000 */
[----:B--2---:R-:W-:-:S05]  /*1c190*/  CCTL.IVALL ;  /* 0x00000000ff00798f */ /* 0x004fca0002000000 */
[----:B------:R0:W-:Y:S01]  /*1c1a0*/  STL [R1], R8 ;  /* 0x0000000801007387 */ /* 0x0001e20000100800 */
[----:B------:R-:W-:-:S13]  /*1c1b0*/  ISETP.NE.AND P0, PT, R8, R9, PT ;  /* 0x000000090800720c */ /* 0x000fda0003f05270 */
[----:B0-----:R-:W-:Y:S05]  /*1c1c0*/  @P0 BRA `(.L_x_1168) ;  /* 0xffffffa000000947 */ /* 0x001fea000383ffff */
.L_x_1167:
        /* <DEDUP_REMOVED lines=17> */
.L_x_1172:
        /* <DEDUP_REMOVED lines=116> */
.L_x_1171:
        /* <DEDUP_REMOVED lines=62> */
.L_x_1173:
[----:B------:R-:W-:-:S13]  /*1ce00*/  ISETP.NE.OR P0, PT, R21, RZ, P0 ;  /* 0x000000ff1500720c */ /* 0x000fda0000705670 */
[----:B------:R-:W-:Y:S05]  /*1ce10*/  @!P0 BRA `(.L_x_1169) ;  /* 0x0000020000008947 */ /* 0x000fea0003800000 */
.L_x_1170:
        /* <DEDUP_REMOVED lines=32> */
.L_x_1169:
        /* <DEDUP_REMOVED lines=13> */
.L_x_1175:
[----:B------:R-:W-:Y:S05]  /*1d0f0*/  BSYNC B0 ;  /* 0x0000000000007941 */ /* 0x000fea0003800000 */
.L_x_1174:
        /* <DEDUP_REMOVED lines=16> */
.L_x_1166:
[----:B------:R-:W-:Y:S01]  /*1d200*/  @!P2 STS.64 [0xc0], R30 ;  /* 0x0000c01eff00a388 */ /* 0x000fe20000000a00 */
[----:B0-----:R-:W-:-:S03]  /*1d210*/  HFMA2.MMA R15, -RZ, RZ, 0, 0 ;  /* 0x00000000ff0f7435 */ /* 0x001fc600000001ff */
[----:B------:R-:W-:Y:S01]  /*1d220*/  BAR.SYNC.DEFER_BLOCKING 0x0 ;  /* 0x0000000000007b1d */ /* 0x000fe20000010000 */
[----:B------:R-:W-:-:S05]  /*1d230*/  ISETP.NE.AND P2, PT, RZ, UR19, PT ;  /* 0x00000013ff007c0c */ /* 0x000fca000bf45270 */
[----:B------:R-:W0:Y:S02]  /*1d240*/  LDS.64 R12, [0xc0] ;  /* 0x0000c000ff0c7984 */ /* 0x000e240000000a00 */
[----:B0-----:R-:W-:Y:S02]  /*1d250*/  FMUL.FTZ R12, R12, c[0x0][0x20c] ;  /* 0x000083000c0c7a20 */ /* 0x001fe40000410000 */
[----:B------:R-:W-:Y:S02]  /*1d260*/  FMUL.FTZ R13, R13, c[0x0][0x20c] ;  /* 0x000083000d0d7a20 */ /* 0x000fe40000410000 */
.L_x_1178:
        /* <DEDUP_REMOVED lines=101> */
.L_x_1177:
[----:B0-----:R-:W-:Y:S05]  /*1d8c0*/  BSYNC B0 ;  /* 0x0000000000007941 */ /* 0x001fea0003800000 */
.L_x_1176:
        /* <DEDUP_REMOVED lines=10> */
.L_x_1093:
        /* <DEDUP_REMOVED lines=19> */
.L_x_1181:
[----:B------:R-:W-:Y:S05]  /*1daa0*/  BSYNC B0 ;  /* 0x0000000000007941 */ /* 0x000fea0003800000 */
.L_x_1180:
        /* <DEDUP_REMOVED lines=11> */
.L_x_1183:
[----:B------:R-:W2:Y:S01]  /*1db60*/  LDG.E.STRONG.GPU R5, [R2.64] ;  /* 0x0000000e02057981 */ /* 0x000ea2000c1ef900 */
[----:B------:R-:W-:Y:S01]  /*1db70*/  YIELD ;  /* 0x0000000000007946 */ /* 0x000fe20003800000 */
[----:B--2---:R-:W-:Y:S01]  /*1db80*/  ISETP.NE.AND P0, PT, R5, R0, PT ;  /* 0x000000000500720c */ /* 0x004fe20003f05270 */
[----:B------:R-:W-:-:S12]  /*1db90*/  CCTL.IVALL ;  /* 0x00000000ff00798f */ /* 0x000fd80002000000 */
[----:B------:R-:W-:Y:S05]  /*1dba0*/  @P0 BRA `(.L_x_1183) ;  /* 0xffffffb000000947 */ /* 0x000fea000383ffff */
.L_x_1182:
        /* <DEDUP_REMOVED lines=27> */
.L_x_1184:
        /* <DEDUP_REMOVED lines=19> */
[----:B---3--:R-:W-:Y:S02]  /*1de90*/  F2FP.PACK_AB R15, R9, R0 ;  /* 0x00000000090f723e */ /* 0x008fe400000000ff */
[----:B------:R-:W-:Y:S02]  /*1dea0*/  ISETP.GT.U32.AND P0, PT, R14, R7, PT ;  /* 0x000000070e00720c */ /* 0x000fe40003f04070 */
[----:B----4-:R-:W-:Y:S01]  /*1deb0*/  F2FP.PACK_AB R17, R13, R10 ;  /* 0x0000000a0d11723e */ /* 0x010fe200000000ff */
[----:B------:R0:W-:Y:S01]  /*1dec0*/  STG.E [R2.64], R15 ;  /* 0x0000000f02007986 */ /* 0x0001e2000c10190e */
[----:B------:R-:W-:-:S03]  /*1ded0*/  SHF.R.S32.HI R8, RZ, 0x1f, R7 ;  /* 0x0000001fff087819 */ /* 0x000fc60000011407 */
[----:B------:R0:W-:Y:S01]  /*1dee0*/  STG.E [R4.64], R17 ;  /* 0x0000001104007986 */ /* 0x0001e2000c10190e */
[----:B------:R-:W-:-:S13]  /*1def0*/  ISETP.GT.AND.EX P0, PT, R25, R8, PT, P0 ;  /* 0x000000081900720c */ /* 0x000fda0003f04300 */
[----:B0-----:R-:W-:Y:S05]  /*1df00*/  @P0 BRA `(.L_x_1184) ;  /* 0xfffffe5000000947 */ /* 0x001fea000383ffff */
[----:B------:R-:W-:Y:S05]  /*1df10*/  EXIT ;  /* 0x000000000000794d */ /* 0x000fea0003800000 */
.L_x_1185:
        /* <DEDUP_REMOVED lines=14> */
.L_x_5599:


//--------------------- .text._Z35group_norm_nhwc_bwd_one_pass_kernelI11Fp16IOFp32WLi64ELi160ELi640EEv26Group_norm_nhwc_bwd_params --------------------------
	.section	.text._Z35group_norm_nhwc_bwd_one_pass_kernelI11Fp16IOFp32WLi64ELi160ELi640EEv26Group_norm_nhwc_bwd_params,"ax",@progbits
	.sectioninfo	@"SHI_REGISTERS=74"
	.align	128
        .global         _Z35group_norm_nhwc_bwd_one_pass_kernelI11Fp16IOFp32WLi64ELi160ELi640EEv26Group_norm_nhwc_bwd_params
        .type           _Z35group_norm_nhwc_bwd_one_pass_kernelI11Fp16IOFp32WLi64ELi160ELi640EEv26Group_norm_nhwc_bwd_params,@function
        .size           _Z35group_norm_nhwc_bwd_one_pass_kernelI11Fp16IOFp32WLi64ELi160ELi640EEv26Group_norm_nhwc_bwd_params,(.L_x_5600 - _Z35group_norm_nhwc_bwd_one_pass_kernelI11Fp16IOFp32WLi64ELi160ELi640EEv26Group_norm_nhwc_bwd_params)
        .other          _Z35group_norm_nhwc_bwd_one_pass_kernelI11Fp16IOFp32WLi64ELi160ELi640EEv26Group_norm_nhwc_bwd_params,@"STO_CUDA_ENTRY STV_DEFAULT"
_Z35group_norm_nhwc_bwd_one_pass_kernelI11Fp16IOFp32WLi64ELi160ELi640EEv26Group_norm_nhwc_bwd_params:
.text._Z35group_norm_nhwc_bwd_one_pass_kernelI11Fp16IOFp32WLi64ELi160ELi640EEv26Group_norm_nhwc_bwd_params:
        /* <DEDUP_REMOVED lines=47> */
.L_x_1237:
        /* <DEDUP_REMOVED lines=40> */
[----:B------:R-:W-:Y:S01]  /*0570*/  ISETP.GE.U32.AND P3, PT, R58, c[0x0][0x1e0], PT ;  /* 0x000078003a007a0c */ /* 0x000fe20003f66070 */
[----:B------:R-:W-:Y:S01]  /*0580*/  IMAD R0, R0, c[0x0][0x1e8], RZ ;  /* 0x00007a0000007a24 */ /* 0x000fe200078e02ff */
[----:B------:R-:W-:Y:S02]  /*0590*/  LEA.HI.X.SX32 R67, R32, R5, 0x1, P2 ;  /* 0x0000000520437211 */ /* 0x000fe400010f0eff */
[----:B------:R-:W-:Y:S01]  /*05a0*/  ISETP.GT.U32.OR P2, PT, R62, 0x27f, P0 ;  /* 0x0000027f3e00780c */ /* 0x000fe20000744470 */
[C---:B------:R-:W-:Y:S01]  /*05b0*/  IMAD R69, R3.reuse, c[0x0][0x1ec], R0 ;  /* 0x00007b0003457a24 */ /* 0x040fe200078e0200 */
[----:B------:R-:W-:Y:S01]  /*05c0*/  ISETP.GE.AND.EX P3, PT, R6, c[0x0][0x1e4], PT, P3 ;  /* 0x0000790006007a0c */ /* 0x000fe20003f66330 */
[----:B------:R-:W-:-:S03]  /*05d0*/  IMAD.WIDE.U32 R66, R3, c[0x0][0x1e8], R66 ;  /* 0x00007a0003427a25 */ /* 0x000fc600078e0042 */
[----:B------:R-:W-:Y:S01]  /*05e0*/  ISETP.GT.U32.OR P0, PT, R62, 0x27f, P3 ;  /* 0x0000027f3e00780c */ /* 0x000fe20001f04470 */
[----:B------:R-:W-:Y:S01]  /*05f0*/  @P1 IMAD R3, R11, c[0x0][0x1d8], RZ ;  /* 0x000076000b031a24 */ /* 0x000fe200078e02ff */
[----:B------:R-:W-:Y:S02]  /*0600*/  IADD3 R69, R67, R69, RZ ;  /* 0x0000004543457210 */ /* 0x000fe40007ffe0ff */
[-C--:B------:R-:W-:Y:S01]  /*0610*/  @P1 MOV R68, R66.reuse ;  /* 0x0000004200441202 */ /* 0x080fe20000000f00 */
[C---:B------:R-:W-:Y:S02]  /*0620*/  @P1 IMAD R17, R60.reuse, c[0x0][0x1dc], R3 ;  /* 0x000077003c111a24 */ /* 0x040fe400078e0203 */
[----:B------:R-:W-:Y:S01]  /*0630*/  @!P2 MOV R4, R66 ;  /* 0x000000420004a202 */ /* 0x000fe20000000f00 */
[----:B------:R-:W-:Y:S01]  /*0640*/  @!P2 IMAD R0, R7, c[0x0][0x1d8], RZ ;  /* 0x000076000700aa24 */ /* 0x000fe200078e02ff */
[----:B------:R-:W-:Y:S01]  /*0650*/  @!P2 MOV R5, R69 ;  /* 0x000000450005a202 */ /* 0x000fe20000000f00 */
[----:B------:R-:W-:-:S03]  /*0660*/  @P1 IMAD.WIDE.U32 R2, R60, c[0x0][0x1d8], R68 ;  /* 0x000076003c021a25 */ /* 0x000fc600078e0044 */
[----:B------:R-:W-:Y:S01]  /*0670*/  @!P0 MOV R16, R66 ;  /* 0x0000004200108202 */ /* 0x000fe20000000f00 */
[----:B------:R-:W-:Y:S01]  /*0680*/  @!P2 IMAD.WIDE.U32 R4, R59, c[0x0][0x1d8], R4 ;  /* 0x000076003b04aa25 */ /* 0x000fe200078e0004 */
[----:B------:R-:W-:Y:S02]  /*0690*/  @P1 IADD3 R3, R3, R17, RZ ;  /* 0x0000001103031210 */ /* 0x000fe40007ffe0ff */
[----:B------:R-:W-:Y:S01]  /*06a0*/  @!P0 MOV R17, R69 ;  /* 0x0000004500118202 */ /* 0x000fe20000000f00 */
[----:B------:R-:W-:Y:S01]  /*06b0*/  @!P2 IMAD R21, R59, c[0x0][0x1dc], R0 ;  /* 0x000077003b15aa24 */ /* 0x000fe200078e0200 */
[----:B------:R-:W-:Y:S01]  /*06c0*/  @P1 SHF.L.U64.HI R22, R2, 0x1, R3 ;  /* 0x0000000102161819 */ /* 0x000fe20000010203 */
[----:B------:R-:W-:Y:S01]  /*06d0*/  @!P0 IMAD R23, R6, c[0x0][0x1d8], RZ ;  /* 0x0000760006178a24 */ /* 0x000fe200078e02ff */
[----:B------:R-:W-:Y:S01]  /*06e0*/  @!P2 SHF.L.U32 R20, R4, 0x1, RZ ;  /* 0x000000010414a819 */ /* 0x000fe200000006ff */
[----:B------:R-:W-:Y:S01]  /*06f0*/  @!P0 IMAD.WIDE.U32 R16, R58, c[0x0][0x1d8], R16 ;  /* 0x000076003a108a25 */ /* 0x000fe200078e0010 */
[----:B------:R-:W-:-:S02]  /*0700*/  @!P2 IADD3 R3, R5, R21, RZ ;  /* 0x000000150503a210 */ /* 0x000fc40007ffe0ff */
[----:B------:R-:W-:Y:S01]  /*0710*/  @P1 SHF.L.U32 R19, R2, 0x1, RZ ;  /* 0x0000000102131819 */ /* 0x000fe200000006ff */
[----:B------:R-:W-:Y:S01]  /*0720*/  @!P0 IMAD R23, R58, c[0x0][0x1dc], R23 ;  /* 0x000077003a178a24 */ /* 0x000fe200078e0217 */
[----:B------:R-:W-:Y:S02]  /*0730*/  @!P2 IADD3 R2, P3, R20, c[0x0][0x180], RZ ;  /* 0x000060001402aa10 */ /* 0x000fe40007f7e0ff */
[----:B------:R-:W-:Y:S02]  /*0740*/  @!P2 SHF.L.U64.HI R4, R4, 0x1, R3 ;  /* 0x000000010404a819 */ /* 0x000fe40000010203 */
[----:B------:R-:W-:Y:S02]  /*0750*/  @!P2 IADD3 R20, P4, R20, c[0x0][0x178], RZ ;  /* 0x00005e001414aa10 */ /* 0x000fe40007f9e0ff */
[----:B------:R-:W-:Y:S02]  /*0760*/  @!P0 IADD3 R5, R17, R23, RZ ;  /* 0x0000001711058210 */ /* 0x000fe40007ffe0ff */
[----:B------:R-:W-:-:S02]  /*0770*/  @!P2 IADD3.X R3, R4, c[0x0][0x184], RZ, P3, !PT ;  /* 0x000061000403aa10 */ /* 0x000fc40001ffe4ff */
[----:B------:R-:W-:Y:S02]  /*0780*/  @!P2 IADD3.X R21, R4, c[0x0][0x17c], RZ, P4, !PT ;  /* 0x00005f000415aa10 */ /* 0x000fe400027fe4ff */
[C---:B------:R-:W-:Y:S01]  /*0790*/  @!P0 SHF.L.U64.HI R4, R16.reuse, 0x1, R5 ;  /* 0x0000000110048819 */ /* 0x040fe20000010205 */
[----:B------:R0:W5:Y:S01]  /*07a0*/  @!P2 LDG.E R51, [R2.64] ;  /* 0x000000060233a981 */ /* 0x000162000c1e1900 */
[----:B------:R-:W-:Y:S02]  /*07b0*/  ISETP.GE.U32.AND P4, PT, R57, c[0x0][0x1e0], PT ;  /* 0x0000780039007a0c */ /* 0x000fe40003f86070 */
[----:B------:R-:W-:Y:S01]  /*07c0*/  SHF.R.S32.HI R5, RZ, 0x1f, R57 ;  /* 0x0000001fff057819 */ /* 0x000fe20000011439 */
[----:B------:R1:W5:Y:S01]  /*07d0*/  @!P2 LDG.E R48, [R20.64] ;  /* 0x000000061430a981 */ /* 0x000362000c1e1900 */
[----:B------:R-:W-:Y:S02]  /*07e0*/  @!P0 SHF.L.U32 R0, R16, 0x1, RZ ;  /* 0x0000000110008819 */ /* 0x000fe400000006ff */
[----:B------:R-:W-:-:S02]  /*07f0*/  ISETP.GE.AND.EX P4, PT, R5, c[0x0][0x1e4], PT, P4 ;  /* 0x0000790005007a0c */ /* 0x000fc40003f86340 */
[C---:B------:R-:W-:Y:S02]  /*0800*/  @P1 IADD3 R18, P2, R19.reuse, c[0x0][0x180], RZ ;  /* 0x0000600013121a10 */ /* 0x040fe40007f5e0ff */
[----:B------:R-:W-:Y:S02]  /*0810*/  ISETP.GT.U32.OR P4, PT, R62, 0x27f, P4 ;  /* 0x0000027f3e00780c */ /* 0x000fe40002784470 */
[----:B------:R-:W-:Y:S02]  /*0820*/  @P1 IADD3 R16, P3, R19, c[0x0][0x178], RZ ;  /* 0x00005e0013101a10 */ /* 0x000fe40007f7e0ff */
[----:B------:R-:W-:Y:S02]  /*0830*/  @P1 IADD3.X R19, R22, c[0x0][0x184], RZ, P2, !PT ;  /* 0x0000610016131a10 */ /* 0x000fe400017fe4ff */
[C---:B------:R-:W-:Y:S02]  /*0840*/  @!P0 IADD3 R24, P2, R0.reuse, c[0x0][0x180], RZ ;  /* 0x0000600000188a10 */ /* 0x040fe40007f5e0ff */
[----:B-1----:R-:W-:Y:S01]  /*0850*/  @!P0 IADD3 R20, P6, R0, c[0x0][0x178], RZ ;  /* 0x00005e0000148a10 */ /* 0x002fe20007fde0ff */
[----:B------:R-:W-:Y:S01]  /*0860*/  CS2R R46, SRZ ;  /* 0x00000000002e7805 */ /* 0x000fe2000001ff00 */
[C---:B------:R-:W-:Y:S01]  /*0870*/  @!P0 IADD3.X R25, R4.reuse, c[0x0][0x184], RZ, P2, !PT ;  /* 0x0000610004198a10 */ /* 0x040fe200017fe4ff */
[----:B------:R-:W-:Y:S01]  /*0880*/  CS2R R42, SRZ ;  /* 0x00000000002a7805 */ /* 0x000fe2000001ff00 */
[----:B------:R-:W-:Y:S01]  /*0890*/  @!P0 IADD3.X R21, R4, c[0x0][0x17c], RZ, P6, !PT ;  /* 0x00005f0004158a10 */ /* 0x000fe200037fe4ff */
[----:B------:R1:W2:Y:S01]  /*08a0*/  @P1 LDG.E R50, [R18.64] ;  /* 0x0000000612321981 */ /* 0x0002a2000c1e1900 */
[----:B------:R-:W-:-:S02]  /*08b0*/  ISETP.GE.U32.AND P5, PT, R56, c[0x0][0x1e0], PT ;  /* 0x0000780038007a0c */ /* 0x000fc40003fa6070 */
[----:B------:R-:W-:Y:S01]  /*08c0*/  @P1 IADD3.X R17, R22, c[0x0][0x17c], RZ, P3, !PT ;  /* 0x00005f0016111a10 */ /* 0x000fe20001ffe4ff */
[----:B------:R3:W5:Y:S01]  /*08d0*/  @!P0 LDG.E R46, [R24.64] ;  /* 0x00000006182e8981 */ /* 0x000762000c1e1900 */
[----:B------:R-:W-:Y:S01]  /*08e0*/  SHF.R.S32.HI R4, RZ, 0x1f, R56 ;  /* 0x0000001fff047819 */ /* 0x000fe20000011438 */
[----:B------:R-:W-:Y:S01]  /*08f0*/  @!P4 IMAD R22, R5, c[0x0][0x1d8], RZ ;  /* 0x000076000516ca24 */ /* 0x000fe200078e02ff */
[----:B------:R-:W-:Y:S01]  /*0900*/  ISETP.GE.U32.AND P3, PT, R55, c[0x0][0x1e0], PT ;  /* 0x0000780037007a0c */ /* 0x000fe20003f66070 */
[----:B------:R4:W5:Y:S01]  /*0910*/  @!P0 LDG.E R43, [R20.64] ;  /* 0x00000006142b8981 */ /* 0x000962000c1e1900 */
[----:B0-----:R-:W-:Y:S02]  /*0920*/  SHF.R.S32.HI R3, RZ, 0x1f, R55 ;  /* 0x0000001fff037819 */ /* 0x001fe40000011437 */
[----:B------:R-:W-:Y:S01]  /*0930*/  ISETP.GE.AND.EX P5, PT, R4, c[0x0][0x1e4], PT, P5 ;  /* 0x0000790004007a0c */ /* 0x000fe20003fa6350 */
[----:B------:R-:W-:Y:S01]  /*0940*/  @!P4 IMAD R35, R57, c[0x0][0x1dc], R22 ;  /* 0x000077003923ca24 */ /* 0x000fe200078e0216 */
[----:B------:R-:W-:Y:S01]  /*0950*/  ISETP.GE.AND.EX P3, PT, R3, c[0x0][0x1e4], PT, P3 ;  /* 0x0000790003007a0c */ /* 0x000fe20003f66330 */
[----:B------:R-:W-:Y:S01]  /*0960*/  CS2R R40, SRZ ;  /* 0x0000000000287805 */ /* 0x000fe2000001ff00 */
[----:B------:R-:W-:Y:S01]  /*0970*/  ISETP.GE.U32.AND P6, PT, R53, c[0x0][0x1e0], PT ;  /* 0x0000780035007a0c */ /* 0x000fe20003fc6070 */
[----:B------:R0:W5:Y:S01]  /*0980*/  @P1 LDG.E R49, [R16.64] ;  /* 0x0000000610311981 */ /* 0x000162000c1e1900 */
[----:B------:R-:W-:-:S02]  /*0990*/  SHF.R.S32.HI R0, RZ, 0x1f, R53 ;  /* 0x0000001fff007819 */ /* 0x000fc40000011435 */
        /* <DEDUP_REMOVED lines=13> */
[----:B------:R-:W-:-:S02]  /*0a70*/  @!P5 MOV R31, R69 ;  /* 0x00000045001fd202 */ /* 0x000fc40000000f00 */
[-C--:B------:R-:W-:Y:S02]  /*0a80*/  @!P3 MOV R28, R66.reuse ;  /* 0x00000042001cb202 */ /* 0x080fe40000000f00 */
[-C--:B------:R-:W-:Y:S01]  /*0a90*/  @!P3 MOV R29, R69.reuse ;  /* 0x00000045001db202 */ /* 0x080fe20000000f00 */
[C---:B------:R-:W-:Y:S01]  /*0aa0*/  @!P5 IMAD R33, R56.reuse, c[0x0][0x1dc], R23 ;  /* 0x000077003821da24 */ /* 0x040fe200078e0217 */
[----:B------:R-:W-:Y:S01]  /*0ab0*/  @!P6 MOV R23, R69 ;  /* 0x000000450017e202 */ /* 0x000fe20000000f00 */
[----:B------:R-:W-:Y:S01]  /*0ac0*/  @!P3 IMAD R45, R55, c[0x0][0x1dc], R22 ;  /* 0x00007700372dba24 */ /* 0x000fe200078e0216 */
[----:B------:R-:W-:Y:S01]  /*0ad0*/  @!P6 MOV R22, R66 ;  /* 0x000000420016e202 */ /* 0x000fe20000000f00 */
[----:B------:R-:W-:-:S04]  /*0ae0*/  @!P5 IMAD.WIDE.U32 R30, R56, c[0x0][0x1d8], R30 ;  /* 0x00007600381eda25 */ /* 0x000fc800078e001e */
[----:B------:R-:W-:Y:S01]  /*0af0*/  @!P3 IMAD.WIDE.U32 R28, R55, c[0x0][0x1d8], R28 ;  /* 0x00007600371cba25 */ /* 0x000fe200078e001c */
[----:B------:R-:W-:-:S03]  /*0b00*/  @!P5 IADD3 R31, R31, R33, RZ ;  /* 0x000000211f1fd210 */ /* 0x000fc60007ffe0ff */
[----:B------:R-:W-:Y:S01]  /*0b10*/  @!P6 IMAD R26, R0, c[0x0][0x1d8], RZ ;  /* 0x00007600001aea24 */ /* 0x000fe200078e02ff */
[----:B------:R-:W-:Y:S01]  /*0b20*/  @!P3 IADD3 R45, R29, R45, RZ ;  /* 0x0000002d1d2db210 */ /* 0x000fe20007ffe0ff */
[C---:B------:R-:W-:Y:S01]  /*0b30*/  @!P6 IMAD.WIDE.U32 R22, R53.reuse, c[0x0][0x1d8], R22 ;  /* 0x000076003516ea25 */ /* 0x040fe200078e0016 */
[----:B------:R-:W-:Y:S02]  /*0b40*/  ISETP.GE.U32.AND P2, PT, R54, c[0x0][0x1e0], PT ;  /* 0x0000780036007a0c */ /* 0x000fe40003f46070 */
[----:B------:R-:W-:Y:S01]  /*0b50*/  SHF.R.S32.HI R2, RZ, 0x1f, R54 ;  /* 0x0000001fff027819 */ /* 0x000fe20000011436 */
[----:B------:R-:W-:Y:S01]  /*0b60*/  @!P6 IMAD R39, R53, c[0x0][0x1dc], R26 ;  /* 0x000077003527ea24 */ /* 0x000fe200078e021a */
[C---:B------:R-:W-:Y:S02]  /*0b70*/  @!P5 SHF.L.U32 R38, R30.reuse, 0x1, RZ ;  /* 0x000000011e26d819 */ /* 0x040fe400000006ff */
[----:B------:R-:W-:Y:S02]  /*0b80*/  @!P5 SHF.L.U64.HI R30, R30, 0x1, R31 ;  /* 0x000000011e1ed819 */ /* 0x000fe4000001021f */
[----:B------:R-:W-:-:S02]  /*0b90*/  @!P3 SHF.L.U32 R31, R28, 0x1, RZ ;  /* 0x000000011c1fb819 */ /* 0x000fc400000006ff */
[----:B------:R-:W-:Y:S02]  /*0ba0*/  @!P3 SHF.L.U64.HI R45, R28, 0x1, R45 ;  /* 0x000000011c2db819 */ /* 0x000fe4000001022d */
[----:B------:R-:W-:Y:S02]  /*0bb0*/  ISETP.GE.AND.EX P2, PT, R2, c[0x0][0x1e4], PT, P2 ;  /* 0x0000790002007a0c */ /* 0x000fe40003f46320 */
[----:B------:R-:W-:Y:S02]  /*0bc0*/  @!P6 IADD3 R23, R23, R39, RZ ;  /* 0x000000271717e210 */ /* 0x000fe40007ffe0ff */
[----:B------:R-:W-:Y:S02]  /*0bd0*/  @!P4 IADD3 R28, P0, R34, c[0x0][0x180], RZ ;  /* 0x00006000221cca10 */ /* 0x000fe40007f1e0ff */
[----:B------:R-:W-:Y:S02]  /*0be0*/  ISETP.GT.U32.OR P2, PT, R62, 0x27f, P2 ;  /* 0x0000027f3e00780c */ /* 0x000fe40001744470 */
[----:B------:R-:W-:-:S02]  /*0bf0*/  @!P6 SHF.L.U32 R33, R22, 0x1, RZ ;  /* 0x000000011621e819 */ /* 0x000fc400000006ff */
[----:B------:R-:W-:Y:S02]  /*0c00*/  @!P6 SHF.L.U64.HI R44, R22, 0x1, R23 ;  /* 0x00000001162ce819 */ /* 0x000fe40000010217 */
[C---:B------:R-:W-:Y:S02]  /*0c10*/  @!P4 IADD3.X R29, R35.reuse, c[0x0][0x184], RZ, P0, !PT ;  /* 0x00006100231dca10 */ /* 0x040fe400007fe4ff */
[----:B------:R-:W-:Y:S02]  /*0c20*/  @!P4 IADD3 R22, P0, R34, c[0x0][0x178], RZ ;  /* 0x00005e002216ca10 */ /* 0x000fe40007f1e0ff */
[----:B------:R-:W-:Y:S01]  /*0c30*/  MOV R34, 0x8 ;  /* 0x0000000800227802 */ /* 0x000fe20000000f00 */
[----:B------:R0:W5:Y:S01]  /*0c40*/  @!P4 LDG.E R47, [R28.64] ;  /* 0x000000061c2fc981 */ /* 0x000162000c1e1900 */
[----:B------:R-:W-:-:S03]  /*0c50*/  @!P4 IADD3.X R23, R35, c[0x0][0x17c], RZ, P0, !PT ;  /* 0x00005f002317ca10 */ /* 0x000fc600007fe4ff */
[----:B------:R-:W-:-:S04]  /*0c60*/  IMAD.WIDE R34, R61, R34, c[0x0][0x198] ;  /* 0x000066003d227625 */ /* 0x000fc800078e0222 */
[----:B------:R-:W-:Y:S01]  /*0c70*/  @!P2 IMAD R27, R2, c[0x0][0x1d8], RZ ;  /* 0x00007600021baa24 */ /* 0x000fe200078e02ff */
[----:B-1----:R-:W2:Y:S01]  /*0c80*/  LDG.E.64 R18, [R34.64] ;  /* 0x0000000622127981 */ /* 0x002ea2000c1e1b00 */
[----:B------:R-:W-:Y:S02]  /*0c90*/  @!P2 MOV R26, R66 ;  /* 0x00000042001aa202 */ /* 0x000fe40000000f00 */
[C---:B------:R-:W-:Y:S01]  /*0ca0*/  @!P2 IMAD R37, R54.reuse, c[0x0][0x1dc], R27 ;  /* 0x000077003625aa24 */ /* 0x040fe200078e021b */
[----:B------:R-:W-:Y:S01]  /*0cb0*/  @!P2 MOV R27, R69 ;  /* 0x00000045001ba202 */ /* 0x000fe20000000f00 */
[----:B------:R1:W5:Y:S04]  /*0cc0*/  @!P4 LDG.E R42, [R22.64] ;  /* 0x00000006162ac981 */ /* 0x000368000c1e1900 */
[----:B------:R-:W-:Y:S01]  /*0cd0*/  @!P2 IMAD.WIDE.U32 R26, R54, c[0x0][0x1d8], R26 ;  /* 0x00007600361aaa25 */ /* 0x000fe200078e001a */
[----:B---3--:R-:W-:-:S04]  /*0ce0*/  @!P5 IADD3 R24, P0, R38, c[0x0][0x180], RZ ;  /* 0x000060002618da10 */ /* 0x008fc80007f1e0ff */
[----:B------:R-:W-:Y:S02]  /*0cf0*/  @!P2 IADD3 R37, R27, R37, RZ ;  /* 0x000000251b25a210 */ /* 0x000fe40007ffe0ff */
[C---:B------:R-:W-:Y:S02]  /*0d00*/  @!P2 SHF.L.U32 R36, R26.reuse, 0x1, RZ ;  /* 0x000000011a24a819 */ /* 0x040fe400000006ff */
[----:B------:R-:W-:Y:S02]  /*0d10*/  @!P2 SHF.L.U64.HI R37, R26, 0x1, R37 ;  /* 0x000000011a25a819 */ /* 0x000fe40000010225 */
[----:B------:R-:W-:Y:S02]  /*0d20*/  @!P5 IADD3.X R25, R30, c[0x0][0x184], RZ, P0, !PT ;  /* 0x000061001e19da10 */ /* 0x000fe400007fe4ff */
[----:B------:R-:W-:Y:S02]  /*0d30*/  @!P5 IADD3 R26, P0, R38, c[0x0][0x178], RZ ;  /* 0x00005e00261ada10 */ /* 0x000fe40007f1e0ff */
[----:B------:R-:W-:Y:S01]  /*0d40*/  CS2R R38, SRZ ;  /* 0x0000000000267805 */ /* 0x000fe2000001ff00 */
[----:B----4-:R-:W-:Y:S01]  /*0d50*/  @!P3 IADD3 R20, P4, R31, c[0x0][0x178], RZ ;  /* 0x00005e001f14ba10 */ /* 0x010fe20007f9e0ff */
[----:B------:R3:W5:Y:S01]  /*0d60*/  @!P5 LDG.E R40, [R24.64] ;  /* 0x000000061828d981 */ /* 0x000762000c1e1900 */
[----:B------:R-:W-:-:S02]  /*0d70*/  @!P5 IADD3.X R27, R30, c[0x0][0x17c], RZ, P0, !PT ;  /* 0x00005f001e1bda10 */ /* 0x000fc400007fe4ff */
[----:B------:R-:W-:-:S03]  /*0d80*/  @!P3 IADD3 R30, P0, R31, c[0x0][0x180], RZ ;  /* 0x000060001f1eba10 */ /* 0x000fc60007f1e0ff */
[----:B------:R4:W5:Y:S01]  /*0d90*/  @!P5 LDG.E R39, [R26.64] ;  /* 0x000000061a27d981 */ /* 0x000962000c1e1900 */
[C---:B------:R-:W-:Y:S02]  /*0da0*/  @!P3 IADD3.X R31, R45.reuse, c[0x0][0x184], RZ, P0, !PT ;  /* 0x000061002d1fba10 */ /* 0x040fe400007fe4ff */
[C---:B0-----:R-:W-:Y:S02]  /*0db0*/  @!P2 IADD3 R28, P5, R36.reuse, c[0x0][0x180], RZ ;  /* 0x00006000241caa10 */ /* 0x041fe40007fbe0ff */
[----:B-1----:R-:W-:Y:S01]  /*0dc0*/  @!P2 IADD3 R22, P0, R36, c[0x0][0x178], RZ ;  /* 0x00005e002416aa10 */ /* 0x002fe20007f1e0ff */
[----:B------:R-:W-:Y:S01]  /*0dd0*/  CS2R R16, SRZ ;  /* 0x0000000000107805 */ /* 0x000fe2000001ff00 */
[----:B------:R-:W-:Y:S01]  /*0de0*/  @!P3 IADD3.X R21, R45, c[0x0][0x17c], RZ, P4, !PT ;  /* 0x00005f002d15ba10 */ /* 0x000fe200027fe4ff */
[----:B------:R0:W5:Y:S01]  /*0df0*/  @!P3 LDG.E R41, [R30.64] ;  /* 0x000000061e29b981 */ /* 0x000162000c1e1900 */
[----:B---3--:R-:W-:Y:S02]  /*0e00*/  @!P6 IADD3 R24, P4, R33, c[0x0][0x178], RZ ;  /* 0x00005e002118ea10 */ /* 0x008fe40007f9e0ff */
[C---:B------:R-:W-:Y:S01]  /*0e10*/  @!P2 IADD3.X R29, R37.reuse, c[0x0][0x184], RZ, P5, !PT ;  /* 0x00006100251daa10 */ /* 0x040fe20002ffe4ff */
[----:B------:R1:W5:Y:S01]  /*0e20*/  @!P3 LDG.E R38, [R20.64] ;  /* 0x000000061426b981 */ /* 0x000362000c1e1900 */
[----:B------:R-:W-:-:S02]  /*0e30*/  @!P2 IADD3.X R23, R37, c[0x0][0x17c], RZ, P0, !PT ;  /* 0x00005f002517aa10 */ /* 0x000fc400007fe4ff */
[----:B------:R-:W-:Y:S01]  /*0e40*/  CS2R R36, SRZ ;  /* 0x0000000000247805 */ /* 0x000fe2000001ff00 */
[C---:B------:R-:W-:Y:S01]  /*0e50*/  @!P6 IADD3.X R25, R44.reuse, c[0x0][0x17c], RZ, P4, !PT ;  /* 0x00005f002c19ea10 */ /* 0x040fe200027fe4ff */
[----:B------:R3:W5:Y:S04]  /*0e60*/  @!P2 LDG.E R16, [R28.64] ;  /* 0x000000061c10a981 */ /* 0x000768000c1e1900 */
[----:B------:R0:W5:Y:S01]  /*0e70*/  @!P6 LDG.E R37, [R24.64] ;  /* 0x000000061825e981 */ /* 0x000162000c1e1900 */
[----:B----4-:R-:W-:Y:S01]  /*0e80*/  @!P6 IADD3 R26, P3, R33, c[0x0][0x180], RZ ;  /* 0x00006000211aea10 */ /* 0x010fe20007f7e0ff */
[----:B------:R-:W-:Y:S01]  /*0e90*/  BSSY B0, `(.L_x_1187) ;  /* 0x0000019000007945 */ /* 0x000fe20003800000 */
[----:B------:R-:W-:Y:S01]  /*0ea0*/  ISETP.NE.AND P5, PT, RZ, UR9, PT ;  /* 0x00000009ff007c0c */ /* 0x000fe2000bfa5270 */
[----:B------:R4:W5:Y:S01]  /*0eb0*/  @!P2 LDG.E R17, [R22.64] ;  /* 0x000000061611a981 */ /* 0x000962000c1e1900 */
[----:B------:R-:W-:Y:S01]  /*0ec0*/  @!P6 IADD3.X R27, R44, c[0x0][0x184], RZ, P3, !PT ;  /* 0x000061002c1bea10 */ /* 0x000fe20001ffe4ff */
[----:B-1----:R-:W-:-:S04]  /*0ed0*/  CS2R R20, SRZ ;  /* 0x0000000000147805 */ /* 0x002fc8000001ff00 */
[----:B------:R2:W5:Y:S01]  /*0ee0*/  @!P6 LDG.E R36, [R26.64] ;  /* 0x000000061a24e981 */ /* 0x000562000c1e1900 */
[----:B----4-:R-:W-:Y:S01]  /*0ef0*/  CS2R R22, SRZ ;  /* 0x0000000000167805 */ /* 0x010fe2000001ff00 */
[--C-:B--2---:R-:W-:Y:S02]  /*0f00*/  HADD2.F32 R27, -RZ, R50.reuse.H0_H0 ;  /* 0x20000032ff1b7230 */ /* 0x104fe40000004100 */
[----:B---3--:R-:W-:Y:S01]  /*0f10*/  HADD2.F32 R29, -RZ, R50.H1_H1 ;  /* 0x30000032ff1d7230 */ /* 0x008fe20000004100 */
[----:B------:R-:W-:-:S05]  /*0f20*/  FFMA.FTZ R28, -R18, R18, R19 ;  /* 0x00000012121c7223 */ /* 0x000fca0000010113 */
[----:B------:R-:W-:Y:S02]  /*0f30*/  FSETP.GTU.FTZ.AND P0, PT, R28, RZ, PT ;  /* 0x000000ff1c00720b */ /* 0x000fe40003f1c000 */
[----:B------:R-:W-:-:S11]  /*0f40*/  MOV R19, 0x3f800000 ;  /* 0x3f80000000137802 */ /* 0x000fd60000000f00 */
[----:B------:R-:W-:-:S04]  /*0f50*/  @P0 FADD.FTZ R28, R28, c[0x0][0x1a0] ;  /* 0x000068001c1c0621 */ /* 0x000fc80000010000 */
[----:B------:R0:W1:Y:S01]  /*0f60*/  @P0 MUFU.RSQ R19, R28 ;  /* 0x0000001c00130308 */ /* 0x0000620000001400 */
[----:B------:R-:W-:-:S13]  /*0f70*/  ISETP.GT.U32.AND P0, PT, R62, 0x27f, PT ;  /* 0x0000027f3e00780c */ /* 0x000fda0003f04070 */
        /* <DEDUP_REMOVED lines=10> */
.L_x_1188:
[----:B0-----:R-:W-:Y:S05]  /*1020*/  BSYNC B0 ;  /* 0x0000000000007941 */ /* 0x001fea0003800000 */
.L_x_1187:
[C---:B------:R-:W-:Y:S01]  /*1030*/  FADD.FTZ R24, -R18.reuse, R27 ;  /* 0x0000001b12187221 */ /* 0x040fe20000010100 */
[--C-:B-----5:R-:W-:Y:S01]  /*1040*/  HADD2.F32 R27, -RZ, R49.reuse.H0_H0 ;  /* 0x20000031ff1b7230 */ /* 0x120fe20000004100 */
[----:B------:R-:W-:Y:S01]  /*1050*/  FADD.FTZ R26, -R18, R29 ;  /* 0x0000001d121a7221 */ /* 0x000fe20000010100 */
[----:B------:R-:W-:Y:S01]  /*1060*/  HADD2.F32 R25, -RZ, R49.H1_H1 ;  /* 0x30000031ff197230 */ /* 0x000fe20000004100 */
[-C--:B-1----:R-:W-:Y:S02]  /*1070*/  FMUL.FTZ R45, R24, R19.reuse ;  /* 0x00000013182d7220 */ /* 0x082fe40000410000 */
[----:B------:R-:W-:Y:S01]  /*1080*/  FMUL.FTZ R24, R26, R19 ;  /* 0x000000131a187220 */ /* 0x000fe20000410000 */
        /* <DEDUP_REMOVED lines=19> */
.L_x_1189:
[----:B------:R-:W-:Y:S02]  /*11c0*/  FMUL.FTZ R26, R27, R20 ;  /* 0x000000141b1a7220 */ /* 0x000fe40000410000 */
[----:B------:R-:W-:Y:S02]  /*11d0*/  FMUL.FTZ R28, R25, R21 ;  /* 0x00000015191c7220 */ /* 0x000fe40000410000 */
[----:B------:R-:W-:Y:S02]  /*11e0*/  FADD.FTZ R31, RZ, R26 ;  /* 0x0000001aff1f7221 */ /* 0x000fe40000010000 */
[C---:B------:R-:W-:Y:S02]  /*11f0*/  FFMA.FTZ R29, R45.reuse, R26, RZ ;  /* 0x0000001a2d1d7223 */ /* 0x040fe400000100ff */
[----:B------:R-:W-:Y:S01]  /*1200*/  FADD.FTZ R64, R28, R31 ;  /* 0x0000001f1c407221 */ /* 0x000fe20000010000 */
[--C-:B------:R-:W-:Y:S01]  /*1210*/  HADD2.F32 R31, -RZ, R51.reuse.H1_H1 ;  /* 0x30000033ff1f7230 */ /* 0x100fe20000004100 */
[----:B------:R-:W-:Y:S01]  /*1220*/  FFMA.FTZ R44, R24, R28, R29 ;  /* 0x0000001c182c7223 */ /* 0x000fe2000001001d */
[----:B------:R-:W-:Y:S01]  /*1230*/  HADD2.F32 R29, -RZ, R51.H0_H0 ;  /* 0x20000033ff1d7230 */ /* 0x000fe20000004100 */
[----:B------:R-:W-:-:S02]  /*1240*/  FFMA.FTZ R34, R45, R27, RZ ;  /* 0x0000001b2d227223 */ /* 0x000fc400000100ff */
[C---:B------:R-:W-:Y:S02]  /*1250*/  FADD.FTZ R28, -R18.reuse, R31 ;  /* 0x0000001f121c7221 */ /* 0x040fe40000010100 */
[----:B------:R-:W-:Y:S01]  /*1260*/  FADD.FTZ R26, -R18, R29 ;  /* 0x0000001d121a7221 */ /* 0x000fe20000010100 */
[--C-:B------:R-:W-:Y:S01]  /*1270*/  HADD2.F32 R29, -RZ, R48.reuse.H0_H0 ;  /* 0x20000030ff1d7230 */ /* 0x100fe20000004100 */
[-C--:B------:R-:W-:Y:S01]  /*1280*/  FMUL.FTZ R70, R28, R19.reuse ;  /* 0x000000131c467220 */ /* 0x080fe20000410000 */
[----:B------:R-:W-:Y:S01]  /*1290*/  HADD2.F32 R28, -RZ, R48.H1_H1 ;  /* 0x30000030ff1c7230 */ /* 0x000fe20000004100 */
        /* <DEDUP_REMOVED lines=20> */
.L_x_1190:
[----:B------:R-:W-:Y:S02]  /*13e0*/  FADD.FTZ R30, RZ, R27 ;  /* 0x0000001bff1e7221 */ /* 0x000fe40000010000 */
[----:B------:R-:W-:Y:S02]  /*13f0*/  FMUL.FTZ R31, R29, R20 ;  /* 0x000000141d1f7220 */ /* 0x000fe40000410000 */
[C---:B------:R-:W-:Y:S02]  /*1400*/  FFMA.FTZ R26, R35.reuse, R29, R34 ;  /* 0x0000001d231a7223 */ /* 0x040fe40000010022 */
[----:B------:R-:W-:Y:S02]  /*1410*/  FADD.FTZ R27, R30, R29 ;  /* 0x0000001d1e1b7221 */ /* 0x000fe40000010000 */
[----:B------:R-:W-:Y:S02]  /*1420*/  FFMA.FTZ R29, R35, R31, R44 ;  /* 0x0000001f231d7223 */ /* 0x000fe4000001002c */
[----:B------:R-:W-:-:S02]  /*1430*/  FMUL.FTZ R30, R28, R21 ;  /* 0x000000151c1e7220 */ /* 0x000fc40000410000 */
[----:B------:R-:W-:Y:S02]  /*1440*/  FADD.FTZ R31, R64, R31 ;  /* 0x0000001f401f7221 */ /* 0x000fe40000010000 */
[----:B------:R-:W-:Y:S02]  /*1450*/  FFMA.FTZ R33, R24, R25, RZ ;  /* 0x0000001918217223 */ /* 0x000fe400000100ff */
[----:B------:R-:W-:Y:S01]  /*1460*/  FFMA.FTZ R35, R70, R30, R29 ;  /* 0x0000001e46237223 */ /* 0x000fe2000001001d */
[--C-:B------:R-:W-:Y:S01]  /*1470*/  HADD2.F32 R29, -RZ, R46.reuse.H0_H0 ;  /* 0x2000002eff1d7230 */ /* 0x100fe20000004100 */
[----:B------:R-:W-:Y:S02]  /*1480*/  FADD.FTZ R25, RZ, R25 ;  /* 0x00000019ff197221 */ /* 0x000fe40000010000 */
[----:B------:R-:W-:Y:S01]  /*1490*/  FADD.FTZ R45, R30, R31 ;  /* 0x0000001f1e2d7221 */ /* 0x000fe20000010000 */
[----:B------:R-:W-:Y:S01]  /*14a0*/  HADD2.F32 R31, -RZ, R46.H1_H1 ;  /* 0x3000002eff1f7230 */ /* 0x000fe20000004100 */
[----:B------:R-:W-:-:S02]  /*14b0*/  FFMA.FTZ R24, R70, R28, R33 ;  /* 0x0000001c46187223 */ /* 0x000fc40000010021 */
[----:B------:R-:W-:Y:S02]  /*14c0*/  FADD.FTZ R25, R25, R28 ;  /* 0x0000001c19197221 */ /* 0x000fe40000010000 */
[C---:B------:R-:W-:Y:S01]  /*14d0*/  FADD.FTZ R28, -R18.reuse, R29 ;  /* 0x0000001d121c7221 */ /* 0x040fe20000010100 */
[--C-:B------:R-:W-:Y:S01]  /*14e0*/  HADD2.F32 R29, -RZ, R43.reuse.H0_H0 ;  /* 0x2000002bff1d7230 */ /* 0x100fe20000004100 */
[----:B------:R-:W-:Y:S02]  /*14f0*/  FADD.FTZ R30, -R18, R31 ;  /* 0x0000001f121e7221 */ /* 0x000fe40000010100 */
        /* <DEDUP_REMOVED lines=22> */
.L_x_1191:
[----:B------:R-:W-:Y:S02]  /*1660*/  FMUL.FTZ R30, R29, R20 ;  /* 0x000000141d1e7220 */ /* 0x000fe40000410000 */
[----:B------:R-:W-:Y:S02]  /*1670*/  FADD.FTZ R27, R27, R29 ;  /* 0x0000001d1b1b7221 */ /* 0x000fe40000010000 */
[C---:B------:R-:W-:Y:S02]  /*1680*/  FFMA.FTZ R26, R71.reuse, R29, R26 ;  /* 0x0000001d471a7223 */ /* 0x040fe4000001001a */
[----:B------:R-:W-:Y:S02]  /*1690*/  FFMA.FTZ R29, R71, R30, R35 ;  /* 0x0000001e471d7223 */ /* 0x000fe40000010023 */
[----:B------:R-:W-:Y:S02]  /*16a0*/  FADD.FTZ R31, R45, R30 ;  /* 0x0000001e2d1f7221 */ /* 0x000fe40000010000 */
[----:B------:R-:W-:-:S02]  /*16b0*/  FMUL.FTZ R30, R28, R21 ;  /* 0x000000151c1e7220 */ /* 0x000fc40000410000 */
[----:B------:R-:W-:Y:S02]  /*16c0*/  FADD.FTZ R25, R25, R28 ;  /* 0x0000001c19197221 */ /* 0x000fe40000010000 */
[----:B------:R-:W-:Y:S01]  /*16d0*/  FFMA.FTZ R35, R44, R30, R29 ;  /* 0x0000001e2c237223 */ /* 0x000fe2000001001d */
[--C-:B------:R-:W-:Y:S01]  /*16e0*/  HADD2.F32 R29, -RZ, R47.reuse.H0_H0 ;  /* 0x2000002fff1d7230 */ /* 0x100fe20000004100 */
[----:B------:R-:W-:Y:S01]  /*16f0*/  FADD.FTZ R45, R30, R31 ;  /* 0x0000001f1e2d7221 */ /* 0x000fe20000010000 */
[----:B------:R-:W-:Y:S01]  /*1700*/  HADD2.F32 R31, -RZ, R47.H1_H1 ;  /* 0x3000002fff1f7230 */ /* 0x000fe20000004100 */
[----:B------:R-:W-:Y:S02]  /*1710*/  FFMA.FTZ R24, R44, R28, R24 ;  /* 0x0000001c2c187223 */ /* 0x000fe40000010018 */
[C---:B------:R-:W-:Y:S01]  /*1720*/  FADD.FTZ R28, -R18.reuse, R29 ;  /* 0x0000001d121c7221 */ /* 0x040fe20000010100 */
[----:B------:R-:W-:Y:S01]  /*1730*/  HADD2.F32 R29, -RZ, R42.H0_H0 ;  /* 0x2000002aff1d7230 */ /* 0x000fe20000004100 */
[----:B------:R-:W-:-:S02]  /*1740*/  FADD.FTZ R30, -R18, R31 ;  /* 0x0000001f121e7221 */ /* 0x000fc40000010100 */
        /* <DEDUP_REMOVED lines=22> */
.L_x_1192:
        /* <DEDUP_REMOVED lines=37> */
.L_x_1193:
        /* <DEDUP_REMOVED lines=37> */
.L_x_1194:
[----:B------:R-:W-:Y:S01]  /*1d50*/  FMUL.FTZ R30, R29, R20 ;  /* 0x000000141d1e7220 */ /* 0x000fe20000410000 */
[----:B------:R-:W-:Y:S01]  /*1d60*/  HADD2.F32 R32, -RZ, R17.H1_H1 ;  /* 0x30000011ff207230 */ /* 0x000fe20000004100 */
[----:B------:R-:W-:Y:S02]  /*1d70*/  FADD.FTZ R27, R27, R29 ;  /* 0x0000001d1b1b7221 */ /* 0x000fe40000010000 */
[C---:B------:R-:W-:Y:S02]  /*1d80*/  FFMA.FTZ R26, R71.reuse, R29, R26 ;  /* 0x0000001d471a7223 */ /* 0x040fe4000001001a */
[----:B------:R-:W-:Y:S02]  /*1d90*/  FFMA.FTZ R29, R71, R30, R35 ;  /* 0x0000001e471d7223 */ /* 0x000fe40000010023 */
[----:B------:R-:W-:Y:S02]  /*1da0*/  FADD.FTZ R31, R45, R30 ;  /* 0x0000001e2d1f7221 */ /* 0x000fe40000010000 */
[----:B------:R-:W-:-:S02]  /*1db0*/  FMUL.FTZ R30, R28, R21 ;  /* 0x000000151c1e7220 */ /* 0x000fc40000410000 */
[C---:B------:R-:W-:Y:S02]  /*1dc0*/  FFMA.FTZ R24, R44.reuse, R28, R24 ;  /* 0x0000001c2c187223 */ /* 0x040fe40000010018 */
[----:B------:R-:W-:Y:S01]  /*1dd0*/  FFMA.FTZ R44, R44, R30, R29 ;  /* 0x0000001e2c2c7223 */ /* 0x000fe2000001001d */
[--C-:B------:R-:W-:Y:S01]  /*1de0*/  HADD2.F32 R29, -RZ, R16.reuse.H0_H0 ;  /* 0x20000010ff1d7230 */ /* 0x100fe20000004100 */
[----:B------:R-:W-:Y:S01]  /*1df0*/  FADD.FTZ R64, R30, R31 ;  /* 0x0000001f1e407221 */ /* 0x000fe20000010000 */
[----:B------:R-:W-:Y:S01]  /*1e00*/  HADD2.F32 R31, -RZ, R16.H1_H1 ;  /* 0x30000010ff1f7230 */ /* 0x000fe20000004100 */
[----:B------:R-:W-:Y:S02]  /*1e10*/  FADD.FTZ R25, R25, R28 ;  /* 0x0000001c19197221 */ /* 0x000fe40000010000 */
[C---:B------:R-:W-:Y:S01]  /*1e20*/  FADD.FTZ R28, -R18.reuse, R29 ;  /* 0x0000001d121c7221 */ /* 0x040fe20000010100 */
[----:B------:R-:W-:Y:S01]  /*1e30*/  HADD2.F32 R29, -RZ, R17.H0_H0 ;  /* 0x20000011ff1d7230 */ /* 0x000fe20000004100 */
[----:B------:R-:W-:-:S02]  /*1e40*/  FADD.FTZ R30, -R18, R31 ;  /* 0x0000001f121e7221 */ /* 0x000fc40000010100 */
[-C--:B------:R-:W-:Y:S02]  /*1e50*/  FMUL.FTZ R45, R28, R19.reuse ;  /* 0x000000131c2d7220 */ /* 0x080fe40000410000 */
        /* <DEDUP_REMOVED lines=20> */
.L_x_1195:
[----:B------:R-:W-:Y:S02]  /*1fa0*/  FMUL.FTZ R31, R29, R20 ;  /* 0x000000141d1f7220 */ /* 0x000fe40000410000 */
[----:B------:R-:W-:Y:S02]  /*1fb0*/  FADD.FTZ R30, R27, R29 ;  /* 0x0000001d1b1e7221 */ /* 0x000fe40000010000 */
[C---:B------:R-:W-:Y:S02]  /*1fc0*/  FFMA.FTZ R28, R45.reuse, R29, R26 ;  /* 0x0000001d2d1c7223 */ /* 0x040fe4000001001a */
[----:B------:R-:W-:Y:S02]  /*1fd0*/  FFMA.FTZ R26, R45, R31, R44 ;  /* 0x0000001f2d1a7223 */ /* 0x000fe4000001002c */
[----:B------:R-:W-:Y:S02]  /*1fe0*/  FADD.FTZ R34, R64, R31 ;  /* 0x0000001f40227221 */ /* 0x000fe40000010000 */
[----:B------:R-:W-:-:S02]  /*1ff0*/  FMUL.FTZ R27, R32, R21 ;  /* 0x00000015201b7220 */ /* 0x000fc40000410000 */
[----:B------:R-:W-:Y:S01]  /*2000*/  FADD.FTZ R31, R25, R32 ;  /* 0x00000020191f7221 */ /* 0x000fe20000010000 */
[--C-:B------:R-:W-:Y:S01]  /*2010*/  HADD2.F32 R25, -RZ, R36.reuse.H0_H0 ;  /* 0x20000024ff197230 */ /* 0x100fe20000004100 */
[C---:B------:R-:W-:Y:S02]  /*2020*/  FFMA.FTZ R29, R70.reuse, R32, R24 ;  /* 0x00000020461d7223 */ /* 0x040fe40000010018 */
[----:B------:R-:W-:Y:S02]  /*2030*/  FFMA.FTZ R70, R70, R27, R26 ;  /* 0x0000001b46467223 */ /* 0x000fe4000001001a */
[----:B------:R-:W-:Y:S01]  /*2040*/  FADD.FTZ R45, R27, R34 ;  /* 0x000000221b2d7221 */ /* 0x000fe20000010000 */
[----:B------:R-:W-:Y:S01]  /*2050*/  HADD2.F32 R27, -RZ, R36.H1_H1 ;  /* 0x30000024ff1b7230 */ /* 0x000fe20000004100 */
[----:B------:R-:W-:-:S04]  /*2060*/  FADD.FTZ R24, -R18, R25 ;  /* 0x0000001912187221 */ /* 0x000fc80000010100 */
[----:B------:R-:W-:Y:S01]  /*2070*/  FADD.FTZ R26, -R18, R27 ;  /* 0x0000001b121a7221 */ /* 0x000fe20000010100 */
[--C-:B------:R-:W-:Y:S01]  /*2080*/  HADD2.F32 R27, -RZ, R37.reuse.H0_H0 ;  /* 0x20000025ff1b7230 */ /* 0x100fe20000004100 */
[-C--:B------:R-:W-:Y:S02]  /*2090*/  FMUL.FTZ R25, R24, R19.reuse ;  /* 0x0000001318197220 */ /* 0x080fe40000410000 */
[----:B------:R-:W-:Y:S01]  /*20a0*/  FMUL.FTZ R24, R26, R19 ;  /* 0x000000131a187220 */ /* 0x000fe20000410000 */
[----:B------:R-:W-:Y:S01]  /*20b0*/  HADD2.F32 R26, -RZ, R37.H1_H1 ;  /* 0x30000025ff1a7230 */ /* 0x000fe20000004100 */
        /* <DEDUP_REMOVED lines=19> */
.L_x_1196:
        /* <DEDUP_REMOVED lines=92> */
.L_x_1198:
[----:B------:R-:W-:Y:S05]  /*27b0*/  BSYNC B0 ;  /* 0x0000000000007941 */ /* 0x000fea0003800000 */
.L_x_1197:
        /* <DEDUP_REMOVED lines=38> */
.L_x_1200:
[----:B------:R-:W-:Y:S05]  /*2a20*/  BSYNC B0 ;  /* 0x0000000000007941 */ /* 0x000fea0003800000 */
.L_x_1199:
        /* <DEDUP_REMOVED lines=19> */
.L_x_1202:
[----:B------:R-:W-:Y:S05]  /*2b60*/  BSYNC B0 ;  /* 0x0000000000007941 */ /* 0x000fea0003800000 */
.L_x_1201:
        /* <DEDUP_REMOVED lines=28> */
.L_x_1205:
[----:B------:R-:W2:Y:S01]  /*2d30*/  LDG.E.STRONG.GPU R26, [R24.64] ;  /* 0x00000006181a7981 */ /* 0x000ea2000c1ef900 */
[----:B------:R-:W-:Y:S01]  /*2d40*/  YIELD ;  /* 0x0000000000007946 */ /* 0x000fe20003800000 */
[----:B--2---:R-:W-:Y:S01]  /*2d50*/  ISETP.NE.AND P0, PT, R26, R29, PT ;  /* 0x0000001d1a00720c */ /* 0x004fe20003f05270 */
[----:B------:R-:W-:-:S12]  /*2d60*/  CCTL.IVALL ;  /* 0x00000000ff00798f */ /* 0x000fd80002000000 */
[----:B------:R-:W-:Y:S05]  /*2d70*/  @P0 BRA `(.L_x_1205) ;  /* 0xffffffb000000947 */ /* 0x000fea000383ffff */
.L_x_1204:
        /* <DEDUP_REMOVED lines=17> */
.L_x_1209:
        /* <DEDUP_REMOVED lines=115> */
.L_x_1208:
        /* <DEDUP_REMOVED lines=61> */
.L_x_1210:
[----:B------:R-:W-:-:S13]  /*3990*/  ISETP.NE.OR P0, PT, R31, RZ, P0 ;  /* 0x000000ff1f00720c */ /* 0x000fda0000705670 */
[----:B------:R-:W-:Y:S05]  /*39a0*/  @!P0 BRA `(.L_x_1206) ;  /* 0x000001f000008947 */ /* 0x000fea0003800000 */
.L_x_1207:
        /* <DEDUP_REMOVED lines=31> */
.L_x_1206:
        /* <DEDUP_REMOVED lines=12> */
.L_x_1212:
[----:B------:R-:W-:Y:S05]  /*3c60*/  BSYNC B0 ;  /* 0x0000000000007941 */ /* 0x000fea0003800000 */
.L_x_1211:
        /* <DEDUP_REMOVED lines=16> */
.L_x_1203:
[----:B------:R2:W-:Y:S01]  /*3d70*/  @!P2 STS.64 [0xc0], R44 ;  /* 0x0000c02cff00a388 */ /* 0x0005e20000000a00 */
[----:B-1----:R-:W-:-:S03]  /*3d80*/  HADD2.F32 R27, -RZ, R50.H0_H0 ;  /* 0x20000032ff1b7230 */ /* 0x002fc60000004100 */
[----:B------:R-:W-:Y:S01]  /*3d90*/  BAR.SYNC.DEFER_BLOCKING 0x0 ;  /* 0x0000000000007b1d */ /* 0x000fe20000010000 */
[----:B------:R-:W-:Y:S01]  /*3da0*/  HADD2.F32 R31, -RZ, R50.H1_H1 ;  /* 0x30000032ff1f7230 */ /* 0x000fe20000004100 */
[----:B------:R-:W-:Y:S01]  /*3db0*/  ISETP.GE.U32.AND P0, PT, R59, c[0x0][0x1e0], PT ;  /* 0x000078003b007a0c */ /* 0x000fe20003f06070 */
[----:B------:R-:W-:Y:S01]  /*3dc0*/  FADD.FTZ R26, -R18, R27 ;  /* 0x0000001b121a7221 */ /* 0x000fe20000010100 */
[----:B------:R-:W-:Y:S02]  /*3dd0*/  ISETP.GE.U32.AND P2, PT, R58, c[0x0][0x1e0], PT ;  /* 0x000078003a007a0c */ /* 0x000fe40003f46070 */
[----:B------:R-:W-:Y:S01]  /*3de0*/  FADD.FTZ R30, -R18, R31 ;  /* 0x0000001f121e7221 */ /* 0x000fe20000010100 */
[----:B------:R-:W-:-:S03]  /*3df0*/  ISETP.GE.AND.EX P0, PT, R7, c[0x0][0x1e4], PT, P0 ;  /* 0x0000790007007a0c */ /* 0x000fc60003f06300 */
[-C--:B0-2---:R-:W-:Y:S01]  /*3e00*/  FMUL.FTZ R44, R30, R19.reuse ;  /* 0x000000131e2c7220 */ /* 0x085fe20000410000 */
[----:B------:R-:W0:Y:S02]  /*3e10*/  LDS.64 R24, [0xc0] ;  /* 0x0000c000ff187984 */ /* 0x000e240000000a00 */
[----:B0-----:R-:W-:Y:S01]  /*3e20*/  FMUL.FTZ R28, R24, c[0x0][0x20c] ;  /* 0x00008300181c7a20 */ /* 0x001fe20000410000 */
[--C-:B------:R-:W-:Y:S01]  /*3e30*/  HADD2.F32 R24, -RZ, R49.reuse.H1_H1 ;  /* 0x30000031ff187230 */ /* 0x100fe20000004100 */
[----:B------:R-:W-:Y:S01]  /*3e40*/  FMUL.FTZ R29, R25, c[0x0][0x20c] ;  /* 0x00008300191d7a20 */ /* 0x000fe20000410000 */
[----:B------:R-:W-:Y:S01]  /*3e50*/  HADD2.F32 R25, -RZ, R49.H0_H0 ;  /* 0x20000031ff197230 */ /* 0x000fe20000004100 */
        /* <DEDUP_REMOVED lines=20> */
.L_x_1213:
        /* <DEDUP_REMOVED lines=15> */
[----:B------:R-:W-:Y:S02]  /*4090*/  F2FP.PACK_AB R25, R30, R31 ;  /* 0x0000001f1e19723e */ /* 0x000fe400000000ff */
[----:B------:R-:W-:-:S05]  /*40a0*/  LEA.HI.X R27, R24, c[0x0][0x164], R27, 0x1, P3 ;  /* 0x00005900181b7a11 */ /* 0x000fca00018f0c1b */
[----:B------:R0:W-:Y:S02]  /*40b0*/  STG.E [R26.64], R25 ;  /* 0x000000191a007986 */ /* 0x0001e4000c101906 */
.L_x_1215:
[----:B------:R-:W-:Y:S05]  /*40c0*/  BSYNC B0 ;  /* 0x0000000000007941 */ /* 0x000fea0003800000 */
.L_x_1214:
[--C-:B0-----:R-:W-:Y:S01]  /*40d0*/  HADD2.F32 R27, -RZ, R51.reuse.H0_H0 ;  /* 0x20000033ff1b7230 */ /* 0x101fe20000004100 */
[----:B------:R-:W-:Y:S01]  /*40e0*/  ISETP.GE.AND.EX P2, PT, R6, c[0x0][0x1e4], PT, P2 ;  /* 0x0000790006007a0c */ /* 0x000fe20003f46320 */
[----:B------:R-:W-:Y:S01]  /*40f0*/  HADD2.F32 R51, -RZ, R51.H1_H1 ;  /* 0x30000033ff337230 */ /* 0x000fe20000004100 */
[----:B------:R-:W-:Y:S01]  /*4100*/  ISETP.GT.U32.OR P0, PT, R62, 0x27f, P0 ;  /* 0x0000027f3e00780c */ /* 0x000fe20000704470 */
[--C-:B------:R-:W-:Y:S01]  /*4110*/  HADD2.F32 R25, -RZ, R48.reuse.H0_H0 ;  /* 0x20000030ff197230 */ /* 0x100fe20000004100 */
[C---:B------:R-:W-:Y:S01]  /*4120*/  FADD.FTZ R24, -R18.reuse, R27 ;  /* 0x0000001b12187221 */ /* 0x040fe20000010100 */
[----:B------:R-:W-:Y:S01]  /*4130*/  HADD2.F32 R48, -RZ, R48.H1_H1 ;  /* 0x30000030ff307230 */ /* 0x000fe20000004100 */
[----:B------:R-:W-:Y:S01]  /*4140*/  FADD.FTZ R26, -R18, R51 ;  /* 0x00000033121a7221 */ /* 0x000fe20000010100 */
[----:B------:R-:W-:Y:S01]  /*4150*/  HADD2.F32 R51, -RZ, R46.H0_H0 ;  /* 0x2000002eff337230 */ /* 0x000fe20000004100 */
[-C--:B------:R-:W-:Y:S02]  /*4160*/  FMUL.FTZ R49, R24, R19.reuse ;  /* 0x0000001318317220 */ /* 0x080fe40000410000 */
        /* <DEDUP_REMOVED lines=20> */
.L_x_1216:
        /* <DEDUP_REMOVED lines=16> */
[----:B------:R-:W-:-:S05]  /*43b0*/  F2FP.PACK_AB R7, R7, R30 ;  /* 0x0000001e0707723e */ /* 0x000fca00000000ff */
[----:B------:R0:W-:Y:S02]  /*43c0*/  STG.E [R26.64], R7 ;  /* 0x000000071a007986 */ /* 0x0001e4000c101906 */
.L_x_1218:
[----:B------:R-:W-:Y:S05]  /*43d0*/  BSYNC B0 ;  /* 0x0000000000007941 */ /* 0x000fea0003800000 */
.L_x_1217:
[----:B------:R-:W-:Y:S01]  /*43e0*/  HADD2.F32 R25, -RZ, R46.H1_H1 ;  /* 0x3000002eff197230 */ /* 0x000fe20000004100 */
[----:B0-----:R-:W-:Y:S01]  /*43f0*/  FADD.FTZ R26, -R18, R51 ;  /* 0x00000033121a7221 */ /* 0x001fe20000010100 */
[----:B------:R-:W-:Y:S01]  /*4400*/  HADD2.F32 R27, -RZ, R47.H0_H0 ;  /* 0x2000002fff1b7230 */ /* 0x000fe20000004100 */
[----:B------:R-:W-:Y:S01]  /*4410*/  ISETP.GT.U32.OR P2, PT, R62, 0x27f, P2 ;  /* 0x0000027f3e00780c */ /* 0x000fe20001744470 */
[--C-:B------:R-:W-:Y:S01]  /*4420*/  HADD2.F32 R7, -RZ, R43.reuse.H0_H0 ;  /* 0x2000002bff077230 */ /* 0x100fe20000004100 */
[----:B------:R-:W-:Y:S01]  /*4430*/  FADD.FTZ R30, -R18, R25 ;  /* 0x00000019121e7221 */ /* 0x000fe20000010100 */
[----:B------:R-:W-:Y:S01]  /*4440*/  HADD2.F32 R24, -RZ, R43.H1_H1 ;  /* 0x3000002bff187230 */ /* 0x000fe20000004100 */
[-C--:B------:R-:W-:Y:S01]  /*4450*/  FMUL.FTZ R45, R26, R19.reuse ;  /* 0x000000131a2d7220 */ /* 0x080fe20000410000 */
[----:B------:R-:W-:Y:S01]  /*4460*/  HADD2.F32 R47, -RZ, R47.H1_H1 ;  /* 0x3000002fff2f7230 */ /* 0x000fe20000004100 */
        /* <DEDUP_REMOVED lines=20> */
.L_x_1219:
        /* <DEDUP_REMOVED lines=18> */
.L_x_1221:
[----:B------:R-:W-:Y:S05]  /*46d0*/  BSYNC B0 ;  /* 0x0000000000007941 */ /* 0x000fea0003800000 */
.L_x_1220:
[----:B------:R-:W-:Y:S01]  /*46e0*/  ISETP.GE.U32.AND P6, PT, R57, c[0x0][0x1e0], PT ;  /* 0x0000780039007a0c */ /* 0x000fe20003fc6070 */
[--C-:B0-----:R-:W-:Y:S01]  /*46f0*/  HADD2.F32 R7, -RZ, R40.reuse.H0_H0 ;  /* 0x20000028ff077230 */ /* 0x101fe20000004100 */
[----:B------:R-:W-:Y:S01]  /*4700*/  ISETP.GE.U32.AND P0, PT, R56, c[0x0][0x1e0], PT ;  /* 0x0000780038007a0c */ /* 0x000fe20003f06070 */
[--C-:B------:R-:W-:Y:S01]  /*4710*/  HADD2.F32 R31, -RZ, R41.reuse.H0_H0 ;  /* 0x20000029ff1f7230 */ /* 0x100fe20000004100 */
[----:B------:R-:W-:Y:S01]  /*4720*/  ISETP.GE.U32.AND P2, PT, R55, c[0x0][0x1e0], PT ;  /* 0x0000780037007a0c */ /* 0x000fe20003f46070 */
[----:B------:R-:W-:Y:S01]  /*4730*/  HADD2.F32 R25, -RZ, R40.H1_H1 ;  /* 0x30000028ff197230 */ /* 0x000fe20000004100 */
[----:B------:R-:W-:Y:S01]  /*4740*/  ISETP.GE.U32.AND P3, PT, R54, c[0x0][0x1e0], PT ;  /* 0x0000780036007a0c */ /* 0x000fe20003f66070 */
[----:B------:R-:W-:Y:S01]  /*4750*/  HADD2.F32 R41, -RZ, R41.H1_H1 ;  /* 0x30000029ff297230 */ /* 0x000fe20000004100 */
[----:B------:R-:W-:Y:S01]  /*4760*/  ISETP.GE.U32.AND P4, PT, R53, c[0x0][0x1e0], PT ;  /* 0x0000780035007a0c */ /* 0x000fe20003f86070 */
[--C-:B------:R-:W-:Y:S01]  /*4770*/  HADD2.F32 R33, -RZ, R16.reuse.H0_H0 ;  /* 0x20000010ff217230 */ /* 0x100fe20000004100 */
[C---:B------:R-:W-:Y:S01]  /*4780*/  FADD.FTZ R24, -R18.reuse, R27 ;  /* 0x0000001b12187221 */ /* 0x040fe20000010100 */
[----:B------:R-:W-:Y:S01]  /*4790*/  HADD2.F32 R35, -RZ, R16.H1_H1 ;  /* 0x30000010ff237230 */ /* 0x000fe20000004100 */
[----:B------:R-:W-:Y:S01]  /*47a0*/  FADD.FTZ R34, -R18, R47 ;  /* 0x0000002f12227221 */ /* 0x000fe20000010100 */
[--C-:B------:R-:W-:Y:S01]  /*47b0*/  HADD2.F32 R43, -RZ, R36.reuse.H0_H0 ;  /* 0x20000024ff2b7230 */ /* 0x100fe20000004100 */
[----:B------:R-:W-:Y:S01]  /*47c0*/  ISETP.GE.AND.EX P6, PT, R5, c[0x0][0x1e4], PT, P6 ;  /* 0x0000790005007a0c */ /* 0x000fe20003fc6360 */
[----:B------:R-:W-:Y:S01]  /*47d0*/  HADD2.F32 R45, -RZ, R36.H1_H1 ;  /* 0x30000024ff2d7230 */ /* 0x000fe20000004100 */
[----:B------:R-:W-:Y:S01]  /*47e0*/  ISETP.GE.AND.EX P0, PT, R4, c[0x0][0x1e4], PT, P0 ;  /* 0x0000790004007a0c */ /* 0x000fe20003f06300 */
[C---:B------:R-:W-:Y:S01]  /*47f0*/  FADD.FTZ R40, -R18.reuse, R7 ;  /* 0x0000000712287221 */ /* 0x040fe20000010100 */
[----:B------:R-:W-:Y:S01]  /*4800*/  ISETP.GE.AND.EX P2, PT, R3, c[0x0][0x1e4], PT, P2 ;  /* 0x0000790003007a0c */ /* 0x000fe20003f46320 */
[----:B------:R-:W-:Y:S01]  /*4810*/  FADD.FTZ R36, -R18, R25 ;  /* 0x0000001912247221 */ /* 0x000fe20000010100 */
[----:B------:R-:W-:Y:S01]  /*4820*/  ISETP.GE.AND.EX P3, PT, R2, c[0x0][0x1e4], PT, P3 ;  /* 0x0000790002007a0c */ /* 0x000fe20003f66330 */
[----:B------:R-:W-:Y:S01]  /*4830*/  FADD.FTZ R30, -R18, R31 ;  /* 0x0000001f121e7221 */ /* 0x000fe20000010100 */
[----:B------:R-:W-:Y:S01]  /*4840*/  ISETP.GE.AND.EX P4, PT, R0, c[0x0][0x1e4], PT, P4 ;  /* 0x0000790000007a0c */ /* 0x000fe20003f86340 */
[C---:B------:R-:W-:Y:S01]  /*4850*/  FADD.FTZ R32, -R18.reuse, R41 ;  /* 0x0000002912207221 */ /* 0x040fe20000010100 */
[--C-:B------:R-:W-:Y:S01]  /*4860*/  HADD2.F32 R7, -RZ, R42.reuse.H0_H0 ;  /* 0x2000002aff077230 */ /* 0x100fe20000004100 */
[----:B------:R-:W-:Y:S01]  /*4870*/  FADD.FTZ R16, -R18, R33 ;  /* 0x0000002112107221 */ /* 0x000fe20000010100 */
[----:B------:R-:W-:Y:S01]  /*4880*/  ISETP.GT.U32.OR P6, PT, R62, 0x27f, P6 ;  /* 0x0000027f3e00780c */ /* 0x000fe200037c4470 */
[----:B------:R-:W-:Y:S01]  /*4890*/  FADD.FTZ R26, -R18, R35 ;  /* 0x00000023121a7221 */ /* 0x000fe20000010100 */
[----:B------:R-:W-:Y:S01]  /*48a0*/  ISETP.GT.U32.OR P0, PT, R62, 0x27f, P0 ;  /* 0x0000027f3e00780c */ /* 0x000fe20000704470 */
[----:B------:R-:W-:Y:S01]  /*48b0*/  FADD.FTZ R6, -R18, R43 ;  /* 0x0000002b12067221 */ /* 0x000fe20000010100 */
[----:B------:R-:W-:Y:S01]  /*48c0*/  ISETP.GT.U32.OR P2, PT, R62, 0x27f, P2 ;  /* 0x0000027f3e00780c */ /* 0x000fe20001744470 */
[----:B------:R-:W-:Y:S01]  /*48d0*/  FADD.FTZ R18, -R18, R45 ;  /* 0x0000002d12127221 */ /* 0x000fe20000010100 */
[C---:B------:R-:W-:Y:S01]  /*48e0*/  ISETP.GT.U32.OR P3, PT, R62.reuse, 0x27f, P3 ;  /* 0x0000027f3e00780c */ /* 0x040fe20001f64470 */
[----:B------:R-:W-:Y:S01]  /*48f0*/  HADD2.F32 R42, -RZ, R42.H1_H1 ;  /* 0x3000002aff2a7230 */ /* 0x000fe20000004100 */
[----:B------:R-:W-:Y:S01]  /*4900*/  ISETP.GT.U32.OR P4, PT, R62, 0x27f, P4 ;  /* 0x0000027f3e00780c */ /* 0x000fe20002784470 */
[----:B------:R-:W-:-:S02]  /*4910*/  FMUL.FTZ R43, R24, R19 ;  /* 0x00000013182b7220 */ /* 0x000fc40000410000 */
        /* <DEDUP_REMOVED lines=20> */
.L_x_1222:
        /* <DEDUP_REMOVED lines=15> */
[----:B------:R-:W-:Y:S02]  /*4b50*/  F2FP.PACK_AB R5, R5, R42 ;  /* 0x0000002a0505723e */ /* 0x000fe400000000ff */
[----:B------:R-:W-:-:S05]  /*4b60*/  LEA.HI.X R35, R24, c[0x0][0x164], R7, 0x1, P6 ;  /* 0x0000590018237a11 */ /* 0x000fca00030f0c07 */
[----:B------:R0:W-:Y:S04]  /*4b70*/  STG.E [R34.64], R5 ;  /* 0x0000000522007986 */ /* 0x0001e8000c101906 */
.L_x_1224:
[----:B------:R-:W-:Y:S05]  /*4b80*/  BSYNC B0 ;  /* 0x0000000000007941 */ /* 0x000fea0003800000 */
.L_x_1223:
[--C-:B0-----:R-:W-:Y:S01]  /*4b90*/  HADD2.F32 R5, -RZ, R39.reuse.H0_H0 ;  /* 0x20000027ff057230 */ /* 0x101fe20000004100 */
[-C--:B------:R-:W-:Y:S01]  /*4ba0*/  FMUL.FTZ R42, R36, R19.reuse ;  /* 0x00000013242a7220 */ /* 0x080fe20000410000 */
[----:B------:R-:W-:Y:S01]  /*4bb0*/  HADD2.F32 R24, -RZ, R39.H1_H1 ;  /* 0x30000027ff187230 */ /* 0x000fe20000004100 */
        /* <DEDUP_REMOVED lines=20> */
.L_x_1225:
        /* <DEDUP_REMOVED lines=18> */
.L_x_1227:
[----:B------:R-:W-:Y:S05]  /*4e20*/  BSYNC B0 ;  /* 0x0000000000007941 */ /* 0x000fea0003800000 */
.L_x_1226:
[--C-:B------:R-:W-:Y:S01]  /*4e30*/  HADD2.F32 R5, -RZ, R38.reuse.H0_H0 ;  /* 0x20000026ff057230 */ /* 0x100fe20000004100 */
[-C--:B------:R-:W-:Y:S01]  /*4e40*/  FMUL.FTZ R35, R30, R19.reuse ;  /* 0x000000131e237220 */ /* 0x080fe20000410000 */
[----:B------:R-:W-:Y:S01]  /*4e50*/  HADD2.F32 R38, -RZ, R38.H1_H1 ;  /* 0x30000026ff267230 */ /* 0x000fe20000004100 */
        /* <DEDUP_REMOVED lines=20> */
.L_x_1228:
        /* <DEDUP_REMOVED lines=18> */
.L_x_1230:
[----:B------:R-:W-:Y:S05]  /*50c0*/  BSYNC B0 ;  /* 0x0000000000007941 */ /* 0x000fea0003800000 */
.L_x_1229:
        /* <DEDUP_REMOVED lines=23> */
.L_x_1231:
        /* <DEDUP_REMOVED lines=18> */
.L_x_1233:
[----:B------:R-:W-:Y:S05]  /*5360*/  BSYNC B0 ;  /* 0x0000000000007941 */ /* 0x000fea0003800000 */
.L_x_1232:
        /* <DEDUP_REMOVED lines=23> */
.L_x_1234:
        /* <DEDUP_REMOVED lines=15> */
[----:B------:R-:W-:-:S05]  /*55d0*/  F2FP.PACK_AB R5, R5, R4 ;  /* 0x000000040505723e */ /* 0x000fca00000000ff */
[----:B------:R0:W-:Y:S02]  /*55e0*/  STG.E [R2.64], R5 ;  /* 0x0000000502007986 */ /* 0x0001e4000c101906 */
.L_x_1236:
[----:B------:R-:W-:Y:S05]  /*55f0*/  BSYNC B0 ;  /* 0x0000000000007941 */ /* 0x000fea0003800000 */
.L_x_1235:
[----:B------:R-:W-:Y:S02]  /*5600*/  IADD3 R61, R61, c[0x0][0x10], RZ ;  /* 0x000004003d3d7a10 */ /* 0x000fe40007ffe0ff */
[----:B------:R-:W-:Y:S02]  /*5610*/  IADD3 R52, R52, 0x1, RZ ;  /* 0x0000000134347810 */ /* 0x000fe40007ffe0ff */
[----:B------:R-:W-:-:S13]  /*5620*/  ISETP.GE.AND P0, PT, R61, UR4, PT ;  /* 0x000000043d007c0c */ /* 0x000fda000bf06270 */
[----:B------:R-:W-:Y:S01]  /*5630*/  @P0 CALL.REL.NOINC `(.L_x_1186) ;  /* 0x0000001000000944 */ /* 0x000fe20003c00000 */
[----:B------:R-:W-:Y:S05]  /*5640*/  BRA `(.L_x_1237) ;  /* 0xffffaca000007947 */ /* 0x000fea000383ffff */
.L_x_1186:
        /* <DEDUP_REMOVED lines=18> */
.L_x_1239:
[----:B------:R-:W-:Y:S05]  /*5770*/  BSYNC B0 ;  /* 0x0000000000007941 */ /* 0x000fea0003800000 */
.L_x_1238:
        /* <DEDUP_REMOVED lines=11> */
.L_x_1241:
[----:B------:R-:W2:Y:S01]  /*5830*/  LDG.E.STRONG.GPU R5, [R2.64] ;  /* 0x0000000602057981 */ /* 0x000ea2000c1ef900 */
[----:B------:R-:W-:Y:S01]  /*5840*/  YIELD ;  /* 0x0000000000007946 */ /* 0x000fe20003800000 */
[----:B--2---:R-:W-:Y:S01]  /*5850*/  ISETP.NE.AND P0, PT, R5, R0, PT ;  /* 0x000000000500720c */ /* 0x004fe20003f05270 */
[----:B------:R-:W-:-:S12]  /*5860*/  CCTL.IVALL ;  /* 0x00000000ff00798f */ /* 0x000fd80002000000 */
[----:B------:R-:W-:Y:S05]  /*5870*/  @P0 BRA `(.L_x_1241) ;  /* 0xffffffb000000947 */ /* 0x000fea000383ffff */
.L_x_1240:
        /* <DEDUP_REMOVED lines=25> */
.L_x_1242:
        /* <DEDUP_REMOVED lines=23> */
.L_x_1243:
        /* <DEDUP_REMOVED lines=16> */
.L_x_5600:


//--------------------- .text._Z35group_norm_nhwc_bwd_one_pass_kernelI11Fp16IOFp32WLi128ELi160ELi640EEv26Group_norm_nhwc_bwd_params --------------------------
	.section	.text._Z35group_norm_nhwc_bwd_one_pass_kernelI11Fp16IOFp32WLi128ELi160ELi640EEv26Group_norm_nhwc_bwd_params,"ax",@progbits
	.sectioninfo	@"SHI_REGISTERS=96"
	.align	128
        .global         _Z35group_norm_nhwc_bwd_one_pass_kernelI11Fp16IOFp32WLi128ELi160ELi640EEv26Group_norm_nhwc_bwd_params
        .type           _Z35group_norm_nhwc_bwd_one_pass_kernelI11Fp16IOFp32WLi128ELi160ELi640EEv26Group_norm_nhwc_bwd_params,@function
        .size           _Z35group_norm_nhwc_bwd_one_pass_kernelI11Fp16IOFp32WLi128ELi160ELi640EEv26Group_norm_nhwc_bwd_params,(.L_x_5601 - _Z35group_norm_nhwc_bwd_one_pass_kernelI11Fp16IOFp32WLi128ELi160ELi640EEv26Group_norm_nhwc_bwd_params)
        .other          _Z35group_norm_nhwc_bwd_one_pass_kernelI11Fp16IOFp32WLi128ELi160ELi640EEv26Group_norm_nhwc_bwd_params,@"STO_CUDA_ENTRY STV_DEFAULT"
_Z35group_norm_nhwc_bwd_one_pass_kernelI11Fp16IOFp32WLi128ELi160ELi640EEv26Group_norm_nhwc_bwd_params:
.text._Z35group_norm_nhwc_bwd_one_pass_kernelI11Fp16IOFp32WLi128ELi160ELi640EEv26Group_norm_nhwc_bwd_params:
        /* <DEDUP_REMOVED lines=53> */
[C---:B------:R-:W-:Y:S02]  /*0350*/  IADD3 R62, R16.reuse, 0x70, RZ ;  /* 0x00000070103e7810 */ /* 0x040fe40007ffe0ff */
[----:B------:R-:W-:Y:S02]  /*0360*/  IADD3 R61, R16, 0x78, RZ ;  /* 0x00000078103d7810 */ /* 0x000fe40007ffe0ff */
.L_x_1327:
[----:B-1----:R-:W-:Y:S01]  /*0370*/  IABS R5, c[0x0][0x1f0] ;  /* 0x00007c0000057a13 */ /* 0x002fe20000000000 */
[----:B------:R-:W-:Y:S01]  /*0380*/  ULDC UR4, c[0x0][0x1f0] ;  /* 0x00007c0000047ab9 */ /* 0x000fe20000000800 */
[----:B------:R-:W-:Y:S01]  /*0390*/  ISETP.LE.AND P3, PT, RZ, UR7, PT ;  /* 0x00000007ff007c0c */ /* 0x000fe2000bf63270 */
[----:B------:R-:W-:Y:S01]  /*03a0*/  ULOP3.LUT UR4, UR7, UR4, URZ, 0x3c, !UPT ;  /* 0x0000000407047292 */ /* 0x000fe2000f8e3c3f */
[----:B0-----:R-:W0:Y:S01]  /*03b0*/  I2F.RP R0, R5 ;  /* 0x0000000500007306 */ /* 0x001e220000209400 */
[----:B------:R-:W-:Y:S01]  /*03c0*/  SHF.R.S32.HI R78, RZ, 0x1f, R74 ;  /* 0x0000001fff4e7819 */ /* 0x000fe2000001144a */
[----:B------:R-:W-:Y:S01]  /*03d0*/  CS2R R14, SRZ ;  /* 0x00000000000e7805 */ /* 0x000fe2000001ff00 */
[----:B------:R-:W-:Y:S01]  /*03e0*/  SHF.R.S32.HI R76, RZ, 0x1f, R75 ;  /* 0x0000001fff4c7819 */ /* 0x000fe2000001144b */
[----:B------:R-:W-:Y:S01]  /*03f0*/  CS2R R54, SRZ ;  /* 0x0000000000367805 */ /* 0x000fe2000001ff00 */
[----:B------:R-:W-:-:S02]  /*0400*/  ISETP.LE.AND P4, PT, RZ, UR4, PT ;  /* 0x00000004ff007c0c */ /* 0x000fc4000bf83270 */
[----:B------:R-:W-:Y:S02]  /*0410*/  ISETP.GE.U32.AND P5, PT, R73, c[0x0][0x1e0], PT ;  /* 0x0000780049007a0c */ /* 0x000fe40003fa6070 */
[----:B------:R-:W-:Y:S02]  /*0420*/  SHF.R.S32.HI R79, RZ, 0x1f, R73 ;  /* 0x0000001fff4f7819 */ /* 0x000fe40000011449 */
[----:B------:R-:W-:Y:S02]  /*0430*/  SHF.R.S32.HI R80, RZ, 0x1f, R72 ;  /* 0x0000001fff507819 */ /* 0x000fe40000011448 */
[----:B------:R-:W-:Y:S02]  /*0440*/  ISETP.GE.AND.EX P5, PT, R79, c[0x0][0x1e4], PT, P5 ;  /* 0x000079004f007a0c */ /* 0x000fe40003fa6350 */
[----:B------:R-:W-:Y:S01]  /*0450*/  SHF.R.S32.HI R83, RZ, 0x1f, R71 ;  /* 0x0000001fff537819 */ /* 0x000fe20000011447 */
[----:B0-----:R-:W0:Y:S01]  /*0460*/  MUFU.RCP R0, R0 ;  /* 0x0000000000007308 */ /* 0x001e220000001000 */
[----:B------:R-:W-:-:S02]  /*0470*/  ISETP.GT.U32.OR P5, PT, R17, 0x27f, P5 ;  /* 0x0000027f1100780c */ /* 0x000fc40002fa4470 */
[----:B0-----:R-:W-:-:S05]  /*0480*/  IADD3 R2, R0, 0xffffffe, RZ ;  /* 0x0ffffffe00027810 */ /* 0x001fca0007ffe0ff */
[----:B------:R0:W1:Y:S02]  /*0490*/  F2I.FTZ.U32.TRUNC.NTZ R3, R2 ;  /* 0x0000000200037305 */ /* 0x000064000021f000 */
[----:B0-----:R-:W-:Y:S02]  /*04a0*/  MOV R2, RZ ;  /* 0x000000ff00027202 */ /* 0x001fe40000000f00 */
[----:B-1----:R-:W-:-:S05]  /*04b0*/  IADD3 R4, RZ, -R3, RZ ;  /* 0x80000003ff047210 */ /* 0x002fca0007ffe0ff */
[----:B------:R-:W-:Y:S01]  /*04c0*/  IMAD R7, R4, R5, RZ ;  /* 0x0000000504077224 */ /* 0x000fe200078e02ff */
[----:B------:R-:W-:-:S03]  /*04d0*/  IABS R4, UR7 ;  /* 0x0000000700047c13 */ /* 0x000fc60008000000 */
[----:B------:R-:W-:-:S06]  /*04e0*/  IMAD.HI.U32 R3, R3, R7, R2 ;  /* 0x0000000703037227 */ /* 0x000fcc00078e0002 */
        /* <DEDUP_REMOVED lines=11> */
[----:B------:R-:W-:Y:S02]  /*05a0*/  @!P3 IADD3 R0, -R0, RZ, RZ ;  /* 0x000000ff0000b210 */ /* 0x000fe40007ffe1ff */
[----:B------:R-:W-:Y:S02]  /*05b0*/  @P0 IADD3 R3, R3, 0x1, RZ ;  /* 0x0000000103030810 */ /* 0x000fe40007ffe0ff */
[----:B------:R-:W-:Y:S02]  /*05c0*/  ISETP.GE.U32.AND P3, PT, R74, c[0x0][0x1e0], PT ;  /* 0x000078004a007a0c */ /* 0x000fe40003f66070 */
[----:B------:R-:W-:-:S02]  /*05d0*/  MOV R2, R3 ;  /* 0x0000000300027202 */ /* 0x000fc40000000f00 */
[----:B------:R-:W-:Y:S02]  /*05e0*/  LOP3.LUT R3, RZ, c[0x0][0x1f0], RZ, 0x33, !PT ;  /* 0x00007c00ff037a12 */ /* 0x000fe400078e33ff */
[----:B------:R-:W-:Y:S02]  /*05f0*/  @!P4 IADD3 R2, -R2, RZ, RZ ;  /* 0x000000ff0202c210 */ /* 0x000fe40007ffe1ff */
[C---:B------:R-:W-:Y:S02]  /*0600*/  SEL R57, R3.reuse, R0, !P2 ;  /* 0x0000000003397207 */ /* 0x040fe40005000000 */
[----:B------:R-:W-:Y:S02]  /*0610*/  SEL R3, R3, R2, !P2 ;  /* 0x0000000203037207 */ /* 0x000fe40005000000 */
[----:B------:R-:W-:Y:S01]  /*0620*/  ISETP.GE.AND.EX P3, PT, R78, c[0x0][0x1e4], PT, P3 ;  /* 0x000079004e007a0c */ /* 0x000fe20003f66330 */
[----:B------:R-:W-:Y:S01]  /*0630*/  IMAD R30, R57, 0xa0, RZ ;  /* 0x000000a0391e7824 */ /* 0x000fe200078e02ff */
[----:B------:R-:W-:-:S02]  /*0640*/  SHF.R.S32.HI R5, RZ, 0x1f, R59 ;  /* 0x0000001fff057819 */ /* 0x000fc4000001143b */
[----:B------:R-:W-:Y:S02]  /*0650*/  SHF.R.S32.HI R0, RZ, 0x1f, R3 ;  /* 0x0000001fff007819 */ /* 0x000fe40000011403 */
[----:B------:R-:W-:Y:S02]  /*0660*/  IADD3 R18, P6, R59, R30, RZ ;  /* 0x0000001e3b127210 */ /* 0x000fe40007fde0ff */
[----:B------:R-:W-:Y:S01]  /*0670*/  ISETP.GT.U32.OR P3, PT, R17, 0x27f, P3 ;  /* 0x0000027f1100780c */ /* 0x000fe20001f64470 */
[----:B------:R-:W-:Y:S01]  /*0680*/  IMAD R0, R0, c[0x0][0x1e8], RZ ;  /* 0x00007a0000007a24 */ /* 0x000fe200078e02ff */
[----:B------:R-:W-:Y:S02]  /*0690*/  LEA.HI.X.SX32 R19, R30, R5, 0x1, P6 ;  /* 0x000000051e137211 */ /* 0x000fe400030f0eff */
[----:B------:R-:W-:Y:S01]  /*06a0*/  ISETP.GE.U32.AND P0, PT, R75, c[0x0][0x1e0], PT ;  /* 0x000078004b007a0c */ /* 0x000fe20003f06070 */
[C---:B------:R-:W-:Y:S01]  /*06b0*/  IMAD R21, R3.reuse, c[0x0][0x1ec], R0 ;  /* 0x00007b0003157a24 */ /* 0x040fe200078e0200 */
[----:B------:R-:W-:Y:S01]  /*06c0*/  ISETP.GE.U32.AND P4, PT, R72, c[0x0][0x1e0], PT ;  /* 0x0000780048007a0c */ /* 0x000fe20003f86070 */
[----:B------:R-:W-:Y:S01]  /*06d0*/  IMAD.WIDE.U32 R18, R3, c[0x0][0x1e8], R18 ;  /* 0x00007a0003127a25 */ /* 0x000fe200078e0012 */
[----:B------:R-:W-:-:S02]  /*06e0*/  ISETP.GE.AND.EX P0, PT, R76, c[0x0][0x1e4], PT, P0 ;  /* 0x000079004c007a0c */ /* 0x000fc40003f06300 */
[----:B------:R-:W-:Y:S02]  /*06f0*/  ISETP.GE.U32.AND P2, PT, R71, c[0x0][0x1e0], PT ;  /* 0x0000780047007a0c */ /* 0x000fe40003f46070 */
[----:B------:R-:W-:Y:S01]  /*0700*/  IADD3 R21, R19, R21, RZ ;  /* 0x0000001513157210 */ /* 0x000fe20007ffe0ff */
[----:B------:R-:W-:Y:S01]  /*0710*/  @!P3 IMAD R5, R78, c[0x0][0x1d8], RZ ;  /* 0x000076004e05ba24 */ /* 0x000fe200078e02ff */
[----:B------:R-:W-:Y:S02]  /*0720*/  ISETP.GT.U32.OR P0, PT, R17, 0x27f, P0 ;  /* 0x0000027f1100780c */ /* 0x000fe40000704470 */
[----:B------:R-:W-:Y:S01]  /*0730*/  @!P3 MOV R4, R18 ;  /* 0x000000120004b202 */ /* 0x000fe20000000f00 */
[----:B------:R-:W-:Y:S01]  /*0740*/  @!P3 IMAD R11, R74, c[0x0][0x1dc], R5 ;  /* 0x000077004a0bba24 */ /* 0x000fe200078e0205 */
[----:B------:R-:W-:Y:S02]  /*0750*/  @!P3 MOV R5, R21 ;  /* 0x000000150005b202 */ /* 0x000fe40000000f00 */
[----:B------:R-:W-:-:S02]  /*0760*/  ISETP.GE.AND.EX P4, PT, R80, c[0x0][0x1e4], PT, P4 ;  /* 0x0000790050007a0c */ /* 0x000fc40003f86340 */
[----:B------:R-:W-:Y:S01]  /*0770*/  ISETP.GE.AND.EX P2, PT, R83, c[0x0][0x1e4], PT, P2 ;  /* 0x0000790053007a0c */ /* 0x000fe20003f46320 */
[----:B------:R-:W-:Y:S01]  /*0780*/  @!P3 IMAD.WIDE.U32 R4, R74, c[0x0][0x1d8], R4 ;  /* 0x000076004a04ba25 */ /* 0x000fe200078e0004 */
[C---:B------:R-:W-:Y:S02]  /*0790*/  ISETP.GT.U32.OR P4, PT, R17.reuse, 0x27f, P4 ;  /* 0x0000027f1100780c */ /* 0x040fe40002784470 */
[----:B------:R-:W-:Y:S01]  /*07a0*/  ISETP.GT.U32.OR P2, PT, R17, 0x27f, P2 ;  /* 0x0000027f1100780c */ /* 0x000fe20001744470 */
[----:B------:R-:W-:Y:S01]  /*07b0*/  @!P0 IMAD R0, R76, c[0x0][0x1d8], RZ ;  /* 0x000076004c008a24 */ /* 0x000fe200078e02ff */
[----:B------:R-:W-:Y:S02]  /*07c0*/  @!P3 IADD3 R11, R5, R11, RZ ;  /* 0x0000000b050bb210 */ /* 0x000fe40007ffe0ff */
[C---:B------:R-:W-:Y:S01]  /*07d0*/  @!P3 SHF.L.U32 R10, R4.reuse, 0x1, RZ ;  /* 0x00000001040ab819 */ /* 0x040fe200000006ff */
[----:B------:R-:W-:Y:S01]  /*07e0*/  @!P0 IMAD R9, R75, c[0x0][0x1dc], R0 ;  /* 0x000077004b098a24 */ /* 0x000fe200078e0200 */
[----:B------:R-:W-:Y:S01]  /*07f0*/  @!P3 SHF.L.U64.HI R11, R4, 0x1, R11 ;  /* 0x00000001040bb819 */ /* 0x000fe2000001020b */
[----:B------:R-:W-:Y:S01]  /*0800*/  @!P5 IMAD R0, R79, c[0x0][0x1d8], RZ ;  /* 0x000076004f00da24 */ /* 0x000fe200078e02ff */
[----:B------:R-:W-:-:S02]  /*0810*/  @!P5 MOV R4, R18 ;  /* 0x000000120004d202 */ /* 0x000fc40000000f00 */
[-C--:B------:R-:W-:Y:S01]  /*0820*/  @!P5 MOV R5, R21.reuse ;  /* 0x000000150005d202 */ /* 0x080fe20000000f00 */
[C---:B------:R-:W-:Y:S01]  /*0830*/  @!P5 IMAD R27, R73.reuse, c[0x0][0x1dc], R0 ;  /* 0x00007700491bda24 */ /* 0x040fe200078e0200 */
[-C--:B------:R-:W-:Y:S02]  /*0840*/  @!P0 MOV R20, R18.reuse ;  /* 0x0000001200148202 */ /* 0x080fe40000000f00 */
[----:B------:R-:W-:Y:S01]  /*0850*/  @!P4 MOV R6, R18 ;  /* 0x000000120006c202 */ /* 0x000fe20000000f00 */
[----:B------:R-:W-:Y:S01]  /*0860*/  @!P5 IMAD.WIDE.U32 R4, R73, c[0x0][0x1d8], R4 ;  /* 0x000076004904da25 */ /* 0x000fe200078e0004 */
[----:B------:R-:W-:-:S03]  /*0870*/  @!P4 MOV R7, R21 ;  /* 0x000000150007c202 */ /* 0x000fc60000000f00 */
[----:B------:R-:W-:Y:S01]  /*0880*/  @!P0 IMAD.WIDE.U32 R2, R75, c[0x0][0x1d8], R20 ;  /* 0x000076004b028a25 */ /* 0x000fe200078e0014 */
[----:B------:R-:W-:Y:S02]  /*0890*/  @!P5 IADD3 R27, R5, R27, RZ ;  /* 0x0000001b051bd210 */ /* 0x000fe40007ffe0ff */
[----:B------:R-:W-:Y:S01]  /*08a0*/  @!P5 SHF.L.U32 R26, R4, 0x1, RZ ;  /* 0x00000001041ad819 */ /* 0x000fe200000006ff */
[----:B------:R-:W-:Y:S01]  /*08b0*/  @!P4 IMAD.WIDE.U32 R6, R72, c[0x0][0x1d8], R6 ;  /* 0x000076004806ca25 */ /* 0x000fe200078e0006 */
[----:B------:R-:W-:Y:S02]  /*08c0*/  @!P0 IADD3 R9, R3, R9, RZ ;  /* 0x0000000903098210 */ /* 0x000fe40007ffe0ff */
[----:B------:R-:W-:Y:S01]  /*08d0*/  @!P0 SHF.L.U32 R8, R2, 0x1, RZ ;  /* 0x0000000102088819 */ /* 0x000fe200000006ff */
[----:B------:R-:W-:Y:S01]  /*08e0*/  @!P4 IMAD R3, R80, c[0x0][0x1d8], RZ ;  /* 0x000076005003ca24 */ /* 0x000fe200078e02ff */
[----:B------:R-:W-:Y:S02]  /*08f0*/  @!P5 SHF.L.U64.HI R27, R4, 0x1, R27 ;  /* 0x00000001041bd819 */ /* 0x000fe4000001021b */
[----:B------:R-:W-:Y:S01]  /*0900*/  @!P0 SHF.L.U64.HI R9, R2, 0x1, R9 ;  /* 0x0000000102098819 */ /* 0x000fe20000010209 */
[----:B------:R-:W-:Y:S01]  /*0910*/  @!P2 IMAD R2, R83, c[0x0][0x1d8], RZ ;  /* 0x000076005302aa24 */ /* 0x000fe200078e02ff */
[----:B------:R-:W-:Y:S01]  /*0920*/  @!P0 IADD3 R4, P6, R8, c[0x0][0x180], RZ ;  /* 0x0000600008048a10 */ /* 0x000fe20007fde0ff */
[----:B------:R-:W-:Y:S01]  /*0930*/  @!P4 IMAD R25, R72, c[0x0][0x1dc], R3 ;  /* 0x000077004819ca24 */ /* 0x000fe200078e0203 */
[----:B------:R-:W-:Y:S01]  /*0940*/  @!P2 MOV R3, R21 ;  /* 0x000000150003a202 */ /* 0x000fe20000000f00 */
[----:B------:R-:W-:Y:S01]  /*0950*/  @!P2 IMAD R13, R71, c[0x0][0x1dc], R2 ;  /* 0x00007700470daa24 */ /* 0x000fe200078e0202 */
[----:B------:R-:W-:-:S02]  /*0960*/  @!P0 IADD3.X R5, R9, c[0x0][0x184], RZ, P6, !PT ;  /* 0x0000610009058a10 */ /* 0x000fc400037fe4ff */
[----:B------:R-:W-:Y:S02]  /*0970*/  @!P0 IADD3 R8, P6, R8, c[0x0][0x178], RZ ;  /* 0x00005e0008088a10 */ /* 0x000fe40007fde0ff */
[----:B------:R-:W-:Y:S01]  /*0980*/  @!P2 MOV R2, R18 ;  /* 0x000000120002a202 */ /* 0x000fe20000000f00 */
[----:B------:R0:W5:Y:S01]  /*0990*/  @!P0 LDG.E R15, [R4.64] ;  /* 0x0000000e040f8981 */ /* 0x000162000c1e1900 */
[----:B------:R-:W-:Y:S02]  /*09a0*/  @!P4 IADD3 R25, R7, R25, RZ ;  /* 0x000000190719c210 */ /* 0x000fe40007ffe0ff */
[----:B------:R-:W-:Y:S01]  /*09b0*/  @!P0 IADD3.X R9, R9, c[0x0][0x17c], RZ, P6, !PT ;  /* 0x00005f0009098a10 */ /* 0x000fe200037fe4ff */
[----:B------:R-:W-:Y:S01]  /*09c0*/  @!P2 IMAD.WIDE.U32 R2, R71, c[0x0][0x1d8], R2 ;  /* 0x000076004702aa25 */ /* 0x000fe200078e0002 */
[C---:B------:R-:W-:Y:S02]  /*09d0*/  @!P4 SHF.L.U32 R12, R6.reuse, 0x1, RZ ;  /* 0x00000001060cc819 */ /* 0x040fe400000006ff */
[----:B------:R-:W-:Y:S01]  /*09e0*/  @!P4 SHF.L.U64.HI R25, R6, 0x1, R25 ;  /* 0x000000010619c819 */ /* 0x000fe20000010219 */
[----:B------:R1:W5:Y:S01]  /*09f0*/  @!P0 LDG.E R54, [R8.64] ;  /* 0x0000000e08368981 */ /* 0x000362000c1e1900 */
[----:B------:R-:W-:-:S02]  /*0a00*/  @!P3 IADD3 R6, P6, R10, c[0x0][0x180], RZ ;  /* 0x000060000a06ba10 */ /* 0x000fc40007fde0ff */
[----:B------:R-:W-:Y:S01]  /*0a10*/  @!P3 IADD3 R10, P0, R10, c[0x0][0x178], RZ ;  /* 0x00005e000a0aba10 */ /* 0x000fe20007f1e0ff */
[----:B------:R-:W-:Y:S01]  /*0a20*/  CS2R R52, SRZ ;  /* 0x0000000000347805 */ /* 0x000fe2000001ff00 */
[----:B------:R-:W-:Y:S02]  /*0a30*/  @!P2 IADD3 R3, R3, R13, RZ ;  /* 0x0000000d0303a210 */ /* 0x000fe40007ffe0ff */
[C---:B------:R-:W-:Y:S02]  /*0a40*/  @!P3 IADD3.X R7, R11.reuse, c[0x0][0x184], RZ, P6, !PT ;  /* 0x000061000b07ba10 */ /* 0x040fe400037fe4ff */
[----:B------:R-:W-:Y:S02]  /*0a50*/  @!P3 IADD3.X R11, R11, c[0x0][0x17c], RZ, P0, !PT ;  /* 0x00005f000b0bba10 */ /* 0x000fe400007fe4ff */
[----:B------:R-:W-:Y:S01]  /*0a60*/  @!P5 IADD3 R22, P6, R26, c[0x0][0x180], RZ ;  /* 0x000060001a16da10 */ /* 0x000fe20007fde0ff */
[----:B------:R2:W5:Y:S01]  /*0a70*/  @!P3 LDG.E R14, [R6.64] ;  /* 0x0000000e060eb981 */ /* 0x000562000c1e1900 */
[----:B------:R-:W-:-:S02]  /*0a80*/  @!P2 SHF.L.U32 R0, R2, 0x1, RZ ;  /* 0x000000010200a819 */ /* 0x000fc400000006ff */
[----:B------:R-:W-:Y:S01]  /*0a90*/  @!P2 SHF.L.U64.HI R24, R2, 0x1, R3 ;  /* 0x000000010218a819 */ /* 0x000fe20000010203 */
[----:B------:R3:W5:Y:S01]  /*0aa0*/  @!P3 LDG.E R53, [R10.64] ;  /* 0x0000000e0a35b981 */ /* 0x000762000c1e1900 */
[----:B------:R-:W-:Y:S02]  /*0ab0*/  @!P5 IADD3 R2, P0, R26, c[0x0][0x178], RZ ;  /* 0x00005e001a02da10 */ /* 0x000fe40007f1e0ff */
[C---:B------:R-:W-:Y:S02]  /*0ac0*/  @!P5 IADD3.X R23, R27.reuse, c[0x0][0x184], RZ, P6, !PT ;  /* 0x000061001b17da10 */ /* 0x040fe400037fe4ff */
[C---:B0-----:R-:W-:Y:S02]  /*0ad0*/  @!P4 IADD3 R4, P3, R12.reuse, c[0x0][0x180], RZ ;  /* 0x000060000c04ca10 */ /* 0x041fe40007f7e0ff */
[----:B-1----:R-:W-:Y:S02]  /*0ae0*/  @!P4 IADD3 R8, P6, R12, c[0x0][0x178], RZ ;  /* 0x00005e000c08ca10 */ /* 0x002fe40007fde0ff */
[----:B------:R-:W-:Y:S01]  /*0af0*/  MOV R13, RZ ;  /* 0x000000ff000d7202 */ /* 0x000fe20000000f00 */
[----:B------:R-:W-:Y:S01]  /*0b00*/  CS2R R50, SRZ ;  /* 0x0000000000327805 */ /* 0x000fe2000001ff00 */
[----:B------:R-:W-:-:S02]  /*0b10*/  @!P5 IADD3.X R3, R27, c[0x0][0x17c], RZ, P0, !PT ;  /* 0x00005f001b03da10 */ /* 0x000fc400007fe4ff */
[----:B------:R-:W-:Y:S02]  /*0b20*/  MOV R12, RZ ;  /* 0x000000ff000c7202 */ /* 0x000fe40000000f00 */
[C---:B------:R-:W-:Y:S01]  /*0b30*/  @!P4 IADD3.X R5, R25.reuse, c[0x0][0x184], RZ, P3, !PT ;  /* 0x000061001905ca10 */ /* 0x040fe20001ffe4ff */
[----:B------:R0:W5:Y:S01]  /*0b40*/  @!P5 LDG.E R13, [R22.64] ;  /* 0x0000000e160dd981 */ /* 0x000162000c1e1900 */
[----:B------:R-:W-:Y:S02]  /*0b50*/  @!P4 IADD3.X R9, R25, c[0x0][0x17c], RZ, P6, !PT ;  /* 0x00005f001909ca10 */ /* 0x000fe400037fe4ff */
[----:B------:R-:W-:Y:S01]  /*0b60*/  SHF.R.S32.HI R87, RZ, 0x1f, R70 ;  /* 0x0000001fff577819 */ /* 0x000fe20000011446 */
[----:B------:R1:W5:Y:S01]  /*0b70*/  @!P5 LDG.E R52, [R2.64] ;  /* 0x0000000e0234d981 */ /* 0x000362000c1e1900 */
[----:B------:R-:W-:Y:S01]  /*0b80*/  ISETP.GE.U32.AND P5, PT, R70, c[0x0][0x1e0], PT ;  /* 0x0000780046007a0c */ /* 0x000fe20003fa6070 */
[----:B--2---:R-:W-:Y:S01]  /*0b90*/  @P1 IMAD R7, R93, c[0x0][0x1d8], RZ ;  /* 0x000076005d071a24 */ /* 0x004fe200078e02ff */
[----:B------:R-:W-:Y:S01]  /*0ba0*/  ISETP.GE.U32.AND P3, PT, R68, c[0x0][0x1e0], PT ;  /* 0x0000780044007a0c */ /* 0x000fe20003f66070 */
[----:B------:R2:W5:Y:S01]  /*0bb0*/  @!P4 LDG.E R12, [R4.64] ;  /* 0x0000000e040cc981 */ /* 0x000562000c1e1900 */
[----:B------:R-:W-:-:S02]  /*0bc0*/  SHF.R.S32.HI R90, RZ, 0x1f, R68 ;  /* 0x0000001fff5a7819 */ /* 0x000fc40000011444 */
[----:B------:R-:W-:Y:S01]  /*0bd0*/  SHF.R.S32.HI R88, RZ, 0x1f, R69 ;  /* 0x0000001fff587819 */ /* 0x000fe20000011445 */
[----:B------:R4:W5:Y:S01]  /*0be0*/  @!P4 LDG.E R51, [R8.64] ;  /* 0x0000000e0833c981 */ /* 0x000962000c1e1900 */
[----:B------:R-:W-:Y:S02]  /*0bf0*/  ISETP.GE.U32.AND P4, PT, R69, c[0x0][0x1e0], PT ;  /* 0x0000780045007a0c */ /* 0x000fe40003f86070 */
[----:B------:R-:W-:Y:S02]  /*0c00*/  ISETP.GE.AND.EX P5, PT, R87, c[0x0][0x1e4], PT, P5 ;  /* 0x0000790057007a0c */ /* 0x000fe40003fa6350 */
[----:B------:R-:W-:Y:S02]  /*0c10*/  ISETP.GE.AND.EX P3, PT, R90, c[0x0][0x1e4], PT, P3 ;  /* 0x000079005a007a0c */ /* 0x000fe40003f66330 */
[----:B------:R-:W-:Y:S02]  /*0c20*/  ISETP.GE.AND.EX P4, PT, R88, c[0x0][0x1e4], PT, P4 ;  /* 0x0000790058007a0c */ /* 0x000fe40003f86340 */
[----:B------:R-:W-:Y:S01]  /*0c30*/  @P1 MOV R6, R18 ;  /* 0x0000001200061202 */ /* 0x000fe20000000f00 */
[----:B----4-:R-:W-:Y:S01]  /*0c40*/  @P1 IMAD R9, R16, c[0x0][0x1dc], R7 ;  /* 0x0000770010091a24 */ /* 0x010fe200078e0207 */
[----:B------:R-:W-:-:S02]  /*0c50*/  @P1 MOV R7, R21 ;  /* 0x0000001500071202 */ /* 0x000fc40000000f00 */
[C---:B------:R-:W-:Y:S02]  /*0c60*/  ISETP.GT.U32.OR P5, PT, R17.reuse, 0x27f, P5 ;  /* 0x0000027f1100780c */ /* 0x040fe40002fa4470 */
[C---:B------:R-:W-:Y:S02]  /*0c70*/  ISETP.GT.U32.OR P3, PT, R17.reuse, 0x27f, P3 ;  /* 0x0000027f1100780c */ /* 0x040fe40001f64470 */
[----:B------:R-:W-:Y:S01]  /*0c80*/  ISETP.GT.U32.OR P4, PT, R17, 0x27f, P4 ;  /* 0x0000027f1100780c */ /* 0x000fe20002784470 */
[----:B------:R-:W-:Y:S01]  /*0c90*/  @P1 IMAD.WIDE.U32 R6, R16, c[0x0][0x1d8], R6 ;  /* 0x0000760010061a25 */ /* 0x000fe200078e0006 */
[C---:B-1----:R-:W-:Y:S02]  /*0ca0*/  @!P2 IADD3 R2, P6, R0.reuse, c[0x0][0x180], RZ ;  /* 0x000060000002aa10 */ /* 0x042fe40007fde0ff */
[----:B--2---:R-:W-:Y:S02]  /*0cb0*/  @!P2 IADD3 R4, P0, R0, c[0x0][0x178], RZ ;  /* 0x00005e000004aa10 */ /* 0x004fe40007f1e0ff */
[----:B------:R-:W-:-:S02]  /*0cc0*/  @P1 IADD3 R7, R7, R9, RZ ;  /* 0x0000000907071210 */ /* 0x000fc40007ffe0ff */
[C---:B------:R-:W-:Y:S02]  /*0cd0*/  @!P2 IADD3.X R3, R24.reuse, c[0x0][0x184], RZ, P6, !PT ;  /* 0x000061001803aa10 */ /* 0x040fe400037fe4ff */
[----:B------:R-:W-:Y:S01]  /*0ce0*/  @!P2 IADD3.X R5, R24, c[0x0][0x17c], RZ, P0, !PT ;  /* 0x00005f001805aa10 */ /* 0x000fe200007fe4ff */
[----:B------:R-:W-:Y:S01]  /*0cf0*/  @!P3 IMAD R9, R90, c[0x0][0x1d8], RZ ;  /* 0x000076005a09ba24 */ /* 0x000fe200078e02ff */
[----:B------:R-:W-:Y:S01]  /*0d00*/  @P1 SHF.L.U64.HI R0, R6, 0x1, R7 ;  /* 0x0000000106001819 */ /* 0x000fe20000010207 */
[----:B------:R-:W-:Y:S01]  /*0d10*/  @!P5 IMAD R7, R87, c[0x0][0x1d8], RZ ;  /* 0x000076005707da24 */ /* 0x000fe200078e02ff */
[----:B---3--:R-:W-:Y:S02]  /*0d20*/  @!P5 MOV R10, R18 ;  /* 0x00000012000ad202 */ /* 0x008fe40000000f00 */
[----:B------:R-:W-:Y:S02]  /*0d30*/  @!P5 MOV R11, R21 ;  /* 0x00000015000bd202 */ /* 0x000fe40000000f00 */
[----:B------:R-:W-:-:S02]  /*0d40*/  ISETP.GE.U32.AND P6, PT, R67, c[0x0][0x1e0], PT ;  /* 0x0000780043007a0c */ /* 0x000fc40003fc6070 */
[----:B------:R-:W-:Y:S02]  /*0d50*/  ISETP.GE.U32.AND P0, PT, R66, c[0x0][0x1e0], PT ;  /* 0x0000780042007a0c */ /* 0x000fe40003f06070 */
[----:B------:R-:W-:Y:S02]  /*0d60*/  SHF.R.S32.HI R91, RZ, 0x1f, R67 ;  /* 0x0000001fff5b7819 */ /* 0x000fe40000011443 */
[----:B------:R-:W-:Y:S02]  /*0d70*/  SHF.R.S32.HI R89, RZ, 0x1f, R66 ;  /* 0x0000001fff597819 */ /* 0x000fe40000011442 */
[----:B------:R-:W-:Y:S01]  /*0d80*/  @P1 SHF.L.U32 R26, R6, 0x1, RZ ;  /* 0x00000001061a1819 */ /* 0x000fe200000006ff */
[----:B------:R-:W-:Y:S01]  /*0d90*/  @!P4 IMAD R6, R88, c[0x0][0x1d8], RZ ;  /* 0x000076005806ca24 */ /* 0x000fe200078e02ff */
[----:B------:R-:W-:Y:S01]  /*0da0*/  ISETP.GE.AND.EX P6, PT, R91, c[0x0][0x1e4], PT, P6 ;  /* 0x000079005b007a0c */ /* 0x000fe20003fc6360 */
[----:B------:R-:W-:Y:S01]  /*0db0*/  @!P5 IMAD R31, R70, c[0x0][0x1dc], R7 ;  /* 0x00007700461fda24 */ /* 0x000fe200078e0207 */
[----:B------:R-:W-:Y:S01]  /*0dc0*/  ISETP.GE.AND.EX P0, PT, R89, c[0x0][0x1e4], PT, P0 ;  /* 0x0000790059007a0c */ /* 0x000fe20003f06300 */
[----:B------:R-:W-:Y:S01]  /*0dd0*/  @!P3 IMAD R25, R68, c[0x0][0x1dc], R9 ;  /* 0x000077004419ba24 */ /* 0x000fe200078e0209 */
[-C--:B------:R-:W-:Y:S01]  /*0de0*/  @!P4 MOV R8, R18.reuse ;  /* 0x000000120008c202 */ /* 0x080fe20000000f00 */
[----:B------:R-:W-:Y:S01]  /*0df0*/  @!P5 IMAD.WIDE.U32 R10, R70, c[0x0][0x1d8], R10 ;  /* 0x00007600460ada25 */ /* 0x000fe200078e000a */
[-C--:B------:R-:W-:Y:S01]  /*0e00*/  @!P4 MOV R9, R21.reuse ;  /* 0x000000150009c202 */ /* 0x080fe20000000f00 */
[----:B------:R1:W5:Y:S01]  /*0e10*/  @!P2 LDG.E R50, [R4.64] ;  /* 0x0000000e0432a981 */ /* 0x000362000c1e1900 */
[----:B------:R-:W-:Y:S01]  /*0e20*/  @!P3 MOV R7, R21 ;  /* 0x000000150007b202 */ /* 0x000fe20000000f00 */
[----:B0-----:R-:W-:Y:S01]  /*0e30*/  @!P4 IMAD R23, R69, c[0x0][0x1dc], R6 ;  /* 0x000077004517ca24 */ /* 0x001fe200078e0206 */
[----:B------:R-:W-:-:S02]  /*0e40*/  @!P3 MOV R6, R18 ;  /* 0x000000120006b202 */ /* 0x000fc40000000f00 */
[C---:B------:R-:W-:Y:S02]  /*0e50*/  ISETP.GT.U32.OR P6, PT, R17.reuse, 0x27f, P6 ;  /* 0x0000027f1100780c */ /* 0x040fe400037c4470 */
[----:B------:R-:W-:Y:S01]  /*0e60*/  ISETP.GT.U32.OR P0, PT, R17, 0x27f, P0 ;  /* 0x0000027f1100780c */ /* 0x000fe20000704470 */
[----:B------:R-:W-:Y:S01]  /*0e70*/  @!P4 IMAD.WIDE.U32 R8, R69, c[0x0][0x1d8], R8 ;  /* 0x000076004508ca25 */ /* 0x000fe200078e0008 */
[----:B------:R-:W-:-:S03]  /*0e80*/  @!P5 IADD3 R31, R11, R31, RZ ;  /* 0x0000001f0b1fd210 */ /* 0x000fc60007ffe0ff */
[----:B------:R-:W-:Y:S01]  /*0e90*/  @!P3 IMAD.WIDE.U32 R6, R68, c[0x0][0x1d8], R6 ;  /* 0x000076004406ba25 */ /* 0x000fe200078e0006 */
[C---:B------:R-:W-:Y:S02]  /*0ea0*/  @!P5 SHF.L.U32 R24, R10.reuse, 0x1, RZ ;  /* 0x000000010a18d819 */ /* 0x040fe400000006ff */
[----:B------:R-:W-:Y:S02]  /*0eb0*/  @!P5 SHF.L.U64.HI R31, R10, 0x1, R31 ;  /* 0x000000010a1fd819 */ /* 0x000fe4000001021f */
[----:B------:R-:W-:Y:S01]  /*0ec0*/  CS2R R10, SRZ ;  /* 0x00000000000a7805 */ /* 0x000fe2000001ff00 */
[----:B------:R-:W-:Y:S02]  /*0ed0*/  @!P4 IADD3 R9, R9, R23, RZ ;  /* 0x000000170909c210 */ /* 0x000fe40007ffe0ff */
[----:B------:R-:W-:Y:S01]  /*0ee0*/  @!P3 IADD3 R23, R7, R25, RZ ;  /* 0x000000190717b210 */ /* 0x000fe20007ffe0ff */
[----:B------:R-:W-:Y:S01]  /*0ef0*/  @!P0 IMAD R7, R89, c[0x0][0x1d8], RZ ;  /* 0x0000760059078a24 */ /* 0x000fe200078e02ff */
[C---:B------:R-:W-:Y:S01]  /*0f00*/  @!P3 SHF.L.U32 R22, R6.reuse, 0x1, RZ ;  /* 0x000000010616b819 */ /* 0x040fe200000006ff */
[----:B------:R0:W5:Y:S01]  /*0f10*/  @!P2 LDG.E R11, [R2.64] ;  /* 0x0000000e020ba981 */ /* 0x000162000c1e1900 */
[----:B------:R-:W-:Y:S01]  /*0f20*/  @!P3 SHF.L.U64.HI R23, R6, 0x1, R23 ;  /* 0x000000010617b819 */ /* 0x000fe20000010217 */
[----:B------:R-:W-:Y:S01]  /*0f30*/  @!P6 IMAD R6, R91, c[0x0][0x1d8], RZ ;  /* 0x000076005b06ea24 */ /* 0x000fe200078e02ff */
[----:B------:R-:W-:Y:S01]  /*0f40*/  @!P4 SHF.L.U32 R29, R8, 0x1, RZ ;  /* 0x00000001081dc819 */ /* 0x000fe200000006ff */
[----:B------:R-:W-:Y:S01]  /*0f50*/  @!P0 IMAD R25, R66, c[0x0][0x1dc], R7 ;  /* 0x0000770042198a24 */ /* 0x000fe200078e0207 */
[----:B------:R-:W-:Y:S01]  /*0f60*/  @!P4 SHF.L.U64.HI R8, R8, 0x1, R9 ;  /* 0x000000010808c819 */ /* 0x000fe20000010209 */
[----:B------:R-:W-:Y:S01]  /*0f70*/  @!P6 IMAD R9, R67, c[0x0][0x1dc], R6 ;  /* 0x000077004309ea24 */ /* 0x000fe200078e0206 */
[----:B0-----:R-:W-:-:S02]  /*0f80*/  @!P6 MOV R2, R18 ;  /* 0x000000120002e202 */ /* 0x001fc40000000f00 */
[-C--:B------:R-:W-:Y:S02]  /*0f90*/  @!P6 MOV R3, R21.reuse ;  /* 0x000000150003e202 */ /* 0x080fe40000000f00 */
[----:B------:R-:W-:Y:S02]  /*0fa0*/  @!P0 MOV R6, R18 ;  /* 0x0000001200068202 */ /* 0x000fe40000000f00 */
[----:B------:R-:W-:Y:S01]  /*0fb0*/  @!P0 MOV R7, R21 ;  /* 0x0000001500078202 */ /* 0x000fe20000000f00 */
[----:B------:R-:W-:Y:S01]  /*0fc0*/  @!P6 IMAD.WIDE.U32 R2, R67, c[0x0][0x1d8], R2 ;  /* 0x000076004302ea25 */ /* 0x000fe200078e0002 */
[----:B-1----:R-:W-:-:S03]  /*0fd0*/  @!P5 IADD3 R4, P2, R24, c[0x0][0x180], RZ ;  /* 0x000060001804da10 */ /* 0x002fc60007f5e0ff */
[----:B------:R-:W-:Y:S01]  /*0fe0*/  @!P0 IMAD.WIDE.U32 R6, R66, c[0x0][0x1d8], R6 ;  /* 0x0000760042068a25 */ /* 0x000fe200078e0006 */
[----:B------:R-:W-:Y:S02]  /*0ff0*/  @!P6 IADD3 R9, R3, R9, RZ ;  /* 0x000000090309e210 */ /* 0x000fe40007ffe0ff */
[C---:B------:R-:W-:Y:S02]  /*1000*/  @!P6 SHF.L.U32 R27, R2.reuse, 0x1, RZ ;  /* 0x00000001021be819 */ /* 0x040fe400000006ff */
[----:B------:R-:W-:Y:S02]  /*1010*/  @!P6 SHF.L.U64.HI R28, R2, 0x1, R9 ;  /* 0x00000001021ce819 */ /* 0x000fe40000010209 */
[----:B------:R-:W-:Y:S02]  /*1020*/  @!P5 IADD3.X R5, R31, c[0x0][0x184], RZ, P2, !PT ;  /* 0x000061001f05da10 */ /* 0x000fe400017fe4ff */
[----:B------:R-:W-:Y:S02]  /*1030*/  @!P0 IADD3 R25, R7, R25, RZ ;  /* 0x0000001907198210 */ /* 0x000fe40007ffe0ff */
[----:B------:R-:W-:Y:S01]  /*1040*/  @!P5 IADD3 R2, P2, R24, c[0x0][0x178], RZ ;  /* 0x00005e001802da10 */ /* 0x000fe20007f5e0ff */
[----:B------:R-:W-:Y:S01]  /*1050*/  CS2R R48, SRZ ;  /* 0x0000000000307805 */ /* 0x000fe2000001ff00 */
[C---:B------:R-:W-:Y:S01]  /*1060*/  @!P0 SHF.L.U32 R24, R6.reuse, 0x1, RZ ;  /* 0x0000000106188819 */ /* 0x040fe200000006ff */
[----:B------:R-:W-:Y:S01]  /*1070*/  UMOV UR12, 0x8 ;  /* 0x00000008000c7882 */ /* 0x000fe20000000000 */
[----:B------:R-:W-:Y:S01]  /*1080*/  @!P0 SHF.L.U64.HI R25, R6, 0x1, R25 ;  /* 0x0000000106198819 */ /* 0x000fe20000010219 */
[----:B------:R-:W-:Y:S01]  /*1090*/  ULDC.64 UR4, c[0x0][0x198] ;  /* 0x0000660000047ab9 */ /* 0x000fe20000000a00 */
[----:B------:R-:W-:Y:S01]  /*10a0*/  @!P5 IADD3.X R3, R31, c[0x0][0x17c], RZ, P2, !PT ;  /* 0x00005f001f03da10 */ /* 0x000fe200017fe4ff */
[----:B------:R-:W-:Y:S01]  /*10b0*/  CS2R R46, SRZ ;  /* 0x00000000002e7805 */ /* 0x000fe2000001ff00 */
[----:B------:R-:W-:Y:S01]  /*10c0*/  @!P4 IADD3 R6, P2, R29, c[0x0][0x180], RZ ;  /* 0x000060001d06ca10 */ /* 0x000fe20007f5e0ff */
[----:B------:R0:W5:Y:S03]  /*10d0*/  @!P5 LDG.E R10, [R4.64] ;  /* 0x0000000e040ad981 */ /* 0x000166000c1e1900 */
[----:B------:R-:W-:Y:S01]  /*10e0*/  @!P4 IADD3.X R7, R8, c[0x0][0x184], RZ, P2, !PT ;  /* 0x000061000807ca10 */ /* 0x000fe200017fe4ff */
[----:B------:R1:W5:Y:S01]  /*10f0*/  @!P5 LDG.E R49, [R2.64] ;  /* 0x0000000e0231d981 */ /* 0x000362000c1e1900 */
[----:B------:R-:W-:Y:S01]  /*1100*/  UIMAD.WIDE UR4, UR7, UR12, UR4 ;  /* 0x0000000c070472a5 */ /* 0x000fe2000f8e0204 */
[----:B-1----:R-:W-:-:S04]  /*1110*/  @!P3 IADD3 R2, P2, R22, c[0x0][0x180], RZ ;  /* 0x000060001602ba10 */ /* 0x002fc80007f5e0ff */
[----:B------:R-:W-:Y:S02]  /*1120*/  @!P3 IADD3.X R3, R23, c[0x0][0x184], RZ, P2, !PT ;  /* 0x000061001703ba10 */ /* 0x000fe400017fe4ff */
[----:B------:R-:W-:-:S04]  /*1130*/  @!P3 IADD3 R22, P2, R22, c[0x0][0x178], RZ ;  /* 0x00005e001616ba10 */ /* 0x000fc80007f5e0ff */
[----:B------:R-:W-:Y:S02]  /*1140*/  @!P3 IADD3.X R23, R23, c[0x0][0x17c], RZ, P2, !PT ;  /* 0x00005f001717ba10 */ /* 0x000fe400017fe4ff */
[----:B0-----:R-:W-:-:S03]  /*1150*/  @!P4 IADD3 R4, P5, R29, c[0x0][0x178], RZ ;  /* 0x00005e001d04ca10 */ /* 0x001fc60007fbe0ff */
[----:B------:R0:W5:Y:S01]  /*1160*/  @!P3 LDG.E R47, [R22.64] ;  /* 0x0000000e162fb981 */ /* 0x000162000c1e1900 */
[----:B------:R-:W-:Y:S02]  /*1170*/  @!P4 IADD3.X R5, R8, c[0x0][0x17c], RZ, P5, !PT ;  /* 0x00005f000805ca10 */ /* 0x000fe40002ffe4ff */
[----:B0-----:R-:W-:-:S03]  /*1180*/  MOV R22, UR4 ;  /* 0x0000000400167c02 */ /* 0x001fc60008000f00 */
[----:B------:R0:W5:Y:S01]  /*1190*/  @!P4 LDG.E R48, [R4.64] ;  /* 0x0000000e0430c981 */ /* 0x000162000c1e1900 */
[----:B------:R-:W-:Y:S02]  /*11a0*/  MOV R23, UR5 ;  /* 0x0000000500177c02 */ /* 0x000fe40008000f00 */
[----:B------:R-:W-:Y:S02]  /*11b0*/  MOV R9, RZ ;  /* 0x000000ff00097202 */ /* 0x000fe40000000f00 */
[----:B------:R-:W-:Y:S02]  /*11c0*/  MOV R8, RZ ;  /* 0x000000ff00087202 */ /* 0x000fe40000000f00 */
[----:B------:R-:W2:Y:S01]  /*11d0*/  LDG.E.64 R22, [R22.64] ;  /* 0x0000000e16167981 */ /* 0x000ea2000c1e1b00 */
[----:B0-----:R-:W-:-:S03]  /*11e0*/  @!P6 IADD3 R4, P2, R27, c[0x0][0x178], RZ ;  /* 0x00005e001b04ea10 */ /* 0x001fc60007f5e0ff */
[----:B------:R0:W5:Y:S01]  /*11f0*/  @!P4 LDG.E R9, [R6.64] ;  /* 0x0000000e0609c981 */ /* 0x000162000c1e1900 */
[----:B------:R-:W-:-:S03]  /*1200*/  @!P6 IADD3.X R5, R28, c[0x0][0x17c], RZ, P2, !PT ;  /* 0x00005f001c05ea10 */ /* 0x000fc600017fe4ff */
[----:B------:R1:W5:Y:S04]  /*1210*/  @!P3 LDG.E R8, [R2.64] ;  /* 0x0000000e0208b981 */ /* 0x000368000c1e1900 */
[----:B------:R3:W5:Y:S01]  /*1220*/  @!P6 LDG.E R46, [R4.64] ;  /* 0x0000000e042ee981 */ /* 0x000762000c1e1900 */
[----:B-1----:R-:W-:-:S04]  /*1230*/  @!P6 IADD3 R2, P4, R27, c[0x0][0x180], RZ ;  /* 0x000060001b02ea10 */ /* 0x002fc80007f9e0ff */
[----:B------:R-:W-:Y:S02]  /*1240*/  @!P6 IADD3.X R3, R28, c[0x0][0x184], RZ, P4, !PT ;  /* 0x000061001c03ea10 */ /* 0x000fe400027fe4ff */
[C---:B---3--:R-:W-:Y:S02]  /*1250*/  @P1 IADD3 R4, P2, R26.reuse, c[0x0][0x180], RZ ;  /* 0x000060001a041a10 */ /* 0x048fe40007f5e0ff */
[----:B------:R-:W-:Y:S01]  /*1260*/  @P1 IADD3 R26, P4, R26, c[0x0][0x178], RZ ;  /* 0x00005e001a1a1a10 */ /* 0x000fe20007f9e0ff */
[----:B0-----:R-:W-:Y:S01]  /*1270*/  CS2R R6, SRZ ;  /* 0x0000000000067805 */ /* 0x001fe2000001ff00 */
[----:B------:R-:W-:Y:S02]  /*1280*/  SHF.R.S32.HI R84, RZ, 0x1f, R63 ;  /* 0x0000001fff547819 */ /* 0x000fe4000001143f */
[----:B------:R-:W-:Y:S02]  /*1290*/  @P1 IADD3.X R27, R0, c[0x0][0x17c], RZ, P4, !PT ;  /* 0x00005f00001b1a10 */ /* 0x000fe400027fe4ff */
[----:B------:R-:W-:Y:S01]  /*12a0*/  ISETP.GE.U32.AND P4, PT, R63, c[0x0][0x1e0], PT ;  /* 0x000078003f007a0c */ /* 0x000fe20003f86070 */
[----:B------:R0:W5:Y:S01]  /*12b0*/  @!P6 LDG.E R7, [R2.64] ;  /* 0x0000000e0207e981 */ /* 0x000162000c1e1900 */
[----:B------:R-:W-:-:S02]  /*12c0*/  @!P0 IADD3 R28, P3, R24, c[0x0][0x180], RZ ;  /* 0x00006000181c8a10 */ /* 0x000fc40007f7e0ff */
[----:B------:R-:W-:Y:S01]  /*12d0*/  ISETP.GE.AND.EX P4, PT, R84, c[0x0][0x1e4], PT, P4 ;  /* 0x0000790054007a0c */ /* 0x000fe20003f86340 */
[----:B------:R1:W5:Y:S01]  /*12e0*/  @P1 LDG.E R55, [R26.64] ;  /* 0x0000000e1a371981 */ /* 0x000362000c1e1900 */
[----:B------:R-:W-:Y:S02]  /*12f0*/  ISETP.GE.U32.AND P6, PT, R65, c[0x0][0x1e0], PT ;  /* 0x0000780041007a0c */ /* 0x000fe40003fc6070 */
[----:B------:R-:W-:Y:S02]  /*1300*/  SHF.R.S32.HI R86, RZ, 0x1f, R65 ;  /* 0x0000001fff567819 */ /* 0x000fe40000011441 */
[----:B------:R-:W-:Y:S02]  /*1310*/  ISETP.GE.U32.AND P5, PT, R64, c[0x0][0x1e0], PT ;  /* 0x0000780040007a0c */ /* 0x000fe40003fa6070 */
[----:B------:R-:W-:Y:S02]  /*1320*/  @!P0 IADD3.X R29, R25, c[0x0][0x184], RZ, P3, !PT ;  /* 0x00006100191d8a10 */ /* 0x000fe40001ffe4ff */
[----:B------:R-:W-:-:S02]  /*1330*/  SHF.R.S32.HI R85, RZ, 0x1f, R64 ;  /* 0x0000001fff557819 */ /* 0x000fc40000011440 */
[----:B------:R-:W-:Y:S01]  /*1340*/  ISETP.GT.U32.OR P4, PT, R17, 0x27f, P4 ;  /* 0x0000027f1100780c */ /* 0x000fe20002784470 */
[----:B------:R3:W5:Y:S01]  /*1350*/  @!P0 LDG.E R6, [R28.64] ;  /* 0x0000000e1c068981 */ /* 0x000762000c1e1900 */
[----:B------:R-:W-:Y:S02]  /*1360*/  ISETP.GE.U32.AND P3, PT, R62, c[0x0][0x1e0], PT ;  /* 0x000078003e007a0c */ /* 0x000fe40003f66070 */
[----:B------:R-:W-:Y:S02]  /*1370*/  SHF.R.S32.HI R82, RZ, 0x1f, R62 ;  /* 0x0000001fff527819 */ /* 0x000fe4000001143e */
[----:B------:R-:W-:Y:S02]  /*1380*/  ISETP.GE.AND.EX P6, PT, R86, c[0x0][0x1e4], PT, P6 ;  /* 0x0000790056007a0c */ /* 0x000fe40003fc6360 */
[----:B------:R-:W-:Y:S02]  /*1390*/  ISETP.GE.AND.EX P5, PT, R85, c[0x0][0x1e4], PT, P5 ;  /* 0x0000790055007a0c */ /* 0x000fe40003fa6350 */
[----:B------:R-:W-:-:S02]  /*13a0*/  ISETP.GE.AND.EX P3, PT, R82, c[0x0][0x1e4], PT, P3 ;  /* 0x0000790052007a0c */ /* 0x000fc40003f66330 */
[C---:B------:R-:W-:Y:S02]  /*13b0*/  ISETP.GT.U32.OR P6, PT, R17.reuse, 0x27f, P6 ;  /* 0x0000027f1100780c */ /* 0x040fe400037c4470 */
[----:B------:R-:W-:Y:S02]  /*13c0*/  @P1 IADD3.X R5, R0, c[0x0][0x184], RZ, P2, !PT ;  /* 0x0000610000051a10 */ /* 0x000fe400017fe4ff */
[----:B------:R-:W-:Y:S02]  /*13d0*/  @!P0 IADD3 R24, P2, R24, c[0x0][0x178], RZ ;  /* 0x00005e0018188a10 */ /* 0x000fe40007f5e0ff */
[C---:B------:R-:W-:Y:S02]  /*13e0*/  ISETP.GT.U32.OR P5, PT, R17.reuse, 0x27f, P5 ;  /* 0x0000027f1100780c */ /* 0x040fe40002fa4470 */
[----:B------:R-:W-:Y:S02]  /*13f0*/  ISETP.GT.U32.OR P3, PT, R17, 0x27f, P3 ;  /* 0x0000027f1100780c */ /* 0x000fe40001f64470 */
[----:B------:R-:W-:Y:S01]  /*1400*/  @!P0 IADD3.X R25, R25, c[0x0][0x17c], RZ, P2, !PT ;  /* 0x00005f0019198a10 */ /* 0x000fe200017fe4ff */
[----:B0-----:R-:W-:Y:S01]  /*1410*/  @!P4 IMAD R2, R84, c[0x0][0x1d8], RZ ;  /* 0x000076005402ca24 */ /* 0x001fe200078e02ff */
[----:B------:R-:W-:-:S02]  /*1420*/  ISETP.GE.U32.AND P2, PT, R61, c[0x0][0x1e0], PT ;  /* 0x000078003d007a0c */ /* 0x000fc40003f46070 */
[----:B------:R-:W-:Y:S01]  /*1430*/  SHF.R.S32.HI R81, RZ, 0x1f, R61 ;  /* 0x0000001fff517819 */ /* 0x000fe2000001143d */
[----:B------:R-:W-:Y:S01]  /*1440*/  @!P4 IMAD R41, R63, c[0x0][0x1dc], R2 ;  /* 0x000077003f29ca24 */ /* 0x000fe200078e0202 */
[-C--:B------:R-:W-:Y:S02]  /*1450*/  @!P6 MOV R2, R18.reuse ;  /* 0x000000120002e202 */ /* 0x080fe40000000f00 */
[----:B------:R-:W-:Y:S01]  /*1460*/  ISETP.GE.AND.EX P2, PT, R81, c[0x0][0x1e4], PT, P2 ;  /* 0x0000790051007a0c */ /* 0x000fe20003f46320 */
[----:B------:R-:W-:Y:S01]  /*1470*/  @!P6 IMAD R0, R86, c[0x0][0x1d8], RZ ;  /* 0x000076005600ea24 */ /* 0x000fe200078e02ff */
[----:B------:R-:W-:Y:S02]  /*1480*/  @!P6 MOV R3, R21 ;  /* 0x000000150003e202 */ /* 0x000fe40000000f00 */
[----:B------:R-:W-:Y:S01]  /*1490*/  ISETP.GT.U32.OR P2, PT, R17, 0x27f, P2 ;  /* 0x0000027f1100780c */ /* 0x000fe20001744470 */
[----:B------:R-:W-:Y:S01]  /*14a0*/  @!P5 IMAD R39, R85, c[0x0][0x1d8], RZ ;  /* 0x000076005527da24 */ /* 0x000fe200078e02ff */
[----:B------:R-:W-:-:S02]  /*14b0*/  @!P5 MOV R32, R18 ;  /* 0x000000120020d202 */ /* 0x000fc40000000f00 */
[-C--:B------:R-:W-:Y:S01]  /*14c0*/  @!P5 MOV R33, R21.reuse ;  /* 0x000000150021d202 */ /* 0x080fe20000000f00 */
[----:B------:R-:W-:Y:S01]  /*14d0*/  @!P3 IMAD R31, R82, c[0x0][0x1d8], RZ ;  /* 0x00007600521fba24 */ /* 0x000fe200078e02ff */
[-C--:B------:R-:W-:Y:S01]  /*14e0*/  @!P3 MOV R34, R18.reuse ;  /* 0x000000120022b202 */ /* 0x080fe20000000f00 */
[C---:B------:R-:W-:Y:S01]  /*14f0*/  @!P6 IMAD R43, R65.reuse, c[0x0][0x1dc], R0 ;  /* 0x00007700412bea24 */ /* 0x040fe200078e0200 */
[-C--:B------:R-:W-:Y:S01]  /*1500*/  @!P3 MOV R35, R21.reuse ;  /* 0x000000150023b202 */ /* 0x080fe20000000f00 */
[----:B------:R-:W-:Y:S01]  /*1510*/  @!P6 IMAD.WIDE.U32 R2, R65, c[0x0][0x1d8], R2 ;  /* 0x000076004102ea25 */ /* 0x000fe200078e0002 */
[----:B------:R-:W-:Y:S02]  /*1520*/  @!P4 MOV R36, R18 ;  /* 0x000000120024c202 */ /* 0x000fe40000000f00 */
[----:B------:R-:W-:Y:S01]  /*1530*/  @!P4 MOV R37, R21 ;  /* 0x000000150025c202 */ /* 0x000fe20000000f00 */
[C---:B------:R-:W-:Y:S02]  /*1540*/  @!P5 IMAD R39, R64.reuse, c[0x0][0x1dc], R39 ;  /* 0x000077004027da24 */ /* 0x040fe400078e0227 */
[----:B------:R-:W-:Y:S01]  /*1550*/  @!P5 IMAD.WIDE.U32 R32, R64, c[0x0][0x1d8], R32 ;  /* 0x000076004020da25 */ /* 0x000fe200078e0020 */
[----:B------:R-:W-:-:S03]  /*1560*/  @!P6 IADD3 R43, R3, R43, RZ ;  /* 0x0000002b032be210 */ /* 0x000fc60007ffe0ff */
[C---:B------:R-:W-:Y:S02]  /*1570*/  @!P3 IMAD R31, R62.reuse, c[0x0][0x1dc], R31 ;  /* 0x000077003e1fba24 */ /* 0x040fe400078e021f */
[----:B------:R-:W-:Y:S01]  /*1580*/  @!P3 IMAD.WIDE.U32 R34, R62, c[0x0][0x1d8], R34 ;  /* 0x000076003e22ba25 */ /* 0x000fe200078e0022 */
[----:B------:R-:W-:Y:S02]  /*1590*/  @!P5 IADD3 R3, R33, R39, RZ ;  /* 0x000000272103d210 */ /* 0x000fe40007ffe0ff */
[C---:B------:R-:W-:Y:S01]  /*15a0*/  @!P6 SHF.L.U32 R40, R2.reuse, 0x1, RZ ;  /* 0x000000010228e819 */ /* 0x040fe200000006ff */
[----:B------:R-:W-:Y:S01]  /*15b0*/  @!P4 IMAD.WIDE.U32 R36, R63, c[0x0][0x1d8], R36 ;  /* 0x000076003f24ca25 */ /* 0x000fe200078e0024 */
[----:B------:R-:W-:Y:S02]  /*15c0*/  @!P6 SHF.L.U64.HI R39, R2, 0x1, R43 ;  /* 0x000000010227e819 */ /* 0x000fe4000001022b */
[----:B------:R-:W-:Y:S01]  /*15d0*/  @!P3 IADD3 R31, R35, R31, RZ ;  /* 0x0000001f231fb210 */ /* 0x000fe20007ffe0ff */
[----:B------:R-:W-:Y:S01]  /*15e0*/  @!P2 IMAD R2, R81, c[0x0][0x1d8], RZ ;  /* 0x000076005102aa24 */ /* 0x000fe200078e02ff */
[----:B------:R-:W-:-:S02]  /*15f0*/  @!P3 SHF.L.U32 R0, R34, 0x1, RZ ;  /* 0x000000012200b819 */ /* 0x000fc400000006ff */
[----:B------:R-:W-:Y:S02]  /*1600*/  @!P4 IADD3 R41, R37, R41, RZ ;  /* 0x000000292529c210 */ /* 0x000fe40007ffe0ff */
[----:B------:R-:W-:Y:S01]  /*1610*/  @!P3 SHF.L.U64.HI R34, R34, 0x1, R31 ;  /* 0x000000012222b819 */ /* 0x000fe2000001021f */
[----:B------:R-:W-:Y:S01]  /*1620*/  @!P2 IMAD R31, R61, c[0x0][0x1dc], R2 ;  /* 0x000077003d1faa24 */ /* 0x000fe200078e0202 */
[----:B------:R-:W-:Y:S02]  /*1630*/  @!P5 SHF.L.U64.HI R37, R32, 0x1, R3 ;  /* 0x000000012025d819 */ /* 0x000fe40000010203 */
[----:B------:R-:W-:Y:S02]  /*1640*/  @!P2 MOV R2, R18 ;  /* 0x000000120002a202 */ /* 0x000fe40000000f00 */
[----:B------:R-:W-:Y:S01]  /*1650*/  @!P2 MOV R3, R21 ;  /* 0x000000150003a202 */ /* 0x000fe20000000f00 */
[----:B------:R-:W-:-:S04]  /*1660*/  CS2R R42, SRZ ;  /* 0x00000000002a7805 */ /* 0x000fc8000001ff00 */
[----:B------:R-:W-:Y:S02]  /*1670*/  @!P2 IMAD.WIDE.U32 R2, R61, c[0x0][0x1d8], R2 ;  /* 0x000076003d02aa25 */ /* 0x000fe400078e0002 */
[----:B------:R0:W5:Y:S01]  /*1680*/  @!P0 LDG.E R43, [R24.64] ;  /* 0x0000000e182b8981 */ /* 0x000162000c1e1900 */
[----:B---3--:R-:W-:Y:S02]  /*1690*/  @!P6 IADD3 R28, P0, R40, c[0x0][0x180], RZ ;  /* 0x00006000281cea10 */ /* 0x008fe40007f1e0ff */
[----:B------:R-:W-:Y:S02]  /*16a0*/  @!P2 IADD3 R31, R3, R31, RZ ;  /* 0x0000001f031fa210 */ /* 0x000fe40007ffe0ff */
[----:B------:R-:W-:Y:S02]  /*16b0*/  @!P5 SHF.L.U32 R38, R32, 0x1, RZ ;  /* 0x000000012026d819 */ /* 0x000fe400000006ff */
[C---:B------:R-:W-:Y:S02]  /*16c0*/  @!P2 SHF.L.U32 R32, R2.reuse, 0x1, RZ ;  /* 0x000000010220a819 */ /* 0x040fe400000006ff */
[----:B------:R-:W-:-:S02]  /*16d0*/  @!P2 SHF.L.U64.HI R31, R2, 0x1, R31 ;  /* 0x00000001021fa819 */ /* 0x000fc4000001021f */
[C---:B------:R-:W-:Y:S02]  /*16e0*/  @!P6 IADD3.X R29, R39.reuse, c[0x0][0x184], RZ, P0, !PT ;  /* 0x00006100271dea10 */ /* 0x040fe400007fe4ff */
[----:B------:R-:W-:Y:S02]  /*16f0*/  @!P6 IADD3 R2, P0, R40, c[0x0][0x178], RZ ;  /* 0x00005e002802ea10 */ /* 0x000fe40007f1e0ff */
[----:B------:R-:W-:Y:S02]  /*1700*/  MOV R56, RZ ;  /* 0x000000ff00387202 */ /* 0x000fe40000000f00 */
[----:B------:R-:W-:Y:S02]  /*1710*/  @!P6 IADD3.X R3, R39, c[0x0][0x17c], RZ, P0, !PT ;  /* 0x00005f002703ea10 */ /* 0x000fe400007fe4ff */
[----:B0-----:R-:W-:Y:S02]  /*1720*/  @!P5 IADD3 R24, P0, R38, c[0x0][0x180], RZ ;  /* 0x000060002618da10 */ /* 0x001fe40007f1e0ff */
[----:B------:R0:W3:Y:S02]  /*1730*/  @P1 LDG.E R56, [R4.64] ;  /* 0x0000000e04381981 */ /* 0x0000e4000c1e1900 */
[----:B------:R-:W-:-:S02]  /*1740*/  @!P5 IADD3.X R25, R37, c[0x0][0x184], RZ, P0, !PT ;  /* 0x000061002519da10 */ /* 0x000fc400007fe4ff */
[----:B-1----:R-:W-:Y:S01]  /*1750*/  @!P5 IADD3 R26, P0, R38, c[0x0][0x178], RZ ;  /* 0x00005e00261ada10 */ /* 0x002fe20007f1e0ff */
[----:B------:R1:W5:Y:S01]  /*1760*/  @!P6 LDG.E R42, [R2.64] ;  /* 0x0000000e022ae981 */ /* 0x000362000c1e1900 */
[C---:B------:R-:W-:Y:S01]  /*1770*/  @!P4 SHF.L.U32 R33, R36.reuse, 0x1, RZ ;  /* 0x000000012421c819 */ /* 0x040fe200000006ff */
[----:B0-----:R-:W-:Y:S01]  /*1780*/  CS2R R4, SRZ ;  /* 0x0000000000047805 */ /* 0x001fe2000001ff00 */
[----:B------:R-:W-:Y:S02]  /*1790*/  @!P4 SHF.L.U64.HI R36, R36, 0x1, R41 ;  /* 0x000000012424c819 */ /* 0x000fe40000010229 */
[----:B------:R-:W-:Y:S01]  /*17a0*/  CS2R R40, SRZ ;  /* 0x0000000000287805 */ /* 0x000fe2000001ff00 */
[----:B------:R-:W-:Y:S02]  /*17b0*/  @!P5 IADD3.X R27, R37, c[0x0][0x17c], RZ, P0, !PT ;  /* 0x00005f00251bda10 */ /* 0x000fe400007fe4ff */
[----:B------:R0:W5:Y:S04]  /*17c0*/  @!P6 LDG.E R5, [R28.64] ;  /* 0x0000000e1c05e981 */ /* 0x000168000c1e1900 */
[----:B------:R4:W5:Y:S01]  /*17d0*/  @!P5 LDG.E R4, [R24.64] ;  /* 0x0000000e1804d981 */ /* 0x000962000c1e1900 */
[----:B-1----:R-:W-:-:S02]  /*17e0*/  MOV R3, RZ ;  /* 0x000000ff00037202 */ /* 0x002fc40000000f00 */
[----:B------:R-:W-:Y:S01]  /*17f0*/  MOV R2, RZ ;  /* 0x000000ff00027202 */ /* 0x000fe20000000f00 */
[----:B------:R1:W5:Y:S01]  /*1800*/  @!P5 LDG.E R41, [R26.64] ;  /* 0x0000000e1a29d981 */ /* 0x000362000c1e1900 */
[----:B0-----:R-:W-:Y:S02]  /*1810*/  @!P3 IADD3 R28, P6, R0, c[0x0][0x180], RZ ;  /* 0x00006000001cba10 */ /* 0x001fe40007fde0ff */
[C---:B----4-:R-:W-:Y:S02]  /*1820*/  @!P4 IADD3 R24, P0, R33.reuse, c[0x0][0x180], RZ ;  /* 0x000060002118ca10 */ /* 0x050fe40007f1e0ff */
[----:B------:R-:W-:Y:S02]  /*1830*/  @!P3 IADD3.X R29, R34, c[0x0][0x184], RZ, P6, !PT ;  /* 0x00006100221dba10 */ /* 0x000fe400037fe4ff */
[C---:B------:R-:W-:Y:S02]  /*1840*/  @!P4 IADD3.X R25, R36.reuse, c[0x0][0x184], RZ, P0, !PT ;  /* 0x000061002419ca10 */ /* 0x040fe400007fe4ff */
[----:B-1----:R-:W-:Y:S01]  /*1850*/  @!P4 IADD3 R26, P5, R33, c[0x0][0x178], RZ ;  /* 0x00005e00211aca10 */ /* 0x002fe20007fbe0ff */
[----:B------:R0:W5:Y:S03]  /*1860*/  @!P3 LDG.E R2, [R28.64] ;  /* 0x0000000e1c02b981 */ /* 0x000166000c1e1900 */
[----:B------:R-:W-:Y:S01]  /*1870*/  @!P4 IADD3.X R27, R36, c[0x0][0x17c], RZ, P5, !PT ;  /* 0x00005f00241bca10 */ /* 0x000fe20002ffe4ff */
[----:B------:R1:W5:Y:S01]  /*1880*/  @!P4 LDG.E R3, [R24.64] ;  /* 0x0000000e1803c981 */ /* 0x000362000c1e1900 */
[----:B------:R-:W-:-:S03]  /*1890*/  CS2R R38, SRZ ;  /* 0x0000000000267805 */ /* 0x000fc6000001ff00 */
[----:B------:R4:W5:Y:S01]  /*18a0*/  @!P4 LDG.E R40, [R26.64] ;  /* 0x0000000e1a28c981 */ /* 0x000962000c1e1900 */
[----:B0-----:R-:W-:Y:S02]  /*18b0*/  @!P2 IADD3 R28, P5, R32, c[0x0][0x178], RZ ;  /* 0x00005e00201caa10 */ /* 0x001fe40007fbe0ff */
[----:B-1----:R-:W-:Y:S02]  /*18c0*/  @!P3 IADD3 R24, P0, R0, c[0x0][0x178], RZ ;  /* 0x00005e000018ba10 */ /* 0x002fe40007f1e0ff */
[----:B------:R-:W-:Y:S02]  /*18d0*/  @!P2 IADD3.X R29, R31, c[0x0][0x17c], RZ, P5, !PT ;  /* 0x00005f001f1daa10 */ /* 0x000fe40002ffe4ff */
[----:B------:R-:W-:-:S03]  /*18e0*/  @!P3 IADD3.X R25, R34, c[0x0][0x17c], RZ, P0, !PT ;  /* 0x00005f002219ba10 */ /* 0x000fc600007fe4ff */
[----:B------:R0:W5:Y:S04]  /*18f0*/  @!P2 LDG.E R38, [R28.64] ;  /* 0x0000000e1c26a981 */ /* 0x000168000c1e1900 */
[----:B------:R0:W5:Y:S01]  /*1900*/  @!P3 LDG.E R39, [R24.64] ;  /* 0x0000000e1827b981 */ /* 0x000162000c1e1900 */
[----:B----4-:R-:W-:-:S04]  /*1910*/  @!P2 IADD3 R26, P4, R32, c[0x0][0x180], RZ ;  /* 0x00006000201aaa10 */ /* 0x010fc80007f9e0ff */
[----:B------:R-:W-:Y:S01]  /*1920*/  @!P2 IADD3.X R27, R31, c[0x0][0x184], RZ, P4, !PT ;  /* 0x000061001f1baa10 */ /* 0x000fe200027fe4ff */
        /* <DEDUP_REMOVED lines=9> */
[----:B------:R-:W-:Y:S02]  /*19c0*/  ISETP.GT.U32.AND P0, PT, R17, 0x27f, PT ;  /* 0x0000027f1100780c */ /* 0x000fe40003f04070 */
[----:B------:R-:W-:Y:S01]  /*19d0*/  MOV R0, RZ ;  /* 0x000000ff00007202 */ /* 0x000fe20000000f00 */
[----:B------:R-:W-:Y:S01]  /*19e0*/  UMOV UR5, 0x3f800000 ;  /* 0x3f80000000057882 */ /* 0x000fe20000000000 */
[----:B------:R-:W-:Y:S01]  /*19f0*/  BSSY B0, `(.L_x_1245) ;  /* 0x0000012000007945 */ /* 0x000fe20003800000 */
[----:B------:R-:W-:Y:S01]  /*1a00*/  ISETP.NE.AND P4, PT, RZ, UR13, PT ;  /* 0x0000000dff007c0c */ /* 0x000fe2000bf85270 */
[----:B------:R-:W-:Y:S01]  /*1a10*/  CS2R R22, SRZ ;  /* 0x0000000000167805 */ /* 0x000fe2000001ff00 */
[----:B------:R-:W-:Y:S01]  /*1a20*/  CS2R R36, SRZ ;  /* 0x0000000000247805 */ /* 0x000fe2000001ff00 */
[----:B------:R3:W5:Y:S01]  /*1a30*/  @!P2 LDG.E R0, [R26.64] ;  /* 0x0000000e1a00a981 */ /* 0x000762000c1e1900 */
[----:B-1----:R-:W-:Y:S01]  /*1a40*/  @UP0 UMOV UR5, UR4 ;  /* 0x0000000400050c82 */ /* 0x002fe20008000000 */
[----:B---3--:R-:W-:-:S02]  /*1a50*/  HADD2.F32 R26, -RZ, R56.H0_H0 ;  /* 0x20000038ff1a7230 */ /* 0x008fc40000004100 */
[----:B------:R-:W-:Y:S01]  /*1a60*/  HADD2.F32 R27, -RZ, R56.H1_H1 ;  /* 0x30000038ff1b7230 */ /* 0x000fe20000004100 */
        /* <DEDUP_REMOVED lines=10> */
.L_x_1246:
[----:B0-----:R-:W-:Y:S05]  /*1b10*/  BSYNC B0 ;  /* 0x0000000000007941 */ /* 0x001fea0003800000 */
.L_x_1245:
[----:B------:R-:W-:Y:S01]  /*1b20*/  FADD.FTZ R26, R26, -UR16 ;  /* 0x800000101a1a7e21 */ /* 0x000fe20008010000 */
[--C-:B-----5:R-:W-:Y:S01]  /*1b30*/  HADD2.F32 R25, -RZ, R55.reuse.H1_H1 ;  /* 0x30000037ff197230 */ /* 0x120fe20000004100 */
[----:B------:R-:W-:Y:S01]  /*1b40*/  FADD.FTZ R28, R27, -UR16 ;  /* 0x800000101b1c7e21 */ /* 0x000fe20008010000 */
[----:B------:R-:W-:Y:S01]  /*1b50*/  HADD2.F32 R27, -RZ, R55.H0_H0 ;  /* 0x20000037ff1b7230 */ /* 0x000fe20000004100 */
        /* <DEDUP_REMOVED lines=21> */
.L_x_1247:
[----:B------:R-:W-:Y:S01]  /*1cb0*/  FMUL.FTZ R24, R27, R22 ;  /* 0x000000161b187220 */ /* 0x000fe20000410000 */
[--C-:B------:R-:W-:Y:S01]  /*1cc0*/  HADD2.F32 R26, -RZ, R15.reuse.H1_H1 ;  /* 0x3000000fff1a7230 */ /* 0x100fe20000004100 */
[----:B------:R-:W-:Y:S01]  /*1cd0*/  FMUL.FTZ R30, R25, R23 ;  /* 0x00000017191e7220 */ /* 0x000fe20000410000 */
[----:B------:R-:W-:Y:S01]  /*1ce0*/  HADD2.F32 R32, -RZ, R54.H1_H1 ;  /* 0x30000036ff207230 */ /* 0x000fe20000004100 */
[----:B------:R-:W-:Y:S02]  /*1cf0*/  FFMA.FTZ R29, R33, R24, RZ ;  /* 0x00000018211d7223 */ /* 0x000fe400000100ff */
[----:B------:R-:W-:Y:S01]  /*1d00*/  FADD.FTZ R31, RZ, R24 ;  /* 0x00000018ff1f7221 */ /* 0x000fe20000010000 */
[----:B------:R-:W-:Y:S01]  /*1d10*/  HADD2.F32 R24, -RZ, R15.H0_H0 ;  /* 0x2000000fff187230 */ /* 0x000fe20000004100 */
[----:B------:R-:W-:-:S02]  /*1d20*/  FFMA.FTZ R29, R28, R30, R29 ;  /* 0x0000001e1c1d7223 */ /* 0x000fc4000001001d */
[----:B------:R-:W-:Y:S02]  /*1d30*/  FADD.FTZ R26, R26, -UR16 ;  /* 0x800000101a1a7e21 */ /* 0x000fe40008010000 */
[----:B------:R-:W-:Y:S02]  /*1d40*/  FADD.FTZ R24, R24, -UR16 ;  /* 0x8000001018187e21 */ /* 0x000fe40008010000 */
[----:B------:R-:W-:Y:S02]  /*1d50*/  FADD.FTZ R30, R30, R31 ;  /* 0x0000001f1e1e7221 */ /* 0x000fe40000010000 */
[----:B------:R-:W-:Y:S02]  /*1d60*/  FMUL.FTZ R31, R24, UR5 ;  /* 0x00000005181f7c20 */ /* 0x000fe40008410000 */
[----:B------:R-:W-:Y:S01]  /*1d70*/  FFMA.FTZ R24, R33, R27, RZ ;  /* 0x0000001b21187223 */ /* 0x000fe200000100ff */
[----:B------:R-:W-:Y:S01]  /*1d80*/  HADD2.F32 R33, -RZ, R54.H0_H0 ;  /* 0x20000036ff217230 */ /* 0x000fe20000004100 */
        /* <DEDUP_REMOVED lines=20> */
.L_x_1248:
[----:B------:R-:W-:Y:S02]  /*1ed0*/  FADD.FTZ R34, RZ, R27 ;  /* 0x0000001bff227221 */ /* 0x000fe40000010000 */
[----:B------:R-:W-:Y:S02]  /*1ee0*/  FMUL.FTZ R44, R33, R22 ;  /* 0x00000016212c7220 */ /* 0x000fe40000410000 */
[C---:B------:R-:W-:Y:S02]  /*1ef0*/  FFMA.FTZ R24, R31.reuse, R33, R24 ;  /* 0x000000211f187223 */ /* 0x040fe40000010018 */
[----:B------:R-:W-:Y:S02]  /*1f00*/  FADD.FTZ R27, R34, R33 ;  /* 0x00000021221b7221 */ /* 0x000fe40000010000 */
[----:B------:R-:W-:Y:S02]  /*1f10*/  FADD.FTZ R33, R30, R44 ;  /* 0x0000002c1e217221 */ /* 0x000fe40000010000 */
[----:B------:R-:W-:-:S02]  /*1f20*/  FFMA.FTZ R29, R31, R44, R29 ;  /* 0x0000002c1f1d7223 */ /* 0x000fc4000001001d */
[----:B------:R-:W-:Y:S01]  /*1f30*/  FFMA.FTZ R35, R28, R25, RZ ;  /* 0x000000191c237223 */ /* 0x000fe200000100ff */
[--C-:B------:R-:W-:Y:S01]  /*1f40*/  HADD2.F32 R28, -RZ, R14.reuse.H1_H1 ;  /* 0x3000000eff1c7230 */ /* 0x100fe20000004100 */
[----:B------:R-:W-:Y:S02]  /*1f50*/  FMUL.FTZ R30, R32, R23 ;  /* 0x00000017201e7220 */ /* 0x000fe40000410000 */
[----:B------:R-:W-:Y:S02]  /*1f60*/  FADD.FTZ R31, RZ, R25 ;  /* 0x00000019ff1f7221 */ /* 0x000fe40000010000 */
[C---:B------:R-:W-:Y:S02]  /*1f70*/  FFMA.FTZ R25, R26.reuse, R32, R35 ;  /* 0x000000201a197223 */ /* 0x040fe40000010023 */
[----:B------:R-:W-:Y:S01]  /*1f80*/  FFMA.FTZ R29, R26, R30, R29 ;  /* 0x0000001e1a1d7223 */ /* 0x000fe2000001001d */
[----:B------:R-:W-:Y:S01]  /*1f90*/  HADD2.F32 R26, -RZ, R14.H0_H0 ;  /* 0x2000000eff1a7230 */ /* 0x000fe20000004100 */
[----:B------:R-:W-:-:S02]  /*1fa0*/  FADD.FTZ R28, R28, -UR16 ;  /* 0x800000101c1c7e21 */ /* 0x000fc40008010000 */
[----:B------:R-:W-:Y:S02]  /*1fb0*/  FADD.FTZ R32, R31, R32 ;  /* 0x000000201f207221 */ /* 0x000fe40000010000 */
[----:B------:R-:W-:Y:S02]  /*1fc0*/  FADD.FTZ R26, R26, -UR16 ;  /* 0x800000101a1a7e21 */ /* 0x000fe40008010000 */
[----:B------:R-:W-:Y:S01]  /*1fd0*/  FADD.FTZ R30, R30, R33 ;  /* 0x000000211e1e7221 */ /* 0x000fe20000010000 */
[--C-:B------:R-:W-:Y:S01]  /*1fe0*/  HADD2.F32 R33, -RZ, R53.reuse.H0_H0 ;  /* 0x20000035ff217230 */ /* 0x100fe20000004100 */
[----:B------:R-:W-:Y:S02]  /*1ff0*/  FMUL.FTZ R31, R26, UR5 ;  /* 0x000000051a1f7c20 */ /* 0x000fe40008410000 */
[----:B------:R-:W-:Y:S01]  /*2000*/  FMUL.FTZ R26, R28, UR5 ;  /* 0x000000051c1a7c20 */ /* 0x000fe20008410000 */
        /* <DEDUP_REMOVED lines=20> */
.L_x_1249:
[----:B------:R-:W-:Y:S02]  /*2150*/  FMUL.FTZ R34, R33, R22 ;  /* 0x0000001621227220 */ /* 0x000fe40000410000 */
[C---:B------:R-:W-:Y:S02]  /*2160*/  FFMA.FTZ R24, R31.reuse, R33, R24 ;  /* 0x000000211f187223 */ /* 0x040fe40000010018 */
[----:B------:R-:W-:Y:S02]  /*2170*/  FFMA.FTZ R29, R31, R34, R29 ;  /* 0x000000221f1d7223 */ /* 0x000fe4000001001d */
[----:B------:R-:W-:Y:S02]  /*2180*/  FADD.FTZ R31, R30, R34 ;  /* 0x000000221e1f7221 */ /* 0x000fe40000010000 */
[----:B------:R-:W-:Y:S02]  /*2190*/  FMUL.FTZ R30, R28, R23 ;  /* 0x000000171c1e7220 */ /* 0x000fe40000410000 */
[----:B------:R-:W-:-:S02]  /*21a0*/  FFMA.FTZ R25, R26, R28, R25 ;  /* 0x0000001c1a197223 */ /* 0x000fc40000010019 */
[----:B------:R-:W-:Y:S01]  /*21b0*/  FFMA.FTZ R29, R26, R30, R29 ;  /* 0x0000001e1a1d7223 */ /* 0x000fe2000001001d */
[--C-:B------:R-:W-:Y:S01]  /*21c0*/  HADD2.F32 R26, -RZ, R13.reuse.H0_H0 ;  /* 0x2000000dff1a7230 */ /* 0x100fe20000004100 */
[----:B------:R-:W-:Y:S01]  /*21d0*/  FADD.FTZ R32, R32, R28 ;  /* 0x0000001c20207221 */ /* 0x000fe20000010000 */
[----:B------:R-:W-:Y:S01]  /*21e0*/  HADD2.F32 R28, -RZ, R13.H1_H1 ;  /* 0x3000000dff1c7230 */ /* 0x000fe20000004100 */
[----:B------:R-:W-:Y:S02]  /*21f0*/  FADD.FTZ R30, R30, R31 ;  /* 0x0000001f1e1e7221 */ /* 0x000fe40000010000 */
[----:B------:R-:W-:Y:S02]  /*2200*/  FADD.FTZ R26, R26, -UR16 ;  /* 0x800000101a1a7e21 */ /* 0x000fe40008010000 */
[----:B------:R-:W-:Y:S02]  /*2210*/  FADD.FTZ R28, R28, -UR16 ;  /* 0x800000101c1c7e21 */ /* 0x000fe40008010000 */
[----:B------:R-:W-:-:S02]  /*2220*/  FMUL.FTZ R31, R26, UR5 ;  /* 0x000000051a1f7c20 */ /* 0x000fc40008410000 */
[----:B------:R-:W-:Y:S01]  /*2230*/  FADD.FTZ R27, R27, R33 ;  /* 0x000000211b1b7221 */ /* 0x000fe20000010000 */
[--C-:B------:R-:W-:Y:S01]  /*2240*/  HADD2.F32 R33, -RZ, R52.reuse.H0_H0 ;  /* 0x20000034ff217230 */ /* 0x100fe20000004100 */
        /* <DEDUP_REMOVED lines=21> */
.L_x_1250:
        /* <DEDUP_REMOVED lines=37> */
.L_x_1251:
        /* <DEDUP_REMOVED lines=37> */
.L_x_1252:
        /* <DEDUP_REMOVED lines=37> */
.L_x_1253:
        /* <DEDUP_REMOVED lines=37> */
.L_x_1254:
        /* <DEDUP_REMOVED lines=37> */
.L_x_1255:
        /* <DEDUP_REMOVED lines=37> */
.L_x_1256:
        /* <DEDUP_REMOVED lines=37> */
.L_x_1257:
        /* <DEDUP_REMOVED lines=37> */
.L_x_1258:
        /* <DEDUP_REMOVED lines=37> */
.L_x_1259:
        /* <DEDUP_REMOVED lines=37> */
.L_x_1260:
[----:B------:R-:W-:Y:S02]  /*3ac0*/  FMUL.FTZ R34, R33, R22 ;  /* 0x0000001621227220 */ /* 0x000fe40000410000 */
[----:B------:R-:W-:Y:S02]  /*3ad0*/  FADD.FTZ R27, R27, R33 ;  /* 0x000000211b1b7221 */ /* 0x000fe40000010000 */
[C---:B------:R-:W-:Y:S02]  /*3ae0*/  FFMA.FTZ R24, R31.reuse, R33, R24 ;  /* 0x000000211f187223 */ /* 0x040fe40000010018 */
[----:B------:R-:W-:Y:S02]  /*3af0*/  FFMA.FTZ R29, R31, R34, R29 ;  /* 0x000000221f1d7223 */ /* 0x000fe4000001001d */
[----:B------:R-:W-:Y:S02]  /*3b00*/  FMUL.FTZ R33, R28, R23 ;  /* 0x000000171c217220 */ /* 0x000fe40000410000 */
[----:B------:R-:W-:-:S02]  /*3b10*/  FFMA.FTZ R25, R26, R28, R25 ;  /* 0x0000001c1a197223 */ /* 0x000fc40000010019 */
[----:B------:R-:W-:Y:S01]  /*3b20*/  FFMA.FTZ R29, R26, R33, R29 ;  /* 0x000000211a1d7223 */ /* 0x000fe2000001001d */
[--C-:B------:R-:W-:Y:S01]  /*3b30*/  HADD2.F32 R26, -RZ, R2.reuse.H0_H0 ;  /* 0x20000002ff1a7230 */ /* 0x100fe20000004100 */
[----:B------:R-:W-:Y:S01]  /*3b40*/  FADD.FTZ R31, R32, R28 ;  /* 0x0000001c201f7221 */ /* 0x000fe20000010000 */
[----:B------:R-:W-:Y:S01]  /*3b50*/  HADD2.F32 R28, -RZ, R2.H1_H1 ;  /* 0x30000002ff1c7230 */ /* 0x000fe20000004100 */
[----:B------:R-:W-:Y:S01]  /*3b60*/  FADD.FTZ R30, R30, R34 ;  /* 0x000000221e1e7221 */ /* 0x000fe20000010000 */
[----:B------:R-:W-:Y:S01]  /*3b70*/  HADD2.F32 R32, -RZ, R39.H1_H1 ;  /* 0x30000027ff207230 */ /* 0x000fe20000004100 */
[----:B------:R-:W-:Y:S02]  /*3b80*/  FADD.FTZ R26, R26, -UR16 ;  /* 0x800000101a1a7e21 */ /* 0x000fe40008010000 */
[----:B------:R-:W-:Y:S02]  /*3b90*/  FADD.FTZ R28, R28, -UR16 ;  /* 0x800000101c1c7e21 */ /* 0x000fe40008010000 */
[----:B------:R-:W-:-:S02]  /*3ba0*/  FMUL.FTZ R35, R26, UR5 ;  /* 0x000000051a237c20 */ /* 0x000fc40008410000 */
[----:B------:R-:W-:Y:S01]  /*3bb0*/  FMUL.FTZ R26, R28, UR5 ;  /* 0x000000051c1a7c20 */ /* 0x000fe20008410000 */
[----:B------:R-:W-:Y:S01]  /*3bc0*/  HADD2.F32 R28, -RZ, R39.H0_H0 ;  /* 0x20000027ff1c7230 */ /* 0x000fe20000004100 */
[----:B------:R-:W-:Y:S01]  /*3bd0*/  FADD.FTZ R33, R33, R30 ;  /* 0x0000001e21217221 */ /* 0x000fe20000010000 */
        /* <DEDUP_REMOVED lines=19> */
.L_x_1261:
[----:B------:R-:W-:Y:S02]  /*3d10*/  FMUL.FTZ R34, R28, R22 ;  /* 0x000000161c227220 */ /* 0x000fe40000410000 */
[----:B------:R-:W-:Y:S01]  /*3d20*/  FADD.FTZ R30, R27, R28 ;  /* 0x0000001c1b1e7221 */ /* 0x000fe20000010000 */
[----:B------:R-:W-:Y:S01]  /*3d30*/  HADD2.F32 R27, -RZ, R0.H1_H1 ;  /* 0x30000000ff1b7230 */ /* 0x000fe20000004100 */
[C---:B------:R-:W-:Y:S02]  /*3d40*/  FFMA.FTZ R28, R35.reuse, R28, R24 ;  /* 0x0000001c231c7223 */ /* 0x040fe40000010018 */
[----:B------:R-:W-:Y:S02]  /*3d50*/  FFMA.FTZ R35, R35, R34, R29 ;  /* 0x0000002223237223 */ /* 0x000fe4000001001d */
[----:B------:R-:W-:Y:S02]  /*3d60*/  FADD.FTZ R33, R33, R34 ;  /* 0x0000002221217221 */ /* 0x000fe40000010000 */
[----:B------:R-:W-:-:S02]  /*3d70*/  FMUL.FTZ R24, R32, R23 ;  /* 0x0000001720187220 */ /* 0x000fc40000410000 */
[C---:B------:R-:W-:Y:S02]  /*3d80*/  FFMA.FTZ R29, R26.reuse, R32, R25 ;  /* 0x000000201a1d7223 */ /* 0x040fe40000010019 */
[----:B------:R-:W-:Y:S02]  /*3d90*/  FFMA.FTZ R26, R26, R24, R35 ;  /* 0x000000181a1a7223 */ /* 0x000fe40000010023 */
[----:B------:R-:W-:Y:S01]  /*3da0*/  FADD.FTZ R25, R24, R33 ;  /* 0x0000002118197221 */ /* 0x000fe20000010000 */
[----:B------:R-:W-:Y:S01]  /*3db0*/  HADD2.F32 R24, -RZ, R0.H0_H0 ;  /* 0x20000000ff187230 */ /* 0x000fe20000004100 */
[----:B------:R-:W-:Y:S02]  /*3dc0*/  FADD.FTZ R27, R27, -UR16 ;  /* 0x800000101b1b7e21 */ /* 0x000fe40008010000 */
[----:B------:R-:W-:Y:S02]  /*3dd0*/  FADD.FTZ R31, R31, R32 ;  /* 0x000000201f1f7221 */ /* 0x000fe40000010000 */
[----:B------:R-:W-:-:S02]  /*3de0*/  FADD.FTZ R24, R24, -UR16 ;  /* 0x8000001018187e21 */ /* 0x000fc40008010000 */
[----:B------:R-:W-:Y:S01]  /*3df0*/  FMUL.FTZ R32, R27, UR5 ;  /* 0x000000051b207c20 */ /* 0x000fe20008410000 */
        /* <DEDUP_REMOVED lines=22> */
.L_x_1262:
[----:B------:R-:W-:Y:S01]  /*3f60*/  FMUL.FTZ R34, R27, R22 ;  /* 0x000000161b227220 */ /* 0x000fe20000410000 */
[----:B------:R-:W0:Y:S01]  /*3f70*/  S2R R77, SR_LANEID ;  /* 0x00000000004d7919 */ /* 0x000e220000000000 */
[----:B------:R-:W-:Y:S01]  /*3f80*/  FMUL.FTZ R45, R24, R23 ;  /* 0x00000017182d7220 */ /* 0x000fe20000410000 */
[----:B------:R-:W-:Y:S01]  /*3f90*/  ISETP.NE.AND P2, PT, R17, RZ, PT ;  /* 0x000000ff1100720c */ /* 0x000fe20003f45270 */
        /* <DEDUP_REMOVED lines=88> */
.L_x_1264:
[----:B------:R-:W-:Y:S05]  /*4520*/  BSYNC B0 ;  /* 0x0000000000007941 */ /* 0x000fea0003800000 */
.L_x_1263:
        /* <DEDUP_REMOVED lines=39> */
.L_x_1266:
[----:B------:R-:W-:Y:S05]  /*47a0*/  BSYNC B0 ;  /* 0x0000000000007941 */ /* 0x000fea0003800000 */
.L_x_1265:
        /* <DEDUP_REMOVED lines=21> */
.L_x_1268:
[----:B------:R-:W-:Y:S05]  /*4900*/  BSYNC B0 ;  /* 0x0000000000007941 */ /* 0x000fea0003800000 */
.L_x_1267:
        /* <DEDUP_REMOVED lines=28> */
.L_x_1271:
[----:B------:R-:W2:Y:S01]  /*4ad0*/  LDG.E.STRONG.GPU R24, [R26.64] ;  /* 0x0000000e1a187981 */ /* 0x000ea2000c1ef900 */
[----:B------:R-:W-:Y:S01]  /*4ae0*/  YIELD ;  /* 0x0000000000007946 */ /* 0x000fe20003800000 */
[----:B--2---:R-:W-:Y:S01]  /*4af0*/  ISETP.NE.AND P0, PT, R24, R35, PT ;  /* 0x000000231800720c */ /* 0x004fe20003f05270 */
[----:B------:R-:W-:-:S12]  /*4b00*/  CCTL.IVALL ;  /* 0x00000000ff00798f */ /* 0x000fd80002000000 */
[----:B------:R-:W-:Y:S05]  /*4b10*/  @P0 BRA `(.L_x_1271) ;  /* 0xffffffb000000947 */ /* 0x000fea000383ffff */
.L_x_1270:
        /* <DEDUP_REMOVED lines=17> */
.L_x_1275:
        /* <DEDUP_REMOVED lines=115> */
.L_x_1274:
        /* <DEDUP_REMOVED lines=61> */
.L_x_1276:
[----:B------:R-:W-:-:S13]  /*5730*/  ISETP.NE.OR P0, PT, R24, RZ, P0 ;  /* 0x000000ff1800720c */ /* 0x000fda0000705670 */
[----:B------:R-:W-:Y:S05]  /*5740*/  @!P0 BRA `(.L_x_1272) ;  /* 0x000001f000008947 */ /* 0x000fea0003800000 */
.L_x_1273:
        /* <DEDUP_REMOVED lines=31> */
.L_x_1272:
        /* <DEDUP_REMOVED lines=12> */
.L_x_1278:
[----:B------:R-:W-:Y:S05]  /*5a00*/  BSYNC B0 ;  /* 0x0000000000007941 */ /* 0x000fea0003800000 */
.L_x_1277:
        /* <DEDUP_REMOVED lines=16> */
.L_x_1269:
[----:B------:R-:W-:Y:S01]  /*5b10*/  @!P2 STS.64 [0xc0], R44 ;  /* 0x0000c02cff00a388 */ /* 0x000fe20000000a00 */
[----:B-1----:R-:W-:-:S03]  /*5b20*/  HADD2.F32 R26, -RZ, R56.H0_H0 ;  /* 0x20000038ff1a7230 */ /* 0x002fc60000004100 */
[----:B------:R-:W-:Y:S01]  /*5b30*/  BAR.SYNC.DEFER_BLOCKING 0x0 ;  /* 0x0000000000007b1d */ /* 0x000fe20000010000 */
[----:B------:R-:W-:Y:S01]  /*5b40*/  HADD2.F32 R56, -RZ, R56.H1_H1 ;  /* 0x30000038ff387230 */ /* 0x000fe20000004100 */
[----:B------:R-:W-:Y:S01]  /*5b50*/  ISETP.GE.U32.AND P0, PT, R75, c[0x0][0x1e0], PT ;  /* 0x000078004b007a0c */ /* 0x000fe20003f06070 */
[----:B------:R-:W-:Y:S01]  /*5b60*/  FADD.FTZ R26, R26, -UR16 ;  /* 0x800000101a1a7e21 */ /* 0x000fe20008010000 */
[--C-:B------:R-:W-:Y:S01]  /*5b70*/  HADD2.F32 R29, -RZ, R15.reuse.H0_H0 ;  /* 0x2000000fff1d7230 */ /* 0x100fe20000004100 */
[----:B------:R-:W-:Y:S01]  /*5b80*/  ISETP.GE.U32.AND P3, PT, R74, c[0x0][0x1e0], PT ;  /* 0x000078004a007a0c */ /* 0x000fe20003f66070 */
[----:B------:R-:W-:Y:S01]  /*5b90*/  FADD.FTZ R56, R56, -UR16 ;  /* 0x8000001038387e21 */ /* 0x000fe20008010000 */
[----:B------:R-:W-:Y:S01]  /*5ba0*/  ISETP.GE.AND.EX P0, PT, R76, c[0x0][0x1e4], PT, P0 ;  /* 0x000079004c007a0c */ /* 0x000fe20003f06300 */
[----:B------:R-:W-:Y:S01]  /*5bb0*/  HADD2.F32 R15, -RZ, R15.H1_H1 ;  /* 0x3000000fff0f7230 */ /* 0x000fe20000004100 */
[----:B------:R-:W-:Y:S02]  /*5bc0*/  ISETP.GE.U32.AND P2, PT, R73, c[0x0][0x1e0], PT ;  /* 0x0000780049007a0c */ /* 0x000fe40003f46070 */
[----:B------:R-:W-:Y:S01]  /*5bd0*/  ISETP.GT.U32.OR P0, PT, R17, 0x27f, P0 ;  /* 0x0000027f1100780c */ /* 0x000fe20000704470 */
[----:B------:R-:W1:Y:S02]  /*5be0*/  LDS.64 R24, [0xc0] ;  /* 0x0000c000ff187984 */ /* 0x000e640000000a00 */
[----:B-1----:R-:W-:Y:S01]  /*5bf0*/  FMUL.FTZ R27, R24, c[0x0][0x20c] ;  /* 0x00008300181b7a20 */ /* 0x002fe20000410000 */
[--C-:B------:R-:W-:Y:S01]  /*5c00*/  HADD2.F32 R24, -RZ, R55.reuse.H1_H1 ;  /* 0x30000037ff187230 */ /* 0x100fe20000004100 */
[----:B------:R-:W-:Y:S01]  /*5c10*/  FMUL.FTZ R28, R25, c[0x0][0x20c] ;  /* 0x00008300191c7a20 */ /* 0x000fe20000410000 */
[----:B------:R-:W-:Y:S01]  /*5c20*/  HADD2.F32 R25, -RZ, R55.H0_H0 ;  /* 0x20000037ff197230 */ /* 0x000fe20000004100 */
[----:B------:R1:W2:Y:S02]  /*5c30*/  R2UR UR4, R27 ;  /* 0x000000001b0473c2 */ /* 0x0002a400000e0000 */
[----:B-1----:R-:W-:-:S02]  /*5c40*/  FMUL.FTZ R27, R26, UR5 ;  /* 0x000000051a1b7c20 */ /* 0x002fc40008410000 */
[----:B------:R-:W-:Y:S01]  /*5c50*/  FMUL.FTZ R26, R56, UR5 ;  /* 0x00000005381a7c20 */ /* 0x000fe20008410000 */
[----:B------:R-:W-:Y:S05]  /*5c60*/  @!P4 BRA `(.L_x_1279) ;  /* 0x000001200000c947 */ /* 0x000fea0003800000 */
        /* <DEDUP_REMOVED lines=8> */
[----:B0--3--:R-:W-:-:S07]  /*5cf0*/  FADD.FTZ R44, R35, 1 ;  /* 0x3f800000232c7421 */ /* 0x009fce0000010000 */
[----:B------:R-:W0:Y:S01]  /*5d00*/  MUFU.RCP R45, R44 ;  /* 0x0000002c002d7308 */ /* 0x000e220000001000 */
[----:B-1----:R-:W-:Y:S02]  /*5d10*/  FMUL.FTZ R25, R25, R34 ;  /* 0x0000002219197220 */ /* 0x002fe40000410000 */
[----:B------:R-:W-:-:S04]  /*5d20*/  FADD.FTZ R34, -R34, 1 ;  /* 0x3f80000022227421 */ /* 0x000fc80000010100 */
[----:B------:R-:W-:Y:S02]  /*5d30*/  FFMA.FTZ R34, R31, R34, 1 ;  /* 0x3f8000001f227423 */ /* 0x000fe40000010022 */
[----:B0-----:R-:W-:Y:S02]  /*5d40*/  FMUL.FTZ R24, R24, R45 ;  /* 0x0000002d18187220 */ /* 0x001fe40000410000 */
[----:B------:R-:W-:Y:S02]  /*5d50*/  FADD.FTZ R45, -R45, 1 ;  /* 0x3f8000002d2d7421 */ /* 0x000fe40000010100 */
[----:B------:R-:W-:Y:S02]  /*5d60*/  FMUL.FTZ R25, R25, R34 ;  /* 0x0000002219197220 */ /* 0x000fe40000410000 */
[----:B------:R-:W-:-:S04]  /*5d70*/  FFMA.FTZ R45, R30, R45, 1 ;  /* 0x3f8000001e2d7423 */ /* 0x000fc8000001002d */
[----:B------:R-:W-:Y:S02]  /*5d80*/  FMUL.FTZ R24, R24, R45 ;  /* 0x0000002d18187220 */ /* 0x000fe40000410000 */
.L_x_1279:
[----:B------:R-:W-:Y:S01]  /*5d90*/  BSSY B0, `(.L_x_1280) ;  /* 0x0000012000007945 */ /* 0x000fe20003800000 */
[----:B------:R-:W-:Y:S05]  /*5da0*/  @!P1 BRA `(.L_x_1281) ;  /* 0x0000010000009947 */ /* 0x000fea0003800000 */
[--C-:B--2---:R-:W-:Y:S02]  /*5db0*/  FFMA.FTZ R27, R27, UR4, R28.reuse ;  /* 0x000000041b1b7c23 */ /* 0x104fe4000801001c */
[----:B------:R-:W-:Y:S02]  /*5dc0*/  FFMA.FTZ R26, R26, UR4, R28 ;  /* 0x000000041a1a7c23 */ /* 0x000fe4000801001c */
[----:B------:R-:W-:Y:S01]  /*5dd0*/  FFMA.FTZ R27, R25, R22, -R27 ;  /* 0x00000016191b7223 */ /* 0x000fe2000001081b */
[----:B------:R-:W-:Y:S01]  /*5de0*/  MOV R25, R21 ;  /* 0x0000001500197202 */ /* 0x000fe20000000f00 */
[----:B------:R-:W-:Y:S01]  /*5df0*/  FFMA.FTZ R26, R24, R23, -R26 ;  /* 0x00000017181a7223 */ /* 0x000fe2000001081a */
[----:B------:R-:W-:Y:S01]  /*5e00*/  MOV R24, R18 ;  /* 0x0000001200187202 */ /* 0x000fe20000000f00 */
[----:B------:R-:W-:Y:S02]  /*5e10*/  IMAD R31, R93, c[0x0][0x1d8], RZ ;  /* 0x000076005d1f7a24 */ /* 0x000fe400078e02ff */
[----:B------:R-:W-:-:S02]  /*5e20*/  FMUL.FTZ R30, R26, UR5 ;  /* 0x000000051a1e7c20 */ /* 0x000fc40008410000 */
[----:B------:R-:W-:-:S04]  /*5e30*/  IMAD.WIDE.U32 R24, R16, c[0x0][0x1d8], R24 ;  /* 0x0000760010187a25 */ /* 0x000fc800078e0018 */
[----:B------:R-:W-:Y:S01]  /*5e40*/  IMAD R33, R16, c[0x0][0x1dc], R31 ;  /* 0x0000770010217a24 */ /* 0x000fe200078e021f */
[----:B------:R-:W-:Y:S01]  /*5e50*/  LEA R26, P5, R24, c[0x0][0x160], 0x1 ;  /* 0x00005800181a7a11 */ /* 0x000fe200078a08ff */
[----:B------:R-:W-:-:S03]  /*5e60*/  FMUL.FTZ R31, R27, UR5 ;  /* 0x000000051b1f7c20 */ /* 0x000fc60008410000 */
[----:B------:R-:W-:Y:S02]  /*5e70*/  IADD3 R33, R25, R33, RZ ;  /* 0x0000002119217210 */ /* 0x000fe40007ffe0ff */
[----:B------:R-:W-:Y:S02]  /*5e80*/  F2FP.PACK_AB R25, R30, R31 ;  /* 0x0000001f1e19723e */ /* 0x000fe400000000ff */
[----:B------:R-:W-:-:S05]  /*5e90*/  LEA.HI.X R27, R24, c[0x0][0x164], R33, 0x1, P5 ;  /* 0x00005900181b7a11 */ /* 0x000fca00028f0c21 */
[----:B------:R1:W-:Y:S02]  /*5ea0*/  STG.E [R26.64], R25 ;  /* 0x000000191a007986 */ /* 0x0003e4000c10190e */
.L_x_1281:
[----:B------:R-:W-:Y:S05]  /*5eb0*/  BSYNC B0 ;  /* 0x0000000000007941 */ /* 0x000fea0003800000 */
.L_x_1280:
[----:B------:R-:W-:Y:S01]  /*5ec0*/  FADD.FTZ R29, R29, -UR16 ;  /* 0x800000101d1d7e21 */ /* 0x000fe20008010000 */
[--C-:B-1----:R-:W-:Y:S01]  /*5ed0*/  HADD2.F32 R27, -RZ, R54.reuse.H0_H0 ;  /* 0x20000036ff1b7230 */ /* 0x102fe20000004100 */
[----:B------:R-:W-:Y:S01]  /*5ee0*/  FADD.FTZ R24, R15, -UR16 ;  /* 0x800000100f187e21 */ /* 0x000fe20008010000 */
[----:B------:R-:W-:Y:S01]  /*5ef0*/  HADD2.F32 R54, -RZ, R54.H1_H1 ;  /* 0x30000036ff367230 */ /* 0x000fe20000004100 */
[----:B------:R-:W-:Y:S02]  /*5f00*/  FMUL.FTZ R15, R29, UR5 ;  /* 0x000000051d0f7c20 */ /* 0x000fe40008410000 */
[----:B------:R-:W-:Y:S01]  /*5f10*/  FMUL.FTZ R24, R24, UR5 ;  /* 0x0000000518187c20 */ /* 0x000fe20008410000 */
[----:B------:R-:W-:Y:S05]  /*5f20*/  @!P4 BRA `(.L_x_1282) ;  /* 0x000001200000c947 */ /* 0x000fea0003800000 */
[----:B------:R-:W-:Y:S02]  /*5f30*/  FFMA.FTZ R26, R15, R22, R36 ;  /* 0x000000160f1a7223 */ /* 0x000fe40000010024 */
[----:B------:R-:W-:Y:S02]  /*5f40*/  FFMA.FTZ R25, R24, R23, R37 ;  /* 0x0000001718197223 */ /* 0x000fe40000010025 */
[----:B------:R-:W-:-:S02]  /*5f50*/  FMUL.FTZ R29, R26, -1.4426950216293334961 ;  /* 0xbfb8aa3b1a1d7820 */ /* 0x000fc40000410000 */
        /* <DEDUP_REMOVED lines=15> */
.L_x_1282:
        /* <DEDUP_REMOVED lines=16> */
[----:B------:R-:W-:-:S05]  /*6150*/  F2FP.PACK_AB R15, R15, R30 ;  /* 0x0000001e0f0f723e */ /* 0x000fca00000000ff */
[----:B------:R1:W-:Y:S02]  /*6160*/  STG.E [R26.64], R15 ;  /* 0x0000000f1a007986 */ /* 0x0003e4000c10190e */
.L_x_1284:
[----:B------:R-:W-:Y:S05]  /*6170*/  BSYNC B0 ;  /* 0x0000000000007941 */ /* 0x000fea0003800000 */
.L_x_1283:
[--C-:B------:R-:W-:Y:S01]  /*6180*/  HADD2.F32 R25, -RZ, R14.reuse.H0_H0 ;  /* 0x2000000eff197230 */ /* 0x100fe20000004100 */
[----:B------:R-:W-:Y:S01]  /*6190*/  ISETP.GE.AND.EX P3, PT, R78, c[0x0][0x1e4], PT, P3 ;  /* 0x000079004e007a0c */ /* 0x000fe20003f66330 */
[----:B------:R-:W-:Y:S01]  /*61a0*/  HADD2.F32 R14, -RZ, R14.H1_H1 ;  /* 0x3000000eff0e7230 */ /* 0x000fe20000004100 */
[----:B------:R-:W-:Y:S01]  /*61b0*/  ISETP.GE.AND.EX P5, PT, R79, c[0x0][0x1e4], PT, P2 ;  /* 0x000079004f007a0c */ /* 0x000fe20003fa6320 */
[----:B-1----:R-:W-:Y:S01]  /*61c0*/  HADD2.F32 R26, -RZ, R13.H0_H0 ;  /* 0x2000000dff1a7230 */ /* 0x002fe20000004100 */
[----:B------:R-:W-:Y:S01]  /*61d0*/  FADD.FTZ R25, R25, -UR16 ;  /* 0x8000001019197e21 */ /* 0x000fe20008010000 */
[----:B------:R-:W-:Y:S01]  /*61e0*/  ISETP.GE.U32.AND P0, PT, R72, c[0x0][0x1e0], PT ;  /* 0x0000780048007a0c */ /* 0x000fe20003f06070 */
[----:B------:R-:W-:Y:S01]  /*61f0*/  FADD.FTZ R14, R14, -UR16 ;  /* 0x800000100e0e7e21 */ /* 0x000fe20008010000 */
[----:B------:R-:W-:Y:S01]  /*6200*/  ISETP.GE.U32.AND P2, PT, R71, c[0x0][0x1e0], PT ;  /* 0x0000780047007a0c */ /* 0x000fe20003f46070 */
[--C-:B------:R-:W-:Y:S01]  /*6210*/  HADD2.F32 R15, -RZ, R53.reuse.H0_H0 ;  /* 0x20000035ff0f7230 */ /* 0x100fe20000004100 */
[C---:B------:R-:W-:Y:S01]  /*6220*/  ISETP.GT.U32.OR P3, PT, R17.reuse, 0x27f, P3 ;  /* 0x0000027f1100780c */ /* 0x040fe20001f64470 */
[----:B------:R-:W-:Y:S01]  /*6230*/  HADD2.F32 R24, -RZ, R53.H1_H1 ;  /* 0x30000035ff187230 */ /* 0x000fe20000004100 */
[----:B------:R-:W-:Y:S01]  /*6240*/  ISETP.GT.U32.OR P5, PT, R17, 0x27f, P5 ;  /* 0x0000027f1100780c */ /* 0x000fe20002fa4470 */
[----:B------:R-:W-:Y:S01]  /*6250*/  HADD2.F32 R13, -RZ, R13.H1_H1 ;  /* 0x3000000dff0d7230 */ /* 0x000fe20000004100 */
[----:B------:R-:W-:-:S02]  /*6260*/  FMUL.FTZ R25, R25, UR5 ;  /* 0x0000000519197c20 */ /* 0x000fc40008410000 */
        /* <DEDUP_REMOVED lines=20> */
.L_x_1285:
        /* <DEDUP_REMOVED lines=15> */
[----:B------:R-:W-:Y:S02]  /*64a0*/  F2FP.PACK_AB R27, R27, R30 ;  /* 0x0000001e1b1b723e */ /* 0x000fe400000000ff */
[----:B------:R-:W-:-:S05]  /*64b0*/  LEA.HI.X R25, R14, c[0x0][0x164], R29, 0x1, P3 ;  /* 0x000059000e197a11 */ /* 0x000fca00018f0c1d */
[----:B------:R1:W-:Y:S04]  /*64c0*/  STG.E [R24.64], R27 ;  /* 0x0000001b18007986 */ /* 0x0003e8000c10190e */
.L_x_1287:
[----:B------:R-:W-:Y:S05]  /*64d0*/  BSYNC B0 ;  /* 0x0000000000007941 */ /* 0x000fea0003800000 */
.L_x_1286:
[----:B------:R-:W-:Y:S02]  /*64e0*/  FADD.FTZ R26, R26, -UR16 ;  /* 0x800000101a1a7e21 */ /* 0x000fe40008010000 */
[----:B------:R-:W-:Y:S01]  /*64f0*/  FADD.FTZ R14, R13, -UR16 ;  /* 0x800000100d0e7e21 */ /* 0x000fe20008010000 */
[--C-:B------:R-:W-:Y:S01]  /*6500*/  HADD2.F32 R13, -RZ, R52.reuse.H0_H0 ;  /* 0x20000034ff0d7230 */ /* 0x100fe20000004100 */
[----:B------:R-:W-:Y:S01]  /*6510*/  FMUL.FTZ R33, R26, UR5 ;  /* 0x000000051a217c20 */ /* 0x000fe20008410000 */
[----:B------:R-:W-:Y:S01]  /*6520*/  HADD2.F32 R52, -RZ, R52.H1_H1 ;  /* 0x30000034ff347230 */ /* 0x000fe20000004100 */
[----:B------:R-:W-:Y:S01]  /*6530*/  FMUL.FTZ R32, R14, UR5 ;  /* 0x000000050e207c20 */ /* 0x000fe20008410000 */
[----:B------:R-:W-:Y:S05]  /*6540*/  @!P4 BRA `(.L_x_1288) ;  /* 0x000001200000c947 */ /* 0x000fea0003800000 */
[----:B------:R-:W-:Y:S02]  /*6550*/  FFMA.FTZ R15, R32, R23, R37 ;  /* 0x00000017200f7223 */ /* 0x000fe40000010025 */
[----:B------:R-:W-:Y:S02]  /*6560*/  FFMA.FTZ R14, R33, R22, R36 ;  /* 0x00000016210e7223 */ /* 0x000fe40000010024 */
[----:B-1----:R-:W-:-:S02]  /*6570*/  FMUL.FTZ R27, R15, -1.4426950216293334961 ;  /* 0xbfb8aa3b0f1b7820 */ /* 0x002fc40000410000 */
        /* <DEDUP_REMOVED lines=15> */
.L_x_1288:
        /* <DEDUP_REMOVED lines=18> */
.L_x_1290:
[----:B------:R-:W-:Y:S05]  /*6790*/  BSYNC B0 ;  /* 0x0000000000007941 */ /* 0x000fea0003800000 */
.L_x_1289:
        /* <DEDUP_REMOVED lines=35> */
.L_x_1291:
        /* <DEDUP_REMOVED lines=18> */
.L_x_1293:
[----:B------:R-:W-:Y:S05]  /*6af0*/  BSYNC B0 ;  /* 0x0000000000007941 */ /* 0x000fea0003800000 */
.L_x_1292:
        /* <DEDUP_REMOVED lines=25> */
.L_x_1294:
        /* <DEDUP_REMOVED lines=18> */
.L_x_1296:
[----:B------:R-:W-:Y:S05]  /*6db0*/  BSYNC B0 ;  /* 0x0000000000007941 */ /* 0x000fea0003800000 */
.L_x_1295:
        /* <DEDUP_REMOVED lines=35> */
.L_x_1297:
        /* <DEDUP_REMOVED lines=18> */
.L_x_1299:
[----:B------:R-:W-:Y:S05]  /*7110*/  BSYNC B0 ;  /* 0x0000000000007941 */ /* 0x000fea0003800000 */
.L_x_1298:
        /* <DEDUP_REMOVED lines=25> */
.L_x_1300:
        /* <DEDUP_REMOVED lines=15> */
[----:B------:R-:W-:Y:S02]  /*73a0*/  F2FP.PACK_AB R9, R9, R14 ;  /* 0x0000000e0909723e */ /* 0x000fe400000000ff */
[----:B------:R-:W-:-:S05]  /*73b0*/  LEA.HI.X R13, R10, c[0x0][0x164], R13, 0x1, P3 ;  /* 0x000059000a0d7a11 */ /* 0x000fca00018f0c0d */
[----:B------:R1:W-:Y:S04]  /*73c0*/  STG.E [R12.64], R9 ;  /* 0x000000090c007986 */ /* 0x0003e8000c10190e */
.L_x_1302:
[----:B------:R-:W-:Y:S05]  /*73d0*/  BSYNC B0 ;  /* 0x0000000000007941 */ /* 0x000fea0003800000 */
.L_x_1301:
        /* <DEDUP_REMOVED lines=35> */
.L_x_1303:
        /* <DEDUP_REMOVED lines=18> */
.L_x_1305:
[----:B------:R-:W-:Y:S05]  /*7730*/  BSYNC B0 ;  /* 0x0000000000007941 */ /* 0x000fea0003800000 */
.L_x_1304:
        /* <DEDUP_REMOVED lines=25> */
.L_x_1306:
        /* <DEDUP_REMOVED lines=18> */
.L_x_1308:
[----:B------:R-:W-:Y:S05]  /*79f0*/  BSYNC B0 ;  /* 0x0000000000007941 */ /* 0x000fea0003800000 */
.L_x_1307:
[--C-:B------:R-:W-:Y:S01]  /*7a00*/  HADD2.F32 R8, -RZ, R6.reuse.H0_H0 ;  /* 0x20000006ff087230 */ /* 0x100fe20000004100 */
[----:B------:R-:W-:Y:S01]  /*7a10*/  ISETP.GE.AND.EX P3, PT, R89, c[0x0][0x1e4], PT, P3 ;  /* 0x0000790059007a0c */ /* 0x000fe20003f66330 */
[----:B------:R-:W-:Y:S01]  /*7a20*/  HADD2.F32 R9, -RZ, R6.H1_H1 ;  /* 0x30000006ff097230 */ /* 0x000fe20000004100 */
[----:B------:R-:W-:Y:S01]  /*7a30*/  ISETP.GE.AND.EX P5, PT, R86, c[0x0][0x1e4], PT, P0 ;  /* 0x0000790056007a0c */ /* 0x000fe20003fa6300 */
[--C-:B-1----:R-:W-:Y:S01]  /*7a40*/  HADD2.F32 R7, -RZ, R43.reuse.H0_H0 ;  /* 0x2000002bff077230 */ /* 0x102fe20000004100 */
[----:B------:R-:W-:Y:S01]  /*7a50*/  FADD.FTZ R8, R8, -UR16 ;  /* 0x8000001008087e21 */ /* 0x000fe20008010000 */
[----:B------:R-:W-:Y:S01]  /*7a60*/  ISETP.GE.U32.AND P2, PT, R64, c[0x0][0x1e0], PT ;  /* 0x0000780040007a0c */ /* 0x000fe20003f46070 */
[----:B------:R-:W-:Y:S01]  /*7a70*/  FADD.FTZ R9, R9, -UR16 ;  /* 0x8000001009097e21 */ /* 0x000fe20008010000 */
[----:B------:R-:W-:Y:S01]  /*7a80*/  ISETP.GE.U32.AND P0, PT, R63, c[0x0][0x1e0], PT ;  /* 0x000078003f007a0c */ /* 0x000fe20003f06070 */
[----:B------:R-:W-:Y:S01]  /*7a90*/  HADD2.F32 R6, -RZ, R43.H1_H1 ;  /* 0x3000002bff067230 */ /* 0x000fe20000004100 */
[C---:B------:R-:W-:Y:S01]  /*7aa0*/  ISETP.GT.U32.OR P3, PT, R17.reuse, 0x27f, P3 ;  /* 0x0000027f1100780c */ /* 0x040fe20001f64470 */
[--C-:B------:R-:W-:Y:S01]  /*7ab0*/  HADD2.F32 R26, -RZ, R5.reuse.H0_H0 ;  /* 0x20000005ff1a7230 */ /* 0x100fe20000004100 */
        /* <DEDUP_REMOVED lines=23> */
.L_x_1309:
        /* <DEDUP_REMOVED lines=18> */
.L_x_1311:
[----:B------:R-:W-:Y:S05]  /*7d50*/  BSYNC B0 ;  /* 0x0000000000007941 */ /* 0x000fea0003800000 */
.L_x_1310:
        /* <DEDUP_REMOVED lines=25> */
.L_x_1312:
        /* <DEDUP_REMOVED lines=18> */
.L_x_1314:
[----:B------:R-:W-:Y:S05]  /*8010*/  BSYNC B0 ;  /* 0x0000000000007941 */ /* 0x000fea0003800000 */
.L_x_1313:
        /* <DEDUP_REMOVED lines=35> */
.L_x_1315:
        /* <DEDUP_REMOVED lines=18> */
.L_x_1317:
[----:B------:R-:W-:Y:S05]  /*8370*/  BSYNC B0 ;  /* 0x0000000000007941 */ /* 0x000fea0003800000 */
.L_x_1316:
        /* <DEDUP_REMOVED lines=25> */
.L_x_1318:
        /* <DEDUP_REMOVED lines=18> */
.L_x_1320:
[----:B------:R-:W-:Y:S05]  /*8630*/  BSYNC B0 ;  /* 0x0000000000007941 */ /* 0x000fea0003800000 */
.L_x_1319:
[--C-:B-1----:R-:W-:Y:S01]  /*8640*/  HADD2.F32 R4, -RZ, R2.reuse.H0_H0 ;  /* 0x20000002ff047230 */ /* 0x102fe20000004100 */
[----:B------:R-:W-:Y:S01]  /*8650*/  ISETP.GE.AND.EX P3, PT, R82, c[0x0][0x1e4], PT, P3 ;  /* 0x0000790052007a0c */ /* 0x000fe20003f66330 */
[----:B------:R-:W-:Y:S01]  /*8660*/  HADD2.F32 R5, -RZ, R2.H1_H1 ;  /* 0x30000002ff057230 */ /* 0x000fe20000004100 */
[----:B------:R-:W-:Y:S01]  /*8670*/  ISETP.GE.AND.EX P0, PT, R81, c[0x0][0x1e4], PT, P0 ;  /* 0x0000790051007a0c */ /* 0x000fe20003f06300 */
[--C-:B------:R-:W-:Y:S01]  /*8680*/  HADD2.F32 R3, -RZ, R39.reuse.H0_H0 ;  /* 0x20000027ff037230 */ /* 0x100fe20000004100 */
[----:B------:R-:W-:Y:S01]  /*8690*/  FADD.FTZ R4, R4, -UR16 ;  /* 0x8000001004047e21 */ /* 0x000fe20008010000 */
[----:B------:R-:W-:Y:S01]  /*86a0*/  ISETP.GT.U32.OR P3, PT, R17, 0x27f, P3 ;  /* 0x0000027f1100780c */ /* 0x000fe20001f64470 */
[----:B------:R-:W-:Y:S01]  /*86b0*/  FADD.FTZ R5, R5, -UR16 ;  /* 0x8000001005057e21 */ /* 0x000fe20008010000 */
[----:B------:R-:W-:Y:S01]  /*86c0*/  ISETP.GT.U32.OR P0, PT, R17, 0x27f, P0 ;  /* 0x0000027f1100780c */ /* 0x000fe20000704470 */
[----:B------:R-:W-:Y:S01]  /*86d0*/  HADD2.F32 R2, -RZ, R39.H1_H1 ;  /* 0x30000027ff027230 */ /* 0x000fe20000004100 */
[----:B------:R-:W-:Y:S01]  /*86e0*/  FMUL.FTZ R15, R4, UR5 ;  /* 0x00000005040f7c20 */ /* 0x000fe20008410000 */
[--C-:B------:R-:W-:Y:S01]  /*86f0*/  HADD2.F32 R12, -RZ, R0.reuse.H0_H0 ;  /* 0x20000000ff0c7230 */ /* 0x100fe20000004100 */
[----:B------:R-:W-:Y:S01]  /*8700*/  FMUL.FTZ R10, R5, UR5 ;  /* 0x00000005050a7c20 */ /* 0x000fe20008410000 */
[----:B------:R-:W-:Y:S01]  /*8710*/  HADD2.F32 R14, -RZ, R0.H1_H1 ;  /* 0x30000000ff0e7230 */ /* 0x000fe20000004100 */
        /* <DEDUP_REMOVED lines=19> */
.L_x_1321:
        /* <DEDUP_REMOVED lines=14> */
[----:B------:R-:W-:Y:S02]  /*8930*/  LEA R2, P2, R4, c[0x0][0x160], 0x1 ;  /* 0x0000580004027a11 */ /* 0x000fe400078408ff */
[----:B------:R-:W-:Y:S02]  /*8940*/  F2FP.PACK_AB R5, R0, R7 ;  /* 0x000000070005723e */ /* 0x000fe400000000ff */
[----:B------:R-:W-:-:S05]  /*8950*/  LEA.HI.X R3, R4, c[0x0][0x164], R9, 0x1, P2 ;  /* 0x0000590004037a11 */ /* 0x000fca00010f0c09 */
[----:B------:R1:W-:Y:S04]  /*8960*/  STG.E [R2.64], R5 ;  /* 0x0000000502007986 */ /* 0x0003e8000c10190e */
.L_x_1323:
[----:B------:R-:W-:Y:S05]  /*8970*/  BSYNC B0 ;  /* 0x0000000000007941 */ /* 0x000fea0003800000 */
.L_x_1322:
        /* <DEDUP_REMOVED lines=25> */
.L_x_1324:
        /* <DEDUP_REMOVED lines=15> */
[----:B------:R-:W-:-:S05]  /*8c00*/  F2FP.PACK_AB R5, R5, R0 ;  /* 0x000000000505723e */ /* 0x000fca00000000ff */
[----:B------:R1:W-:Y:S02]  /*8c10*/  STG.E [R2.64], R5 ;  /* 0x0000000502007986 */ /* 0x0003e4000c10190e */
.L_x_1326:
[----:B------:R-:W-:Y:S05]  /*8c20*/  BSYNC B0 ;  /* 0x0000000000007941 */ /* 0x000fea0003800000 */
.L_x_1325:
[----:B--2---:R-:W-:Y:S01]  /*8c30*/  ULDC UR4, c[0x0][0x10] ;  /* 0x0000040000047ab9 */ /* 0x004fe20000000800 */
[----:B------:R-:W-:Y:S01]  /*8c40*/  IADD3 R58, R58, 0x1, RZ ;  /* 0x000000013a3a7810 */ /* 0x000fe20007ffe0ff */
[----:B------:R-:W-:-:S04]  /*8c50*/  UIADD3 UR7, UR7, UR4, URZ ;  /* 0x0000000407077290 */ /* 0x000fc8000fffe03f */
[----:B------:R-:W-:-:S06]  /*8c60*/  UISETP.GE.AND UP0, UPT, UR7, UR6, UPT ;  /* 0x000000060700728c */ /* 0x000fcc000bf06270 */
[----:B------:R-:W-:-:S13]  /*8c70*/  PLOP3.LUT P0, PT, PT, PT, UP0, 0x80, 0x0 ;  /* 0x000000000000781c */ /* 0x000fda0003f0f008 */
[----:B------:R-:W-:Y:S01]  /*8c80*/  @P0 CALL.REL.NOINC `(.L_x_1244) ;  /* 0x0000001000000944 */ /* 0x000fe20003c00000 */
[----:B------:R-:W-:Y:S05]  /*8c90*/  BRA `(.L_x_1327) ;  /* 0xffff76d000007947 */ /* 0x000fea000383ffff */
.L_x_1244:
        /* <DEDUP_REMOVED lines=18> */
.L_x_1329:
[----:B------:R-:W-:Y:S05]  /*8dc0*/  BSYNC B0 ;  /* 0x0000000000007941 */ /* 0x000fea0003800000 */
.L_x_1328:
        /* <DEDUP_REMOVED lines=11> */
.L_x_1331:
[----:B------:R-:W2:Y:S01]  /*8e80*/  LDG.E.STRONG.GPU R5, [R2.64] ;  /* 0x0000000e02057981 */ /* 0x000ea2000c1ef900 */
[----:B------:R-:W-:Y:S01]  /*8e90*/  YIELD ;  /* 0x0000000000007946 */ /* 0x000fe20003800000 */
[----:B--2---:R-:W-:Y:S01]  /*8ea0*/  ISETP.NE.AND P0, PT, R5, R0, PT ;  /* 0x000000000500720c */ /* 0x004fe20003f05270 */
[----:B------:R-:W-:-:S12]  /*8eb0*/  CCTL.IVALL ;  /* 0x00000000ff00798f */ /* 0x000fd80002000000 */
[----:B------:R-:W-:Y:S05]  /*8ec0*/  @P0 BRA `(.L_x_1331) ;  /* 0xffffffb000000947 */ /* 0x000fea000383ffff */
.L_x_1330:
        /* <DEDUP_REMOVED lines=25> */
.L_x_1332:
[----:B------:R-:W-:-:S04]  /*9060*/  LEA R6, P0, R17, c[0x0][0x1b8], 0x2 ;  /* 0x00006e0011067a11 */ /* 0x000fc800078010ff */
[----:B------:R-:W-:Y:S02]  /*9070*/  LEA.HI.X R7, R17, c[0x0][0x1bc], R16, 0x2, P0 ;  /* 0x00006f0011077a11 */ /* 0x000fe400000f1410 */
[-C--:B------:R-:W-:Y:S02]  /*9080*/  LEA R8, P0, R20, R6.reuse, 0x2 ;  /* 0x0000000614087211 */ /* 0x080fe400078010ff */
[-C--:B------:R-:W-:Y:S01]  /*9090*/  LEA R12, P1, R22, R6.reuse, 0x2 ;  /* 0x00000006160c7211 */ /* 0x080fe200078210ff */
[----:B-1----:R-:W2:Y:S01]  /*90a0*/  LDG.E R14, [R6.64] ;  /* 0x0000000e060e7981 */ /* 0x002ea2000c1e1900 */
        /* <DEDUP_REMOVED lines=18> */
.L_x_1333:
        /* <DEDUP_REMOVED lines=11> */
.L_x_5601:


//--------------------- .text._Z35group_norm_nhwc_bwd_one_pass_kernelI11Fp16IOFp32WLi256ELi160ELi640EEv26Group_norm_nhwc_bwd_params --------------------------
	.section	.text._Z35group_norm_nhwc_bwd_one_pass_kernelI11Fp16IOFp32WLi256ELi160ELi640EEv26Group_norm_nhwc_bwd_params,"ax",@progbits
	.sectioninfo	@"SHI_REGISTERS=96"
	.align	128
        .global         _Z35group_norm_nhwc_bwd_one_pass_kernelI11Fp16IOFp32WLi256ELi160ELi640EEv26Group_norm_nhwc_bwd_params
        .type           _Z35group_norm_nhwc_bwd_one_pass_kernelI11Fp16IOFp32WLi256ELi160ELi640EEv26Group_norm_nhwc_bwd_params,@function
        .size           _Z35group_norm_nhwc_bwd_one_pass_kernelI11Fp16IOFp32WLi256ELi160ELi640EEv26Group_norm_nhwc_bwd_params,(.L_x_5602 - _Z35group_norm_nhwc_bwd_one_pass_kernelI11Fp16IOFp32WLi256ELi160ELi640EEv26Group_norm_nhwc_bwd_params)
        .other          _Z35group_norm_nhwc_bwd_one_pass_kernelI11Fp16IOFp32WLi256ELi160ELi640EEv26Group_norm_nhwc_bwd_params,@"STO_CUDA_ENTRY STV_DEFAULT"
_Z35group_norm_nhwc_bwd_one_pass_kernelI11Fp16IOFp32WLi256ELi160ELi640EEv26Group_norm_nhwc_bwd_params:
.text._Z35group_norm_nhwc_bwd_one_pass_kernelI11Fp16IOFp32WLi256ELi160ELi640EEv26Group_norm_nhwc_bwd_params:
        /* <DEDUP_REMOVED lines=74> */
.L_x_1481:
        /* <DEDUP_REMOVED lines=235> */
[----:B------:R0:W5:Y:S01]  /*1350*/  @!P5 LDG.E R47, [R8.64] ;  /* 0x00000012082fd981 */ /* 0x000162000c1e1900 */
[----:B------:R-:W-:Y:S02]  /*1360*/  @!P5 IADD3.X R5, R17, c[0x0][0x17c], RZ, P2, !PT ;  /* 0x00005f001105da10 */ /* 0x000fe400017fe4ff */
        /* <DEDUP_REMOVED lines=13> */
[----:B0-----:R-:W-:Y:S02]  /*1440*/  @!P3 IADD3 R6, P4, R12, c[0x0][0x178], RZ ;  /* 0x00005e000c06ba10 */ /* 0x001fe40007f9e0ff */
        /* <DEDUP_REMOVED lines=36> */
[----:B------:R-:W-:Y:S01]  /*1690*/  ISETP.GE.U32.AND P2, PT, R24, c[0x0][0x1e0], PT ;  /* 0x0000780018007a0c */ /* 0x000fe20003f46070 */
[----:B------:R-:W-:Y:S01]  /*16a0*/  @!P4 IMAD R15, R32, c[0x0][0x1d8], RZ ;  /* 0x00007600200fca24 */ /* 0x000fe200078e02ff */
[----:B------:R-:W-:-:S02]  /*16b0*/  SHF.R.S32.HI R26, RZ, 0x1f, R24 ;  /* 0x0000001fff1a7819 */ /* 0x000fc40000011418 */
[-C--:B------:R-:W-:Y:S02]  /*16c0*/  @!P4 MOV R12, R18.reuse ;  /* 0x00000012000cc202 */ /* 0x080fe40000000f00 */
[-C--:B------:R-:W-:Y:S01]  /*16d0*/  @!P4 MOV R13, R21.reuse ;  /* 0x00000015000dc202 */ /* 0x080fe20000000f00 */
[----:B------:R-:W-:Y:S01]  /*16e0*/  @!P3 IMAD R0, R31, c[0x0][0x1d8], RZ ;  /* 0x000076001f00ba24 */ /* 0x000fe200078e02ff */
[----:B------:R-:W-:Y:S02]  /*16f0*/  ISETP.GT.U32.OR P6, PT, R3, 0x27f, P6 ;  /* 0x0000027f0300780c */ /* 0x000fe400037c4470 */
[-C--:B-1----:R-:W-:Y:S02]  /*1700*/  @!P3 MOV R8, R18.reuse ;  /* 0x000000120008b202 */ /* 0x082fe40000000f00 */
[-C--:B------:R-:W-:Y:S01]  /*1710*/  @!P3 MOV R9, R21.reuse ;  /* 0x000000150009b202 */ /* 0x080fe20000000f00 */
[----:B------:R-:W-:Y:S01]  /*1720*/  @!P5 IMAD R14, R33, c[0x0][0x1d8], RZ ;  /* 0x00007600210eda24 */ /* 0x000fe200078e02ff */
[----:B------:R-:W-:Y:S01]  /*1730*/  ISETP.GE.AND.EX P2, PT, R26, c[0x0][0x1e4], PT, P2 ;  /* 0x000079001a007a0c */ /* 0x000fe20003f46320 */
[----:B------:R-:W-:Y:S01]  /*1740*/  @!P4 IMAD R15, R29, c[0x0][0x1dc], R15 ;  /* 0x000077001d0fca24 */ /* 0x000fe200078e020f */
[----:B------:R-:W-:Y:S01]  /*1750*/  @!P5 MOV R10, R18 ;  /* 0x00000012000ad202 */ /* 0x000fe20000000f00 */
[----:B------:R1:W5:Y:S01]  /*1760*/  @!P0 LDG.E R83, [R6.64] ;  /* 0x0000001206538981 */ /* 0x000362000c1e1900 */
[----:B------:R-:W-:Y:S01]  /*1770*/  ISETP.GT.U32.OR P2, PT, R3, 0x27f, P2 ;  /* 0x0000027f0300780c */ /* 0x000fe20001744470 */
[----:B------:R-:W-:Y:S01]  /*1780*/  @!P4 IMAD.WIDE.U32 R12, R29, c[0x0][0x1d8], R12 ;  /* 0x000076001d0cca25 */ /* 0x000fe200078e000c */
[----:B------:R-:W-:-:S03]  /*1790*/  @!P5 MOV R11, R21 ;  /* 0x00000015000bd202 */ /* 0x000fc60000000f00 */
[C---:B------:R-:W-:Y:S02]  /*17a0*/  @!P3 IMAD R0, R28.reuse, c[0x0][0x1dc], R0 ;  /* 0x000077001c00ba24 */ /* 0x040fe400078e0200 */
[----:B------:R-:W-:Y:S01]  /*17b0*/  @!P3 IMAD.WIDE.U32 R8, R28, c[0x0][0x1d8], R8 ;  /* 0x000076001c08ba25 */ /* 0x000fe200078e0008 */
[----:B------:R-:W-:Y:S02]  /*17c0*/  @!P4 IADD3 R13, R13, R15, RZ ;  /* 0x0000000f0d0dc210 */ /* 0x000fe40007ffe0ff */
[----:B0-----:R-:W-:Y:S01]  /*17d0*/  @!P6 MOV R4, R18 ;  /* 0x000000120004e202 */ /* 0x001fe20000000f00 */
[C---:B------:R-:W-:Y:S01]  /*17e0*/  @!P5 IMAD R14, R30.reuse, c[0x0][0x1dc], R14 ;  /* 0x000077001e0eda24 */ /* 0x040fe200078e020e */
[----:B------:R-:W-:Y:S01]  /*17f0*/  @!P3 IADD3 R9, R9, R0, RZ ;  /* 0x000000000909b210 */ /* 0x000fe20007ffe0ff */
[----:B------:R-:W-:Y:S01]  /*1800*/  @!P5 IMAD.WIDE.U32 R10, R30, c[0x0][0x1d8], R10 ;  /* 0x000076001e0ada25 */ /* 0x000fe200078e000a */
[----:B------:R-:W-:-:S03]  /*1810*/  @!P6 MOV R5, R21 ;  /* 0x000000150005e202 */ /* 0x000fc60000000f00 */
[----:B------:R-:W-:Y:S01]  /*1820*/  @!P6 IMAD R15, R27, c[0x0][0x1d8], RZ ;  /* 0x000076001b0fea24 */ /* 0x000fe200078e02ff */
[C---:B------:R-:W-:Y:S02]  /*1830*/  @!P4 SHF.L.U32 R16, R12.reuse, 0x1, RZ ;  /* 0x000000010c10c819 */ /* 0x040fe400000006ff */
[----:B------:R-:W-:Y:S01]  /*1840*/  @!P4 SHF.L.U64.HI R13, R12, 0x1, R13 ;  /* 0x000000010c0dc819 */ /* 0x000fe2000001020d */
[----:B------:R-:W-:Y:S01]  /*1850*/  @!P6 IMAD R15, R25, c[0x0][0x1dc], R15 ;  /* 0x00007700190fea24 */ /* 0x000fe200078e020f */
[----:B------:R-:W-:Y:S01]  /*1860*/  @!P5 IADD3 R17, R11, R14, RZ ;  /* 0x0000000e0b11d210 */ /* 0x000fe20007ffe0ff */
[----:B------:R-:W-:Y:S01]  /*1870*/  @!P6 IMAD.WIDE.U32 R4, R25, c[0x0][0x1d8], R4 ;  /* 0x000076001904ea25 */ /* 0x000fe200078e0004 */
[C---:B------:R-:W-:Y:S02]  /*1880*/  @!P3 SHF.L.U32 R12, R8.reuse, 0x1, RZ ;  /* 0x00000001080cb819 */ /* 0x040fe400000006ff */
[----:B------:R-:W-:Y:S01]  /*1890*/  @!P3 SHF.L.U64.HI R0, R8, 0x1, R9 ;  /* 0x000000010800b819 */ /* 0x000fe20000010209 */
[----:B------:R-:W-:Y:S01]  /*18a0*/  @!P2 IMAD R8, R26, c[0x0][0x1d8], RZ ;  /* 0x000076001a08aa24 */ /* 0x000fe200078e02ff */
[----:B------:R-:W-:-:S02]  /*18b0*/  @!P5 SHF.L.U32 R22, R10, 0x1, RZ ;  /* 0x000000010a16d819 */ /* 0x000fc400000006ff */
[----:B------:R-:W-:Y:S01]  /*18c0*/  @!P5 SHF.L.U64.HI R17, R10, 0x1, R17 ;  /* 0x000000010a11d819 */ /* 0x000fe20000010211 */
[----:B-1----:R-:W-:Y:S01]  /*18d0*/  @!P2 IMAD R6, R24, c[0x0][0x1dc], R8 ;  /* 0x000077001806aa24 */ /* 0x002fe200078e0208 */
[----:B------:R-:W-:Y:S02]  /*18e0*/  @!P2 MOV R10, R18 ;  /* 0x00000012000aa202 */ /* 0x000fe40000000f00 */
[----:B------:R-:W-:Y:S02]  /*18f0*/  @!P2 MOV R11, R21 ;  /* 0x00000015000ba202 */ /* 0x000fe40000000f00 */
        /* <DEDUP_REMOVED lines=56> */
[----:B------:R-:W-:Y:S02]  /*1c80*/  @!P5 MOV R11, R21 ;  /* 0x00000015000bd202 */ /* 0x000fe40000000f00 */
[----:B------:R-:W-:-:S02]  /*1c90*/  @!P2 IADD3.X R5, R10, c[0x0][0x184], RZ, P0, !PT ;  /* 0x000061000a05aa10 */ /* 0x000fc400007fe4ff */
[-C--:B------:R-:W-:Y:S01]  /*1ca0*/  @!P5 MOV R10, R18.reuse ;  /* 0x00000012000ad202 */ /* 0x080fe20000000f00 */
[----:B------:R-:W-:Y:S01]  /*1cb0*/  @!P4 IMAD R15, R31, c[0x0][0x1d8], RZ ;  /* 0x000076001f0fca24 */ /* 0x000fe200078e02ff */
[-C--:B------:R-:W-:Y:S02]  /*1cc0*/  @!P4 MOV R12, R18.reuse ;  /* 0x00000012000cc202 */ /* 0x080fe40000000f00 */
[-C--:B------:R-:W-:Y:S01]  /*1cd0*/  @!P4 MOV R13, R21.reuse ;  /* 0x00000015000dc202 */ /* 0x080fe20000000f00 */
[----:B------:R-:W-:Y:S01]  /*1ce0*/  @!P3 IMAD R0, R30, c[0x0][0x1d8], RZ ;  /* 0x000076001e00ba24 */ /* 0x000fe200078e02ff */
        /* <DEDUP_REMOVED lines=22> */
[----:B------:R-:W-:Y:S01]  /*1e50*/  @!P5 SHF.L.U64.HI R22, R10, 0x1, R22 ;  /* 0x000000010a16d819 */ /* 0x000fe20000010216 */
[----:B------:R-:W-:Y:S01]  /*1e60*/  CS2R R76, SRZ ;  /* 0x00000000004c7805 */ /* 0x000fe2000001ff00 */
[----:B------:R-:W-:Y:S01]  /*1e70*/  @!P4 SHF.L.U32 R10, R12, 0x1, RZ ;  /* 0x000000010c0ac819 */ /* 0x000fe200000006ff */
[----:B------:R-:W-:Y:S02]  /*1e80*/  @!P0 IMAD R16, R26, c[0x0][0x1d8], RZ ;  /* 0x000076001a108a24 */ /* 0x000fe400078e02ff */
[----:B------:R0:W5:Y:S01]  /*1e90*/  @!P2 LDG.E R0, [R4.64] ;  /* 0x000000120400a981 */ /* 0x000162000c1e1900 */
[----:B------:R-:W-:Y:S02]  /*1ea0*/  @!P4 SHF.L.U64.HI R11, R12, 0x1, R11 ;  /* 0x000000010c0bc819 */ /* 0x000fe4000001020b */
[----:B------:R-:W-:-:S02]  /*1eb0*/  @!P3 SHF.L.U32 R12, R8, 0x1, RZ ;  /* 0x00000001080cb819 */ /* 0x000fc400000006ff */
[----:B------:R-:W-:Y:S01]  /*1ec0*/  @!P3 SHF.L.U64.HI R13, R8, 0x1, R13 ;  /* 0x00000001080db819 */ /* 0x000fe2000001020d */
[----:B------:R-:W-:Y:S01]  /*1ed0*/  @!P6 IMAD R15, R25, c[0x0][0x1d8], RZ ;  /* 0x00007600190fea24 */ /* 0x000fe200078e02ff */
[-C--:B------:R-:W-:Y:S01]  /*1ee0*/  @!P6 MOV R9, R21.reuse ;  /* 0x000000150009e202 */ /* 0x080fe20000000f00 */
[----:B------:R1:W5:Y:S01]  /*1ef0*/  @!P2 LDG.E R77, [R6.64] ;  /* 0x00000012064da981 */ /* 0x000362000c1e1900 */
[-C--:B0-----:R-:W-:Y:S02]  /*1f00*/  @!P0 MOV R4, R18.reuse ;  /* 0x0000001200048202 */ /* 0x081fe40000000f00 */
[----:B------:R-:W-:Y:S01]  /*1f10*/  @!P0 MOV R5, R21 ;  /* 0x0000001500058202 */ /* 0x000fe20000000f00 */
[----:B------:R-:W-:Y:S01]  /*1f20*/  @!P0 IMAD R16, R24, c[0x0][0x1dc], R16 ;  /* 0x0000770018108a24 */ /* 0x000fe200078e0210 */
[----:B------:R-:W-:-:S03]  /*1f30*/  @!P6 MOV R8, R18 ;  /* 0x000000120008e202 */ /* 0x000fc60000000f00 */
[----:B------:R-:W-:Y:S01]  /*1f40*/  @!P0 IMAD.WIDE.U32 R4, R24, c[0x0][0x1d8], R4 ;  /* 0x0000760018048a25 */ /* 0x000fe200078e0004 */
[----:B-1----:R-:W-:-:S03]  /*1f50*/  @!P5 IADD3 R6, P2, R14, c[0x0][0x180], RZ ;  /* 0x000060000e06da10 */ /* 0x002fc60007f5e0ff */
        /* <DEDUP_REMOVED lines=18> */
[----:B------:R-:W-:Y:S01]  /*2080*/  CS2R R72, SRZ ;  /* 0x0000000000487805 */ /* 0x000fe2000001ff00 */
[----:B------:R-:W-:-:S02]  /*2090*/  @!P4 IADD3.X R9, R11, c[0x0][0x17c], RZ, P5, !PT ;  /* 0x00005f000b09ca10 */ /* 0x000fc40002ffe4ff */
[----:B------:R-:W-:Y:S02]  /*20a0*/  @!P3 IADD3.X R11, R13, c[0x0][0x184], RZ, P2, !PT ;  /* 0x000061000d0bba10 */ /* 0x000fe400017fe4ff */
        /* <DEDUP_REMOVED lines=157> */
[-C--:B-1----:R-:W-:Y:S02]  /*2a80*/  @!P6 MOV R12, R18.reuse ;  /* 0x00000012000ce202 */ /* 0x082fe40000000f00 */
[-C--:B------:R-:W-:Y:S02]  /*2a90*/  @!P6 MOV R13, R21.reuse ;  /* 0x00000015000de202 */ /* 0x080fe40000000f00 */
[----:B------:R-:W-:Y:S01]  /*2aa0*/  SHF.R.S32.HI R56, RZ, 0x1f, R55 ;  /* 0x0000001fff387819 */ /* 0x000fe20000011437 */
[----:B------:R-:W-:Y:S01]  /*2ab0*/  @!P5 IMAD R41, R40, c[0x0][0x1d8], RZ ;  /* 0x000076002829da24 */ /* 0x000fe200078e02ff */
[----:B------:R-:W-:Y:S01]  /*2ac0*/  ISETP.GE.U32.AND P2, PT, R55, c[0x0][0x1e0], PT ;  /* 0x0000780037007a0c */ /* 0x000fe20003f46070 */
[----:B------:R-:W-:Y:S01]  /*2ad0*/  @!P4 IMAD R40, R37, c[0x0][0x1d8], RZ ;  /* 0x000076002528ca24 */ /* 0x000fe200078e02ff */
[-C--:B0-----:R-:W-:Y:S02]  /*2ae0*/  @!P5 MOV R16, R18.reuse ;  /* 0x000000120010d202 */ /* 0x081fe40000000f00 */
[-C--:B------:R-:W-:Y:S01]  /*2af0*/  @!P5 MOV R17, R21.reuse ;  /* 0x000000150011d202 */ /* 0x080fe20000000f00 */
[----:B------:R-:W-:Y:S01]  /*2b00*/  @!P3 IMAD R37, R33, c[0x0][0x1d8], RZ ;  /* 0x000076002125ba24 */ /* 0x000fe200078e02ff */
[----:B------:R-:W-:Y:S01]  /*2b10*/  ISETP.GE.AND.EX P2, PT, R56, c[0x0][0x1e4], PT, P2 ;  /* 0x0000790038007a0c */ /* 0x000fe20003f46320 */
[C---:B------:R-:W-:Y:S01]  /*2b20*/  @!P6 IMAD R53, R32.reuse, c[0x0][0x1dc], R53 ;  /* 0x000077002035ea24 */ /* 0x040fe200078e0235 */
[-C--:B------:R-:W-:Y:S01]  /*2b30*/  @!P4 MOV R33, R21.reuse ;  /* 0x000000150021c202 */ /* 0x080fe20000000f00 */
[----:B------:R-:W-:Y:S01]  /*2b40*/  @!P6 IMAD.WIDE.U32 R12, R32, c[0x0][0x1d8], R12 ;  /* 0x00007600200cea25 */ /* 0x000fe200078e000c */
[-C--:B------:R-:W-:Y:S01]  /*2b50*/  @!P4 MOV R32, R18.reuse ;  /* 0x000000120020c202 */ /* 0x080fe20000000f00 */
[----:B------:R0:W5:Y:S01]  /*2b60*/  @!P0 LDG.E R58, [R26.64] ;  /* 0x000000121a3a8981 */ /* 0x000162000c1e1900 */
[----:B------:R-:W-:Y:S01]  /*2b70*/  ISETP.GT.U32.OR P2, PT, R3, 0x27f, P2 ;  /* 0x0000027f0300780c */ /* 0x000fe20001744470 */
[C---:B------:R-:W-:Y:S01]  /*2b80*/  @!P5 IMAD R41, R31.reuse, c[0x0][0x1dc], R41 ;  /* 0x000077001f29da24 */ /* 0x040fe200078e0229 */
[----:B------:R-:W-:Y:S01]  /*2b90*/  @!P3 MOV R30, R18 ;  /* 0x00000012001eb202 */ /* 0x000fe20000000f00 */
[----:B------:R-:W-:Y:S01]  /*2ba0*/  @!P5 IMAD.WIDE.U32 R16, R31, c[0x0][0x1d8], R16 ;  /* 0x000076001f10da25 */ /* 0x000fe200078e0010 */
[----:B------:R-:W-:-:S02]  /*2bb0*/  @!P3 MOV R31, R21 ;  /* 0x00000015001fb202 */ /* 0x000fc40000000f00 */
[----:B------:R-:W-:Y:S01]  /*2bc0*/  @!P6 IADD3 R53, R13, R53, RZ ;  /* 0x000000350d35e210 */ /* 0x000fe20007ffe0ff */
[C---:B------:R-:W-:Y:S02]  /*2bd0*/  @!P4 IMAD R40, R57.reuse, c[0x0][0x1dc], R40 ;  /* 0x000077003928ca24 */ /* 0x040fe400078e0228 */
[----:B------:R-:W-:Y:S01]  /*2be0*/  @!P4 IMAD.WIDE.U32 R32, R57, c[0x0][0x1d8], R32 ;  /* 0x000076003920ca25 */ /* 0x000fe200078e0020 */
[----:B------:R-:W-:-:S03]  /*2bf0*/  @!P6 SHF.L.U32 R13, R12, 0x1, RZ ;  /* 0x000000010c0de819 */ /* 0x000fc600000006ff */
[C---:B------:R-:W-:Y:S02]  /*2c00*/  @!P3 IMAD R37, R54.reuse, c[0x0][0x1dc], R37 ;  /* 0x000077003625ba24 */ /* 0x040fe400078e0225 */
[----:B------:R-:W-:Y:S01]  /*2c10*/  @!P3 IMAD.WIDE.U32 R30, R54, c[0x0][0x1d8], R30 ;  /* 0x00007600361eba25 */ /* 0x000fe200078e001e */
[----:B------:R-:W-:Y:S02]  /*2c20*/  @!P6 SHF.L.U64.HI R54, R12, 0x1, R53 ;  /* 0x000000010c36e819 */ /* 0x000fe40000010235 */
[----:B------:R-:W-:Y:S02]  /*2c30*/  @!P4 IADD3 R12, R33, R40, RZ ;  /* 0x00000028210cc210 */ /* 0x000fe40007ffe0ff */
[----:B------:R-:W-:Y:S02]  /*2c40*/  @!P5 IADD3 R41, R17, R41, RZ ;  /* 0x000000291129d210 */ /* 0x000fe40007ffe0ff */
[C---:B------:R-:W-:Y:S02]  /*2c50*/  @!P4 SHF.L.U32 R40, R32.reuse, 0x1, RZ ;  /* 0x000000012028c819 */ /* 0x040fe400000006ff */
[----:B------:R-:W-:Y:S01]  /*2c60*/  @!P4 SHF.L.U64.HI R32, R32, 0x1, R12 ;  /* 0x000000012020c819 */ /* 0x000fe2000001020c */
[----:B------:R-:W-:Y:S01]  /*2c70*/  HFMA2.MMA R12, -RZ, RZ, 0, 0 ;  /* 0x00000000ff0c7435 */ /* 0x000fe200000001ff */
[----:B------:R-:W-:-:S02]  /*2c80*/  @!P5 SHF.L.U32 R53, R16, 0x1, RZ ;  /* 0x000000011035d819 */ /* 0x000fc400000006ff */
[----:B------:R-:W-:Y:S01]  /*2c90*/  @!P5 SHF.L.U64.HI R41, R16, 0x1, R41 ;  /* 0x000000011029d819 */ /* 0x000fe20000010229 */
[----:B------:R-:W-:Y:S01]  /*2ca0*/  @!P2 IMAD R33, R56, c[0x0][0x1d8], RZ ;  /* 0x000076003821aa24 */ /* 0x000fe200078e02ff */
[----:B------:R-:W-:Y:S02]  /*2cb0*/  @!P2 MOV R16, R18 ;  /* 0x000000120010a202 */ /* 0x000fe40000000f00 */
[----:B------:R-:W-:Y:S01]  /*2cc0*/  @!P2 MOV R17, R21 ;  /* 0x000000150011a202 */ /* 0x000fe20000000f00 */
[----:B------:R-:W-:Y:S01]  /*2cd0*/  @!P2 IMAD R33, R55, c[0x0][0x1dc], R33 ;  /* 0x000077003721aa24 */ /* 0x000fe200078e0221 */
[----:B------:R-:W-:Y:S01]  /*2ce0*/  @!P3 IADD3 R37, R31, R37, RZ ;  /* 0x000000251f25b210 */ /* 0x000fe20007ffe0ff */
[----:B------:R1:W5:Y:S02]  /*2cf0*/  @!P0 LDG.E R12, [R28.64] ;  /* 0x000000121c0c8981 */ /* 0x000364000c1e1900 */
[----:B------:R-:W-:Y:S01]  /*2d00*/  @!P2 IMAD.WIDE.U32 R16, R55, c[0x0][0x1d8], R16 ;  /* 0x000076003710aa25 */ /* 0x000fe200078e0010 */
[----:B0-----:R-:W-:-:S02]  /*2d10*/  @!P6 IADD3 R26, P0, R13, c[0x0][0x180], RZ ;  /* 0x000060000d1aea10 */ /* 0x001fc40007f1e0ff */
[C---:B------:R-:W-:Y:S02]  /*2d20*/  @!P3 SHF.L.U32 R31, R30.reuse, 0x1, RZ ;  /* 0x000000011e1fb819 */ /* 0x040fe400000006ff */
[----:B------:R-:W-:Y:S02]  /*2d30*/  @!P2 IADD3 R33, R17, R33, RZ ;  /* 0x000000211121a210 */ /* 0x000fe40007ffe0ff */
[----:B------:R-:W-:Y:S01]  /*2d40*/  @!P3 SHF.L.U64.HI R30, R30, 0x1, R37 ;  /* 0x000000011e1eb819 */ /* 0x000fe20000010225 */
[----:B------:R-:W-:Y:S01]  /*2d50*/  CS2R R60, SRZ ;  /* 0x00000000003c7805 */ /* 0x000fe2000001ff00 */
[C---:B------:R-:W-:Y:S02]  /*2d60*/  @!P2 SHF.L.U32 R37, R16.reuse, 0x1, RZ ;  /* 0x000000011025a819 */ /* 0x040fe400000006ff */
[----:B------:R-:W-:Y:S02]  /*2d70*/  @!P2 SHF.L.U64.HI R33, R16, 0x1, R33 ;  /* 0x000000011021a819 */ /* 0x000fe40000010221 */
[C---:B------:R-:W-:Y:S01]  /*2d80*/  @!P6 IADD3.X R27, R54.reuse, c[0x0][0x184], RZ, P0, !PT ;  /* 0x00006100361bea10 */ /* 0x040fe200007fe4ff */
[----:B------:R0:W3:Y:S01]  /*2d90*/  @P1 LDG.E R61, [R24.64] ;  /* 0x00000012183d1981 */ /* 0x0000e2000c1e1900 */
[----:B------:R-:W-:Y:S01]  /*2da0*/  @!P6 IADD3 R16, P0, R13, c[0x0][0x178], RZ ;  /* 0x00005e000d10ea10 */ /* 0x000fe20007f1e0ff */
[----:B------:R-:W-:Y:S01]  /*2db0*/  HFMA2.MMA R13, -RZ, RZ, 0, 0 ;  /* 0x00000000ff0d7435 */ /* 0x000fe200000001ff */
[----:B------:R-:W-:Y:S01]  /*2dc0*/  CS2R R56, SRZ ;  /* 0x0000000000387805 */ /* 0x000fe2000001ff00 */
[----:B------:R4:W5:Y:S01]  /*2dd0*/  @P1 LDG.E R60, [R14.64] ;  /* 0x000000120e3c1981 */ /* 0x000962000c1e1900 */
[----:B------:R-:W-:-:S02]  /*2de0*/  @!P6 IADD3.X R17, R54, c[0x0][0x17c], RZ, P0, !PT ;  /* 0x00005f003611ea10 */ /* 0x000fc400007fe4ff */
[----:B0-----:R-:W-:-:S03]  /*2df0*/  @!P5 IADD3 R24, P0, R53, c[0x0][0x180], RZ ;  /* 0x000060003518da10 */ /* 0x001fc60007f1e0ff */
[----:B------:R0:W5:Y:S01]  /*2e00*/  @!P6 LDG.E R57, [R16.64] ;  /* 0x000000121039e981 */ /* 0x000162000c1e1900 */
[----:B------:R-:W-:-:S03]  /*2e10*/  @!P5 IADD3.X R25, R41, c[0x0][0x184], RZ, P0, !PT ;  /* 0x000061002919da10 */ /* 0x000fc600007fe4ff */
[----:B------:R0:W5:Y:S01]  /*2e20*/  @!P6 LDG.E R13, [R26.64] ;  /* 0x000000121a0de981 */ /* 0x000162000c1e1900 */
[----:B----4-:R-:W-:Y:S01]  /*2e30*/  CS2R R14, SRZ ;  /* 0x00000000000e7805 */ /* 0x010fe2000001ff00 */
[----:B0-----:R-:W-:-:S05]  /*2e40*/  @!P5 IADD3 R26, P0, R53, c[0x0][0x178], RZ ;  /* 0x00005e00351ada10 */ /* 0x001fca0007f1e0ff */
[----:B------:R0:W5:Y:S01]  /*2e50*/  @!P5 LDG.E R14, [R24.64] ;  /* 0x00000012180ed981 */ /* 0x000162000c1e1900 */
[----:B------:R-:W-:Y:S02]  /*2e60*/  @!P5 IADD3.X R27, R41, c[0x0][0x17c], RZ, P0, !PT ;  /* 0x00005f00291bda10 */ /* 0x000fe400007fe4ff */
[----:B-1----:R-:W-:-:S03]  /*2e70*/  @!P3 IADD3 R28, P6, R31, c[0x0][0x180], RZ ;  /* 0x000060001f1cba10 */ /* 0x002fc60007fde0ff */
[----:B------:R1:W5:Y:S01]  /*2e80*/  @!P5 LDG.E R56, [R26.64] ;  /* 0x000000121a38d981 */ /* 0x000362000c1e1900 */
[----:B0-----:R-:W-:Y:S01]  /*2e90*/  @!P4 IADD3 R24, P0, R40, c[0x0][0x180], RZ ;  /* 0x000060002818ca10 */ /* 0x001fe20007f1e0ff */
[----:B------:R-:W-:Y:S01]  /*2ea0*/  CS2R R54, SRZ ;  /* 0x0000000000367805 */ /* 0x000fe2000001ff00 */
[----:B------:R-:W-:Y:S01]  /*2eb0*/  CS2R R16, SRZ ;  /* 0x0000000000107805 */ /* 0x000fe2000001ff00 */
[----:B------:R-:W-:Y:S02]  /*2ec0*/  @!P3 IADD3.X R29, R30, c[0x0][0x184], RZ, P6, !PT ;  /* 0x000061001e1dba10 */ /* 0x000fe400037fe4ff */
[----:B-1----:R-:W-:-:S03]  /*2ed0*/  @!P4 IADD3 R26, P5, R40, c[0x0][0x178], RZ ;  /* 0x00005e00281aca10 */ /* 0x002fc60007fbe0ff */
[----:B------:R0:W5:Y:S01]  /*2ee0*/  @!P3 LDG.E R16, [R28.64] ;  /* 0x000000121c10b981 */ /* 0x000162000c1e1900 */
[C---:B------:R-:W-:Y:S02]  /*2ef0*/  @!P4 IADD3.X R25, R32.reuse, c[0x0][0x184], RZ, P0, !PT ;  /* 0x000061002019ca10 */ /* 0x040fe400007fe4ff */
[----:B------:R-:W-:-:S03]  /*2f00*/  @!P4 IADD3.X R27, R32, c[0x0][0x17c], RZ, P5, !PT ;  /* 0x00005f00201bca10 */ /* 0x000fc60002ffe4ff */
[----:B------:R1:W5:Y:S04]  /*2f10*/  @!P4 LDG.E R15, [R24.64] ;  /* 0x00000012180fc981 */ /* 0x000368000c1e1900 */
[----:B------:R4:W5:Y:S01]  /*2f20*/  @!P4 LDG.E R55, [R26.64] ;  /* 0x000000121a37c981 */ /* 0x000962000c1e1900 */
[----:B0-----:R-:W-:Y:S02]  /*2f30*/  @!P2 IADD3 R28, P5, R37, c[0x0][0x178], RZ ;  /* 0x00005e00251caa10 */ /* 0x001fe40007fbe0ff */
[----:B------:R-:W-:Y:S02]  /*2f40*/  MOV R53, RZ ;  /* 0x000000ff00357202 */ /* 0x000fe40000000f00 */
[----:B------:R-:W-:Y:S02]  /*2f50*/  @!P2 IADD3.X R29, R33, c[0x0][0x17c], RZ, P5, !PT ;  /* 0x00005f00211daa10 */ /* 0x000fe40002ffe4ff */
[----:B----4-:R-:W-:-:S03]  /*2f60*/  @!P2 IADD3 R26, P4, R37, c[0x0][0x180], RZ ;  /* 0x00006000251aaa10 */ /* 0x010fc60007f9e0ff */
[----:B------:R0:W5:Y:S01]  /*2f70*/  @!P2 LDG.E R53, [R28.64] ;  /* 0x000000121c35a981 */ /* 0x000162000c1e1900 */
[----:B------:R-:W-:-:S05]  /*2f80*/  @!P2 IADD3.X R27, R33, c[0x0][0x184], RZ, P4, !PT ;  /* 0x00006100211baa10 */ /* 0x000fca00027fe4ff */
[----:B------:R0:W5:Y:S01]  /*2f90*/  @!P2 LDG.E R17, [R26.64] ;  /* 0x000000121a11a981 */ /* 0x000162000c1e1900 */
[----:B-1----:R-:W-:-:S04]  /*2fa0*/  @!P3 IADD3 R24, P0, R31, c[0x0][0x178], RZ ;  /* 0x00005e001f18ba10 */ /* 0x002fc80007f1e0ff */
[----:B------:R-:W-:Y:S01]  /*2fb0*/  @!P3 IADD3.X R25, R30, c[0x0][0x17c], RZ, P0, !PT ;  /* 0x00005f001e19ba10 */ /* 0x000fe200007fe4ff */
[----:B--2---:R-:W1:Y:S01]  /*2fc0*/  R2UR UR24, R22 ;  /* 0x00000000161873c2 */ /* 0x004e6200000e0000 */
[----:B------:R-:W-:Y:S01]  /*2fd0*/  UMOV UR25, 0x3f800000 ;  /* 0x3f80000000197882 */ /* 0x000fe20000000000 */
[----:B------:R-:W-:Y:S02]  /*2fe0*/  BSSY B0, `(.L_x_1335) ;  /* 0x000001b000007945 */ /* 0x000fe40003800000 */
[----:B------:R3:W5:Y:S01]  /*2ff0*/  @!P3 LDG.E R54, [R24.64] ;  /* 0x000000121836b981 */ /* 0x000762000c1e1900 */
        /* <DEDUP_REMOVED lines=9> */
[----:B------:R-:W-:Y:S01]  /*3090*/  CS2R R32, SRZ ;  /* 0x0000000000207805 */ /* 0x000fe2000001ff00 */
[----:B------:R-:W-:Y:S01]  /*30a0*/  ISETP.NE.AND P4, PT, RZ, UR21, PT ;  /* 0x00000015ff007c0c */ /* 0x000fe2000bf85270 */
[----:B-1----:R-:W-:Y:S01]  /*30b0*/  CS2R R22, SRZ ;  /* 0x0000000000167805 */ /* 0x002fe2000001ff00 */
[----:B--2---:R-:W-:Y:S01]  /*30c0*/  @UP0 UMOV UR25, UR5 ;  /* 0x0000000500190c82 */ /* 0x004fe20008000000 */
[--C-:B---3--:R-:W-:Y:S02]  /*30d0*/  HADD2.F32 R24, -RZ, R61.reuse.H0_H0 ;  /* 0x2000003dff187230 */ /* 0x108fe40000004100 */
[----:B------:R-:W-:-:S06]  /*30e0*/  HADD2.F32 R25, -RZ, R61.H1_H1 ;  /* 0x3000003dff197230 */ /* 0x000fcc0000004100 */
        /* <DEDUP_REMOVED lines=10> */
.L_x_1336:
[----:B0-----:R-:W-:Y:S05]  /*3190*/  BSYNC B0 ;  /* 0x0000000000007941 */ /* 0x001fea0003800000 */
.L_x_1335:
[----:B------:R-:W-:Y:S01]  /*31a0*/  FADD.FTZ R88, R24, -UR24 ;  /* 0x8000001818587e21 */ /* 0x000fe20008010000 */
[--C-:B-----5:R-:W-:Y:S01]  /*31b0*/  HADD2.F32 R30, -RZ, R60.reuse.H0_H0 ;  /* 0x2000003cff1e7230 */ /* 0x120fe20000004100 */
[----:B------:R-:W-:Y:S01]  /*31c0*/  FADD.FTZ R25, R25, -UR24 ;  /* 0x8000001819197e21 */ /* 0x000fe20008010000 */
[----:B------:R-:W-:Y:S01]  /*31d0*/  HADD2.F32 R24, -RZ, R60.H1_H1 ;  /* 0x3000003cff187230 */ /* 0x000fe20000004100 */
        /* <DEDUP_REMOVED lines=21> */
.L_x_1337:
[----:B------:R-:W-:Y:S01]  /*3330*/  FMUL.FTZ R27, R30, R22 ;  /* 0x000000161e1b7220 */ /* 0x000fe20000410000 */
[--C-:B------:R-:W-:Y:S01]  /*3340*/  HADD2.F32 R29, -RZ, R52.reuse.H0_H0 ;  /* 0x20000034ff1d7230 */ /* 0x100fe20000004100 */
[----:B------:R-:W-:Y:S01]  /*3350*/  FMUL.FTZ R28, R24, R23 ;  /* 0x00000017181c7220 */ /* 0x000fe20000410000 */
[--C-:B------:R-:W-:Y:S01]  /*3360*/  HADD2.F32 R92, -RZ, R63.reuse.H0_H0 ;  /* 0x2000003fff5c7230 */ /* 0x100fe20000004100 */
[----:B------:R-:W-:Y:S01]  /*3370*/  FFMA.FTZ R26, R88, R27, RZ ;  /* 0x0000001b581a7223 */ /* 0x000fe200000100ff */
[----:B------:R-:W-:Y:S01]  /*3380*/  HADD2.F32 R91, -RZ, R63.H1_H1 ;  /* 0x3000003fff5b7230 */ /* 0x000fe20000004100 */
[----:B------:R-:W-:Y:S02]  /*3390*/  FADD.FTZ R27, RZ, R27 ;  /* 0x0000001bff1b7221 */ /* 0x000fe40000010000 */
[----:B------:R-:W-:Y:S02]  /*33a0*/  FFMA.FTZ R26, R25, R28, R26 ;  /* 0x0000001c191a7223 */ /* 0x000fe4000001001a */
[----:B------:R-:W-:Y:S01]  /*33b0*/  FADD.FTZ R28, R28, R27 ;  /* 0x0000001b1c1c7221 */ /* 0x000fe20000010000 */
[----:B------:R-:W-:Y:S01]  /*33c0*/  HADD2.F32 R27, -RZ, R52.H1_H1 ;  /* 0x30000034ff1b7230 */ /* 0x000fe20000004100 */
        /* <DEDUP_REMOVED lines=24> */
.L_x_1338:
        /* <DEDUP_REMOVED lines=9> */
[--C-:B------:R-:W-:Y:S01]  /*35e0*/  HADD2.F32 R29, -RZ, R50.reuse.H0_H0 ;  /* 0x20000032ff1d7230 */ /* 0x100fe20000004100 */
[----:B------:R-:W-:Y:S01]  /*35f0*/  FFMA.FTZ R27, R27, R24, R26 ;  /* 0x000000181b1b7223 */ /* 0x000fe2000001001a */
[----:B------:R-:W-:Y:S01]  /*3600*/  HADD2.F32 R26, -RZ, R50.H1_H1 ;  /* 0x30000032ff1a7230 */ /* 0x000fe20000004100 */
[----:B------:R-:W-:Y:S02]  /*3610*/  FADD.FTZ R28, R28, R30 ;  /* 0x0000001e1c1c7221 */ /* 0x000fe40000010000 */
[----:B------:R-:W-:-:S02]  /*3620*/  FADD.FTZ R29, R29, -UR24 ;  /* 0x800000181d1d7e21 */ /* 0x000fc40008010000 */
[----:B------:R-:W-:Y:S02]  /*3630*/  FADD.FTZ R26, R26, -UR24 ;  /* 0x800000181a1a7e21 */ /* 0x000fe40008010000 */
[----:B------:R-:W-:Y:S01]  /*3640*/  FADD.FTZ R92, R31, R92 ;  /* 0x0000005c1f5c7221 */ /* 0x000fe20000010000 */
[--C-:B------:R-:W-:Y:S01]  /*3650*/  HADD2.F32 R31, -RZ, R65.reuse.H0_H0 ;  /* 0x20000041ff1f7230 */ /* 0x100fe20000004100 */
[----:B------:R-:W-:Y:S01]  /*3660*/  FADD.FTZ R28, R24, R28 ;  /* 0x0000001c181c7221 */ /* 0x000fe20000010000 */
        /* <DEDUP_REMOVED lines=22> */
.L_x_1339:
[----:B------:R-:W-:Y:S02]  /*37d0*/  FMUL.FTZ R30, R31, R22 ;  /* 0x000000161f1e7220 */ /* 0x000fe40000410000 */
[C---:B------:R-:W-:Y:S02]  /*37e0*/  FFMA.FTZ R88, R29.reuse, R31, R88 ;  /* 0x0000001f1d587223 */ /* 0x040fe40000010058 */
[----:B------:R-:W-:Y:S02]  /*37f0*/  FFMA.FTZ R27, R29, R30, R27 ;  /* 0x0000001e1d1b7223 */ /* 0x000fe4000001001b */
[----:B------:R-:W-:Y:S02]  /*3800*/  FADD.FTZ R28, R28, R30 ;  /* 0x0000001e1c1c7221 */ /* 0x000fe40000010000 */
[----:B------:R-:W-:Y:S02]  /*3810*/  FMUL.FTZ R29, R24, R23 ;  /* 0x00000017181d7220 */ /* 0x000fe40000410000 */
[----:B------:R-:W-:-:S02]  /*3820*/  FFMA.FTZ R25, R26, R24, R25 ;  /* 0x000000181a197223 */ /* 0x000fc40000010019 */
[----:B------:R-:W-:Y:S01]  /*3830*/  FFMA.FTZ R26, R26, R29, R27 ;  /* 0x0000001d1a1a7223 */ /* 0x000fe2000001001b */
[--C-:B------:R-:W-:Y:S01]  /*3840*/  HADD2.F32 R27, -RZ, R51.reuse.H1_H1 ;  /* 0x30000033ff1b7230 */ /* 0x100fe20000004100 */
[----:B------:R-:W-:Y:S01]  /*3850*/  FADD.FTZ R28, R29, R28 ;  /* 0x0000001c1d1c7221 */ /* 0x000fe20000010000 */
[----:B------:R-:W-:Y:S01]  /*3860*/  HADD2.F32 R29, -RZ, R51.H0_H0 ;  /* 0x20000033ff1d7230 */ /* 0x000fe20000004100 */
[----:B------:R-:W-:Y:S01]  /*3870*/  FADD.FTZ R92, R92, R31 ;  /* 0x0000001f5c5c7221 */ /* 0x000fe20000010000 */
[--C-:B------:R-:W-:Y:S01]  /*3880*/  HADD2.F32 R31, -RZ, R67.reuse.H0_H0 ;  /* 0x20000043ff1f7230 */ /* 0x100fe20000004100 */
[----:B------:R-:W-:Y:S02]  /*3890*/  FADD.FTZ R27, R27, -UR24 ;  /* 0x800000181b1b7e21 */ /* 0x000fe40008010000 */
[----:B------:R-:W-:Y:S02]  /*38a0*/  FADD.FTZ R29, R29, -UR24 ;  /* 0x800000181d1d7e21 */ /* 0x000fe40008010000 */
[----:B------:R-:W-:Y:S01]  /*38b0*/  FADD.FTZ R91, R91, R24 ;  /* 0x000000185b5b7221 */ /* 0x000fe20000010000 */
[----:B------:R-:W-:Y:S01]  /*38c0*/  HADD2.F32 R24, -RZ, R67.H1_H1 ;  /* 0x30000043ff187230 */ /* 0x000fe20000004100 */
        /* <DEDUP_REMOVED lines=21> */
.L_x_1340:
        /* <DEDUP_REMOVED lines=37> */
.L_x_1341:
        /* <DEDUP_REMOVED lines=37> */
.L_x_1342:
        /* <DEDUP_REMOVED lines=37> */
.L_x_1343:
        /* <DEDUP_REMOVED lines=37> */
.L_x_1344:
        /* <DEDUP_REMOVED lines=37> */
.L_x_1345:
        /* <DEDUP_REMOVED lines=37> */
.L_x_1346:
        /* <DEDUP_REMOVED lines=37> */
.L_x_1347:
        /* <DEDUP_REMOVED lines=37> */
.L_x_1348:
        /* <DEDUP_REMOVED lines=37> */
.L_x_1349:
        /* <DEDUP_REMOVED lines=37> */
.L_x_1350:
        /* <DEDUP_REMOVED lines=37> */
.L_x_1351:
        /* <DEDUP_REMOVED lines=37> */
.L_x_1352:
        /* <DEDUP_REMOVED lines=37> */
.L_x_1353:
        /* <DEDUP_REMOVED lines=37> */
.L_x_1354:
        /* <DEDUP_REMOVED lines=37> */
.L_x_1355:
        /* <DEDUP_REMOVED lines=37> */
.L_x_1356:
        /* <DEDUP_REMOVED lines=37> */
.L_x_1357:
        /* <DEDUP_REMOVED lines=37> */
.L_x_1358:
        /* <DEDUP_REMOVED lines=37> */
.L_x_1359:
        /* <DEDUP_REMOVED lines=37> */
.L_x_1360:
        /* <DEDUP_REMOVED lines=37> */
.L_x_1361:
        /* <DEDUP_REMOVED lines=37> */
.L_x_1362:
        /* <DEDUP_REMOVED lines=37> */
.L_x_1363:
        /* <DEDUP_REMOVED lines=37> */
.L_x_1364:
[----:B------:R-:W-:Y:S02]  /*71a0*/  FMUL.FTZ R30, R31, R22 ;  /* 0x000000161f1e7220 */ /* 0x000fe40000410000 */
[C---:B------:R-:W-:Y:S02]  /*71b0*/  FFMA.FTZ R88, R29.reuse, R31, R88 ;  /* 0x0000001f1d587223 */ /* 0x040fe40000010058 */
[----:B------:R-:W-:Y:S02]  /*71c0*/  FFMA.FTZ R26, R29, R30, R26 ;  /* 0x0000001e1d1a7223 */ /* 0x000fe4000001001a */
[----:B------:R-:W-:Y:S02]  /*71d0*/  FADD.FTZ R28, R28, R30 ;  /* 0x0000001e1c1c7221 */ /* 0x000fe40000010000 */
[----:B------:R-:W-:Y:S02]  /*71e0*/  FMUL.FTZ R29, R24, R23 ;  /* 0x00000017181d7220 */ /* 0x000fe40000410000 */
[----:B------:R-:W-:-:S02]  /*71f0*/  FFMA.FTZ R25, R27, R24, R25 ;  /* 0x000000181b197223 */ /* 0x000fc40000010019 */
[----:B------:R-:W-:Y:S01]  /*7200*/  FADD.FTZ R91, R91, R24 ;  /* 0x000000185b5b7221 */ /* 0x000fe20000010000 */
[----:B------:R-:W-:Y:S01]  /*7210*/  HADD2.F32 R24, -RZ, R14.H1_H1 ;  /* 0x3000000eff187230 */ /* 0x000fe20000004100 */
[----:B------:R-:W-:Y:S01]  /*7220*/  FFMA.FTZ R27, R27, R29, R26 ;  /* 0x0000001d1b1b7223 */ /* 0x000fe2000001001a */
[----:B------:R-:W-:Y:S01]  /*7230*/  HADD2.F32 R26, -RZ, R56.H1_H1 ;  /* 0x30000038ff1a7230 */ /* 0x000fe20000004100 */
[----:B------:R-:W-:Y:S01]  /*7240*/  FADD.FTZ R28, R29, R28 ;  /* 0x0000001c1d1c7221 */ /* 0x000fe20000010000 */
[----:B------:R-:W-:Y:S01]  /*7250*/  HADD2.F32 R29, -RZ, R14.H0_H0 ;  /* 0x2000000eff1d7230 */ /* 0x000fe20000004100 */
[----:B------:R-:W-:Y:S02]  /*7260*/  FADD.FTZ R24, R24, -UR24 ;  /* 0x8000001818187e21 */ /* 0x000fe40008010000 */
[----:B------:R-:W-:Y:S01]  /*7270*/  FADD.FTZ R92, R92, R31 ;  /* 0x0000001f5c5c7221 */ /* 0x000fe20000010000 */
[----:B------:R-:W-:Y:S01]  /*7280*/  HADD2.F32 R31, -RZ, R56.H0_H0 ;  /* 0x20000038ff1f7230 */ /* 0x000fe20000004100 */
        /* <DEDUP_REMOVED lines=22> */
.L_x_1365:
[----:B------:R-:W-:Y:S01]  /*73f0*/  FMUL.FTZ R30, R31, R22 ;  /* 0x000000161f1e7220 */ /* 0x000fe20000410000 */
[--C-:B------:R-:W-:Y:S01]  /*7400*/  HADD2.F32 R90, -RZ, R55.reuse.H0_H0 ;  /* 0x20000037ff5a7230 */ /* 0x100fe20000004100 */
[C---:B------:R-:W-:Y:S01]  /*7410*/  FFMA.FTZ R88, R29.reuse, R31, R88 ;  /* 0x0000001f1d587223 */ /* 0x040fe20000010058 */
[----:B------:R-:W-:Y:S01]  /*7420*/  HADD2.F32 R89, -RZ, R55.H1_H1 ;  /* 0x30000037ff597230 */ /* 0x000fe20000004100 */
[----:B------:R-:W-:Y:S02]  /*7430*/  FFMA.FTZ R27, R29, R30, R27 ;  /* 0x0000001e1d1b7223 */ /* 0x000fe4000001001b */
[----:B------:R-:W-:Y:S02]  /*7440*/  FMUL.FTZ R29, R26, R23 ;  /* 0x000000171a1d7220 */ /* 0x000fe40000410000 */
[----:B------:R-:W-:Y:S02]  /*7450*/  FADD.FTZ R28, R28, R30 ;  /* 0x0000001e1c1c7221 */ /* 0x000fe40000010000 */
[----:B------:R-:W-:-:S02]  /*7460*/  FADD.FTZ R91, R91, R26 ;  /* 0x0000001a5b5b7221 */ /* 0x000fc40000010000 */
[C---:B------:R-:W-:Y:S02]  /*7470*/  FFMA.FTZ R25, R24.reuse, R26, R25 ;  /* 0x0000001a18197223 */ /* 0x040fe40000010019 */
[----:B------:R-:W-:Y:S01]  /*7480*/  FFMA.FTZ R26, R24, R29, R27 ;  /* 0x0000001d181a7223 */ /* 0x000fe2000001001b */
[--C-:B------:R-:W-:Y:S01]  /*7490*/  HADD2.F32 R24, -RZ, R15.reuse.H1_H1 ;  /* 0x3000000fff187230 */ /* 0x100fe20000004100 */
[----:B------:R-:W-:Y:S01]  /*74a0*/  FADD.FTZ R27, R29, R28 ;  /* 0x0000001c1d1b7221 */ /* 0x000fe20000010000 */
[----:B------:R-:W-:Y:S01]  /*74b0*/  HADD2.F32 R28, -RZ, R15.H0_H0 ;  /* 0x2000000fff1c7230 */ /* 0x000fe20000004100 */
        /* <DEDUP_REMOVED lines=24> */
.L_x_1366:
[----:B------:R-:W-:Y:S01]  /*7640*/  FMUL.FTZ R29, R90, R22 ;  /* 0x000000165a1d7220 */ /* 0x000fe20000410000 */
[--C-:B------:R-:W-:Y:S01]  /*7650*/  HADD2.F32 R37, -RZ, R16.reuse.H0_H0 ;  /* 0x20000010ff257230 */ /* 0x100fe20000004100 */
[C---:B------:R-:W-:Y:S01]  /*7660*/  FFMA.FTZ R88, R28.reuse, R90, R88 ;  /* 0x0000005a1c587223 */ /* 0x040fe20000010058 */
[----:B------:R-:W-:Y:S01]  /*7670*/  HADD2.F32 R31, -RZ, R16.H1_H1 ;  /* 0x30000010ff1f7230 */ /* 0x000fe20000004100 */
[----:B------:R-:W-:Y:S01]  /*7680*/  FFMA.FTZ R26, R28, R29, R26 ;  /* 0x0000001d1c1a7223 */ /* 0x000fe2000001001a */
[----:B------:R-:W-:Y:S01]  /*7690*/  HADD2.F32 R30, -RZ, R54.H0_H0 ;  /* 0x20000036ff1e7230 */ /* 0x000fe20000004100 */
[----:B------:R-:W-:Y:S02]  /*76a0*/  FMUL.FTZ R28, R89, R23 ;  /* 0x00000017591c7220 */ /* 0x000fe40000410000 */
[----:B------:R-:W-:Y:S02]  /*76b0*/  FADD.FTZ R27, R27, R29 ;  /* 0x0000001d1b1b7221 */ /* 0x000fe40000010000 */
[----:B------:R-:W-:-:S02]  /*76c0*/  FADD.FTZ R37, R37, -UR24 ;  /* 0x8000001825257e21 */ /* 0x000fc40008010000 */
[----:B------:R-:W-:Y:S02]  /*76d0*/  FADD.FTZ R31, R31, -UR24 ;  /* 0x800000181f1f7e21 */ /* 0x000fe40008010000 */
[C---:B------:R-:W-:Y:S02]  /*76e0*/  FFMA.FTZ R87, R24.reuse, R89, R25 ;  /* 0x0000005918577223 */ /* 0x040fe40000010019 */
[----:B------:R-:W-:Y:S01]  /*76f0*/  FFMA.FTZ R25, R24, R28, R26 ;  /* 0x0000001c18197223 */ /* 0x000fe2000001001a */
[----:B------:R-:W-:Y:S01]  /*7700*/  HADD2.F32 R24, -RZ, R54.H1_H1 ;  /* 0x30000036ff187230 */ /* 0x000fe20000004100 */
        /* <DEDUP_REMOVED lines=22> */
.L_x_1367:
[----:B------:R-:W-:Y:S01]  /*7870*/  FMUL.FTZ R27, R30, R22 ;  /* 0x000000161e1b7220 */ /* 0x000fe20000410000 */
[----:B------:R-:W-:Y:S01]  /*7880*/  HADD2.F32 R93, -RZ, R17.H0_H0 ;  /* 0x20000011ff5d7230 */ /* 0x000fe20000004100 */
[----:B------:R-:W-:Y:S02]  /*7890*/  FMUL.FTZ R29, R24, R23 ;  /* 0x00000017181d7220 */ /* 0x000fe40000410000 */
[----:B------:R-:W-:Y:S02]  /*78a0*/  FFMA.FTZ R25, R37, R27, R25 ;  /* 0x0000001b25197223 */ /* 0x000fe40000010019 */
[----:B------:R-:W-:Y:S01]  /*78b0*/  FADD.FTZ R26, R26, R27 ;  /* 0x0000001b1a1a7221 */ /* 0x000fe20000010000 */
[----:B------:R-:W-:Y:S01]  /*78c0*/  HADD2.F32 R27, -RZ, R53.H1_H1 ;  /* 0x30000035ff1b7230 */ /* 0x000fe20000004100 */
[----:B------:R-:W-:Y:S01]  /*78d0*/  FFMA.FTZ R28, R31, R29, R25 ;  /* 0x0000001d1f1c7223 */ /* 0x000fe20000010019 */
[----:B------:R-:W-:Y:S01]  /*78e0*/  HADD2.F32 R25, -RZ, R17.H1_H1 ;  /* 0x30000011ff197230 */ /* 0x000fe20000004100 */
[----:B------:R-:W-:-:S02]  /*78f0*/  FADD.FTZ R93, R93, -UR24 ;  /* 0x800000185d5d7e21 */ /* 0x000fc40008010000 */
[----:B------:R-:W-:Y:S01]  /*7900*/  FADD.FTZ R29, R29, R26 ;  /* 0x0000001a1d1d7221 */ /* 0x000fe20000010000 */
[----:B------:R-:W-:Y:S01]  /*7910*/  HADD2.F32 R26, -RZ, R53.H0_H0 ;  /* 0x20000035ff1a7230 */ /* 0x000fe20000004100 */
        /* <DEDUP_REMOVED lines=22> */
.L_x_1368:
        /* <DEDUP_REMOVED lines=105> */
.L_x_1370:
[----:B------:R-:W-:Y:S05]  /*8110*/  BSYNC B0 ;  /* 0x0000000000007941 */ /* 0x000fea0003800000 */
.L_x_1369:
        /* <DEDUP_REMOVED lines=38> */
.L_x_1372:
[----:B------:R-:W-:Y:S05]  /*8380*/  BSYNC B0 ;  /* 0x0000000000007941 */ /* 0x000fea0003800000 */
.L_x_1371:
        /* <DEDUP_REMOVED lines=20> */
.L_x_1374:
[----:B------:R-:W-:Y:S05]  /*84d0*/  BSYNC B0 ;  /* 0x0000000000007941 */ /* 0x000fea0003800000 */
.L_x_1373:
        /* <DEDUP_REMOVED lines=41> */
.L_x_1377:
[----:B------:R-:W-:Y:S02]  /*8770*/  MOV R24, UR16 ;  /* 0x0000001000187c02 */ /* 0x000fe40008000f00 */
[----:B------:R-:W-:-:S05]  /*8780*/  MOV R25, UR17 ;  /* 0x0000001100197c02 */ /* 0x000fca0008000f00 */
[----:B------:R-:W2:Y:S01]  /*8790*/  LDG.E.STRONG.GPU R24, [R24.64] ;  /* 0x0000001218187981 */ /* 0x000ea2000c1ef900 */
[----:B------:R-:W-:Y:S01]  /*87a0*/  YIELD ;  /* 0x0000000000007946 */ /* 0x000fe20003800000 */
[----:B--2---:R-:W-:Y:S01]  /*87b0*/  ISETP.NE.AND P0, PT, R24, R26, PT ;  /* 0x0000001a1800720c */ /* 0x004fe20003f05270 */
[----:B------:R-:W-:-:S12]  /*87c0*/  CCTL.IVALL ;  /* 0x00000000ff00798f */ /* 0x000fd80002000000 */
[----:B------:R-:W-:Y:S05]  /*87d0*/  @P0 BRA `(.L_x_1377) ;  /* 0xffffff9000000947 */ /* 0x000fea000383ffff */
.L_x_1376:
        /* <DEDUP_REMOVED lines=20> */
.L_x_1381:
        /* <DEDUP_REMOVED lines=159> */
.L_x_1380:
        /* <DEDUP_REMOVED lines=84> */
.L_x_1382:
[----:B01----:R-:W-:-:S13]  /*9850*/  ISETP.NE.OR P0, PT, RZ, UR14, P0 ;  /* 0x0000000eff007c0c */ /* 0x003fda0008705670 */
[----:B------:R-:W-:Y:S05]  /*9860*/  @!P0 BRA `(.L_x_1378) ;  /* 0x000002a000008947 */ /* 0x000fea0003800000 */
.L_x_1379:
        /* <DEDUP_REMOVED lines=42> */
.L_x_1378:
        /* <DEDUP_REMOVED lines=16> */
.L_x_1384:
[----:B------:R-:W-:Y:S05]  /*9c10*/  BSYNC B0 ;  /* 0x0000000000007941 */ /* 0x000fea0003800000 */
.L_x_1383:
        /* <DEDUP_REMOVED lines=24> */
.L_x_1375:
[----:B------:R-:W-:Y:S01]  /*9da0*/  @!P2 STS.64 [0xc0], R40 ;  /* 0x0000c028ff00a388 */ /* 0x000fe20000000a00 */
[----:B0-----:R-:W-:-:S03]  /*9db0*/  HADD2.F32 R26, -RZ, R61.H0_H0 ;  /* 0x2000003dff1a7230 */ /* 0x001fc60000004100 */
[----:B------:R-:W-:Y:S02]  /*9dc0*/  BAR.SYNC.DEFER_BLOCKING 0x0 ;  /* 0x0000000000007b1d */ /* 0x000fe40000010000 */
[----:B------:R-:W-:-:S04]  /*9dd0*/  FADD.FTZ R26, R26, -UR24 ;  /* 0x800000181a1a7e21 */ /* 0x000fc80008010000 */
[----:B------:R-:W-:Y:S01]  /*9de0*/  FMUL.FTZ R26, R26, UR25 ;  /* 0x000000191a1a7c20 */ /* 0x000fe20008410000 */
[----:B------:R-:W0:Y:S02]  /*9df0*/  LDS.64 R24, [0xc0] ;  /* 0x0000c000ff187984 */ /* 0x000e240000000a00 */
[----:B0-----:R-:W-:Y:S02]  /*9e00*/  FMUL.FTZ R25, R25, c[0x0][0x20c] ;  /* 0x0000830019197a20 */ /* 0x001fe40000410000 */
[----:B------:R-:W-:Y:S02]  /*9e10*/  FMUL.FTZ R24, R24, c[0x0][0x20c] ;  /* 0x0000830018187a20 */ /* 0x000fe40000410000 */
[----:B------:R0:W1:Y:S02]  /*9e20*/  R2UR UR6, R25 ;  /* 0x00000000190673c2 */ /* 0x00006400000e0000 */
[----:B0-----:R-:W-:-:S06]  /*9e30*/  HADD2.F32 R25, -RZ, R61.H1_H1 ;  /* 0x3000003dff197230 */ /* 0x001fcc0000004100 */
[----:B------:R0:W2:Y:S01]  /*9e40*/  R2UR UR5, R24 ;  /* 0x00000000180573c2 */ /* 0x0000a200000e0000 */
[----:B------:R-:W-:Y:S01]  /*9e50*/  FADD.FTZ R25, R25, -UR24 ;  /* 0x8000001819197e21 */ /* 0x000fe20008010000 */
[----:B0-----:R-:W-:-:S03]  /*9e60*/  HADD2.F32 R24, -RZ, R60.H0_H0 ;  /* 0x2000003cff187230 */ /* 0x001fc60000004100 */
        /* <DEDUP_REMOVED lines=21> */
.L_x_1385:
        /* <DEDUP_REMOVED lines=14> */
[----:B------:R-:W-:Y:S02]  /*a0a0*/  F2FP.PACK_AB R28, R24, R27 ;  /* 0x0000001b181c723e */ /* 0x000fe400000000ff */
[----:B------:R-:W-:-:S05]  /*a0b0*/  MOV R24, R18 ;  /* 0x0000001200187202 */ /* 0x000fca0000000f00 */
[----:B------:R-:W-:-:S05]  /*a0c0*/  IMAD.WIDE.U32 R24, R2, c[0x0][0x1d8], R24 ;  /* 0x0000760002187a25 */ /* 0x000fca00078e0018 */
[----:B------:R-:W-:Y:S02]  /*a0d0*/  IADD3 R25, R25, R26, RZ ;  /* 0x0000001a19197210 */ /* 0x000fe40007ffe0ff */
[----:B------:R-:W-:-:S04]  /*a0e0*/  LEA R26, P0, R24, c[0x0][0x160], 0x1 ;  /* 0x00005800181a7a11 */ /* 0x000fc800078008ff */
[----:B------:R-:W-:-:S05]  /*a0f0*/  LEA.HI.X R27, R24, c[0x0][0x164], R25, 0x1, P0 ;  /* 0x00005900181b7a11 */ /* 0x000fca00000f0c19 */
[----:B------:R0:W-:Y:S04]  /*a100*/  STG.E [R26.64], R28 ;  /* 0x0000001c1a007986 */ /* 0x0001e8000c101912 */
.L_x_1387:
[----:B------:R-:W-:Y:S05]  /*a110*/  BSYNC B0 ;  /* 0x0000000000007941 */ /* 0x000fea0003800000 */
.L_x_1386:
[C---:B------:R-:W-:Y:S01]  /*a120*/  IADD3 R30, R2.reuse, 0x8, RZ ;  /* 0x00000008021e7810 */ /* 0x040fe20007ffe0ff */
[--C-:B0-----:R-:W-:Y:S01]  /*a130*/  HADD2.F32 R26, -RZ, R52.reuse.H0_H0 ;  /* 0x20000034ff1a7230 */ /* 0x101fe20000004100 */
[----:B------:R-:W-:Y:S01]  /*a140*/  IADD3 R29, R2, 0x8, RZ ;  /* 0x00000008021d7810 */ /* 0x000fe20007ffe0ff */
[----:B------:R-:W-:Y:S01]  /*a150*/  HADD2.F32 R25, -RZ, R52.H1_H1 ;  /* 0x30000034ff197230 */ /* 0x000fe20000004100 */
[----:B------:R-:W-:Y:S01]  /*a160*/  SHF.R.S32.HI R30, RZ, 0x1f, R30 ;  /* 0x0000001fff1e7819 */ /* 0x000fe2000001141e */
[--C-:B------:R-:W-:Y:S01]  /*a170*/  HADD2.F32 R24, -RZ, R63.reuse.H0_H0 ;  /* 0x2000003fff187230 */ /* 0x100fe20000004100 */
[----:B------:R-:W-:Y:S01]  /*a180*/  ISETP.GE.U32.AND P0, PT, R29, c[0x0][0x1e0], PT ;  /* 0x000078001d007a0c */ /* 0x000fe20003f06070 */
[----:B------:R-:W-:Y:S01]  /*a190*/  FADD.FTZ R26, R26, -UR24 ;  /* 0x800000181a1a7e21 */ /* 0x000fe20008010000 */
[----:B------:R-:W-:Y:S01]  /*a1a0*/  HADD2.F32 R63, -RZ, R63.H1_H1 ;  /* 0x3000003fff3f7230 */ /* 0x000fe20000004100 */
[----:B------:R-:W-:Y:S01]  /*a1b0*/  FADD.FTZ R25, R25, -UR24 ;  /* 0x8000001819197e21 */ /* 0x000fe20008010000 */
[----:B------:R-:W-:Y:S01]  /*a1c0*/  ISETP.GE.AND.EX P0, PT, R30, c[0x0][0x1e4], PT, P0 ;  /* 0x000079001e007a0c */ /* 0x000fe20003f06300 */
[----:B------:R-:W-:-:S02]  /*a1d0*/  FMUL.FTZ R26, R26, UR25 ;  /* 0x000000191a1a7c20 */ /* 0x000fc40008410000 */
[----:B------:R-:W-:Y:S01]  /*a1e0*/  FMUL.FTZ R25, R25, UR25 ;  /* 0x0000001919197c20 */ /* 0x000fe20008410000 */
        /* <DEDUP_REMOVED lines=20> */
.L_x_1388:
        /* <DEDUP_REMOVED lines=20> */
.L_x_1390:
[----:B------:R-:W-:Y:S05]  /*a470*/  BSYNC B0 ;  /* 0x0000000000007941 */ /* 0x000fea0003800000 */
.L_x_1389:
        /* <DEDUP_REMOVED lines=33> */
.L_x_1391:
        /* <DEDUP_REMOVED lines=20> */
.L_x_1393:
[----:B------:R-:W-:Y:S05]  /*a7d0*/  BSYNC B0 ;  /* 0x0000000000007941 */ /* 0x000fea0003800000 */
.L_x_1392:
        /* <DEDUP_REMOVED lines=33> */
.L_x_1394:
        /* <DEDUP_REMOVED lines=20> */
.L_x_1396:
[----:B------:R-:W-:Y:S05]  /*ab30*/  BSYNC B0 ;  /* 0x0000000000007941 */ /* 0x000fea0003800000 */
.L_x_1395:
        /* <DEDUP_REMOVED lines=8> */
[----:B------:R-:W-:Y:S01]  /*abc0*/  IADD3 R29, R2, 0x28, RZ ;  /* 0x00000028021d7810 */ /* 0x000fe20007ffe0ff */
[----:B------:R-:W-:Y:S01]  /*abd0*/  FADD.FTZ R25, R25, -UR24 ;  /* 0x8000001819197e21 */ /* 0x000fe20008010000 */
[----:B------:R-:W-:Y:S01]  /*abe0*/  ISETP.GE.AND.EX P0, PT, R31, c[0x0][0x1e4], PT, P0 ;  /* 0x000079001f007a0c */ /* 0x000fe20003f06300 */
[----:B------:R-:W-:Y:S01]  /*abf0*/  HADD2.F32 R69, -RZ, R69.H1_H1 ;  /* 0x30000045ff457230 */ /* 0x000fe20000004100 */
[----:B------:R-:W-:Y:S01]  /*ac00*/  ISETP.GE.U32.AND P2, PT, R29, c[0x0][0x1e0], PT ;  /* 0x000078001d007a0c */ /* 0x000fe20003f46070 */
[----:B------:R-:W-:Y:S01]  /*ac10*/  FMUL.FTZ R26, R26, UR25 ;  /* 0x000000191a1a7c20 */ /* 0x000fe20008410000 */
[----:B------:R-:W-:Y:S01]  /*ac20*/  ISETP.GT.U32.OR P0, PT, R3, 0x27f, P0 ;  /* 0x0000027f0300780c */ /* 0x000fe20000704470 */
[----:B------:R-:W-:Y:S01]  /*ac30*/  FMUL.FTZ R25, R25, UR25 ;  /* 0x0000001919197c20 */ /* 0x000fe20008410000 */
[----:B------:R-:W-:Y:S10]  /*ac40*/  @!P4 BRA `(.L_x_1397) ;  /* 0x000001200000c947 */ /* 0x000ff40003800000 */
        /* <DEDUP_REMOVED lines=18> */
.L_x_1397:
        /* <DEDUP_REMOVED lines=20> */
.L_x_1399:
[----:B------:R-:W-:Y:S05]  /*aeb0*/  BSYNC B0 ;  /* 0x0000000000007941 */ /* 0x000fea0003800000 */
.L_x_1398:
[C---:B------:R-:W-:Y:S01]  /*aec0*/  IADD3 R30, R2.reuse, 0x28, RZ ;  /* 0x00000028021e7810 */ /* 0x040fe20007ffe0ff */
[--C-:B0-----:R-:W-:Y:S01]  /*aed0*/  HADD2.F32 R26, -RZ, R49.reuse.H0_H0 ;  /* 0x20000031ff1a7230 */ /* 0x101fe20000004100 */
[C---:B------:R-:W-:Y:S01]  /*aee0*/  IADD3 R40, R2.reuse, 0x30, RZ ;  /* 0x0000003002287810 */ /* 0x040fe20007ffe0ff */
[----:B------:R-:W-:Y:S01]  /*aef0*/  HADD2.F32 R25, -RZ, R49.H1_H1 ;  /* 0x30000031ff197230 */ /* 0x000fe20000004100 */
[----:B------:R-:W-:Y:S01]  /*af00*/  SHF.R.S32.HI R30, RZ, 0x1f, R30 ;  /* 0x0000001fff1e7819 */ /* 0x000fe2000001141e */
[--C-:B------:R-:W-:Y:S01]  /*af10*/  HADD2.F32 R24, -RZ, R71.reuse.H0_H0 ;  /* 0x20000047ff187230 */ /* 0x100fe20000004100 */
[----:B------:R-:W-:Y:S01]  /*af20*/  IADD3 R31, R2, 0x38, RZ ;  /* 0x00000038021f7810 */ /* 0x000fe20007ffe0ff */
[----:B------:R-:W-:Y:S01]  /*af30*/  FADD.FTZ R26, R26, -UR24 ;  /* 0x800000181a1a7e21 */ /* 0x000fe20008010000 */
[----:B------:R-:W-:Y:S01]  /*af40*/  ISETP.GE.AND.EX P0, PT, R30, c[0x0][0x1e4], PT, P2 ;  /* 0x000079001e007a0c */ /* 0x000fe20003f06320 */
[----:B------:R-:W-:Y:S01]  /*af50*/  FADD.FTZ R25, R25, -UR24 ;  /* 0x8000001819197e21 */ /* 0x000fe20008010000 */
[----:B------:R-:W-:Y:S01]  /*af60*/  ISETP.GE.U32.AND P3, PT, R40, c[0x0][0x1e0], PT ;  /* 0x0000780028007a0c */ /* 0x000fe20003f66070 */
        /* <DEDUP_REMOVED lines=24> */
.L_x_1400:
        /* <DEDUP_REMOVED lines=20> */
.L_x_1402:
[----:B------:R-:W-:Y:S05]  /*b230*/  BSYNC B0 ;  /* 0x0000000000007941 */ /* 0x000fea0003800000 */
.L_x_1401:
[C---:B------:R-:W-:Y:S01]  /*b240*/  IADD3 R37, R2.reuse, 0x38, RZ ;  /* 0x0000003802257810 */ /* 0x040fe20007ffe0ff */
[--C-:B0-----:R-:W-:Y:S01]  /*b250*/  HADD2.F32 R26, -RZ, R46.reuse.H0_H0 ;  /* 0x2000002eff1a7230 */ /* 0x101fe20000004100 */
[----:B------:R-:W-:Y:S01]  /*b260*/  IADD3 R48, R2, 0x30, RZ ;  /* 0x0000003002307810 */ /* 0x000fe20007ffe0ff */
[----:B------:R-:W-:Y:S01]  /*b270*/  HADD2.F32 R25, -RZ, R46.H1_H1 ;  /* 0x3000002eff197230 */ /* 0x000fe20000004100 */
[----:B------:R-:W-:Y:S01]  /*b280*/  SHF.R.S32.HI R37, RZ, 0x1f, R37 ;  /* 0x0000001fff257819 */ /* 0x000fe20000011425 */
[--C-:B------:R-:W-:Y:S01]  /*b290*/  HADD2.F32 R24, -RZ, R74.reuse.H0_H0 ;  /* 0x2000004aff187230 */ /* 0x100fe20000004100 */
[----:B------:R-:W-:Y:S01]  /*b2a0*/  SHF.R.S32.HI R48, RZ, 0x1f, R48 ;  /* 0x0000001fff307819 */ /* 0x000fe20000011430 */
[----:B------:R-:W-:Y:S01]  /*b2b0*/  FADD.FTZ R26, R26, -UR24 ;  /* 0x800000181a1a7e21 */ /* 0x000fe20008010000 */
[C---:B------:R-:W-:Y:S01]  /*b2c0*/  IADD3 R41, R2.reuse, 0x40, RZ ;  /* 0x0000004002297810 */ /* 0x040fe20007ffe0ff */
[----:B------:R-:W-:Y:S01]  /*b2d0*/  FADD.FTZ R25, R25, -UR24 ;  /* 0x8000001819197e21 */ /* 0x000fe20008010000 */
[----:B------:R-:W-:Y:S01]  /*b2e0*/  IADD3 R30, R2, 0x48, RZ ;  /* 0x00000048021e7810 */ /* 0x000fe20007ffe0ff */
[--C-:B------:R-:W-:Y:S01]  /*b2f0*/  HADD2.F32 R28, -RZ, R47.reuse.H0_H0 ;  /* 0x2000002fff1c7230 */ /* 0x100fe20000004100 */
[----:B------:R-:W-:Y:S01]  /*b300*/  ISETP.GE.AND.EX P3, PT, R48, c[0x0][0x1e4], PT, P3 ;  /* 0x0000790030007a0c */ /* 0x000fe20003f66330 */
[----:B------:R-:W-:Y:S01]  /*b310*/  HADD2.F32 R74, -RZ, R74.H1_H1 ;  /* 0x3000004aff4a7230 */ /* 0x000fe20000004100 */
[----:B------:R-:W-:Y:S01]  /*b320*/  ISETP.GE.AND.EX P5, PT, R37, c[0x0][0x1e4], PT, P2 ;  /* 0x0000790025007a0c */ /* 0x000fe20003fa6320 */
[----:B------:R-:W-:Y:S01]  /*b330*/  HADD2.F32 R47, -RZ, R47.H1_H1 ;  /* 0x3000002fff2f7230 */ /* 0x000fe20000004100 */
[----:B------:R-:W-:Y:S01]  /*b340*/  ISETP.GE.U32.AND P0, PT, R41, c[0x0][0x1e0], PT ;  /* 0x0000780029007a0c */ /* 0x000fe20003f06070 */
[----:B------:R-:W-:Y:S01]  /*b350*/  FMUL.FTZ R26, R26, UR25 ;  /* 0x000000191a1a7c20 */ /* 0x000fe20008410000 */
[----:B------:R-:W-:Y:S01]  /*b360*/  ISETP.GE.U32.AND P2, PT, R30, c[0x0][0x1e0], PT ;  /* 0x000078001e007a0c */ /* 0x000fe20003f46070 */
[----:B------:R-:W-:Y:S01]  /*b370*/  FMUL.FTZ R25, R25, UR25 ;  /* 0x0000001919197c20 */ /* 0x000fe20008410000 */
[----:B------:R-:W-:-:S02]  /*b380*/  ISETP.GT.U32.OR P3, PT, R3, 0x27f, P3 ;  /* 0x0000027f0300780c */ /* 0x000fc40001f64470 */
[----:B------:R-:W-:Y:S01]  /*b390*/  ISETP.GT.U32.OR P5, PT, R3, 0x27f, P5 ;  /* 0x0000027f0300780c */ /* 0x000fe20002fa4470 */
        /* <DEDUP_REMOVED lines=19> */
.L_x_1403:
        /* <DEDUP_REMOVED lines=20> */
.L_x_1405:
[----:B------:R-:W-:Y:S05]  /*b610*/  BSYNC B0 ;  /* 0x0000000000007941 */ /* 0x000fea0003800000 */
.L_x_1404:
[----:B0-----:R-:W-:Y:S01]  /*b620*/  FADD.FTZ R26, R28, -UR24 ;  /* 0x800000181c1a7e21 */ /* 0x001fe20008010000 */
[--C-:B------:R-:W-:Y:S01]  /*b630*/  HADD2.F32 R24, -RZ, R75.reuse.H0_H0 ;  /* 0x2000004bff187230 */ /* 0x100fe20000004100 */
        /* <DEDUP_REMOVED lines=23> */
.L_x_1406:
        /* <DEDUP_REMOVED lines=20> */
.L_x_1408:
[----:B------:R-:W-:Y:S05]  /*b8f0*/  BSYNC B0 ;  /* 0x0000000000007941 */ /* 0x000fea0003800000 */
.L_x_1407:
        /* <DEDUP_REMOVED lines=41> */
.L_x_1409:
        /* <DEDUP_REMOVED lines=20> */
.L_x_1411:
[----:B------:R-:W-:Y:S05]  /*bcd0*/  BSYNC B0 ;  /* 0x0000000000007941 */ /* 0x000fea0003800000 */
.L_x_1410:
        /* <DEDUP_REMOVED lines=25> */
.L_x_1412:
        /* <DEDUP_REMOVED lines=20> */
.L_x_1414:
[----:B------:R-:W-:Y:S05]  /*bfb0*/  BSYNC B0 ;  /* 0x0000000000007941 */ /* 0x000fea0003800000 */
.L_x_1413:
        /* <DEDUP_REMOVED lines=41> */
.L_x_1415:
        /* <DEDUP_REMOVED lines=20> */
.L_x_1417:
[----:B------:R-:W-:Y:S05]  /*c390*/  BSYNC B0 ;  /* 0x0000000000007941 */ /* 0x000fea0003800000 */
.L_x_1416:
        /* <DEDUP_REMOVED lines=25> */
.L_x_1418:
        /* <DEDUP_REMOVED lines=20> */
.L_x_1420:
[----:B------:R-:W-:Y:S05]  /*c670*/  BSYNC B0 ;  /* 0x0000000000007941 */ /* 0x000fea0003800000 */
.L_x_1419:
[C---:B------:R-:W-:Y:S01]  /*c680*/  IADD3 R31, R2.reuse, 0x68, RZ ;  /* 0x00000068021f7810 */ /* 0x040fe20007ffe0ff */
[--C-:B0-----:R-:W-:Y:S01]  /*c690*/  HADD2.F32 R26, -RZ, R38.reuse.H0_H0 ;  /* 0x20000026ff1a7230 */ /* 0x101fe20000004100 */
[----:B------:R-:W-:Y:S01]  /*c6a0*/  IADD3 R42, R2, 0x60, RZ ;  /* 0x00000060022a7810 */ /* 0x000fe20007ffe0ff */
[----:B------:R-:W-:Y:S01]  /*c6b0*/  HADD2.F32 R25, -RZ, R38.H1_H1 ;  /* 0x30000026ff197230 */ /* 0x000fe20000004100 */
[----:B------:R-:W-:Y:S01]  /*c6c0*/  SHF.R.S32.HI R31, RZ, 0x1f, R31 ;  /* 0x0000001fff1f7819 */ /* 0x000fe2000001141f */
[----:B------:R-:W-:Y:S01]  /*c6d0*/  HADD2.F32 R24, -RZ, R85.H0_H0 ;  /* 0x20000055ff187230 */ /* 0x000fe20000004100 */
[----:B------:R-:W-:Y:S01]  /*c6e0*/  SHF.R.S32.HI R42, RZ, 0x1f, R42 ;  /* 0x0000001fff2a7819 */ /* 0x000fe2000001142a */
[----:B------:R-:W-:Y:S01]  /*c6f0*/  FADD.FTZ R26, R26, -UR24 ;  /* 0x800000181a1a7e21 */ /* 0x000fe20008010000 */
[C---:B------:R-:W-:Y:S01]  /*c700*/  IADD3 R40, R2.reuse, 0x70, RZ ;  /* 0x0000007002287810 */ /* 0x040fe20007ffe0ff */
[----:B------:R-:W-:Y:S01]  /*c710*/  FADD.FTZ R25, R25, -UR24 ;  /* 0x8000001819197e21 */ /* 0x000fe20008010000 */
[----:B------:R-:W-:Y:S01]  /*c720*/  IADD3 R37, R2, 0x78, RZ ;  /* 0x0000007802257810 */ /* 0x000fe20007ffe0ff */
[----:B------:R-:W-:Y:S01]  /*c730*/  HADD2.F32 R28, -RZ, R39.H0_H0 ;  /* 0x20000027ff1c7230 */ /* 0x000fe20000004100 */
        /* <DEDUP_REMOVED lines=29> */
.L_x_1421:
        /* <DEDUP_REMOVED lines=20> */
.L_x_1423:
[----:B------:R-:W-:Y:S05]  /*ca50*/  BSYNC B0 ;  /* 0x0000000000007941 */ /* 0x000fea0003800000 */
.L_x_1422:
        /* <DEDUP_REMOVED lines=25> */
.L_x_1424:
        /* <DEDUP_REMOVED lines=20> */
.L_x_1426:
[----:B------:R-:W-:Y:S05]  /*cd30*/  BSYNC B0 ;  /* 0x0000000000007941 */ /* 0x000fea0003800000 */
.L_x_1425:
        /* <DEDUP_REMOVED lines=41> */
.L_x_1427:
        /* <DEDUP_REMOVED lines=20> */
.L_x_1429:
[----:B------:R-:W-:Y:S05]  /*d110*/  BSYNC B0 ;  /* 0x0000000000007941 */ /* 0x000fea0003800000 */
.L_x_1428:
        /* <DEDUP_REMOVED lines=25> */
.L_x_1430:
        /* <DEDUP_REMOVED lines=20> */
.L_x_1432:
[----:B------:R-:W-:Y:S05]  /*d3f0*/  BSYNC B0 ;  /* 0x0000000000007941 */ /* 0x000fea0003800000 */
.L_x_1431:
[C---:B------:R-:W-:Y:S01]  /*d400*/  IADD3 R29, R2.reuse, 0x88, RZ ;  /* 0x00000088021d7810 */ /* 0x040fe20007ffe0ff */
[--C-:B0----5:R-:W-:Y:S01]  /*d410*/  HADD2.F32 R26, -RZ, R0.reuse.H0_H0 ;  /* 0x20000000ff1a7230 */ /* 0x121fe20000004100 */
        /* <DEDUP_REMOVED lines=39> */
.L_x_1433:
        /* <DEDUP_REMOVED lines=20> */
.L_x_1435:
[----:B------:R-:W-:Y:S05]  /*d7d0*/  BSYNC B0 ;  /* 0x0000000000007941 */ /* 0x000fea0003800000 */
.L_x_1434:
[----:B------:R-:W-:Y:S01]  /*d7e0*/  FADD.FTZ R0, R0, -UR24 ;  /* 0x8000001800007e21 */ /* 0x000fe20008010000 */
[--C-:B------:R-:W-:Y:S01]  /*d7f0*/  HADD2.F32 R24, -RZ, R76.reuse.H0_H0 ;  /* 0x2000004cff187230 */ /* 0x100fe20000004100 */
[----:B------:R-:W-:Y:S01]  /*d800*/  FADD.FTZ R34, R34, -UR24 ;  /* 0x8000001822227e21 */ /* 0x000fe20008010000 */
[----:B------:R-:W-:Y:S01]  /*d810*/  HADD2.F32 R76, -RZ, R76.H1_H1 ;  /* 0x3000004cff4c7230 */ /* 0x000fe20000004100 */
[----:B------:R-:W-:Y:S02]  /*d820*/  FMUL.FTZ R25, R0, UR25 ;  /* 0x0000001900197c20 */ /* 0x000fe40008410000 */
        /* <DEDUP_REMOVED lines=20> */
.L_x_1436:
[----:B------:R-:W-:Y:S01]  /*d970*/  BSSY B0, `(.L_x_1437) ;  /* 0x0000014000007945 */ /* 0x000fe20003800000 */
[----:B------:R-:W-:Y:S05]  /*d980*/  @P5 BRA `(.L_x_1438) ;  /* 0x0000012000005947 */ /* 0x000fea0003800000 */
[----:B--2---:R-:W-:-:S05]  /*d990*/  MOV R0, UR5 ;  /* 0x0000000500007c02 */ /* 0x004fca0008000f00 */
[----:B-1----:R-:W-:-:S04]  /*d9a0*/  FFMA.FTZ R25, R25, R0, UR6 ;  /* 0x0000000619197e23 */ /* 0x002fc80008010000 */
[----:B------:R-:W-:Y:S01]  /*d9b0*/  FFMA.FTZ R24, R24, R22, -R25 ;  /* 0x0000001618187223 */ /* 0x000fe20000010819 */
[----:B------:R-:W-:-:S05]  /*d9c0*/  MOV R25, UR5 ;  /* 0x0000000500197c02 */ /* 0x000fca0008000f00 */
[----:B------:R-:W-:Y:S02]  /*d9d0*/  FFMA.FTZ R34, R34, R25, UR6 ;  /* 0x0000000622227e23 */ /* 0x000fe40008010019 */
[----:B------:R-:W-:Y:S02]  /*d9e0*/  FMUL.FTZ R25, R24, UR25 ;  /* 0x0000001918197c20 */ /* 0x000fe40008410000 */
[----:B------:R-:W-:Y:S02]  /*d9f0*/  FFMA.FTZ R0, R76, R23, -R34 ;  /* 0x000000174c007223 */ /* 0x000fe40000010822 */
[----:B------:R-:W-:Y:S02]  /*da00*/  IMAD R24, R29, c[0x0][0x1d8], RZ ;  /* 0x000076001d187a24 */ /* 0x000fe400078e02ff */
[----:B------:R-:W-:Y:S02]  /*da10*/  FMUL.FTZ R0, R0, UR25 ;  /* 0x0000001900007c20 */ /* 0x000fe40008410000 */
[----:B0-----:R-:W-:Y:S01]  /*da20*/  IMAD R27, R30, c[0x0][0x1dc], R24 ;  /* 0x000077001e1b7a24 */ /* 0x001fe200078e0218 */
[----:B------:R-:W-:-:S02]  /*da30*/  MOV R24, R18 ;  /* 0x0000001200187202 */ /* 0x000fc40000000f00 */
[----:B------:R-:W-:Y:S02]  /*da40*/  F2FP.PACK_AB R0, R0, R25 ;  /* 0x000000190000723e */ /* 0x000fe400000000ff */
[----:B------:R-:W-:-:S05]  /*da50*/  MOV R25, R21 ;  /* 0x0000001500197202 */ /* 0x000fca0000000f00 */
[----:B------:R-:W-:-:S05]  /*da60*/  IMAD.WIDE.U32 R24, R30, c[0x0][0x1d8], R24 ;  /* 0x000076001e187a25 */ /* 0x000fca00078e0018 */
[----:B------:R-:W-:Y:S02]  /*da70*/  IADD3 R27, R25, R27, RZ ;  /* 0x0000001b191b7210 */ /* 0x000fe40007ffe0ff */
[----:B------:R-:W-:-:S04]  /*da80*/  LEA R26, P2, R24, c[0x0][0x160], 0x1 ;  /* 0x00005800181a7a11 */ /* 0x000fc800078408ff */
[----:B------:R-:W-:-:S05]  /*da90*/  LEA.HI.X R27, R24, c[0x0][0x164], R27, 0x1, P2 ;  /* 0x00005900181b7a11 */ /* 0x000fca00010f0c1b */
[----:B------:R0:W-:Y:S04]  /*daa0*/  STG.E [R26.64], R0 ;  /* 0x000000001a007986 */ /* 0x0001e8000c101912 */
.L_x_1438:
[----:B------:R-:W-:Y:S05]  /*dab0*/  BSYNC B0 ;  /* 0x0000000000007941 */ /* 0x000fea0003800000 */
.L_x_1437:
[C---:B------:R-:W-:Y:S01]  /*dac0*/  IADD3 R37, R2.reuse, 0x98, RZ ;  /* 0x0000009802257810 */ /* 0x040fe20007ffe0ff */
[--C-:B0-----:R-:W-:Y:S01]  /*dad0*/  HADD2.F32 R0, -RZ, R4.reuse.H0_H0 ;  /* 0x20000004ff007230 */ /* 0x101fe20000004100 */
[----:B------:R-:W-:Y:S01]  /*dae0*/  IADD3 R38, R2, 0x90, RZ ;  /* 0x0000009002267810 */ /* 0x000fe20007ffe0ff */
[----:B------:R-:W-:Y:S01]  /*daf0*/  HADD2.F32 R4, -RZ, R4.H1_H1 ;  /* 0x30000004ff047230 */ /* 0x000fe20000004100 */
[----:B------:R-:W-:Y:S01]  /*db00*/  SHF.R.S32.HI R37, RZ, 0x1f, R37 ;  /* 0x0000001fff257819 */ /* 0x000fe20000011425 */
[--C-:B------:R-:W-:Y:S01]  /*db10*/  HADD2.F32 R26, -RZ, R5.reuse.H1_H1 ;  /* 0x30000005ff1a7230 */ /* 0x100fe20000004100 */
[----:B------:R-:W-:Y:S01]  /*db20*/  SHF.R.S32.HI R38, RZ, 0x1f, R38 ;  /* 0x0000001fff267819 */ /* 0x000fe20000011426 */
[----:B------:R-:W-:Y:S01]  /*db30*/  FADD.FTZ R25, R0, -UR24 ;  /* 0x8000001800197e21 */ /* 0x000fe20008010000 */
[----:B------:R-:W-:Y:S01]  /*db40*/  IADD3 R39, R2, 0xa0, RZ ;  /* 0x000000a002277810 */ /* 0x000fe20007ffe0ff */
[----:B------:R-:W-:Y:S01]  /*db50*/  FADD.FTZ R4, R4, -UR24 ;  /* 0x8000001804047e21 */ /* 0x000fe20008010000 */
[----:B------:R-:W-:Y:S01]  /*db60*/  IADD3 R34, R2, 0xa8, RZ ;  /* 0x000000a802227810 */ /* 0x000fe20007ffe0ff */
[----:B------:R-:W-:Y:S01]  /*db70*/  HADD2.F32 R0, -RZ, R5.H0_H0 ;  /* 0x20000005ff007230 */ /* 0x000fe20000004100 */
[----:B------:R-:W-:Y:S01]  /*db80*/  ISETP.GE.AND.EX P3, PT, R38, c[0x0][0x1e4], PT, P3 ;  /* 0x0000790026007a0c */ /* 0x000fe20003f66330 */
[--C-:B------:R-:W-:Y:S01]  /*db90*/  HADD2.F32 R27, -RZ, R73.reuse.H0_H0 ;  /* 0x20000049ff1b7230 */ /* 0x100fe20000004100 */
        /* <DEDUP_REMOVED lines=27> */
.L_x_1439:
[----:B------:R-:W-:Y:S01]  /*dd50*/  BSSY B0, `(.L_x_1440) ;  /* 0x0000014000007945 */ /* 0x000fe20003800000 */
[----:B------:R-:W-:Y:S05]  /*dd60*/  @P3 BRA `(.L_x_1441) ;  /* 0x0000012000003947 */ /* 0x000fea0003800000 */
[----:B--2---:R-:W-:Y:S01]  /*dd70*/  MOV R28, UR5 ;  /* 0x00000005001c7c02 */ /* 0x004fe20008000f00 */
[----:B------:R-:W-:-:S04]  /*dd80*/  IMAD R25, R38, c[0x0][0x1d8], RZ ;  /* 0x0000760026197a24 */ /* 0x000fc800078e02ff */
[----:B-1----:R-:W-:Y:S02]  /*dd90*/  FFMA.FTZ R5, R5, R28, UR6 ;  /* 0x0000000605057e23 */ /* 0x002fe4000801001c */
[----:B------:R-:W-:Y:S02]  /*dda0*/  IMAD R25, R35, c[0x0][0x1dc], R25 ;  /* 0x0000770023197a24 */ /* 0x000fe400078e0219 */
[----:B------:R-:W-:Y:S01]  /*ddb0*/  FFMA.FTZ R27, R27, R22, -R5 ;  /* 0x000000161b1b7223 */ /* 0x000fe20000010805 */
[----:B------:R-:W-:-:S05]  /*ddc0*/  MOV R5, UR5 ;  /* 0x0000000500057c02 */ /* 0x000fca0008000f00 */
[----:B------:R-:W-:Y:S01]  /*ddd0*/  FFMA.FTZ R28, R4, R5, UR6 ;  /* 0x00000006041c7e23 */ /* 0x000fe20008010005 */
[----:B------:R-:W-:Y:S02]  /*dde0*/  MOV R4, R18 ;  /* 0x0000001200047202 */ /* 0x000fe40000000f00 */
[----:B------:R-:W-:Y:S01]  /*ddf0*/  MOV R5, R21 ;  /* 0x0000001500057202 */ /* 0x000fe20000000f00 */
[----:B------:R-:W-:-:S04]  /*de00*/  FFMA.FTZ R28, R24, R23, -R28 ;  /* 0x00000017181c7223 */ /* 0x000fc8000001081c */
        /* <DEDUP_REMOVED lines=8> */
.L_x_1441:
[----:B------:R-:W-:Y:S05]  /*de90*/  BSYNC B0 ;  /* 0x0000000000007941 */ /* 0x000fea0003800000 */
.L_x_1440:
[----:B------:R-:W-:Y:S01]  /*dea0*/  FADD.FTZ R0, R0, -UR24 ;  /* 0x8000001800007e21 */ /* 0x000fe20008010000 */
[--C-:B0-----:R-:W-:Y:S01]  /*deb0*/  HADD2.F32 R25, -RZ, R72.reuse.H0_H0 ;  /* 0x20000048ff197230 */ /* 0x101fe20000004100 */
        /* <DEDUP_REMOVED lines=23> */
.L_x_1442:
        /* <DEDUP_REMOVED lines=20> */
.L_x_1444:
[----:B------:R-:W-:Y:S05]  /*e170*/  BSYNC B0 ;  /* 0x0000000000007941 */ /* 0x000fea0003800000 */
.L_x_1443:
[C---:B------:R-:W-:Y:S01]  /*e180*/  IADD3 R36, R2.reuse, 0xa8, RZ ;  /* 0x000000a802247810 */ /* 0x040fe20007ffe0ff */
[--C-:B------:R-:W-:Y:S01]  /*e190*/  HADD2.F32 R0, -RZ, R6.reuse.H0_H0 ;  /* 0x20000006ff007230 */ /* 0x100fe20000004100 */
[----:B------:R-:W-:Y:S01]  /*e1a0*/  IADD3 R40, R2, 0xa0, RZ ;  /* 0x000000a002287810 */ /* 0x000fe20007ffe0ff */
[----:B------:R-:W-:Y:S01]  /*e1b0*/  HADD2.F32 R6, -RZ, R6.H1_H1 ;  /* 0x30000006ff067230 */ /* 0x000fe20000004100 */
[----:B------:R-:W-:Y:S01]  /*e1c0*/  SHF.R.S32.HI R36, RZ, 0x1f, R36 ;  /* 0x0000001fff247819 */ /* 0x000fe20000011424 */
[--C-:B0-----:R-:W-:Y:S01]  /*e1d0*/  HADD2.F32 R25, -RZ, R70.reuse.H0_H0 ;  /* 0x20000046ff197230 */ /* 0x101fe20000004100 */
[----:B------:R-:W-:Y:S01]  /*e1e0*/  SHF.R.S32.HI R40, RZ, 0x1f, R40 ;  /* 0x0000001fff287819 */ /* 0x000fe20000011428 */
[----:B------:R-:W-:Y:S01]  /*e1f0*/  FADD.FTZ R5, R0, -UR24 ;  /* 0x8000001800057e21 */ /* 0x000fe20008010000 */
[----:B------:R-:W-:Y:S01]  /*e200*/  IADD3 R38, R2, 0xb0, RZ ;  /* 0x000000b002267810 */ /* 0x000fe20007ffe0ff */
[----:B------:R-:W-:Y:S01]  /*e210*/  FADD.FTZ R4, R6, -UR24 ;  /* 0x8000001806047e21 */ /* 0x000fe20008010000 */
[----:B------:R-:W-:Y:S01]  /*e220*/  IADD3 R37, R2, 0xb8, RZ ;  /* 0x000000b802257810 */ /* 0x000fe20007ffe0ff */
[----:B------:R-:W-:Y:S01]  /*e230*/  HADD2.F32 R70, -RZ, R70.H1_H1 ;  /* 0x30000046ff467230 */ /* 0x000fe20000004100 */
        /* <DEDUP_REMOVED lines=29> */
.L_x_1445:
        /* <DEDUP_REMOVED lines=18> */
[----:B------:R-:W-:-:S05]  /*e530*/  F2FP.PACK_AB R5, R5, R26 ;  /* 0x0000001a0505723e */ /* 0x000fca00000000ff */
[----:B------:R0:W-:Y:S02]  /*e540*/  STG.E [R6.64], R5 ;  /* 0x0000000506007986 */ /* 0x0001e4000c101912 */
.L_x_1447:
[----:B------:R-:W-:Y:S05]  /*e550*/  BSYNC B0 ;  /* 0x0000000000007941 */ /* 0x000fea0003800000 */
.L_x_1446:
        /* <DEDUP_REMOVED lines=25> */
.L_x_1448:
        /* <DEDUP_REMOVED lines=18> */
[----:B------:R-:W-:-:S05]  /*e810*/  F2FP.PACK_AB R5, R0, R5 ;  /* 0x000000050005723e */ /* 0x000fca00000000ff */
[----:B------:R0:W-:Y:S02]  /*e820*/  STG.E [R6.64], R5 ;  /* 0x0000000506007986 */ /* 0x0001e4000c101912 */
.L_x_1450:
[----:B------:R-:W-:Y:S05]  /*e830*/  BSYNC B0 ;  /* 0x0000000000007941 */ /* 0x000fea0003800000 */
.L_x_1449:
        /* <DEDUP_REMOVED lines=41> */
.L_x_1451:
        /* <DEDUP_REMOVED lines=20> */
.L_x_1453:
[----:B------:R-:W-:Y:S05]  /*ec10*/  BSYNC B0 ;  /* 0x0000000000007941 */ /* 0x000fea0003800000 */
.L_x_1452:
        /* <DEDUP_REMOVED lines=25> */
.L_x_1454:
        /* <DEDUP_REMOVED lines=20> */
.L_x_1456:
[----:B------:R-:W-:Y:S05]  /*eef0*/  BSYNC B0 ;  /* 0x0000000000007941 */ /* 0x000fea0003800000 */
.L_x_1455:
        /* <DEDUP_REMOVED lines=41> */
.L_x_1457:
        /* <DEDUP_REMOVED lines=20> */
.L_x_1459:
[----:B------:R-:W-:Y:S05]  /*f2d0*/  BSYNC B0 ;  /* 0x0000000000007941 */ /* 0x000fea0003800000 */
.L_x_1458:
        /* <DEDUP_REMOVED lines=25> */
.L_x_1460:
        /* <DEDUP_REMOVED lines=20> */
.L_x_1462:
[----:B------:R-:W-:Y:S05]  /*f5b0*/  BSYNC B0 ;  /* 0x0000000000007941 */ /* 0x000fea0003800000 */
.L_x_1461:
        /* <DEDUP_REMOVED lines=41> */
.L_x_1463:
        /* <DEDUP_REMOVED lines=20> */
.L_x_1465:
[----:B------:R-:W-:Y:S05]  /*f990*/  BSYNC B0 ;  /* 0x0000000000007941 */ /* 0x000fea0003800000 */
.L_x_1464:
        /* <DEDUP_REMOVED lines=25> */
.L_x_1466:
        /* <DEDUP_REMOVED lines=20> */
.L_x_1468:
[----:B------:R-:W-:Y:S05]  /*fc70*/  BSYNC B0 ;  /* 0x0000000000007941 */ /* 0x000fea0003800000 */
.L_x_1467:
        /* <DEDUP_REMOVED lines=41> */
.L_x_1469:
        /* <DEDUP_REMOVED lines=20> */
.L_x_1471:
[----:B------:R-:W-:Y:S05]  /*10050*/  BSYNC B0 ;  /* 0x0000000000007941 */ /* 0x000fea0003800000 */
.L_x_1470:
        /* <DEDUP_REMOVED lines=25> */
.L_x_1472:
        /* <DEDUP_REMOVED lines=20> */
.L_x_1474:
[----:B------:R-:W-:Y:S05]  /*10330*/  BSYNC B0 ;  /* 0x0000000000007941 */ /* 0x000fea0003800000 */
.L_x_1473:
        /* <DEDUP_REMOVED lines=8> */
[----:B------:R-:W-:Y:S01]  /*103c0*/  ISETP.GE.AND.EX P3, PT, R12, c[0x0][0x1e4], PT, P3 ;  /* 0x000079000c007a0c */ /* 0x000fe20003f66330 */
[----:B------:R-:W-:Y:S01]  /*103d0*/  FADD.FTZ R16, R16, -UR24 ;  /* 0x8000001810107e21 */ /* 0x000fe20008010000 */
[----:B------:R-:W-:Y:S01]  /*103e0*/  ISETP.GE.AND.EX P0, PT, R14, c[0x0][0x1e4], PT, P0 ;  /* 0x000079000e007a0c */ /* 0x000fe20003f06300 */
        /* <DEDUP_REMOVED lines=26> */
.L_x_1475:
        /* <DEDUP_REMOVED lines=20> */
.L_x_1477:
[----:B------:R-:W-:Y:S05]  /*106d0*/  BSYNC B0 ;  /* 0x0000000000007941 */ /* 0x000fea0003800000 */
.L_x_1476:
        /* <DEDUP_REMOVED lines=25> */
.L_x_1478:
        /* <DEDUP_REMOVED lines=20> */
.L_x_1480:
[----:B------:R-:W-:Y:S05]  /*109b0*/  BSYNC B0 ;  /* 0x0000000000007941 */ /* 0x000fea0003800000 */
.L_x_1479:
[----:B--2---:R-:W-:Y:S02]  /*109c0*/  ULDC UR5, c[0x0][0x10] ;  /* 0x0000040000057ab9 */ /* 0x004fe40000000800 */
[----:B------:R-:W-:Y:S02]  /*109d0*/  UIADD3 UR9, UR9, UR5, URZ ;  /* 0x0000000509097290 */ /* 0x000fe4000fffe03f */
[----:B------:R-:W-:Y:S02]  /*109e0*/  UIADD3 UR4, UR4, 0x1, URZ ;  /* 0x0000000104047890 */ /* 0x000fe4000fffe03f */
[----:B------:R-:W-:-:S06]  /*109f0*/  UISETP.GE.AND UP0, UPT, UR9, UR8, UPT ;  /* 0x000000080900728c */ /* 0x000fcc000bf06270 */
[----:B------:R-:W-:-:S13]  /*10a00*/  PLOP3.LUT P0, PT, PT, PT, UP0, 0x80, 0x0 ;  /* 0x000000000000781c */ /* 0x000fda0003f0f008 */
[----:B------:R-:W-:Y:S01]  /*10a10*/  @P0 CALL.REL.NOINC `(.L_x_1334) ;  /* 0x0000001000000944 */ /* 0x000fe20003c00000 */
[----:B------:R-:W-:Y:S05]  /*10a20*/  BRA `(.L_x_1481) ;  /* 0xfffefa7000007947 */ /* 0x000fea000383ffff */
.L_x_1334:
        /* <DEDUP_REMOVED lines=18> */
.L_x_1483:
[----:B------:R-:W-:Y:S05]  /*10b50*/  BSYNC B0 ;  /* 0x0000000000007941 */ /* 0x000fea0003800000 */
.L_x_1482:
        /* <DEDUP_REMOVED lines=11> */
.L_x_1485:
[----:B------:R-:W2:Y:S01]  /*10c10*/  LDG.E.STRONG.GPU R7, [R4.64] ;  /* 0x0000001204077981 */ /* 0x000ea2000c1ef900 */
[----:B------:R-:W-:Y:S01]  /*10c20*/  YIELD ;  /* 0x0000000000007946 */ /* 0x000fe20003800000 */
[----:B--2---:R-:W-:Y:S01]  /*10c30*/  ISETP.NE.AND P0, PT, R7, R0, PT ;  /* 0x000000000700720c */ /* 0x004fe20003f05270 */
[----:B------:R-:W-:-:S12]  /*10c40*/  CCTL.IVALL ;  /* 0x00000000ff00798f */ /* 0x000fd80002000000 */
[----:B------:R-:W-:Y:S05]  /*10c50*/  @P0 BRA `(.L_x_1485) ;  /* 0xffffffb000000947 */ /* 0x000fea000383ffff */
.L_x_1484:
        /* <DEDUP_REMOVED lines=25> */
.L_x_1486:
        /* <DEDUP_REMOVED lines=23> */
.L_x_1487:
        /* <DEDUP_REMOVED lines=10> */
.L_x_5602:


//--------------------- .text._Z35group_norm_nhwc_bwd_one_pass_kernelI11Fp16IOFp32WLi512ELi160ELi640EEv26Group_norm_nhwc_bwd_params --------------------------
	.section	.text._Z35group_norm_nhwc_bwd_one_pass_kernelI11Fp16IOFp32WLi512ELi160ELi640EEv26Group_norm_nhwc_bwd_params,"ax",@progbits
	.sectioninfo	@"SHI_REGISTERS=48"
	.align	128
        .global         _Z35group_norm_nhwc_bwd_one_pass_kernelI11Fp16IOFp32WLi512ELi160ELi640EEv26Group_norm_nhwc_bwd_params
        .type           _Z35group_norm_nhwc_bwd_one_pass_kernelI11Fp16IOFp32WLi512ELi160ELi640EEv26Group_norm_nhwc_bwd_params,@function
        .size           _Z35group_norm_nhwc_bwd_one_pass_kernelI11Fp16IOFp32WLi512ELi160ELi640EEv26Group_norm_nhwc_bwd_params,(.L_x_5603 - _Z35group_norm_nhwc_bwd_one_pass_kernelI11Fp16IOFp32WLi512ELi160ELi640EEv26Group_norm_nhwc_bwd_params)
        .other          _Z35group_norm_nhwc_bwd_one_pass_kernelI11Fp16IOFp32WLi512ELi160ELi640EEv26Group_norm_nhwc_bwd_params,@"STO_CUDA_ENTRY STV_DEFAULT"
_Z35group_norm_nhwc_bwd_one_pass_kernelI11Fp16IOFp32WLi512ELi160ELi640EEv26Group_norm_nhwc_bwd_params:
.text._Z35group_norm_nhwc_bwd_one_pass_kernelI11Fp16IOFp32WLi512ELi160ELi640EEv26Group_norm_nhwc_bwd_params:
        /* <DEDUP_REMOVED lines=41> */
.L_x_1574:
        /* <DEDUP_REMOVED lines=55> */
[----:B------:R-:W-:Y:S02]  /*0600*/  LEA.HI.X.SX32 R3, R4, R3, 0x1, P0 ;  /* 0x0000000304037211 */ /* 0x000fe400000f0eff */
[----:B------:R-:W-:Y:S01]  /*0610*/  ISETP.GE.U32.AND P0, PT, R0, c[0x0][0x1e0], PT ;  /* 0x0000780000007a0c */ /* 0x000fe20003f06070 */
[----:B------:R-:W-:Y:S01]  /*0620*/  UIMAD UR4, UR5, UR9, UR4 ;  /* 0x00000009050472a4 */ /* 0x000fe2000f8e0204 */
[----:B------:R-:W-:-:S02]  /*0630*/  SHF.R.S32.HI R4, RZ, 0x1f, R0 ;  /* 0x0000001fff047819 */ /* 0x000fc40000011400 */
[----:B------:R-:W-:Y:S02]  /*0640*/  SHF.R.S32.HI R6, RZ, 0x1f, R15 ;  /* 0x0000001fff067819 */ /* 0x000fe4000001140f */
[----:B------:R-:W-:Y:S02]  /*0650*/  ISETP.GE.OR.EX P3, PT, R4, c[0x0][0x1e4], P1, P0 ;  /* 0x0000790004007a0c */ /* 0x000fe40000f66700 */
[----:B------:R-:W-:Y:S02]  /*0660*/  ISETP.GE.U32.AND P0, PT, R9, c[0x0][0x1e0], PT ;  /* 0x0000780009007a0c */ /* 0x000fe40003f06070 */
[----:B------:R-:W-:Y:S02]  /*0670*/  MOV R7, UR5 ;  /* 0x0000000500077c02 */ /* 0x000fe40008000f00 */
[----:B------:R-:W-:Y:S02]  /*0680*/  ISETP.GE.OR.EX P6, PT, R5, c[0x0][0x1e4], P1, P0 ;  /* 0x0000790005007a0c */ /* 0x000fe40000fc6700 */
[----:B------:R-:W-:Y:S01]  /*0690*/  ISETP.GE.OR.EX P5, PT, R6, c[0x0][0x1e4], P1, P2 ;  /* 0x0000790006007a0c */ /* 0x000fe20000fa6720 */
[----:B------:R-:W-:Y:S01]  /*06a0*/  IMAD.WIDE.U32 R2, R7, c[0x0][0x1e8], R2 ;  /* 0x00007a0007027a25 */ /* 0x000fe200078e0002 */
[----:B------:R-:W-:-:S02]  /*06b0*/  ISETP.GE.U32.AND P0, PT, R11, c[0x0][0x1e0], PT ;  /* 0x000078000b007a0c */ /* 0x000fc40003f06070 */
[----:B------:R-:W-:Y:S01]  /*06c0*/  ISETP.GE.U32.AND P2, PT, R10, c[0x0][0x1e0], PT ;  /* 0x000078000a007a0c */ /* 0x000fe20003f46070 */
[----:B------:R-:W-:Y:S01]  /*06d0*/  @!P3 IMAD R7, R4, c[0x0][0x1d8], RZ ;  /* 0x000076000407ba24 */ /* 0x000fe200078e02ff */
[----:B------:R-:W-:Y:S02]  /*06e0*/  @P3 LOP3.LUT R41, R41, 0x2000000, RZ, 0xfc, !PT ;  /* 0x0200000029293812 */ /* 0x000fe400078efcff */
[----:B------:R-:W-:Y:S01]  /*06f0*/  ISETP.GE.OR.EX P4, PT, R16, c[0x0][0x1e4], P1, P0 ;  /* 0x0000790010007a0c */ /* 0x000fe20000f86700 */
[----:B------:R-:W-:Y:S01]  /*0700*/  @!P3 IMAD R19, R0, c[0x0][0x1dc], R7 ;  /* 0x000077000013ba24 */ /* 0x000fe200078e0207 */
[----:B------:R-:W-:Y:S01]  /*0710*/  LOP3.LUT R41, R41, 0xfeffffff, RZ, 0xc0, !PT ;  /* 0xfeffffff29297812 */ /* 0x000fe200078ec0ff */
[----:B------:R-:W-:Y:S01]  /*0720*/  @!P6 IMAD R4, R5, c[0x0][0x1d8], RZ ;  /* 0x000076000504ea24 */ /* 0x000fe200078e02ff */
[----:B------:R-:W-:Y:S01]  /*0730*/  IADD3 R5, R3, UR4, RZ ;  /* 0x0000000403057c10 */ /* 0x000fe2000fffe0ff */
[----:B------:R-:W-:Y:S01]  /*0740*/  @!P5 IMAD R8, R6, c[0x0][0x1d8], RZ ;  /* 0x000076000608da24 */ /* 0x000fe200078e02ff */
[----:B------:R-:W-:Y:S01]  /*0750*/  @P6 LOP3.LUT R41, R41, 0x1000000, RZ, 0xfc, !PT ;  /* 0x0100000029296812 */ /* 0x000fe200078efcff */
[----:B------:R-:W-:Y:S01]  /*0760*/  @!P6 IMAD R21, R9, c[0x0][0x1dc], R4 ;  /* 0x000077000915ea24 */ /* 0x000fe200078e0204 */
[----:B------:R-:W-:Y:S01]  /*0770*/  @!P3 MOV R4, R2 ;  /* 0x000000020004b202 */ /* 0x000fe20000000f00 */
[----:B------:R-:W-:Y:S01]  /*0780*/  @!P5 IMAD R17, R15, c[0x0][0x1dc], R8 ;  /* 0x000077000f11da24 */ /* 0x000fe200078e0208 */
[----:B------:R-:W-:-:S02]  /*0790*/  LOP3.LUT R41, R41, 0xff7fffff, RZ, 0xc0, !PT ;  /* 0xff7fffff29297812 */ /* 0x000fc400078ec0ff */
[----:B------:R-:W-:Y:S01]  /*07a0*/  @!P6 MOV R12, R2 ;  /* 0x00000002000ce202 */ /* 0x000fe20000000f00 */
[----:B------:R-:W-:Y:S01]  /*07b0*/  @!P3 IMAD.WIDE.U32 R6, R0, c[0x0][0x1d8], R4 ;  /* 0x000076000006ba25 */ /* 0x000fe200078e0004 */
[----:B------:R-:W-:Y:S02]  /*07c0*/  @P5 LOP3.LUT R41, R41, 0x800000, RZ, 0xfc, !PT ;  /* 0x0080000029295812 */ /* 0x000fe400078efcff */
[----:B------:R-:W-:Y:S01]  /*07d0*/  @!P6 MOV R13, R5 ;  /* 0x00000005000de202 */ /* 0x000fe20000000f00 */
[----:B------:R-:W-:Y:S01]  /*07e0*/  @!P4 IMAD R16, R16, c[0x0][0x1d8], RZ ;  /* 0x000076001010ca24 */ /* 0x000fe200078e02ff */
[----:B------:R-:W-:Y:S02]  /*07f0*/  LOP3.LUT R41, R41, 0xffbfffff, RZ, 0xc0, !PT ;  /* 0xffbfffff29297812 */ /* 0x000fe400078ec0ff */
[----:B------:R-:W-:Y:S01]  /*0800*/  @!P3 IADD3 R7, R7, R19, RZ ;  /* 0x000000130707b210 */ /* 0x000fe20007ffe0ff */
[----:B------:R-:W-:Y:S01]  /*0810*/  @!P6 IMAD.WIDE.U32 R12, R9, c[0x0][0x1d8], R12 ;  /* 0x00007600090cea25 */ /* 0x000fe200078e000c */
[----:B------:R-:W-:-:S02]  /*0820*/  @!P3 SHF.L.U32 R34, R6, 0x1, RZ ;  /* 0x000000010622b819 */ /* 0x000fc400000006ff */
[----:B------:R-:W-:Y:S01]  /*0830*/  @P4 LOP3.LUT R41, R41, 0x400000, RZ, 0xfc, !PT ;  /* 0x0040000029294812 */ /* 0x000fe200078efcff */
[----:B------:R-:W-:Y:S01]  /*0840*/  @!P4 IMAD R19, R11, c[0x0][0x1dc], R16 ;  /* 0x000077000b13ca24 */ /* 0x000fe200078e0210 */
[----:B------:R-:W-:Y:S02]  /*0850*/  @!P3 SHF.L.U64.HI R6, R6, 0x1, R7 ;  /* 0x000000010606b819 */ /* 0x000fe40000010207 */
[----:B------:R-:W-:Y:S02]  /*0860*/  @!P3 IADD3 R14, P0, R34, c[0x0][0x180], RZ ;  /* 0x00006000220eba10 */ /* 0x000fe40007f1e0ff */
[----:B------:R-:W-:Y:S02]  /*0870*/  ISETP.GE.OR.EX P3, PT, R18, c[0x0][0x1e4], P1, P2 ;  /* 0x0000790012007a0c */ /* 0x000fe40000f66720 */
[----:B------:R-:W-:Y:S02]  /*0880*/  LOP3.LUT P2, RZ, R41, 0x2000000, RZ, 0xc0, !PT ;  /* 0x0200000029ff7812 */ /* 0x000fe4000784c0ff */
[----:B------:R-:W-:-:S02]  /*0890*/  @!P5 MOV R8, R2 ;  /* 0x000000020008d202 */ /* 0x000fc40000000f00 */
[----:B------:R-:W-:Y:S02]  /*08a0*/  @!P5 MOV R9, R5 ;  /* 0x000000050009d202 */ /* 0x000fe40000000f00 */
[----:B------:R-:W-:Y:S02]  /*08b0*/  @!P6 IADD3 R13, R13, R21, RZ ;  /* 0x000000150d0de210 */ /* 0x000fe40007ffe0ff */
[C---:B------:R-:W-:Y:S01]  /*08c0*/  @!P6 SHF.L.U32 R36, R12.reuse, 0x1, RZ ;  /* 0x000000010c24e819 */ /* 0x040fe200000006ff */
[----:B------:R-:W-:Y:S01]  /*08d0*/  @!P5 IMAD.WIDE.U32 R8, R15, c[0x0][0x1d8], R8 ;  /* 0x000076000f08da25 */ /* 0x000fe200078e0008 */
[----:B------:R-:W-:Y:S02]  /*08e0*/  @!P6 SHF.L.U64.HI R13, R12, 0x1, R13 ;  /* 0x000000010c0de819 */ /* 0x000fe4000001020d */
[----:B------:R-:W-:Y:S02]  /*08f0*/  @!P4 MOV R7, R5 ;  /* 0x000000050007c202 */ /* 0x000fe40000000f00 */
[----:B------:R-:W-:-:S02]  /*0900*/  @!P2 IADD3.X R15, R6, c[0x0][0x184], RZ, P0, !PT ;  /* 0x00006100060faa10 */ /* 0x000fc400007fe4ff */
[----:B------:R-:W-:Y:S02]  /*0910*/  @!P2 IADD3 R34, P0, R34, c[0x0][0x178], RZ ;  /* 0x00005e002222aa10 */ /* 0x000fe40007f1e0ff */
[----:B------:R-:W-:Y:S02]  /*0920*/  @!P5 IADD3 R9, R9, R17, RZ ;  /* 0x000000110909d210 */ /* 0x000fe40007ffe0ff */
[----:B------:R-:W-:Y:S02]  /*0930*/  @!P2 IADD3.X R35, R6, c[0x0][0x17c], RZ, P0, !PT ;  /* 0x00005f000623aa10 */ /* 0x000fe400007fe4ff */
[----:B------:R-:W-:Y:S02]  /*0940*/  @!P6 IADD3 R16, P0, R36, c[0x0][0x180], RZ ;  /* 0x000060002410ea10 */ /* 0x000fe40007f1e0ff */
[----:B------:R-:W-:Y:S02]  /*0950*/  @!P4 MOV R6, R2 ;  /* 0x000000020006c202 */ /* 0x000fe40000000f00 */
[----:B------:R-:W-:-:S02]  /*0960*/  @!P6 IADD3.X R17, R13, c[0x0][0x184], RZ, P0, !PT ;  /* 0x000061000d11ea10 */ /* 0x000fc400007fe4ff */
[----:B------:R-:W-:Y:S01]  /*0970*/  @!P6 IADD3 R36, P0, R36, c[0x0][0x178], RZ ;  /* 0x00005e002424ea10 */ /* 0x000fe20007f1e0ff */
[----:B------:R-:W-:Y:S01]  /*0980*/  @!P4 IMAD.WIDE.U32 R6, R11, c[0x0][0x1d8], R6 ;  /* 0x000076000b06ca25 */ /* 0x000fe200078e0006 */
[----:B------:R-:W-:Y:S01]  /*0990*/  @!P5 SHF.L.U32 R20, R8, 0x1, RZ ;  /* 0x000000010814d819 */ /* 0x000fe200000006ff */
[----:B------:R-:W-:Y:S01]  /*09a0*/  STL.64 [R1+0x7c8], R16 ;  /* 0x0007c81001007387 */ /* 0x000fe20000100a00 */
[----:B------:R-:W-:Y:S01]  /*09b0*/  @!P6 IADD3.X R37, R13, c[0x0][0x17c], RZ, P0, !PT ;  /* 0x00005f000d25ea10 */ /* 0x000fe200007fe4ff */
[----:B------:R-:W-:Y:S01]  /*09c0*/  @!P3 IMAD R11, R18, c[0x0][0x1d8], RZ ;  /* 0x00007600120bba24 */ /* 0x000fe200078e02ff */
[----:B------:R-:W-:Y:S02]  /*09d0*/  @!P5 SHF.L.U64.HI R12, R8, 0x1, R9 ;  /* 0x00000001080cd819 */ /* 0x000fe40000010209 */
[----:B------:R-:W-:Y:S01]  /*09e0*/  @!P5 IADD3 R18, P0, R20, c[0x0][0x180], RZ ;  /* 0x000060001412da10 */ /* 0x000fe20007f1e0ff */
[----:B------:R-:W-:Y:S01]  /*09f0*/  @!P3 IMAD R13, R10, c[0x0][0x1dc], R11 ;  /* 0x000077000a0dba24 */ /* 0x000fe200078e020b */
[----:B------:R-:W-:-:S02]  /*0a00*/  @!P4 IADD3 R7, R7, R19, RZ ;  /* 0x000000130707c210 */ /* 0x000fc40007ffe0ff */
[----:B------:R-:W-:Y:S02]  /*0a10*/  @!P5 IADD3.X R19, R12, c[0x0][0x184], RZ, P0, !PT ;  /* 0x000061000c13da10 */ /* 0x000fe400007fe4ff */
[----:B------:R-:W-:Y:S02]  /*0a20*/  @!P5 IADD3 R20, P0, R20, c[0x0][0x178], RZ ;  /* 0x00005e001414da10 */ /* 0x000fe40007f1e0ff */
[----:B------:R-:W-:Y:S02]  /*0a30*/  @!P3 MOV R8, R2 ;  /* 0x000000020008b202 */ /* 0x000fe40000000f00 */
        /* <DEDUP_REMOVED lines=19> */
[----:B------:R-:W-:Y:S02]  /*0b70*/  LOP3.LUT R41, R41, 0xffdfffff, RZ, 0xc0, !PT ;  /* 0xffdfffff29297812 */ /* 0x000fe400078ec0ff */
[----:B------:R-:W-:Y:S02]  /*0b80*/  ISETP.GE.OR.EX P2, PT, R6, c[0x0][0x1e4], P1, P0 ;  /* 0x0000790006007a0c */ /* 0x000fe40000f46700 */
[----:B------:R-:W-:-:S04]  /*0b90*/  @P3 LOP3.LUT R41, R41, 0x200000, RZ, 0xfc, !PT ;  /* 0x0020000029293812 */ /* 0x000fc800078efcff */
[----:B------:R-:W-:-:S07]  /*0ba0*/  LOP3.LUT R41, R41, 0xffefffff, RZ, 0xc0, !PT ;  /* 0xffefffff29297812 */ /* 0x000fce00078ec0ff */
[----:B------:R-:W-:Y:S01]  /*0bb0*/  @!P2 IMAD R6, R6, c[0x0][0x1d8], RZ ;  /* 0x000076000606aa24 */ /* 0x000fe200078e02ff */
[----:B------:R-:W-:Y:S02]  /*0bc0*/  @!P2 MOV R7, R5 ;  /* 0x000000050007a202 */ /* 0x000fe40000000f00 */
[----:B------:R-:W-:Y:S01]  /*0bd0*/  @P2 LOP3.LUT R41, R41, 0x100000, RZ, 0xfc, !PT ;  /* 0x0010000029292812 */ /* 0x000fe200078efcff */
[----:B------:R-:W-:Y:S01]  /*0be0*/  @!P2 IMAD R11, R9, c[0x0][0x1dc], R6 ;  /* 0x00007700090baa24 */ /* 0x000fe200078e0206 */
[----:B------:R-:W-:Y:S02]  /*0bf0*/  @!P2 MOV R6, R2 ;  /* 0x000000020006a202 */ /* 0x000fe40000000f00 */
        /* <DEDUP_REMOVED lines=16> */
[----:B------:R-:W-:Y:S01]  /*0d00*/  @!P2 IMAD R11, R9, c[0x0][0x1dc], R6 ;  /* 0x00007700090baa24 */ /* 0x000fe200078e0206 */
[----:B------:R-:W-:Y:S02]  /*0d10*/  @!P2 MOV R6, R2 ;  /* 0x000000020006a202 */ /* 0x000fe40000000f00 */
        /* <DEDUP_REMOVED lines=16> */
[----:B------:R-:W-:Y:S02]  /*0e20*/  @!P2 MOV R6, R2 ;  /* 0x000000020006a202 */ /* 0x000fe40000000f00 */
[----:B------:R-:W-:Y:S01]  /*0e30*/  @!P2 MOV R7, R5 ;  /* 0x000000050007a202 */ /* 0x000fe20000000f00 */
[----:B------:R-:W-:Y:S01]  /*0e40*/  @!P2 IMAD R10, R11, c[0x0][0x1dc], R10 ;  /* 0x000077000b0aaa24 */ /* 0x000fe200078e020a */
[----:B------:R-:W-:-:S03]  /*0e50*/  @P2 LOP3.LUT R41, R41, 0x40000, RZ, 0xfc, !PT ;  /* 0x0004000029292812 */ /* 0x000fc600078efcff */
        /* <DEDUP_REMOVED lines=14> */
[----:B------:R-:W-:Y:S01]  /*0f40*/  @!P2 MOV R7, R5 ;  /* 0x000000050007a202 */ /* 0x000fe20000000f00 */
[----:B------:R-:W-:Y:S01]  /*0f50*/  @!P2 IMAD R38, R39, c[0x0][0x1dc], R38 ;  /* 0x000077002726aa24 */ /* 0x000fe200078e0226 */
[----:B------:R-:W-:-:S03]  /*0f60*/  @P2 LOP3.LUT R41, R41, 0x20000, RZ, 0xfc, !PT ;  /* 0x0002000029292812 */ /* 0x000fc600078efcff */
[----:B------:R-:W-:Y:S01]  /*0f70*/  @!P2 IMAD.WIDE.U32 R6, R39, c[0x0][0x1d8], R6 ;  /* 0x000076002706aa25 */ /* 0x000fe200078e0006 */
[----:B------:R-:W-:Y:S02]  /*0f80*/  IADD3 R39, R0, 0x48, RZ ;  /* 0x0000004800277810 */ /* 0x000fe40007ffe0ff */
[----:B------:R-:W-:Y:S02]  /*0f90*/  LOP3.LUT R41, R41, 0xfffeffff, RZ, 0xc0, !PT ;  /* 0xfffeffff29297812 */ /* 0x000fe400078ec0ff */
        /* <DEDUP_REMOVED lines=155> */
[----:B------:R-:W-:Y:S02]  /*1950*/  @P2 LOP3.LUT R41, R41, 0x200, RZ, 0xfc, !PT ;  /* 0x0000020029292812 */ /* 0x000fe400078efcff */
[----:B------:R-:W-:Y:S01]  /*1960*/  @P2 LOP3.LUT R40, R40, 0x80, RZ, 0xfc, !PT ;  /* 0x0000008028282812 */ /* 0x000fe200078efcff */
[----:B------:R-:W-:Y:S01]  /*1970*/  @!P2 IMAD.WIDE.U32 R6, R39, c[0x0][0x1d8], R6 ;  /* 0x000076002706aa25 */ /* 0x000fe200078e0006 */
[----:B------:R-:W-:Y:S02]  /*1980*/  IADD3 R39, R0, 0x88, RZ ;  /* 0x0000008800277810 */ /* 0x000fe40007ffe0ff */
[----:B------:R-:W-:-:S02]  /*1990*/  LOP3.LUT R41, R41, 0xfffffeff, RZ, 0xc0, !PT ;  /* 0xfffffeff29297812 */ /* 0x000fc400078ec0ff */
[----:B------:R-:W-:Y:S02]  /*19a0*/  @!P2 IADD3 R38, R7, R38, RZ ;  /* 0x000000260726a210 */ /* 0x000fe40007ffe0ff */
[C---:B------:R-:W-:Y:S02]  /*19b0*/  @!P2 SHF.L.U32 R7, R6.reuse, 0x1, RZ ;  /* 0x000000010607a819 */ /* 0x040fe400000006ff */
[----:B------:R-:W-:Y:S02]  /*19c0*/  @!P2 SHF.L.U64.HI R38, R6, 0x1, R38 ;  /* 0x000000010626a819 */ /* 0x000fe40000010226 */
[----:B------:R-:W-:Y:S02]  /*19d0*/  @!P2 IADD3 R44, P0, R7, c[0x0][0x180], RZ ;  /* 0x00006000072caa10 */ /* 0x000fe40007f1e0ff */
[----:B------:R-:W-:Y:S02]  /*19e0*/  LOP3.LUT R40, R40, 0xfffffeff, RZ, 0xc0, !PT ;  /* 0xfffffeff28287812 */ /* 0x000fe400078ec0ff */
[----:B------:R-:W-:-:S02]  /*19f0*/  @!P2 IADD3.X R45, R38, c[0x0][0x184], RZ, P0, !PT ;  /* 0x00006100262daa10 */ /* 0x000fc400007fe4ff */
        /* <DEDUP_REMOVED lines=234> */
[C---:B------:R-:W-:Y:S01]  /*28a0*/  @!P5 IMAD R38, R39.reuse, c[0x0][0x1dc], R38 ;  /* 0x000077002726da24 */ /* 0x040fe200078e0226 */
        /* <DEDUP_REMOVED lines=140> */
[----:B------:R-:W-:Y:S02]  /*3170*/  @!P5 MOV R6, R2 ;  /* 0x000000020006d202 */ /* 0x000fe40000000f00 */
[----:B------:R-:W-:Y:S01]  /*3180*/  @!P5 MOV R7, R5 ;  /* 0x000000050007d202 */ /* 0x000fe20000000f00 */
[----:B------:R-:W-:Y:S01]  /*3190*/  @!P5 IMAD R38, R39, c[0x0][0x1dc], R38 ;  /* 0x000077002726da24 */ /* 0x000fe200078e0226 */
[----:B------:R-:W-:-:S03]  /*31a0*/  @P5 LOP3.LUT R42, R42, 0x400000, RZ, 0xfc, !PT ;  /* 0x004000002a2a5812 */ /* 0x000fc600078efcff */
        /* <DEDUP_REMOVED lines=10> */
[----:B0-----:R-:W-:Y:S02]  /*3250*/  MOV R44, R16 ;  /* 0x00000010002c7202 */ /* 0x001fe40000000f00 */
[----:B------:R-:W-:Y:S02]  /*3260*/  MOV R45, R17 ;  /* 0x00000011002d7202 */ /* 0x000fe40000000f00 */
[----:B------:R-:W2:Y:S01]  /*3270*/  LDL.LU.64 R16, [R1+0x7c8] ;  /* 0x0007c80001107983 */ /* 0x000ea20000300a00 */
[----:B------:R-:W-:Y:S01]  /*3280*/  HFMA2.MMA R39, -RZ, RZ, 0, 0 ;  /* 0x00000000ff277435 */ /* 0x000fe200000001ff */
[----:B-1----:R-:W-:-:S06]  /*3290*/  MOV R6, RZ ;  /* 0x000000ff00067202 */ /* 0x002fcc0000000f00 */
[----:B------:R-:W3:Y:S04]  /*32a0*/  @!P2 LDG.E R6, [R34.64] ;  /* 0x0000000e2206a981 */ /* 0x000ee8000c1e1900 */
[----:B------:R-:W4:Y:S04]  /*32b0*/  @!P2 LDG.E R39, [R14.64] ;  /* 0x0000000e0e27a981 */ /* 0x000f28000c1e1900 */
[----:B---3--:R0:W-:Y:S02]  /*32c0*/  STL [R1+0x418], R6 ;  /* 0x0004180601007387 */ /* 0x0081e40000100800 */
[----:B0-----:R-:W-:-:S10]  /*32d0*/  HFMA2.MMA R6, -RZ, RZ, 0, 0 ;  /* 0x00000000ff067435 */ /* 0x001fd400000001ff */
[----:B--2---:R-:W2:Y:S04]  /*32e0*/  @!P3 LDG.E R6, [R16.64] ;  /* 0x0000000e1006b981 */ /* 0x004ea8000c1e1900 */
[----:B--2---:R0:W-:Y:S02]  /*32f0*/  STL [R1+0x40c], R6 ;  /* 0x00040c0601007387 */ /* 0x0041e40000100800 */
[----:B0-----:R-:W-:-:S06]  /*3300*/  MOV R6, RZ ;  /* 0x000000ff00067202 */ /* 0x001fcc0000000f00 */
        /* <DEDUP_REMOVED lines=16> */
[----:B0-----:R-:W-:-:S10]  /*3410*/  HFMA2.MMA R6, -RZ, RZ, 0, 0 ;  /* 0x00000000ff067435 */ /* 0x001fd400000001ff */
[----:B------:R-:W4:Y:S04]  /*3420*/  @!P2 LDG.E R6, [R30.64] ;  /* 0x0000000e1e06a981 */ /* 0x000f28000c1e1900 */
[----:B----4-:R0:W-:Y:S02]  /*3430*/  STL [R1+0x3fc], R6 ;  /* 0x0003fc0601007387 */ /* 0x0101e40000100800 */
[----:B0-----:R-:W-:-:S06]  /*3440*/  MOV R6, RZ ;  /* 0x000000ff00067202 */ /* 0x001fcc0000000f00 */
[----:B------:R-:W4:Y:S04]  /*3450*/  @!P2 LDG.E R6, [R32.64] ;  /* 0x0000000e2006a981 */ /* 0x000f28000c1e1900 */
[----:B----4-:R0:W-:Y:S02]  /*3460*/  STL [R1+0x404], R6 ;  /* 0x0004040601007387 */ /* 0x0101e40000100800 */
[----:B0-----:R-:W-:-:S10]  /*3470*/  HFMA2.MMA R6, -RZ, RZ, 0, 0 ;  /* 0x00000000ff067435 */ /* 0x001fd400000001ff */
[----:B------:R-:W4:Y:S01]  /*3480*/  @!P3 LDG.E R6, [R22.64] ;  /* 0x0000000e1606b981 */ /* 0x000f22000c1e1900 */
[----:B------:R-:W-:-:S04]  /*3490*/  ISETP.GE.U32.AND P0, PT, R34, c[0x0][0x1e0], PT ;  /* 0x0000780022007a0c */ /* 0x000fc80003f06070 */
[----:B------:R-:W-:-:S13]  /*34a0*/  ISETP.GE.OR.EX P5, PT, R14, c[0x0][0x1e4], P1, P0 ;  /* 0x000079000e007a0c */ /* 0x000fda0000fa6700 */
[----:B------:R-:W-:Y:S01]  /*34b0*/  @!P5 IMAD R16, R14, c[0x0][0x1d8], RZ ;  /* 0x000076000e10da24 */ /* 0x000fe200078e02ff */
[----:B------:R-:W-:Y:S01]  /*34c0*/  @!P5 MOV R14, R2 ;  /* 0x00000002000ed202 */ /* 0x000fe20000000f00 */
[----:B----4-:R0:W-:Y:S02]  /*34d0*/  STL [R1+0x3f0], R6 ;  /* 0x0003f00601007387 */ /* 0x0101e40000100800 */
[----:B0-----:R-:W-:-:S06]  /*34e0*/  MOV R6, RZ ;  /* 0x000000ff00067202 */ /* 0x001fcc0000000f00 */
[----:B------:R-:W4:Y:S01]  /*34f0*/  @!P3 LDG.E R6, [R24.64] ;  /* 0x0000000e1806b981 */ /* 0x000f22000c1e1900 */
[----:B------:R-:W-:Y:S01]  /*3500*/  @!P5 MOV R15, R5 ;  /* 0x00000005000fd202 */ /* 0x000fe20000000f00 */
[----:B------:R-:W-:-:S04]  /*3510*/  @!P5 IMAD R16, R34, c[0x0][0x1dc], R16 ;  /* 0x000077002210da24 */ /* 0x000fc800078e0210 */
[----:B------:R-:W-:Y:S01]  /*3520*/  @!P5 IMAD.WIDE.U32 R14, R34, c[0x0][0x1d8], R14 ;  /* 0x00007600220eda25 */ /* 0x000fe200078e000e */
[----:B------:R-:W-:Y:S01]  /*3530*/  @P5 LOP3.LUT R42, R42, 0x200000, RZ, 0xfc, !PT ;  /* 0x002000002a2a5812 */ /* 0x000fe200078efcff */
[----:B------:R-:W2:Y:S03]  /*3540*/  LDL.LU.64 R34, [R1+0x3b8] ;  /* 0x0003b80001227983 */ /* 0x000ea60000300a00 */
[----:B------:R-:W-:Y:S02]  /*3550*/  @!P5 IADD3 R17, R15, R16, RZ ;  /* 0x000000100f11d210 */ /* 0x000fe40007ffe0ff */
[C---:B------:R-:W-:Y:S02]  /*3560*/  @!P5 SHF.L.U32 R16, R14.reuse, 0x1, RZ ;  /* 0x000000010e10d819 */ /* 0x040fe400000006ff */
[----:B------:R-:W-:Y:S02]  /*3570*/  @!P5 SHF.L.U64.HI R17, R14, 0x1, R17 ;  /* 0x000000010e11d819 */ /* 0x000fe40000010211 */
[----:B------:R-:W-:-:S04]  /*3580*/  @!P5 IADD3 R14, P0, R16, c[0x0][0x180], RZ ;  /* 0x00006000100eda10 */ /* 0x000fc80007f1e0ff */
[----:B------:R-:W-:Y:S02]  /*3590*/  @!P5 IADD3.X R15, R17, c[0x0][0x184], RZ, P0, !PT ;  /* 0x00006100110fda10 */ /* 0x000fe400007fe4ff */
[----:B------:R-:W-:-:S04]  /*35a0*/  @!P5 IADD3 R16, P0, R16, c[0x0][0x178], RZ ;  /* 0x00005e001010da10 */ /* 0x000fc80007f1e0ff */
[----:B------:R-:W-:Y:S02]  /*35b0*/  @!P5 IADD3.X R17, R17, c[0x0][0x17c], RZ, P0, !PT ;  /* 0x00005f001111da10 */ /* 0x000fe400007fe4ff */
[----:B------:R-:W-:Y:S01]  /*35c0*/  LOP3.LUT P5, RZ, R41, 0x100000, RZ, 0xc0, !PT ;  /* 0x0010000029ff7812 */ /* 0x000fe200078ac0ff */
[----:B----4-:R0:W-:Y:S02]  /*35d0*/  STL [R1+0x3f8], R6 ;  /* 0x0003f80601007387 */ /* 0x0101e40000100800 */
[----:B0-----:R-:W-:-:S10]  /*35e0*/  HFMA2.MMA R6, -RZ, RZ, 0, 0 ;  /* 0x00000000ff067435 */ /* 0x001fd400000001ff */
[----:B------:R-:W4:Y:S04]  /*35f0*/  @!P5 LDG.E R6, [R26.64] ;  /* 0x0000000e1a06d981 */ /* 0x000f28000c1e1900 */
[----:B----4-:R0:W-:Y:S02]  /*3600*/  STL [R1+0x3ec], R6 ;  /* 0x0003ec0601007387 */ /* 0x0101e40000100800 */
[----:B0-----:R-:W-:-:S06]  /*3610*/  MOV R6, RZ ;  /* 0x000000ff00067202 */ /* 0x001fcc0000000f00 */
        /* <DEDUP_REMOVED lines=16> */
[----:B------:R-:W-:-:S05]  /*3720*/  @!P4 IMAD.WIDE.U32 R18, R20, c[0x0][0x1d8], R18 ;  /* 0x000076001412ca25 */ /* 0x000fca00078e0012 */
[----:B------:R-:W-:Y:S02]  /*3730*/  @!P4 IADD3 R21, R19, R21, RZ ;  /* 0x000000151315c210 */ /* 0x000fe40007ffe0ff */
[C---:B------:R-:W-:Y:S02]  /*3740*/  @!P4 SHF.L.U32 R20, R18.reuse, 0x1, RZ ;  /* 0x000000011214c819 */ /* 0x040fe400000006ff */
[----:B------:R-:W-:Y:S02]  /*3750*/  @!P4 SHF.L.U64.HI R21, R18, 0x1, R21 ;  /* 0x000000011215c819 */ /* 0x000fe40000010215 */
[----:B------:R-:W-:Y:S02]  /*3760*/  @!P4 IADD3 R18, P0, R20, c[0x0][0x180], RZ ;  /* 0x000060001412ca10 */ /* 0x000fe40007f1e0ff */
[----:B------:R-:W-:Y:S02]  /*3770*/  LOP3.LUT R42, R42, 0xffefffff, RZ, 0xc0, !PT ;  /* 0xffefffff2a2a7812 */ /* 0x000fe400078ec0ff */
[----:B------:R-:W-:-:S02]  /*3780*/  @!P4 IADD3.X R19, R21, c[0x0][0x184], RZ, P0, !PT ;  /* 0x000061001513ca10 */ /* 0x000fc400007fe4ff */
[----:B------:R-:W-:Y:S02]  /*3790*/  @!P4 IADD3 R20, P0, R20, c[0x0][0x178], RZ ;  /* 0x00005e001414ca10 */ /* 0x000fe40007f1e0ff */
[----:B------:R-:W-:Y:S02]  /*37a0*/  @P4 LOP3.LUT R42, R42, 0x100000, RZ, 0xfc, !PT ;  /* 0x001000002a2a4812 */ /* 0x000fe400078efcff */
        /* <DEDUP_REMOVED lines=8> */
[----:B------:R-:W-:Y:S02]  /*3830*/  LOP3.LUT P5, RZ, R41, 0x20000, RZ, 0xc0, !PT ;  /* 0x0002000029ff7812 */ /* 0x000fe400078ac0ff */
[----:B------:R-:W-:Y:S02]  /*3840*/  MOV R38, R44 ;  /* 0x0000002c00267202 */ /* 0x000fe40000000f00 */
[----:B------:R-:W-:Y:S02]  /*3850*/  MOV R39, R45 ;  /* 0x0000002d00277202 */ /* 0x000fe40000000f00 */
[----:B------:R-:W-:Y:S01]  /*3860*/  IADD3 R24, R0, 0x130, RZ ;  /* 0x0000013000187810 */ /* 0x000fe20007ffe0ff */
[----:B------:R-:W4:Y:S04]  /*3870*/  LDL.LU.64 R44, [R1+0x398] ;  /* 0x00039800012c7983 */ /* 0x000f280000300a00 */
[----:B--2---:R0:W-:Y:S02]  /*3880*/  STL [R1+0x3dc], R6 ;  /* 0x0003dc0601007387 */ /* 0x0041e40000100800 */
[----:B0-----:R-:W-:-:S10]  /*3890*/  HFMA2.MMA R6, -RZ, RZ, 0, 0 ;  /* 0x00000000ff067435 */ /* 0x001fd400000001ff */
        /* <DEDUP_REMOVED lines=8> */
[----:B0-----:R-:W-:-:S06]  /*3920*/  MOV R6, RZ ;  /* 0x000000ff00067202 */ /* 0x001fcc0000000f00 */
[----:B------:R0:W2:Y:S01]  /*3930*/  @!P5 LDG.E R6, [R34.64] ;  /* 0x0000000e2206d981 */ /* 0x0000a2000c1e1900 */
[----:B------:R-:W-:Y:S02]  /*3940*/  @!P3 MOV R22, R2 ;  /* 0x000000020016b202 */ /* 0x000fe40000000f00 */
[----:B------:R-:W-:Y:S01]  /*3950*/  @!P3 MOV R23, R5 ;  /* 0x000000050017b202 */ /* 0x000fe20000000f00 */
[----:B------:R-:W-:-:S04]  /*3960*/  @!P3 IMAD R25, R24, c[0x0][0x1dc], R25 ;  /* 0x000077001819ba24 */ /* 0x000fc800078e0219 */
[----:B------:R-:W-:Y:S01]  /*3970*/  @!P3 IMAD.WIDE.U32 R22, R24, c[0x0][0x1d8], R22 ;  /* 0x000076001816ba25 */ /* 0x000fe200078e0016 */
[----:B------:R-:W-:Y:S01]  /*3980*/  @P3 LOP3.LUT R42, R42, 0x80000, RZ, 0xfc, !PT ;  /* 0x000800002a2a3812 */ /* 0x000fe200078efcff */
[----:B------:R1:W-:Y:S03]  /*3990*/  STL.64 [R1+0x7a8], R14 ;  /* 0x0007a80e01007387 */ /* 0x0003e60000100a00 */
[----:B------:R-:W-:Y:S01]  /*39a0*/  @!P3 IADD3 R25, R23, R25, RZ ;  /* 0x000000191719b210 */ /* 0x000fe20007ffe0ff */
[----:B0-----:R-:W3:Y:S01]  /*39b0*/  LDL.LU.64 R34, [R1+0x390] ;  /* 0x0003900001227983 */ /* 0x001ee20000300a00 */
[C---:B------:R-:W-:Y:S02]  /*39c0*/  @!P3 SHF.L.U32 R24, R22.reuse, 0x1, RZ ;  /* 0x000000011618b819 */ /* 0x040fe400000006ff */
        /* <DEDUP_REMOVED lines=9> */
[----:B0-----:R-:W-:-:S10]  /*3a60*/  HFMA2.MMA R6, -RZ, RZ, 0, 0 ;  /* 0x00000000ff067435 */ /* 0x001fd400000001ff */
[----:B---3--:R0:W2:Y:S01]  /*3a70*/  @!P3 LDG.E R6, [R36.64] ;  /* 0x0000000e2406b981 */ /* 0x0080a2000c1e1900 */
[----:B------:R-:W-:Y:S02]  /*3a80*/  IADD3 R26, R0, 0x138, RZ ;  /* 0x00000138001a7810 */ /* 0x000fe40007ffe0ff */
[----:B------:R-:W-:Y:S01]  /*3a90*/  LOP3.LUT R42, R42, 0xfffbffff, RZ, 0xc0, !PT ;  /* 0xfffbffff2a2a7812 */ /* 0x000fe200078ec0ff */
[----:B0-----:R-:W3:Y:S04]  /*3aa0*/  LDL.LU.64 R36, [R1+0x378] ;  /* 0x0003780001247983 */ /* 0x001ee80000300a00 */
[----:B--2---:R0:W-:Y:S02]  /*3ab0*/  STL [R1+0x3d0], R6 ;  /* 0x0003d00601007387 */ /* 0x0041e40000100800 */
[----:B0-----:R-:W-:-:S06]  /*3ac0*/  MOV R6, RZ ;  /* 0x000000ff00067202 */ /* 0x001fcc0000000f00 */
[----:B----4-:R0:W2:Y:S01]  /*3ad0*/  @!P3 LDG.E R6, [R44.64] ;  /* 0x0000000e2c06b981 */ /* 0x0100a2000c1e1900 */
[----:B------:R-:W-:Y:S02]  /*3ae0*/  SHF.R.S32.HI R8, RZ, 0x1f, R26 ;  /* 0x0000001fff087819 */ /* 0x000fe4000001141a */
[----:B------:R-:W-:Y:S01]  /*3af0*/  ISETP.GE.U32.AND P0, PT, R26, c[0x0][0x1e0], PT ;  /* 0x000078001a007a0c */ /* 0x000fe20003f06070 */
[----:B0-----:R-:W4:Y:S04]  /*3b00*/  LDL.LU.64 R44, [R1+0x388] ;  /* 0x00038800012c7983 */ /* 0x001f280000300a00 */
[----:B--2---:R0:W-:Y:S02]  /*3b10*/  STL [R1+0x3cc], R6 ;  /* 0x0003cc0601007387 */ /* 0x0041e40000100800 */
[----:B0-----:R-:W-:-:S10]  /*3b20*/  HFMA2.MMA R6, -RZ, RZ, 0, 0 ;  /* 0x00000000ff067435 */ /* 0x001fd400000001ff */
[----:B------:R0:W2:Y:S01]  /*3b30*/  @!P4 LDG.E R6, [R38.64] ;  /* 0x0000000e2606c981 */ /* 0x0000a2000c1e1900 */
[C---:B------:R-:W-:Y:S02]  /*3b40*/  ISETP.GE.OR.EX P2, PT, R8.reuse, c[0x0][0x1e4], P1, P0 ;  /* 0x0000790008007a0c */ /* 0x040fe40000f46700 */
[----:B------:R-:W-:Y:S01]  /*3b50*/  LOP3.LUT P3, RZ, R41, 0x2000, RZ, 0xc0, !PT ;  /* 0x0000200029ff7812 */ /* 0x000fe2000786c0ff */
[----:B0-----:R-:W3:Y:S10]  /*3b60*/  LDL.LU.64 R38, [R1+0x380] ;  /* 0x0003800001267983 */ /* 0x001ef40000300a00 */
[----:B------:R-:W-:Y:S01]  /*3b70*/  @!P2 IMAD R10, R8, c[0x0][0x1d8], RZ ;  /* 0x00007600080aaa24 */ /* 0x000fe200078e02ff */
[----:B------:R-:W-:-:S02]  /*3b80*/  @!P2 MOV R8, R2 ;  /* 0x000000020008a202 */ /* 0x000fc40000000f00 */
[----:B------:R-:W-:Y:S01]  /*3b90*/  @!P2 MOV R9, R5 ;  /* 0x000000050009a202 */ /* 0x000fe20000000f00 */
[----:B--2---:R0:W-:Y:S02]  /*3ba0*/  STL [R1+0x3c8], R6 ;  /* 0x0003c80601007387 */ /* 0x0041e40000100800 */
[----:B0-----:R-:W-:-:S06]  /*3bb0*/  MOV R6, RZ ;  /* 0x000000ff00067202 */ /* 0x001fcc0000000f00 */
        /* <DEDUP_REMOVED lines=18> */
[----:B---3--:R-:W2:Y:S04]  /*3ce0*/  @!P2 LDG.E R6, [R36.64] ;  /* 0x0000000e2406a981 */ /* 0x008ea8000c1e1900 */
[----:B--2---:R0:W-:Y:S02]  /*3cf0*/  STL [R1+0x3bc], R6 ;  /* 0x0003bc0601007387 */ /* 0x0041e40000100800 */
[----:B0-----:R-:W-:-:S10]  /*3d00*/  HFMA2.MMA R6, -RZ, RZ, 0, 0 ;  /* 0x00000000ff067435 */ /* 0x001fd400000001ff */
        /* <DEDUP_REMOVED lines=9> */
[----:B------:R-:W-:-:S02]  /*3da0*/  @!P5 MOV R8, R2 ;  /* 0x000000020008d202 */ /* 0x000fc40000000f00 */
[----:B------:R-:W-:Y:S01]  /*3db0*/  @!P5 MOV R9, R5 ;  /* 0x000000050009d202 */ /* 0x000fe20000000f00 */
[----:B------:R-:W-:-:S04]  /*3dc0*/  @!P5 IMAD R10, R11, c[0x0][0x1dc], R10 ;  /* 0x000077000b0ada24 */ /* 0x000fc800078e020a */
        /* <DEDUP_REMOVED lines=8> */
[----:B0-----:R-:W-:-:S06]  /*3e50*/  MOV R6, RZ ;  /* 0x000000ff00067202 */ /* 0x001fcc0000000f00 */
        /* <DEDUP_REMOVED lines=26> */
[----:B0-----:R-:W-:-:S10]  /*4000*/  HFMA2.MMA R6, -RZ, RZ, 0, 0 ;  /* 0x00000000ff067435 */ /* 0x001fd400000001ff */
[----:B------:R0:W2:Y:S01]  /*4010*/  @!P0 LDG.E R6, [R14.64] ;  /* 0x0000000e0e068981 */ /* 0x0000a2000c1e1900 */
[----:B------:R-:W-:Y:S01]  /*4020*/  @!P3 IMAD R10, R8, c[0x0][0x1d8], RZ ;  /* 0x00007600080aba24 */ /* 0x000fe200078e02ff */
[----:B------:R-:W-:Y:S02]  /*4030*/  @!P3 MOV R8, R2 ;  /* 0x000000020008b202 */ /* 0x000fe40000000f00 */
[----:B------:R-:W-:Y:S01]  /*4040*/  @!P3 MOV R9, R5 ;  /* 0x000000050009b202 */ /* 0x000fe20000000f00 */
[----:B------:R-:W-:Y:S01]  /*4050*/  @!P3 IMAD R10, R11, c[0x0][0x1dc], R10 ;  /* 0x000077000b0aba24 */ /* 0x000fe200078e020a */
[----:B------:R-:W-:Y:S01]  /*4060*/  LOP3.LUT P2, RZ, R41, 0x800, RZ, 0xc0, !PT ;  /* 0x0000080029ff7812 */ /* 0x000fe2000784c0ff */
[----:B0-----:R-:W3:Y:S04]  /*4070*/  LDL.64 R14, [R1+0x2a8] ;  /* 0x0002a800010e7983 */ /* 0x001ee80000100a00 */
[----:B--2---:R0:W-:Y:S02]  /*4080*/  STL [R1+0x3b0], R6 ;  /* 0x0003b00601007387 */ /* 0x0041e40000100800 */
[----:B0-----:R-:W-:-:S06]  /*4090*/  MOV R6, RZ ;  /* 0x000000ff00067202 */ /* 0x001fcc0000000f00 */
[----:B----4-:R0:W2:Y:S01]  /*40a0*/  @!P0 LDG.E R6, [R16.64] ;  /* 0x0000000e10068981 */ /* 0x0100a2000c1e1900 */
[----:B------:R-:W-:-:S05]  /*40b0*/  @!P3 IMAD.WIDE.U32 R8, R11, c[0x0][0x1d8], R8 ;  /* 0x000076000b08ba25 */ /* 0x000fca00078e0008 */
[----:B------:R-:W-:Y:S02]  /*40c0*/  @!P3 IADD3 R10, R9, R10, RZ ;  /* 0x0000000a090ab210 */ /* 0x000fe40007ffe0ff */
[C---:B------:R-:W-:Y:S02]  /*40d0*/  @!P3 SHF.L.U32 R9, R8.reuse, 0x1, RZ ;  /* 0x000000010809b819 */ /* 0x040fe400000006ff */
[----:B------:R-:W-:Y:S01]  /*40e0*/  @!P3 SHF.L.U64.HI R10, R8, 0x1, R10 ;  /* 0x00000001080ab819 */ /* 0x000fe2000001020a */
[----:B------:R1:W-:Y:S01]  /*40f0*/  STL.64 [R1+0x7b8], R20 ;  /* 0x0007b81401007387 */ /* 0x0003e20000100a00 */
[----:B------:R-:W-:-:S03]  /*4100*/  @!P3 IADD3 R18, P0, R9, c[0x0][0x180], RZ ;  /* 0x000060000912ba10 */ /* 0x000fc60007f1e0ff */
[----:B0-----:R-:W4:Y:S01]  /*4110*/  LDL.LU.64 R16, [R1+0x360] ;  /* 0x0003600001107983 */ /* 0x001f220000300a00 */
[----:B------:R-:W-:-:S03]  /*4120*/  @!P3 IADD3.X R19, R10, c[0x0][0x184], RZ, P0, !PT ;  /* 0x000061000a13ba10 */ /* 0x000fc600007fe4ff */
[----:B--2---:R0:W-:Y:S01]  /*4130*/  STL [R1+0x3ac], R6 ;  /* 0x0003ac0601007387 */ /* 0x0041e20000100800 */
[----:B------:R-:W-:-:S03]  /*4140*/  IADD3 R11, R0, 0x158, RZ ;  /* 0x00000158000b7810 */ /* 0x000fc60007ffe0ff */
[----:B-1----:R-:W2:Y:S01]  /*4150*/  LDL.64 R20, [R1+0x248] ;  /* 0x0002480001147983 */ /* 0x002ea20000100a00 */
[----:B0-----:R-:W-:-:S04]  /*4160*/  @!P3 IADD3 R6, P0, R9, c[0x0][0x178], RZ ;  /* 0x00005e000906ba10 */ /* 0x001fc80007f1e0ff */
[----:B------:R-:W-:-:S05]  /*4170*/  @!P3 IADD3.X R7, R10, c[0x0][0x17c], RZ, P0, !PT ;  /* 0x00005f000a07ba10 */ /* 0x000fca00007fe4ff */
[----:B------:R0:W-:Y:S02]  /*4180*/  @!P3 STL.64 [R1+0x2b8], R6 ;  /* 0x0002b8060100b387 */ /* 0x0001e40000100a00 */
[----:B0-----:R-:W-:-:S10]  /*4190*/  HFMA2.MMA R6, -RZ, RZ, 0, 0 ;  /* 0x00000000ff067435 */ /* 0x001fd400000001ff */
[----:B---3--:R0:W3:Y:S01]  /*41a0*/  @!P2 LDG.E R6, [R44.64] ;  /* 0x0000000e2c06a981 */ /* 0x0080e2000c1e1900 */
[----:B------:R-:W-:Y:S02]  /*41b0*/  SHF.R.S32.HI R8, RZ, 0x1f, R11 ;  /* 0x0000001fff087819 */ /* 0x000fe4000001140b */
[----:B------:R-:W-:Y:S02]  /*41c0*/  ISETP.GE.U32.AND P0, PT, R11, c[0x0][0x1e0], PT ;  /* 0x000078000b007a0c */ /* 0x000fe40003f06070 */
[----:B------:R-:W-:Y:S01]  /*41d0*/  LOP3.LUT R42, R42, 0xfffdffff, RZ, 0xc0, !PT ;  /* 0xfffdffff2a2a7812 */ /* 0x000fe200078ec0ff */
[----:B0-----:R-:W2:Y:S04]  /*41e0*/  LDL.LU.64 R44, [R1+0x358] ;  /* 0x00035800012c7983 */ /* 0x001ea80000300a00 */
[----:B---3--:R0:W-:Y:S02]  /*41f0*/  STL [R1+0x3a8], R6 ;  /* 0x0003a80601007387 */ /* 0x0081e40000100800 */
[----:B0-----:R-:W-:-:S06]  /*4200*/  MOV R6, RZ ;  /* 0x000000ff00067202 */ /* 0x001fcc0000000f00 */
[----:B------:R0:W3:Y:S01]  /*4210*/  @!P2 LDG.E R6, [R38.64] ;  /* 0x0000000e2606a981 */ /* 0x0000e2000c1e1900 */
[----:B------:R-:W-:Y:S02]  /*4220*/  ISETP.GE.OR.EX P2, PT, R8, c[0x0][0x1e4], P1, P0 ;  /* 0x0000790008007a0c */ /* 0x000fe40000f46700 */
[----:B------:R-:W-:Y:S02]  /*4230*/  LOP3.LUT P0, RZ, R41, 0x400, RZ, 0xc0, !PT ;  /* 0x0000040029ff7812 */ /* 0x000fe4000780c0ff */
[----:B------:R-:W-:Y:S01]  /*4240*/  @P5 LOP3.LUT R42, R42, 0x20000, RZ, 0xfc, !PT ;  /* 0x000200002a2a5812 */ /* 0x000fe200078efcff */
[----:B0-----:R-:W2:Y:S04]  /*4250*/  LDL.64 R38, [R1+0x2a0] ;  /* 0x0002a00001267983 */ /* 0x001ea80000100a00 */
[----:B---3--:R0:W-:Y:S02]  /*4260*/  STL [R1+0x3a4], R6 ;  /* 0x0003a40601007387 */ /* 0x0081e40000100800 */
[----:B0-----:R-:W-:-:S10]  /*4270*/  HFMA2.MMA R6, -RZ, RZ, 0, 0 ;  /* 0x00000000ff067435 */ /* 0x001fd400000001ff */
[----:B------:R0:W3:Y:S01]  /*4280*/  @!P0 LDG.E R6, [R14.64] ;  /* 0x0000000e0e068981 */ /* 0x0000e2000c1e1900 */
[----:B------:R-:W-:Y:S01]  /*4290*/  @!P2 IMAD R10, R8, c[0x0][0x1d8], RZ ;  /* 0x00007600080aaa24 */ /* 0x000fe200078e02ff */
[----:B------:R-:W-:Y:S02]  /*42a0*/  @!P2 MOV R8, R2 ;  /* 0x000000020008a202 */ /* 0x000fe40000000f00 */
[----:B------:R-:W-:Y:S02]  /*42b0*/  @!P2 MOV R9, R5 ;  /* 0x000000050009a202 */ /* 0x000fe40000000f00 */
[----:B------:R-:W-:Y:S01]  /*42c0*/  LOP3.LUT R42, R42, 0xfffeffff, RZ, 0xc0, !PT ;  /* 0xfffeffff2a2a7812 */ /* 0x000fe200078ec0ff */
[----:B0-----:R-:W2:Y:S04]  /*42d0*/  LDL.64 R14, [R1+0x298] ;  /* 0x00029800010e7983 */ /* 0x001ea80000100a00 */
[----:B---3--:R0:W-:Y:S02]  /*42e0*/  STL [R1+0x3a0], R6 ;  /* 0x0003a00601007387 */ /* 0x0081e40000100800 */
[----:B0-----:R-:W-:-:S06]  /*42f0*/  MOV R6, RZ ;  /* 0x000000ff00067202 */ /* 0x001fcc0000000f00 */
[----:B--2---:R0:W2:Y:S01]  /*4300*/  @!P0 LDG.E R6, [R20.64] ;  /* 0x0000000e14068981 */ /* 0x0040a2000c1e1900 */
[C---:B------:R-:W-:Y:S02]  /*4310*/  @!P2 IMAD R10, R11.reuse, c[0x0][0x1dc], R10 ;  /* 0x000077000b0aaa24 */ /* 0x040fe400078e020a */
[----:B------:R-:W-:-:S05]  /*4320*/  @!P2 IMAD.WIDE.U32 R8, R11, c[0x0][0x1d8], R8 ;  /* 0x000076000b08aa25 */ /* 0x000fca00078e0008 */
[----:B------:R-:W-:Y:S02]  /*4330*/  @!P2 IADD3 R10, R9, R10, RZ ;  /* 0x0000000a090aa210 */ /* 0x000fe40007ffe0ff */
[C---:B------:R-:W-:Y:S01]  /*4340*/  @!P2 SHF.L.U32 R9, R8.reuse, 0x1, RZ ;  /* 0x000000010809a819 */ /* 0x040fe200000006ff */
[----:B------:R1:W-:Y:S01]  /*4350*/  STL.64 [R1+0x778], R22 ;  /* 0x0007781601007387 */ /* 0x0003e20000100a00 */
[----:B------:R-:W-:Y:S02]  /*4360*/  @!P2 SHF.L.U64.HI R8, R8, 0x1, R10 ;  /* 0x000000010808a819 */ /* 0x000fe4000001020a */
[----:B------:R-:W-:Y:S01]  /*4370*/  @P4 LOP3.LUT R42, R42, 0x10000, RZ, 0xfc, !PT ;  /* 0x000100002a2a4812 */ /* 0x000fe200078efcff */
[----:B0-----:R-:W3:Y:S03]  /*4380*/  LDL.64 R20, [R1+0x240] ;  /* 0x0002400001147983 */ /* 0x001ee60000100a00 */
[----:B------:R-:W-:-:S04]  /*4390*/  LOP3.LUT R42, R42, 0xffff7fff, RZ, 0xc0, !PT ;  /* 0xffff7fff2a2a7812 */ /* 0x000fc800078ec0ff */
[----:B------:R-:W-:Y:S01]  /*43a0*/  @P3 LOP3.LUT R42, R42, 0x8000, RZ, 0xfc, !PT ;  /* 0x000080002a2a3812 */ /* 0x000fe200078efcff */
[----:B-1----:R-:W3:Y:S03]  /*43b0*/  LDL.LU.64 R22, [R1+0x350] ;  /* 0x0003500001167983 */ /* 0x002ee60000300a00 */
[----:B------:R-:W-:-:S04]  /*43c0*/  LOP3.LUT R42, R42, 0xffffbfff, RZ, 0xc0, !PT ;  /* 0xffffbfff2a2a7812 */ /* 0x000fc800078ec0ff */
[----:B------:R-:W-:Y:S01]  /*43d0*/  @P2 LOP3.LUT R42, R42, 0x4000, RZ, 0xfc, !PT ;  /* 0x000040002a2a2812 */ /* 0x000fe200078efcff */
[----:B--2---:R0:W-:Y:S02]  /*43e0*/  STL [R1+0x39c], R6 ;  /* 0x00039c0601007387 */ /* 0x0041e40000100800 */
[----:B0-----:R-:W-:-:S04]  /*43f0*/  @!P2 IADD3 R6, P0, R9, c[0x0][0x180], RZ ;  /* 0x000060000906aa10 */ /* 0x001fc80007f1e0ff */
[----:B------:R-:W-:-:S05]  /*4400*/  @!P2 IADD3.X R7, R8, c[0x0][0x184], RZ, P0, !PT ;  /* 0x000061000807aa10 */ /* 0x000fca00007fe4ff */
[----:B------:R0:W-:Y:S02]  /*4410*/  @!P2 STL.64 [R1+0x2a8], R6 ;  /* 0x0002a8060100a387 */ /* 0x0001e40000100a00 */
[----:B0-----:R-:W-:-:S04]  /*4420*/  @!P2 IADD3 R6, P0, R9, c[0x0][0x178], RZ ;  /* 0x00005e000906aa10 */ /* 0x001fc80007f1e0ff */
[----:B------:R-:W-:-:S05]  /*4430*/  @!P2 IADD3.X R7, R8, c[0x0][0x17c], RZ, P0, !PT ;  /* 0x00005f000807aa10 */ /* 0x000fca00007fe4ff */
[----:B------:R0:W-:Y:S01]  /*4440*/  @!P2 STL.64 [R1+0x248], R6 ;  /* 0x000248060100a387 */ /* 0x0001e20000100a00 */
[----:B------:R-:W-:Y:S01]  /*4450*/  LOP3.LUT P2, RZ, R40, 0x80, RZ, 0xc0, !PT ;  /* 0x0000008028ff7812 */ /* 0x000fe2000784c0ff */
[----:B0-----:R-:W-:-:S12]  /*4460*/  HFMA2.MMA R6, -RZ, RZ, 0, 0 ;  /* 0x00000000ff067435 */ /* 0x001fd800000001ff */
[----:B----4-:R0:W2:Y:S01]  /*4470*/  @!P2 LDG.E R6, [R16.64] ;  /* 0x0000000e1006a981 */ /* 0x0100a2000c1e1900 */
[----:B------:R-:W-:Y:S02]  /*4480*/  IADD3 R11, R0, 0x160, RZ ;  /* 0x00000160000b7810 */ /* 0x000fe40007ffe0ff */
[C---:B------:R-:W-:Y:S02]  /*4490*/  LOP3.LUT P5, RZ, R40.reuse, 0x400, RZ, 0xc0, !PT ;  /* 0x0000040028ff7812 */ /* 0x040fe400078ac0ff */
[C---:B------:R-:W-:Y:S02]  /*44a0*/  LOP3.LUT P4, RZ, R40.reuse, 0x200, RZ, 0xc0, !PT ;  /* 0x0000020028ff7812 */ /* 0x040fe4000788c0ff */
[----:B------:R-:W-:Y:S02]  /*44b0*/  LOP3.LUT P3, RZ, R40, 0x100, RZ, 0xc0, !PT ;  /* 0x0000010028ff7812 */ /* 0x000fe4000786c0ff */
[----:B------:R-:W-:Y:S01]  /*44c0*/  LOP3.LUT R42, R42, 0xffffdfff, RZ, 0xc0, !PT ;  /* 0xffffdfff2a2a7812 */ /* 0x000fe200078ec0ff */
[----:B0-----:R-:W4:Y:S04]  /*44d0*/  LDL.LU.64 R16, [R1+0x340] ;  /* 0x0003400001107983 */ /* 0x001f280000300a00 */
[----:B--2---:R0:W-:Y:S02]  /*44e0*/  STL [R1+0x398], R6 ;  /* 0x0003980601007387 */ /* 0x0041e40000100800 */
[----:B0-----:R-:W-:-:S06]  /*44f0*/  MOV R6, RZ ;  /* 0x000000ff00067202 */ /* 0x001fcc0000000f00 */
[----:B------:R0:W2:Y:S01]  /*4500*/  @!P2 LDG.E R6, [R44.64] ;  /* 0x0000000e2c06a981 */ /* 0x0000a2000c1e1900 */
[----:B------:R-:W-:Y:S02]  /*4510*/  SHF.R.S32.HI R8, RZ, 0x1f, R11 ;  /* 0x0000001fff087819 */ /* 0x000fe4000001140b */
[----:B------:R-:W-:-:S04]  /*4520*/  ISETP.GE.U32.AND P0, PT, R11, c[0x0][0x1e0], PT ;  /* 0x000078000b007a0c */ /* 0x000fc80003f06070 */
[----:B------:R-:W-:Y:S02]  /*4530*/  ISETP.GE.OR.EX P2, PT, R8, c[0x0][0x1e4], P1, P0 ;  /* 0x0000790008007a0c */ /* 0x000fe40000f46700 */
[----:B------:R-:W-:Y:S01]  /*4540*/  LOP3.LUT P0, RZ, R41, 0x100, RZ, 0xc0, !PT ;  /* 0x0000010029ff7812 */ /* 0x000fe2000780c0ff */
[----:B0-----:R-:W3:Y:S04]  /*4550*/  LDL.LU.64 R44, [R1+0x348] ;  /* 0x00034800012c7983 */ /* 0x001ee80000300a00 */
[----:B--2---:R0:W-:Y:S02]  /*4560*/  STL [R1+0x394], R6 ;  /* 0x0003940601007387 */ /* 0x0041e40000100800 */
[----:B0-----:R-:W-:-:S10]  /*4570*/  HFMA2.MMA R6, -RZ, RZ, 0, 0 ;  /* 0x00000000ff067435 */ /* 0x001fd400000001ff */
[----:B------:R0:W2:Y:S01]  /*4580*/  @!P0 LDG.E R6, [R38.64] ;  /* 0x0000000e26068981 */ /* 0x0000a2000c1e1900 */
[----:B------:R-:W-:Y:S01]  /*4590*/  @!P2 IMAD R10, R8, c[0x0][0x1d8], RZ ;  /* 0x00007600080aaa24 */ /* 0x000fe200078e02ff */
[----:B------:R-:W-:Y:S02]  /*45a0*/  @!P2 MOV R8, R2 ;  /* 0x000000020008a202 */ /* 0x000fe40000000f00 */
[----:B------:R-:W-:Y:S01]  /*45b0*/  @!P2 MOV R9, R5 ;  /* 0x000000050009a202 */ /* 0x000fe20000000f00 */
[----:B0-----:R-:W3:Y:S04]  /*45c0*/  LDL.64 R38, [R1+0x250] ;  /* 0x0002500001267983 */ /* 0x001ee80000100a00 */
        /* <DEDUP_REMOVED lines=8> */
[----:B------:R-:W-:-:S03]  /*4650*/  @!P2 SHF.L.U64.HI R10, R8, 0x1, R10 ;  /* 0x00000001080aa819 */ /* 0x000fc6000001020a */
[----:B--2---:R0:W-:Y:S02]  /*4660*/  STL [R1+0x38c], R6 ;  /* 0x00038c0601007387 */ /* 0x0041e40000100800 */
[----:B0-----:R-:W-:-:S04]  /*4670*/  @!P2 IADD3 R6, P0, R9, c[0x0][0x180], RZ ;  /* 0x000060000906aa10 */ /* 0x001fc80007f1e0ff */
[----:B------:R-:W-:-:S05]  /*4680*/  @!P2 IADD3.X R7, R10, c[0x0][0x184], RZ, P0, !PT ;  /* 0x000061000a07aa10 */ /* 0x000fca00007fe4ff */
[----:B------:R0:W-:Y:S02]  /*4690*/  @!P2 STL.64 [R1+0x2a0], R6 ;  /* 0x0002a0060100a387 */ /* 0x0001e40000100a00 */
[----:B0-----:R-:W-:-:S04]  /*46a0*/  @!P2 IADD3 R6, P0, R9, c[0x0][0x178], RZ ;  /* 0x00005e000906aa10 */ /* 0x001fc80007f1e0ff */
[----:B------:R-:W-:Y:S02]  /*46b0*/  @!P2 IADD3.X R7, R10, c[0x0][0x17c], RZ, P0, !PT ;  /* 0x00005f000a07aa10 */ /* 0x000fe400007fe4ff */
[----:B------:R-:W-:-:S03]  /*46c0*/  LOP3.LUT P0, RZ, R41, 0x80, RZ, 0xc0, !PT ;  /* 0x0000008029ff7812 */ /* 0x000fc6000780c0ff */
[----:B------:R0:W-:Y:S02]  /*46d0*/  @!P2 STL.64 [R1+0x298], R6 ;  /* 0x000298060100a387 */ /* 0x0001e40000100a00 */
[----:B0-----:R-:W-:-:S10]  /*46e0*/  HFMA2.MMA R6, -RZ, RZ, 0, 0 ;  /* 0x00000000ff067435 */ /* 0x001fd400000001ff */
[----:B---3--:R-:W2:Y:S01]  /*46f0*/  @!P0 LDG.E R6, [R22.64] ;  /* 0x0000000e16068981 */ /* 0x008ea2000c1e1900 */
[----:B------:R-:W-:-:S03]  /*4700*/  IADD3 R11, R0, 0x168, RZ ;  /* 0x00000168000b7810 */ /* 0x000fc60007ffe0ff */
[----:B--2---:R0:W-:Y:S02]  /*4710*/  STL [R1+0x388], R6 ;  /* 0x0003880601007387 */ /* 0x0041e40000100800 */
[----:B0-----:R-:W-:-:S06]  /*4720*/  MOV R6, RZ ;  /* 0x000000ff00067202 */ /* 0x001fcc0000000f00 */
[----:B------:R0:W2:Y:S01]  /*4730*/  @!P0 LDG.E R6, [R44.64] ;  /* 0x0000000e2c068981 */ /* 0x0000a2000c1e1900 */
[----:B------:R-:W-:Y:S02]  /*4740*/  LOP3.LUT R40, R40, 0xfffffff7, RZ, 0xc0, !PT ;  /* 0xfffffff728287812 */ /* 0x000fe400078ec0ff */
[----:B------:R-:W-:Y:S02]  /*4750*/  SHF.R.S32.HI R8, RZ, 0x1f, R11 ;  /* 0x0000001fff087819 */ /* 0x000fe4000001140b */
[----:B------:R-:W-:Y:S02]  /*4760*/  ISETP.GE.U32.AND P0, PT, R11, c[0x0][0x1e0], PT ;  /* 0x000078000b007a0c */ /* 0x000fe40003f06070 */
[----:B------:R-:W-:Y:S02]  /*4770*/  @P2 LOP3.LUT R42, R42, 0x2000, RZ, 0xfc, !PT ;  /* 0x000020002a2a2812 */ /* 0x000fe400078efcff */
[----:B------:R-:W-:Y:S01]  /*4780*/  @P2 LOP3.LUT R40, R40, 0x8, RZ, 0xfc, !PT ;  /* 0x0000000828282812 */ /* 0x000fe200078efcff */
[----:B0-----:R-:W3:Y:S01]  /*4790*/  LDL.64 R44, [R1+0x290] ;  /* 0x00029000012c7983 */ /* 0x001ee20000100a00 */
[----:B------:R-:W-:-:S02]  /*47a0*/  ISETP.GE.OR.EX P2, PT, R8, c[0x0][0x1e4], P1, P0 ;  /* 0x0000790008007a0c */ /* 0x000fc40000f46700 */
[----:B------:R-:W-:Y:S01]  /*47b0*/  LOP3.LUT P0, RZ, R41, 0x40, RZ, 0xc0, !PT ;  /* 0x0000004029ff7812 */ /* 0x000fe2000780c0ff */
[----:B--2---:R0:W-:Y:S02]  /*47c0*/  STL [R1+0x384], R6 ;  /* 0x0003840601007387 */ /* 0x0041e40000100800 */
[----:B0-----:R-:W-:-:S10]  /*47d0*/  HFMA2.MMA R6, -RZ, RZ, 0, 0 ;  /* 0x00000000ff067435 */ /* 0x001fd400000001ff */
[----:B------:R0:W2:Y:S01]  /*47e0*/  @!P0 LDG.E R6, [R38.64] ;  /* 0x0000000e26068981 */ /* 0x0000a2000c1e1900 */
[----:B------:R-:W-:Y:S01]  /*47f0*/  @!P2 IMAD R10, R8, c[0x0][0x1d8], RZ ;  /* 0x00007600080aaa24 */ /* 0x000fe200078e02ff */
[----:B------:R-:W-:Y:S02]  /*4800*/  @!P2 MOV R8, R2 ;  /* 0x000000020008a202 */ /* 0x000fe40000000f00 */
[----:B------:R-:W-:Y:S01]  /*4810*/  @!P2 MOV R9, R5 ;  /* 0x000000050009a202 */ /* 0x000fe20000000f00 */
[----:B0-----:R-:W3:Y:S04]  /*4820*/  LDL.LU.64 R38, [R1+0x288] ;  /* 0x0002880001267983 */ /* 0x001ee80000300a00 */
[----:B--2---:R0:W-:Y:S02]  /*4830*/  STL [R1+0x380], R6 ;  /* 0x0003800601007387 */ /* 0x0041e40000100800 */
[----:B0-----:R-:W-:-:S06]  /*4840*/  MOV R6, RZ ;  /* 0x000000ff00067202 */ /* 0x001fcc0000000f00 */
[----:B------:R0:W2:Y:S01]  /*4850*/  @!P0 LDG.E R6, [R20.64] ;  /* 0x0000000e14068981 */ /* 0x0000a2000c1e1900 */
[C---:B------:R-:W-:Y:S02]  /*4860*/  @!P2 IMAD R10, R11.reuse, c[0x0][0x1dc], R10 ;  /* 0x000077000b0aaa24 */ /* 0x040fe400078e020a */
[----:B------:R-:W-:-:S05]  /*4870*/  @!P2 IMAD.WIDE.U32 R8, R11, c[0x0][0x1d8], R8 ;  /* 0x000076000b08aa25 */ /* 0x000fca00078e0008 */
[----:B------:R-:W-:Y:S02]  /*4880*/  @!P2 IADD3 R10, R9, R10, RZ ;  /* 0x0000000a090aa210 */ /* 0x000fe40007ffe0ff */
[C---:B------:R-:W-:Y:S01]  /*4890*/  @!P2 SHF.L.U32 R9, R8.reuse, 0x1, RZ ;  /* 0x000000010809a819 */ /* 0x040fe200000006ff */
[----:B------:R1:W-:Y:S01]  /*48a0*/  STL.64 [R1+0x780], R24 ;  /* 0x0007801801007387 */ /* 0x0003e20000100a00 */
[----:B------:R-:W-:-:S03]  /*48b0*/  @!P2 SHF.L.U64.HI R8, R8, 0x1, R10 ;  /* 0x000000010808a819 */ /* 0x000fc6000001020a */
        /* <DEDUP_REMOVED lines=10> */
[----:B0-----:R-:W-:-:S10]  /*4960*/  HFMA2.MMA R6, -RZ, RZ, 0, 0 ;  /* 0x00000000ff067435 */ /* 0x001fd400000001ff */
[----:B----4-:R0:W4:Y:S01]  /*4970*/  @!P3 LDG.E R6, [R16.64] ;  /* 0x0000000e1006b981 */ /* 0x010122000c1e1900 */
[----:B------:R-:W-:Y:S02]  /*4980*/  SHF.R.S32.HI R8, RZ, 0x1f, R11 ;  /* 0x0000001fff087819 */ /* 0x000fe4000001140b */
[----:B------:R-:W-:Y:S02]  /*4990*/  ISETP.GE.U32.AND P0, PT, R11, c[0x0][0x1e0], PT ;  /* 0x000078000b007a0c */ /* 0x000fe40003f06070 */
[----:B------:R-:W-:Y:S01]  /*49a0*/  LOP3.LUT R42, R42, 0xffffefff, RZ, 0xc0, !PT ;  /* 0xffffefff2a2a7812 */ /* 0x000fe200078ec0ff */
[----:B0-----:R-:W2:Y:S04]  /*49b0*/  LDL.64 R16, [R1+0x238] ;  /* 0x0002380001107983 */ /* 0x001ea80000100a00 */
[----:B----4-:R0:W-:Y:S02]  /*49c0*/  STL [R1+0x378], R6 ;  /* 0x0003780601007387 */ /* 0x0101e40000100800 */
[----:B0-----:R-:W-:-:S06]  /*49d0*/  MOV R6, RZ ;  /* 0x000000ff00067202 */ /* 0x001fcc0000000f00 */
[----:B------:R0:W4:Y:S01]  /*49e0*/  @!P3 LDG.E R6, [R14.64] ;  /* 0x0000000e0e06b981 */ /* 0x000122000c1e1900 */
[----:B------:R-:W-:Y:S02]  /*49f0*/  ISETP.GE.OR.EX P3, PT, R8, c[0x0][0x1e4], P1, P0 ;  /* 0x0000790008007a0c */ /* 0x000fe40000f66700 */
[----:B------:R-:W-:Y:S02]  /*4a00*/  LOP3.LUT P0, RZ, R41, 0x10, RZ, 0xc0, !PT ;  /* 0x0000001029ff7812 */ /* 0x000fe4000780c0ff */
[----:B------:R-:W-:Y:S01]  /*4a10*/  @P2 LOP3.LUT R42, R42, 0x1000, RZ, 0xfc, !PT ;  /* 0x000010002a2a2812 */ /* 0x000fe200078efcff */
[----:B0-----:R-:W2:Y:S04]  /*4a20*/  LDL.LU.64 R14, [R1+0x320] ;  /* 0x00032000010e7983 */ /* 0x001ea80000300a00 */
[----:B----4-:R0:W-:Y:S02]  /*4a30*/  STL [R1+0x374], R6 ;  /* 0x0003740601007387 */ /* 0x0101e40000100800 */
[----:B0-----:R-:W-:-:S10]  /*4a40*/  HFMA2.MMA R6, -RZ, RZ, 0, 0 ;  /* 0x00000000ff067435 */ /* 0x001fd400000001ff */
[----:B---3--:R0:W3:Y:S01]  /*4a50*/  @!P0 LDG.E R6, [R44.64] ;  /* 0x0000000e2c068981 */ /* 0x0080e2000c1e1900 */
[----:B------:R-:W-:Y:S01]  /*4a60*/  @!P3 IMAD R10, R8, c[0x0][0x1d8], RZ ;  /* 0x00007600080aba24 */ /* 0x000fe200078e02ff */
[----:B------:R-:W-:Y:S02]  /*4a70*/  @!P3 MOV R8, R2 ;  /* 0x000000020008b202 */ /* 0x000fe40000000f00 */
[----:B------:R-:W-:Y:S01]  /*4a80*/  @!P3 MOV R9, R5 ;  /* 0x000000050009b202 */ /* 0x000fe20000000f00 */
[----:B0-----:R-:W4:Y:S04]  /*4a90*/  LDL.64 R44, [R1+0x270] ;  /* 0x00027000012c7983 */ /* 0x001f280000100a00 */
[----:B---3--:R0:W-:Y:S02]  /*4aa0*/  STL [R1+0x370], R6 ;  /* 0x0003700601007387 */ /* 0x0081e40000100800 */
[----:B0-----:R-:W-:-:S06]  /*4ab0*/  MOV R6, RZ ;  /* 0x000000ff00067202 */ /* 0x001fcc0000000f00 */
[----:B------:R0:W3:Y:S01]  /*4ac0*/  @!P0 LDG.E R6, [R38.64] ;  /* 0x0000000e26068981 */ /* 0x0000e2000c1e1900 */
[C---:B------:R-:W-:Y:S02]  /*4ad0*/  @!P3 IMAD R10, R11.reuse, c[0x0][0x1dc], R10 ;  /* 0x000077000b0aba24 */ /* 0x040fe400078e020a */
[----:B------:R-:W-:-:S05]  /*4ae0*/  @!P3 IMAD.WIDE.U32 R8, R11, c[0x0][0x1d8], R8 ;  /* 0x000076000b08ba25 */ /* 0x000fca00078e0008 */
[----:B------:R-:W-:Y:S02]  /*4af0*/  @!P3 IADD3 R10, R9, R10, RZ ;  /* 0x0000000a090ab210 */ /* 0x000fe40007ffe0ff */
[C---:B------:R-:W-:Y:S01]  /*4b00*/  @!P3 SHF.L.U32 R9, R8.reuse, 0x1, RZ ;  /* 0x000000010809b819 */ /* 0x040fe200000006ff */
[----:B0-----:R-:W2:Y:S01]  /*4b10*/  LDL.LU.64 R38, [R1+0x318] ;  /* 0x0003180001267983 */ /* 0x001ea20000300a00 */
[----:B------:R-:W-:-:S03]  /*4b20*/  @!P3 SHF.L.U64.HI R10, R8, 0x1, R10 ;  /* 0x00000001080ab819 */ /* 0x000fc6000001020a */
[----:B---3--:R0:W-:Y:S02]  /*4b30*/  STL [R1+0x36c], R6 ;  /* 0x00036c0601007387 */ /* 0x0081e40000100800 */
[----:B0-----:R-:W-:-:S04]  /*4b40*/  @!P3 IADD3 R6, P0, R9, c[0x0][0x180], RZ ;  /* 0x000060000906ba10 */ /* 0x001fc80007f1e0ff */
[----:B------:R-:W-:Y:S02]  /*4b50*/  @!P3 IADD3.X R7, R10, c[0x0][0x184], RZ, P0, !PT ;  /* 0x000061000a07ba10 */ /* 0x000fe400007fe4ff */
[----:B------:R-:W-:-:S04]  /*4b60*/  @!P3 IADD3 R22, P0, R9, c[0x0][0x178], RZ ;  /* 0x00005e000916ba10 */ /* 0x000fc80007f1e0ff */
[----:B------:R-:W-:Y:S02]  /*4b70*/  @!P3 IADD3.X R23, R10, c[0x0][0x17c], RZ, P0, !PT ;  /* 0x00005f000a17ba10 */ /* 0x000fe400007fe4ff */
[----:B------:R-:W-:Y:S01]  /*4b80*/  LOP3.LUT P0, RZ, R41, 0x8, RZ, 0xc0, !PT ;  /* 0x0000000829ff7812 */ /* 0x000fe2000780c0ff */
[----:B------:R0:W-:Y:S02]  /*4b90*/  @!P3 STL.64 [R1+0x290], R6 ;  /* 0x000290060100b387 */ /* 0x0001e40000100a00 */
[----:B0-----:R-:W-:-:S10]  /*4ba0*/  HFMA2.MMA R6, -RZ, RZ, 0, 0 ;  /* 0x00000000ff067435 */ /* 0x001fd400000001ff */
[----:B--2---:R-:W2:Y:S04]  /*4bb0*/  @!P0 LDG.E R6, [R24.64] ;  /* 0x0000000e18068981 */ /* 0x004ea8000c1e1900 */
[----:B--2---:R0:W-:Y:S02]  /*4bc0*/  STL [R1+0x368], R6 ;  /* 0x0003680601007387 */ /* 0x0041e40000100800 */
[----:B0-----:R-:W-:-:S06]  /*4bd0*/  MOV R6, RZ ;  /* 0x000000ff00067202 */ /* 0x001fcc0000000f00 */
[----:B------:R0:W2:Y:S01]  /*4be0*/  @!P0 LDG.E R6, [R20.64] ;  /* 0x0000000e14068981 */ /* 0x0000a2000c1e1900 */
[----:B------:R-:W-:Y:S02]  /*4bf0*/  LOP3.LUT P2, RZ, R41, 0x4, RZ, 0xc0, !PT ;  /* 0x0000000429ff7812 */ /* 0x000fe4000784c0ff */
[----:B------:R-:W-:Y:S02]  /*4c00*/  IADD3 R11, R0, 0x178, RZ ;  /* 0x00000178000b7810 */ /* 0x000fe40007ffe0ff */
[----:B------:R-:W-:Y:S02]  /*4c10*/  LOP3.LUT R42, R42, 0xfffff7ff, RZ, 0xc0, !PT ;  /* 0xfffff7ff2a2a7812 */ /* 0x000fe400078ec0ff */
[----:B------:R-:W-:Y:S01]  /*4c20*/  LOP3.LUT R40, R40, 0xffffffef, RZ, 0xc0, !PT ;  /* 0xffffffef28287812 */ /* 0x000fe200078ec0ff */
[----:B------:R-:W-:Y:S04]  /*4c30*/  STL.64 [R1+0x788], R26 ;  /* 0x0007881a01007387 */ /* 0x000fe80000100a00 */
[----:B0-----:R-:W3:Y:S04]  /*4c40*/  LDL.64 R20, [R1+0x258] ;  /* 0x0002580001147983 */ /* 0x001ee80000100a00 */
[----:B--2---:R0:W-:Y:S02]  /*4c50*/  STL [R1+0x364], R6 ;  /* 0x0003640601007387 */ /* 0x0041e40000100800 */
[----:B0-----:R-:W-:-:S10]  /*4c60*/  HFMA2.MMA R6, -RZ, RZ, 0, 0 ;  /* 0x00000000ff067435 */ /* 0x001fd400000001ff */
        /* <DEDUP_REMOVED lines=8> */
[----:B0-----:R-:W-:-:S06]  /*4cf0*/  MOV R6, RZ ;  /* 0x000000ff00067202 */ /* 0x001fcc0000000f00 */
[----:B------:R0:W2:Y:S01]  /*4d00*/  @!P2 LDG.E R6, [R16.64] ;  /* 0x0000000e1006a981 */ /* 0x0000a2000c1e1900 */
[----:B------:R-:W-:Y:S01]  /*4d10*/  @!P3 IMAD R10, R8, c[0x0][0x1d8], RZ ;  /* 0x00007600080aba24 */ /* 0x000fe200078e02ff */
[----:B------:R-:W-:Y:S02]  /*4d20*/  @!P3 MOV R8, R2 ;  /* 0x000000020008b202 */ /* 0x000fe40000000f00 */
[----:B------:R-:W-:Y:S01]  /*4d30*/  @!P3 MOV R9, R5 ;  /* 0x000000050009b202 */ /* 0x000fe20000000f00 */
[----:B------:R-:W-:-:S04]  /*4d40*/  @!P3 IMAD R10, R11, c[0x0][0x1dc], R10 ;  /* 0x000077000b0aba24 */ /* 0x000fc800078e020a */
[----:B------:R-:W-:Y:S01]  /*4d50*/  @!P3 IMAD.WIDE.U32 R8, R11, c[0x0][0x1d8], R8 ;  /* 0x000076000b08ba25 */ /* 0x000fe200078e0008 */
[----:B0-----:R-:W3:Y:S04]  /*4d60*/  LDL.LU.64 R16, [R1+0x278] ;  /* 0x0002780001107983 */ /* 0x001ee80000300a00 */
[----:B------:R-:W-:Y:S02]  /*4d70*/  @!P3 IADD3 R10, R9, R10, RZ ;  /* 0x0000000a090ab210 */ /* 0x000fe40007ffe0ff */
[C---:B------:R-:W-:Y:S02]  /*4d80*/  @!P3 SHF.L.U32 R9, R8.reuse, 0x1, RZ ;  /* 0x000000010809b819 */ /* 0x040fe400000006ff */
[----:B------:R-:W-:Y:S01]  /*4d90*/  @!P3 SHF.L.U64.HI R8, R8, 0x1, R10 ;  /* 0x000000010808b819 */ /* 0x000fe2000001020a */
[----:B--2---:R0:W-:Y:S02]  /*4da0*/  STL [R1+0x35c], R6 ;  /* 0x00035c0601007387 */ /* 0x0041e40000100800 */
[----:B0-----:R-:W-:-:S04]  /*4db0*/  @!P3 IADD3 R6, P0, R9, c[0x0][0x180], RZ ;  /* 0x000060000906ba10 */ /* 0x001fc80007f1e0ff */
[----:B------:R-:W-:-:S05]  /*4dc0*/  @!P3 IADD3.X R7, R8, c[0x0][0x184], RZ, P0, !PT ;  /* 0x000061000807ba10 */ /* 0x000fca00007fe4ff */
[----:B------:R0:W-:Y:S02]  /*4dd0*/  @!P3 STL.64 [R1+0x270], R6 ;  /* 0x000270060100b387 */ /* 0x0001e40000100a00 */
[----:B0-----:R-:W-:-:S10]  /*4de0*/  HFMA2.MMA R6, -RZ, RZ, 0, 0 ;  /* 0x00000000ff067435 */ /* 0x001fd400000001ff */
[----:B------:R0:W2:Y:S01]  /*4df0*/  @!P4 LDG.E R6, [R14.64] ;  /* 0x0000000e0e06c981 */ /* 0x0000a2000c1e1900 */
[----:B------:R-:W-:Y:S02]  /*4e00*/  @!P3 IADD3 R26, P0, R9, c[0x0][0x178], RZ ;  /* 0x00005e00091aba10 */ /* 0x000fe40007f1e0ff */
[----:B------:R-:W-:Y:S02]  /*4e10*/  IADD3 R11, R0, 0x180, RZ ;  /* 0x00000180000b7810 */ /* 0x000fe40007ffe0ff */
[----:B------:R-:W-:Y:S01]  /*4e20*/  LOP3.LUT R42, R42, 0xfffffbff, RZ, 0xc0, !PT ;  /* 0xfffffbff2a2a7812 */ /* 0x000fe200078ec0ff */
[----:B0-----:R-:W3:Y:S04]  /*4e30*/  LDL.LU.64 R14, [R1+0x308] ;  /* 0x00030800010e7983 */ /* 0x001ee80000300a00 */
[----:B--2---:R0:W-:Y:S02]  /*4e40*/  STL [R1+0x358], R6 ;  /* 0x0003580601007387 */ /* 0x0041e40000100800 */
[----:B0-----:R-:W-:-:S06]  /*4e50*/  MOV R6, RZ ;  /* 0x000000ff00067202 */ /* 0x001fcc0000000f00 */
        /* <DEDUP_REMOVED lines=8> */
[----:B0-----:R-:W-:-:S10]  /*4ee0*/  HFMA2.MMA R6, -RZ, RZ, 0, 0 ;  /* 0x00000000ff067435 */ /* 0x001fd400000001ff */
[----:B----4-:R0:W2:Y:S01]  /*4ef0*/  @!P0 LDG.E R6, [R44.64] ;  /* 0x0000000e2c068981 */ /* 0x0100a2000c1e1900 */
[----:B------:R-:W-:Y:S01]  /*4f00*/  @!P4 IMAD R10, R8, c[0x0][0x1d8], RZ ;  /* 0x00007600080aca24 */ /* 0x000fe200078e02ff */
[----:B------:R-:W-:Y:S02]  /*4f10*/  @!P4 MOV R8, R2 ;  /* 0x000000020008c202 */ /* 0x000fe40000000f00 */
[----:B------:R-:W-:Y:S02]  /*4f20*/  @!P4 MOV R9, R5 ;  /* 0x000000050009c202 */ /* 0x000fe40000000f00 */
[----:B------:R-:W-:Y:S01]  /*4f30*/  @P3 LOP3.LUT R42, R42, 0x400, RZ, 0xfc, !PT ;  /* 0x000004002a2a3812 */ /* 0x000fe200078efcff */
[----:B0-----:R-:W4:Y:S04]  /*4f40*/  LDL.LU.64 R44, [R1+0x300] ;  /* 0x00030000012c7983 */ /* 0x001f280000300a00 */
[----:B--2---:R0:W-:Y:S02]  /*4f50*/  STL [R1+0x350], R6 ;  /* 0x0003500601007387 */ /* 0x0041e40000100800 */
[----:B0-----:R-:W-:-:S06]  /*4f60*/  MOV R6, RZ ;  /* 0x000000ff00067202 */ /* 0x001fcc0000000f00 */
[----:B---3--:R0:W2:Y:S01]  /*4f70*/  @!P0 LDG.E R6, [R16.64] ;  /* 0x0000000e10068981 */ /* 0x0080a2000c1e1900 */
[C---:B------:R-:W-:Y:S02]  /*4f80*/  @!P4 IMAD R10, R11.reuse, c[0x0][0x1dc], R10 ;  /* 0x000077000b0aca24 */ /* 0x040fe400078e020a */
[----:B------:R-:W-:-:S05]  /*4f90*/  @!P4 IMAD.WIDE.U32 R8, R11, c[0x0][0x1d8], R8 ;  /* 0x000076000b08ca25 */ /* 0x000fca00078e0008 */
[----:B------:R-:W-:Y:S02]  /*4fa0*/  @!P4 IADD3 R10, R9, R10, RZ ;  /* 0x0000000a090ac210 */ /* 0x000fe40007ffe0ff */
[C---:B------:R-:W-:Y:S01]  /*4fb0*/  @!P4 SHF.L.U32 R9, R8.reuse, 0x1, RZ ;  /* 0x000000010809c819 */ /* 0x040fe200000006ff */
[----:B0-----:R-:W3:Y:S01]  /*4fc0*/  LDL.LU.64 R16, [R1+0x2f8] ;  /* 0x0002f80001107983 */ /* 0x001ee20000300a00 */
[----:B------:R-:W-:Y:S02]  /*4fd0*/  @!P4 SHF.L.U64.HI R10, R8, 0x1, R10 ;  /* 0x00000001080ac819 */ /* 0x000fe4000001020a */
[----:B------:R-:W-:Y:S01]  /*4fe0*/  LOP3.LUT P2, RZ, R42, 0x80000000, RZ, 0xc0, !PT ;  /* 0x800000002aff7812 */ /* 0x000fe2000784c0ff */
[----:B--2---:R0:W-:Y:S02]  /*4ff0*/  STL [R1+0x34c], R6 ;  /* 0x00034c0601007387 */ /* 0x0041e40000100800 */
[----:B0-----:R-:W-:-:S04]  /*5000*/  @!P4 IADD3 R6, P0, R9, c[0x0][0x180], RZ ;  /* 0x000060000906ca10 */ /* 0x001fc80007f1e0ff */
[----:B------:R-:W-:-:S05]  /*5010*/  @!P4 IADD3.X R7, R10, c[0x0][0x184], RZ, P0, !PT ;  /* 0x000061000a07ca10 */ /* 0x000fca00007fe4ff */
[----:B------:R0:W-:Y:S02]  /*5020*/  @!P4 STL.64 [R1+0x280], R6 ;  /* 0x000280060100c387 */ /* 0x0001e40000100a00 */
[----:B0-----:R-:W-:-:S10]  /*5030*/  HFMA2.MMA R6, -RZ, RZ, 0, 0 ;  /* 0x00000000ff067435 */ /* 0x001fd400000001ff */
[----:B------:R0:W2:Y:S01]  /*5040*/  @!P2 LDG.E R6, [R38.64] ;  /* 0x0000000e2606a981 */ /* 0x0000a2000c1e1900 */
[----:B------:R-:W-:Y:S02]  /*5050*/  LOP3.LUT P3, RZ, R42, 0x40000000, RZ, 0xc0, !PT ;  /* 0x400000002aff7812 */ /* 0x000fe4000786c0ff */
[----:B------:R-:W-:Y:S02]  /*5060*/  @!P4 IADD3 R24, P0, R9, c[0x0][0x178], RZ ;  /* 0x00005e000918ca10 */ /* 0x000fe40007f1e0ff */
[----:B------:R-:W-:Y:S01]  /*5070*/  IADD3 R11, R0, 0x188, RZ ;  /* 0x00000188000b7810 */ /* 0x000fe20007ffe0ff */
[----:B0-----:R-:W3:Y:S04]  /*5080*/  LDL.LU.64 R38, [R1+0x2f0] ;  /* 0x0002f00001267983 */ /* 0x001ee80000300a00 */
[----:B--2---:R0:W-:Y:S02]  /*5090*/  STL [R1+0x348], R6 ;  /* 0x0003480601007387 */ /* 0x0041e40000100800 */
[----:B0-----:R-:W-:-:S06]  /*50a0*/  MOV R6, RZ ;  /* 0x000000ff00067202 */ /* 0x001fcc0000000f00 */
[----:B------:R0:W2:Y:S01]  /*50b0*/  @!P2 LDG.E R6, [R14.64] ;  /* 0x0000000e0e06a981 */ /* 0x0000a2000c1e1900 */
[----:B------:R-:W-:Y:S02]  /*50c0*/  @!P4 IADD3.X R25, R10, c[0x0][0x17c], RZ, P0, !PT ;  /* 0x00005f000a19ca10 */ /* 0x000fe400007fe4ff */
[----:B------:R-:W-:Y:S01]  /*50d0*/  SHF.R.S32.HI R8, RZ, 0x1f, R11 ;  /* 0x0000001fff087819 */ /* 0x000fe2000001140b */
[----:B0-----:R-:W3:Y:S04]  /*50e0*/  LDL.64 R14, [R1+0x268] ;  /* 0x00026800010e7983 */ /* 0x001ee80000100a00 */
[----:B--2---:R0:W-:Y:S02]  /*50f0*/  STL [R1+0x344], R6 ;  /* 0x0003440601007387 */ /* 0x0041e40000100800 */
[----:B0-----:R-:W-:-:S10]  /*5100*/  HFMA2.MMA R6, -RZ, RZ, 0, 0 ;  /* 0x00000000ff067435 */ /* 0x001fd400000001ff */
[----:B----4-:R0:W2:Y:S01]  /*5110*/  @!P3 LDG.E R6, [R44.64] ;  /* 0x0000000e2c06b981 */ /* 0x0100a2000c1e1900 */
[----:B------:R-:W-:-:S04]  /*5120*/  ISETP.GE.U32.AND P0, PT, R11, c[0x0][0x1e0], PT ;  /* 0x000078000b007a0c */ /* 0x000fc80003f06070 */
[----:B------:R-:W-:Y:S02]  /*5130*/  ISETP.GE.OR.EX P2, PT, R8, c[0x0][0x1e4], P1, P0 ;  /* 0x0000790008007a0c */ /* 0x000fe40000f46700 */
[----:B------:R-:W-:Y:S02]  /*5140*/  LOP3.LUT R42, R42, 0xfffffdff, RZ, 0xc0, !PT ;  /* 0xfffffdff2a2a7812 */ /* 0x000fe400078ec0ff */
[----:B------:R-:W-:Y:S01]  /*5150*/  LOP3.LUT R40, R40, 0xffffffdf, RZ, 0xc0, !PT ;  /* 0xffffffdf28287812 */ /* 0x000fe200078ec0ff */
        /* <DEDUP_REMOVED lines=9> */
[----:B------:R-:W-:Y:S02]  /*51f0*/  @P4 LOP3.LUT R42, R42, 0x200, RZ, 0xfc, !PT ;  /* 0x000002002a2a4812 */ /* 0x000fe400078efcff */
[----:B------:R-:W-:Y:S01]  /*5200*/  IADD3 R13, R0, 0x190, RZ ;  /* 0x00000190000d7810 */ /* 0x000fe20007ffe0ff */
[----:B------:R1:W-:Y:S01]  /*5210*/  STL.64 [R1+0x7c0], R28 ;  /* 0x0007c01c01007387 */ /* 0x0003e20000100a00 */
[----:B------:R-:W-:Y:S02]  /*5220*/  @!P2 IADD3 R9, R9, R10, RZ ;  /* 0x0000000a0909a210 */ /* 0x000fe40007ffe0ff */
[C---:B------:R-:W-:Y:S01]  /*5230*/  @!P2 SHF.L.U32 R10, R8.reuse, 0x1, RZ ;  /* 0x00000001080aa819 */ /* 0x040fe200000006ff */
[----:B0-----:R-:W3:Y:S01]  /*5240*/  LDL.64 R20, [R1+0x228] ;  /* 0x0002280001147983 */ /* 0x001ee20000100a00 */
[----:B------:R-:W-:Y:S02]  /*5250*/  @!P2 SHF.L.U64.HI R9, R8, 0x1, R9 ;  /* 0x000000010809a819 */ /* 0x000fe40000010209 */
[----:B------:R-:W-:Y:S01]  /*5260*/  @P4 LOP3.LUT R40, R40, 0x20, RZ, 0xfc, !PT ;  /* 0x0000002028284812 */ /* 0x000fe200078efcff */
[----:B--2---:R0:W-:Y:S04]  /*5270*/  STL [R1+0x33c], R6 ;  /* 0x00033c0601007387 */ /* 0x0041e80000100800 */
[----:B-1----:R-:W2:Y:S01]  /*5280*/  LDL.LU.64 R28, [R1+0x2d0] ;  /* 0x0002d000011c7983 */ /* 0x002ea20000300a00 */
[----:B0-----:R-:W-:-:S04]  /*5290*/  @!P2 IADD3 R6, P0, R10, c[0x0][0x180], RZ ;  /* 0x000060000a06aa10 */ /* 0x001fc80007f1e0ff */
[----:B------:R-:W-:-:S05]  /*52a0*/  @!P2 IADD3.X R7, R9, c[0x0][0x184], RZ, P0, !PT ;  /* 0x000061000907aa10 */ /* 0x000fca00007fe4ff */
[----:B------:R0:W-:Y:S02]  /*52b0*/  @!P2 STL.64 [R1+0x258], R6 ;  /* 0x000258060100a387 */ /* 0x0001e40000100a00 */
[----:B0-----:R-:W-:-:S10]  /*52c0*/  HFMA2.MMA R6, -RZ, RZ, 0, 0 ;  /* 0x00000000ff067435 */ /* 0x001fd400000001ff */
[----:B---3--:R0:W3:Y:S01]  /*52d0*/  @!P5 LDG.E R6, [R16.64] ;  /* 0x0000000e1006d981 */ /* 0x0080e2000c1e1900 */
[----:B------:R-:W-:-:S03]  /*52e0*/  LOP3.LUT P4, RZ, R42, 0x10000000, RZ, 0xc0, !PT ;  /* 0x100000002aff7812 */ /* 0x000fc6000788c0ff */
[----:B0-----:R-:W2:Y:S04]  /*52f0*/  LDL.LU.64 R16, [R1+0x2e8] ;  /* 0x0002e80001107983 */ /* 0x001ea80000300a00 */
[----:B---3--:R0:W-:Y:S02]  /*5300*/  STL [R1+0x338], R6 ;  /* 0x0003380601007387 */ /* 0x0081e40000100800 */
[----:B0-----:R-:W-:-:S06]  /*5310*/  MOV R6, RZ ;  /* 0x000000ff00067202 */ /* 0x001fcc0000000f00 */
[----:B------:R0:W3:Y:S01]  /*5320*/  @!P5 LDG.E R6, [R38.64] ;  /* 0x0000000e2606d981 */ /* 0x0000e2000c1e1900 */
[----:B------:R-:W-:Y:S02]  /*5330*/  @!P2 IADD3 R8, P0, R10, c[0x0][0x178], RZ ;  /* 0x00005e000a08aa10 */ /* 0x000fe40007f1e0ff */
[----:B------:R-:W-:Y:S01]  /*5340*/  LOP3.LUT R42, R42, 0xfffffeff, RZ, 0xc0, !PT ;  /* 0xfffffeff2a2a7812 */ /* 0x000fe200078ec0ff */
[----:B0-----:R-:W2:Y:S04]  /*5350*/  LDL.LU.64 R38, [R1+0x2e0] ;  /* 0x0002e00001267983 */ /* 0x001ea80000300a00 */
[----:B---3--:R0:W-:Y:S02]  /*5360*/  STL [R1+0x334], R6 ;  /* 0x0003340601007387 */ /* 0x0081e40000100800 */
[----:B0-----:R-:W-:-:S10]  /*5370*/  HFMA2.MMA R6, -RZ, RZ, 0, 0 ;  /* 0x00000000ff067435 */ /* 0x001fd400000001ff */
[----:B------:R0:W3:Y:S01]  /*5380*/  @!P4 LDG.E R6, [R14.64] ;  /* 0x0000000e0e06c981 */ /* 0x0000e2000c1e1900 */
[----:B------:R-:W-:Y:S02]  /*5390*/  @!P2 IADD3.X R9, R9, c[0x0][0x17c], RZ, P0, !PT ;  /* 0x00005f000909aa10 */ /* 0x000fe400007fe4ff */
[----:B------:R-:W-:Y:S02]  /*53a0*/  SHF.R.S32.HI R10, RZ, 0x1f, R13 ;  /* 0x0000001fff0a7819 */ /* 0x000fe4000001140d */
[----:B------:R-:W-:-:S04]  /*53b0*/  ISETP.GE.U32.AND P0, PT, R13, c[0x0][0x1e0], PT ;  /* 0x000078000d007a0c */ /* 0x000fc80003f06070 */
[----:B------:R-:W-:Y:S01]  /*53c0*/  ISETP.GE.OR.EX P5, PT, R10, c[0x0][0x1e4], P1, P0 ;  /* 0x000079000a007a0c */ /* 0x000fe20000fa6700 */
[----:B0-----:R-:W2:Y:S04]  /*53d0*/  LDL.LU.64 R14, [R1+0x2d8] ;  /* 0x0002d800010e7983 */ /* 0x001ea80000300a00 */
[----:B---3--:R0:W-:Y:S02]  /*53e0*/  STL [R1+0x330], R6 ;  /* 0x0003300601007387 */ /* 0x0081e40000100800 */
[----:B0-----:R-:W-:-:S06]  /*53f0*/  MOV R6, RZ ;  /* 0x000000ff00067202 */ /* 0x001fcc0000000f00 */
[----:B----4-:R0:W3:Y:S01]  /*5400*/  @!P4 LDG.E R6, [R44.64] ;  /* 0x0000000e2c06c981 */ /* 0x0100e2000c1e1900 */
[----:B------:R-:W-:Y:S01]  /*5410*/  @!P5 IMAD R12, R10, c[0x0][0x1d8], RZ ;  /* 0x000076000a0cda24 */ /* 0x000fe200078e02ff */
[----:B------:R-:W-:Y:S02]  /*5420*/  @!P5 MOV R10, R2 ;  /* 0x00000002000ad202 */ /* 0x000fe40000000f00 */
[----:B------:R-:W-:Y:S01]  /*5430*/  @!P5 MOV R11, R5 ;  /* 0x00000005000bd202 */ /* 0x000fe20000000f00 */
[----:B------:R-:W-:-:S04]  /*5440*/  @!P5 IMAD R12, R13, c[0x0][0x1dc], R12 ;  /* 0x000077000d0cda24 */ /* 0x000fc800078e020c */
[----:B------:R-:W-:Y:S01]  /*5450*/  @!P5 IMAD.WIDE.U32 R10, R13, c[0x0][0x1d8], R10 ;  /* 0x000076000d0ada25 */ /* 0x000fe200078e000a */
[----:B------:R-:W-:Y:S01]  /*5460*/  @P2 LOP3.LUT R42, R42, 0x100, RZ, 0xfc, !PT ;  /* 0x000001002a2a2812 */ /* 0x000fe200078efcff */
[----:B0-----:R-:W4:Y:S03]  /*5470*/  LDL.64 R44, [R1+0x230] ;  /* 0x00023000012c7983 */ /* 0x001f260000100a00 */
[----:B------:R-:W-:Y:S02]  /*5480*/  @!P5 IADD3 R12, R11, R12, RZ ;  /* 0x0000000c0b0cd210 */ /* 0x000fe40007ffe0ff */
        /* <DEDUP_REMOVED lines=10> */
[----:B0-----:R-:W-:-:S10]  /*5530*/  HFMA2.MMA R6, -RZ, RZ, 0, 0 ;  /* 0x00000000ff067435 */ /* 0x001fd400000001ff */
[----:B--2---:R0:W2:Y:S01]  /*5540*/  @!P3 LDG.E R6, [R16.64] ;  /* 0x0000000e1006b981 */ /* 0x0040a2000c1e1900 */
[----:B------:R-:W-:-:S03]  /*5550*/  LOP3.LUT P2, RZ, R42, 0x4000000, RZ, 0xc0, !PT ;  /* 0x040000002aff7812 */ /* 0x000fc6000784c0ff */
[----:B0-----:R-:W3:Y:S04]  /*5560*/  LDL.64 R16, [R1+0x210] ;  /* 0x0002100001107983 */ /* 0x001ee80000100a00 */
[----:B--2---:R0:W-:Y:S02]  /*5570*/  STL [R1+0x328], R6 ;  /* 0x0003280601007387 */ /* 0x0041e40000100800 */
[----:B0-----:R-:W-:-:S06]  /*5580*/  MOV R6, RZ ;  /* 0x000000ff00067202 */ /* 0x001fcc0000000f00 */
[----:B------:R0:W2:Y:S04]  /*5590*/  @!P3 LDG.E R6, [R38.64] ;  /* 0x0000000e2606b981 */ /* 0x0000a8000c1e1900 */
[----:B0-----:R-:W3:Y:S04]  /*55a0*/  LDL.LU.64 R38, [R1+0x2c8] ;  /* 0x0002c80001267983 */ /* 0x001ee80000300a00 */
[----:B--2---:R0:W-:Y:S02]  /*55b0*/  STL [R1+0x324], R6 ;  /* 0x0003240601007387 */ /* 0x0041e40000100800 */
[----:B0-----:R-:W-:-:S10]  /*55c0*/  HFMA2.MMA R6, -RZ, RZ, 0, 0 ;  /* 0x00000000ff067435 */ /* 0x001fd400000001ff */
[----:B------:R0:W2:Y:S02]  /*55d0*/  @!P2 LDG.E R6, [R14.64] ;  /* 0x0000000e0e06a981 */ /* 0x0000a4000c1e1900 */
[----:B0-----:R-:W-:-:S10]  /*55e0*/  HFMA2.MMA R14, -RZ, RZ, 0, 0 ;  /* 0x00000000ff0e7435 */ /* 0x001fd400000001ff */
[----:B------:R0:W2:Y:S01]  /*55f0*/  @!P6 LDG.E R14, [R28.64] ;  /* 0x0000000e1c0ee981 */ /* 0x0000a2000c1e1900 */
[----:B------:R-:W-:Y:S02]  /*5600*/  LOP3.LUT R42, R42, 0xffffff7f, RZ, 0xc0, !PT ;  /* 0xffffff7f2a2a7812 */ /* 0x000fe400078ec0ff */
[C---:B------:R-:W-:Y:S02]  /*5610*/  IADD3 R13, R0.reuse, 0x198, RZ ;  /* 0x00000198000d7810 */ /* 0x040fe40007ffe0ff */
[----:B------:R-:W-:Y:S02]  /*5620*/  IADD3 R43, R0, 0x1a0, RZ ;  /* 0x000001a0002b7810 */ /* 0x000fe40007ffe0ff */
[----:B------:R-:W-:Y:S01]  /*5630*/  LOP3.LUT R40, R40, 0xffffffbf, RZ, 0xc0, !PT ;  /* 0xffffffbf28287812 */ /* 0x000fe200078ec0ff */
[----:B0-----:R-:W3:Y:S04]  /*5640*/  LDL.LU.64 R28, [R1+0x7c0] ;  /* 0x0007c000011c7983 */ /* 0x001ee80000300a00 */
[----:B--2---:R0:W-:Y:S02]  /*5650*/  STL [R1+0x318], R14 ;  /* 0x0003180e01007387 */ /* 0x0041e40000100800 */
[----:B0-----:R-:W-:-:S06]  /*5660*/  MOV R14, RZ ;  /* 0x000000ff000e7202 */ /* 0x001fcc0000000f00 */
[----:B---3--:R-:W2:Y:S01]  /*5670*/  @!P6 LDG.E R14, [R38.64] ;  /* 0x0000000e260ee981 */ /* 0x008ea2000c1e1900 */
[----:B------:R-:W-:-:S04]  /*5680*/  @P5 LOP3.LUT R42, R42, 0x80, RZ, 0xfc, !PT ;  /* 0x000000802a2a5812 */ /* 0x000fc800078efcff */
[----:B------:R-:W-:Y:S01]  /*5690*/  LOP3.LUT P3, RZ, R42, 0x1000000, RZ, 0xc0, !PT ;  /* 0x010000002aff7812 */ /* 0x000fe2000786c0ff */
[----:B--2---:R0:W-:Y:S02]  /*56a0*/  STL [R1+0x314], R14 ;  /* 0x0003140e01007387 */ /* 0x0041e40000100800 */
[----:B0-----:R-:W-:-:S10]  /*56b0*/  HFMA2.MMA R14, -RZ, RZ, 0, 0 ;  /* 0x00000000ff0e7435 */ /* 0x001fd400000001ff */
[----:B------:R0:W2:Y:S04]  /*56c0*/  @!P3 LDG.E R14, [R20.64] ;  /* 0x0000000e140eb981 */ /* 0x0000a8000c1e1900 */
[----:B------:R1:W-:Y:S01]  /*56d0*/  STL [R1+0x320], R6 ;  /* 0x0003200601007387 */ /* 0x0003e20000100800 */
[----:B------:R-:W-:Y:S02]  /*56e0*/  SHF.R.S32.HI R10, RZ, 0x1f, R13 ;  /* 0x0000001fff0a7819 */ /* 0x000fe4000001140d */
[----:B------:R-:W-:Y:S02]  /*56f0*/  ISETP.GE.U32.AND P0, PT, R13, c[0x0][0x1e0], PT ;  /* 0x000078000d007a0c */ /* 0x000fe40003f06070 */
[----:B------:R-:W-:Y:S01]  /*5700*/  SHF.R.S32.HI R38, RZ, 0x1f, R43 ;  /* 0x0000001fff267819 */ /* 0x000fe2000001142b */
[----:B0-----:R-:W3:Y:S01]  /*5710*/  LDL.LU.64 R20, [R1+0x7b8] ;  /* 0x0007b80001147983 */ /* 0x001ee20000300a00 */
[----:B-1----:R-:W-:-:S06]  /*5720*/  MOV R6, RZ ;  /* 0x000000ff00067202 */ /* 0x002fcc0000000f00 */
[----:B----4-:R0:W4:Y:S04]  /*5730*/  @!P2 LDG.E R6, [R44.64] ;  /* 0x0000000e2c06a981 */ /* 0x010128000c1e1900 */
[----:B0-----:R-:W3:Y:S01]  /*5740*/  LDL.64 R44, [R1+0x220] ;  /* 0x00022000012c7983 */ /* 0x001ee20000100a00 */
[----:B------:R-:W-:-:S03]  /*5750*/  ISETP.GE.OR.EX P4, PT, R10, c[0x0][0x1e4], P1, P0 ;  /* 0x000079000a007a0c */ /* 0x000fc60000f86700 */
[----:B--2---:R0:W-:Y:S02]  /*5760*/  STL [R1+0x310], R14 ;  /* 0x0003100e01007387 */ /* 0x0041e40000100800 */
[----:B0-----:R-:W-:-:S06]  /*5770*/  MOV R14, RZ ;  /* 0x000000ff000e7202 */ /* 0x001fcc0000000f00 */
[----:B------:R0:W2:Y:S02]  /*5780*/  @!P3 LDG.E R14, [R16.64] ;  /* 0x0000000e100eb981 */ /* 0x0000a4000c1e1900 */
[----:B------:R-:W-:Y:S01]  /*5790*/  @!P4 IMAD R12, R10, c[0x0][0x1d8], RZ ;  /* 0x000076000a0cca24 */ /* 0x000fe200078e02ff */
[----:B------:R-:W-:Y:S02]  /*57a0*/  @!P4 MOV R10, R2 ;  /* 0x00000002000ac202 */ /* 0x000fe40000000f00 */
[----:B------:R-:W-:Y:S01]  /*57b0*/  @!P4 MOV R11, R5 ;  /* 0x00000005000bc202 */ /* 0x000fe20000000f00 */
[----:B------:R-:W-:-:S04]  /*57c0*/  @!P4 IMAD R12, R13, c[0x0][0x1dc], R12 ;  /* 0x000077000d0cca24 */ /* 0x000fc800078e020c */
[----:B------:R-:W-:Y:S01]  /*57d0*/  @!P4 IMAD.WIDE.U32 R10, R13, c[0x0][0x1d8], R10 ;  /* 0x000076000d0aca25 */ /* 0x000fe200078e000a */
[----:B------:R-:W-:Y:S01]  /*57e0*/  LOP3.LUT R42, R42, 0xffffffbf, RZ, 0xc0, !PT ;  /* 0xffffffbf2a2a7812 */ /* 0x000fe200078ec0ff */
[----:B----4-:R1:W-:Y:S03]  /*57f0*/  STL [R1+0x31c], R6 ;  /* 0x00031c0601007387 */ /* 0x0103e60000100800 */
[----:B------:R-:W-:Y:S01]  /*5800*/  @!P4 IADD3 R13, R11, R12, RZ ;  /* 0x0000000c0b0dc210 */ /* 0x000fe20007ffe0ff */
[----:B0-----:R-:W4:Y:S01]  /*5810*/  LDL.LU.64 R16, [R1+0x7b0] ;  /* 0x0007b00001107983 */ /* 0x001f220000300a00 */
[C---:B------:R-:W-:Y:S02]  /*5820*/  @!P4 SHF.L.U32 R12, R10.reuse, 0x1, RZ ;  /* 0x000000010a0cc819 */ /* 0x040fe400000006ff */
[----:B------:R-:W-:Y:S02]  /*5830*/  @!P4 SHF.L.U64.HI R13, R10, 0x1, R13 ;  /* 0x000000010a0dc819 */ /* 0x000fe4000001020d */
[----:B------:R-:W-:Y:S01]  /*5840*/  @!P4 IADD3 R10, P0, R12, c[0x0][0x180], RZ ;  /* 0x000060000c0aca10 */ /* 0x000fe20007f1e0ff */
[----:B-1----:R-:W3:Y:S03]  /*5850*/  LDL.LU.64 R6, [R1+0x2b0] ;  /* 0x0002b00001067983 */ /* 0x002ee60000300a00 */
[----:B------:R-:W-:-:S02]  /*5860*/  @!P4 IADD3.X R11, R13, c[0x0][0x184], RZ, P0, !PT ;  /* 0x000061000d0bca10 */ /* 0x000fc400007fe4ff */
        /* <DEDUP_REMOVED lines=9> */
[----:B0-----:R-:W-:Y:S01]  /*5900*/  @!P6 IMAD R14, R43, c[0x0][0x1dc], R38 ;  /* 0x000077002b0eea24 */ /* 0x001fe200078e0226 */
[----:B------:R-:W-:-:S05]  /*5910*/  @!P6 MOV R38, R2 ;  /* 0x000000020026e202 */ /* 0x000fca0000000f00 */
        /* <DEDUP_REMOVED lines=12> */
[----:B------:R-:W-:Y:S02]  /*59e0*/  HFMA2.MMA R43, -RZ, RZ, 0, 0 ;  /* 0x00000000ff2b7435 */ /* 0x000fe400000001ff */
[----:B------:R1:W3:Y:S04]  /*59f0*/  @!P2 LDG.E R39, [R6.64] ;  /* 0x0000000e0627a981 */ /* 0x0002e8000c1e1900 */
[----:B0-----:R-:W2:Y:S04]  /*5a00*/  LDL.LU.64 R44, [R1+0x798] ;  /* 0x00079800012c7983 */ /* 0x001ea80000300a00 */
[----:B-1----:R-:W3:Y:S04]  /*5a10*/  LDL.LU.64 R6, [R1+0x7a0] ;  /* 0x0007a00001067983 */ /* 0x002ee80000300a00 */
[----:B--2---:R-:W2:Y:S04]  /*5a20*/  @!P4 LDG.E R43, [R44.64] ;  /* 0x0000000e2c2bc981 */ /* 0x004ea8000c1e1900 */
[----:B------:R0:W-:Y:S04]  /*5a30*/  @!P6 STL.64 [R1+0x228], R14 ;  /* 0x0002280e0100e387 */ /* 0x0001e80000100a00 */
[----:B0-----:R-:W3:Y:S04]  /*5a40*/  LDL.LU.64 R14, [R1+0x7a8] ;  /* 0x0007a800010e7983 */ /* 0x001ee80000300a00 */
[----:B--2---:R0:W-:Y:S02]  /*5a50*/  STL [R1+0x300], R43 ;  /* 0x0003002b01007387 */ /* 0x0041e40000100800 */
[----:B0-----:R-:W-:-:S06]  /*5a60*/  MOV R43, RZ ;  /* 0x000000ff002b7202 */ /* 0x001fcc0000000f00 */
        /* <DEDUP_REMOVED lines=15> */
[----:B------:R-:W-:-:S05]  /*5b60*/  @!P2 IMAD.WIDE.U32 R6, R38, c[0x0][0x1d8], R6 ;  /* 0x000076002606aa25 */ /* 0x000fca00078e0006 */
[----:B------:R-:W-:Y:S02]  /*5b70*/  @!P2 IADD3 R7, R7, R39, RZ ;  /* 0x000000270707a210 */ /* 0x000fe40007ffe0ff */
[C---:B------:R-:W-:Y:S02]  /*5b80*/  @!P2 SHF.L.U32 R44, R6.reuse, 0x1, RZ ;  /* 0x00000001062ca819 */ /* 0x040fe400000006ff */
        /* <DEDUP_REMOVED lines=9> */
[----:B0-----:R-:W-:-:S10]  /*5c20*/  HFMA2.MMA R43, -RZ, RZ, 0, 0 ;  /* 0x00000000ff2b7435 */ /* 0x001fd400000001ff */
[----:B------:R-:W2:Y:S01]  /*5c30*/  @!P5 LDG.E R43, [R14.64] ;  /* 0x0000000e0e2bd981 */ /* 0x000ea2000c1e1900 */
[----:B------:R-:W-:-:S03]  /*5c40*/  LOP3.LUT P3, RZ, R42, 0x100000, RZ, 0xc0, !PT ;  /* 0x001000002aff7812 */ /* 0x000fc6000786c0ff */
[----:B--2---:R0:W-:Y:S02]  /*5c50*/  STL [R1+0x2f8], R43 ;  /* 0x0002f82b01007387 */ /* 0x0041e40000100800 */
[----:B0-----:R-:W-:-:S06]  /*5c60*/  MOV R43, RZ ;  /* 0x000000ff002b7202 */ /* 0x001fcc0000000f00 */
[----:B----4-:R0:W2:Y:S02]  /*5c70*/  @!P5 LDG.E R43, [R16.64] ;  /* 0x0000000e102bd981 */ /* 0x0100a4000c1e1900 */
[----:B0-----:R-:W-:Y:S01]  /*5c80*/  MOV R17, R7 ;  /* 0x0000000700117202 */ /* 0x001fe20000000f00 */
[----:B------:R-:W-:-:S10]  /*5c90*/  HFMA2.MMA R7, -RZ, RZ, 0, 0 ;  /* 0x00000000ff077435 */ /* 0x000fd400000001ff */
        /* <DEDUP_REMOVED lines=14> */
[----:B------:R-:W-:Y:S01]  /*5d80*/  @!P5 IMAD.WIDE.U32 R6, R14, c[0x0][0x1d8], R6 ;  /* 0x000076000e06da25 */ /* 0x000fe200078e0006 */
[----:B------:R-:W-:-:S04]  /*5d90*/  MOV R14, R22 ;  /* 0x00000016000e7202 */ /* 0x000fc80000000f00 */
[----:B------:R-:W-:Y:S02]  /*5da0*/  @!P5 IADD3 R15, R7, R15, RZ ;  /* 0x0000000f070fd210 */ /* 0x000fe40007ffe0ff */
[C---:B------:R-:W-:Y:S02]  /*5db0*/  @!P5 SHF.L.U32 R7, R6.reuse, 0x1, RZ ;  /* 0x000000010607d819 */ /* 0x040fe400000006ff */
        /* <DEDUP_REMOVED lines=17> */
[----:B------:R-:W-:-:S02]  /*5ed0*/  LOP3.LUT P2, RZ, R42, 0x40000, RZ, 0xc0, !PT ;  /* 0x000400002aff7812 */ /* 0x000fc4000784c0ff */
[----:B------:R-:W-:Y:S02]  /*5ee0*/  MOV R20, R24 ;  /* 0x0000001800147202 */ /* 0x000fe40000000f00 */
[----:B------:R-:W-:Y:S02]  /*5ef0*/  MOV R21, R25 ;  /* 0x0000001900157202 */ /* 0x000fe40000000f00 */
[----:B------:R-:W2:Y:S04]  /*5f00*/  LDL.LU.64 R24, [R1+0x780] ;  /* 0x0007800001187983 */ /* 0x000ea80000300a00 */
[----:B---3--:R0:W-:Y:S04]  /*5f10*/  STL [R1+0x2e8], R7 ;  /* 0x0002e80701007387 */ /* 0x0081e80000100800 */
[----:B--2---:R1:W2:Y:S01]  /*5f20*/  @!P4 LDG.E R6, [R24.64] ;  /* 0x0000000e1806c981 */ /* 0x0042a2000c1e1900 */
[----:B0-----:R-:W-:-:S10]  /*5f30*/  HFMA2.MMA R7, -RZ, RZ, 0, 0 ;  /* 0x00000000ff077435 */ /* 0x001fd400000001ff */
[----:B----4-:R-:W3:Y:S01]  /*5f40*/  @!P2 LDG.E R7, [R26.64] ;  /* 0x0000000e1a07a981 */ /* 0x010ee2000c1e1900 */
[----:B-1----:R-:W-:Y:S02]  /*5f50*/  MOV R24, R14 ;  /* 0x0000000e00187202 */ /* 0x002fe40000000f00 */
[----:B------:R-:W-:Y:S01]  /*5f60*/  IADD3 R14, R0, 0x1b8, RZ ;  /* 0x000001b8000e7810 */ /* 0x000fe20007ffe0ff */
[----:B---3--:R0:W-:Y:S02]  /*5f70*/  STL [R1+0x2e0], R7 ;  /* 0x0002e00701007387 */ /* 0x0081e40000100800 */
[----:B0-----:R-:W-:-:S10]  /*5f80*/  HFMA2.MMA R7, -RZ, RZ, 0, 0 ;  /* 0x00000000ff077435 */ /* 0x001fd400000001ff */
[----:B------:R-:W3:Y:S01]  /*5f90*/  @!P2 LDG.E R7, [R28.64] ;  /* 0x0000000e1c07a981 */ /* 0x000ee2000c1e1900 */
[----:B------:R-:W-:-:S03]  /*5fa0*/  ISETP.GE.U32.AND P0, PT, R14, c[0x0][0x1e0], PT ;  /* 0x000078000e007a0c */ /* 0x000fc60003f06070 */
        /* <DEDUP_REMOVED lines=9> */
[----:B------:R-:W-:Y:S02]  /*6040*/  MOV R20, R18 ;  /* 0x0000001200147202 */ /* 0x000fe40000000f00 */
[----:B------:R-:W-:Y:S02]  /*6050*/  @P5 LOP3.LUT R42, R42, 0x8, RZ, 0xfc, !PT ;  /* 0x000000082a2a5812 */ /* 0x000fe400078efcff */
[----:B------:R-:W-:Y:S02]  /*6060*/  MOV R18, R16 ;  /* 0x0000001000127202 */ /* 0x000fe40000000f00 */
[----:B------:R-:W-:-:S02]  /*6070*/  MOV R23, R21 ;  /* 0x0000001500177202 */ /* 0x000fc40000000f00 */
[----:B------:R-:W-:Y:S02]  /*6080*/  MOV R21, R19 ;  /* 0x0000001300157202 */ /* 0x000fe40000000f00 */
[----:B------:R-:W-:Y:S02]  /*6090*/  LOP3.LUT P3, RZ, R42, 0x20000, RZ, 0xc0, !PT ;  /* 0x000200002aff7812 */ /* 0x000fe4000786c0ff */
[----:B------:R-:W-:Y:S01]  /*60a0*/  MOV R19, R17 ;  /* 0x0000001100137202 */ /* 0x000fe20000000f00 */
[----:B---3--:R0:W-:Y:S02]  /*60b0*/  STL [R1+0x2dc], R7 ;  /* 0x0002dc0701007387 */ /* 0x0081e40000100800 */
        /* <DEDUP_REMOVED lines=17> */
[----:B-1----:R-:W4:Y:S04]  /*61d0*/  LDL.LU.64 R30, [R1+0x2b8] ;  /* 0x0002b800011e7983 */ /* 0x002f280000300a00 */
        /* <DEDUP_REMOVED lines=10> */
[----:B------:R0:W2:Y:S01]  /*6280*/  @!P0 LDG.E R7, [R36.64] ;  /* 0x0000000e24078981 */ /* 0x0000a2000c1e1900 */
[----:B------:R-:W-:Y:S01]  /*6290*/  @!P3 IMAD R15, R6, c[0x0][0x1d8], RZ ;  /* 0x00007600060fba24 */ /* 0x000fe200078e02ff */
[----:B------:R-:W-:-:S03]  /*62a0*/  @!P3 MOV R6, R2 ;  /* 0x000000020006b202 */ /* 0x000fc60000000f00 */
[----:B------:R-:W-:Y:S01]  /*62b0*/  @!P3 IMAD R15, R14, c[0x0][0x1dc], R15 ;  /* 0x000077000e0fba24 */ /* 0x000fe200078e020f */
[----:B------:R-:W-:Y:S02]  /*62c0*/  MOV R26, R24 ;  /* 0x00000018001a7202 */ /* 0x000fe40000000f00 */
[----:B0-----:R-:W-:Y:S02]  /*62d0*/  MOV R36, R18 ;  /* 0x0000001200247202 */ /* 0x001fe40000000f00 */
[----:B------:R-:W-:Y:S02]  /*62e0*/  MOV R24, R20 ;  /* 0x0000001400187202 */ /* 0x000fe40000000f00 */
[----:B------:R-:W-:Y:S02]  /*62f0*/  MOV R27, R25 ;  /* 0x00000019001b7202 */ /* 0x000fe40000000f00 */
[----:B------:R-:W-:Y:S02]  /*6300*/  LOP3.LUT P2, RZ, R42, 0x8000, RZ, 0xc0, !PT ;  /* 0x000080002aff7812 */ /* 0x000fe4000784c0ff */
[----:B------:R-:W-:-:S02]  /*6310*/  MOV R25, R21 ;  /* 0x0000001500197202 */ /* 0x000fc40000000f00 */
[----:B------:R-:W-:Y:S01]  /*6320*/  MOV R37, R19 ;  /* 0x0000001300257202 */ /* 0x000fe20000000f00 */
        /* <DEDUP_REMOVED lines=10> */
[----:B------:R-:W-:-:S06]  /*63d0*/  MOV R6, RZ ;  /* 0x000000ff00067202 */ /* 0x000fcc0000000f00 */
[----:B----4-:R-:W2:Y:S01]  /*63e0*/  @!P2 LDG.E R6, [R30.64] ;  /* 0x0000000e1e06a981 */ /* 0x010ea2000c1e1900 */
[----:B------:R-:W-:Y:S01]  /*63f0*/  HFMA2.MMA R34, -RZ, RZ, 0, 0 ;  /* 0x00000000ff227435 */ /* 0x000fe200000001ff */
[----:B------:R-:W-:Y:S02]  /*6400*/  IADD3 R15, R0, 0x1c8, RZ ;  /* 0x000001c8000f7810 */ /* 0x000fe40007ffe0ff */
[----:B------:R-:W-:Y:S02]  /*6410*/  LOP3.LUT R42, R42, 0xfffffffd, RZ, 0xc0, !PT ;  /* 0xfffffffd2a2a7812 */ /* 0x000fe400078ec0ff */
[----:B------:R-:W-:Y:S02]  /*6420*/  ISETP.GE.U32.AND P0, PT, R15, c[0x0][0x1e0], PT ;  /* 0x000078000f007a0c */ /* 0x000fe40003f06070 */
[----:B------:R-:W-:-:S03]  /*6430*/  @P3 LOP3.LUT R42, R42, 0x2, RZ, 0xfc, !PT ;  /* 0x000000022a2a3812 */ /* 0x000fc600078efcff */
[----:B------:R0:W3:Y:S01]  /*6440*/  @!P2 LDG.E R34, [R36.64] ;  /* 0x0000000e2422a981 */ /* 0x0000e2000c1e1900 */
[----:B------:R-:W-:Y:S01]  /*6450*/  HFMA2.MMA R7, -RZ, RZ, 0, 0 ;  /* 0x00000000ff077435 */ /* 0x000fe200000001ff */
[----:B------:R-:W-:Y:S02]  /*6460*/  MOV R28, R22 ;  /* 0x00000016001c7202 */ /* 0x000fe40000000f00 */
[----:B------:R-:W-:Y:S02]  /*6470*/  MOV R29, R23 ;  /* 0x00000017001d7202 */ /* 0x000fe40000000f00 */
        /* <DEDUP_REMOVED lines=8> */
[----:B0-----:R-:W-:-:S06]  /*6500*/  MOV R7, RZ ;  /* 0x000000ff00077202 */ /* 0x001fcc0000000f00 */
[----:B----4-:R-:W2:Y:S01]  /*6510*/  @!P0 LDG.E R7, [R22.64] ;  /* 0x0000000e16078981 */ /* 0x010ea2000c1e1900 */
[----:B------:R-:W-:Y:S01]  /*6520*/  @!P2 IMAD R14, R6, c[0x0][0x1d8], RZ ;  /* 0x00007600060eaa24 */ /* 0x000fe200078e02ff */
[----:B------:R-:W-:-:S03]  /*6530*/  @!P2 MOV R6, R2 ;  /* 0x000000020006a202 */ /* 0x000fc60000000f00 */
[----:B------:R-:W-:Y:S01]  /*6540*/  @!P2 IMAD R14, R15, c[0x0][0x1dc], R14 ;  /* 0x000077000f0eaa24 */ /* 0x000fe200078e020e */
[----:B--2---:R0:W-:Y:S02]  /*6550*/  STL [R1+0x2ac], R7 ;  /* 0x0002ac0701007387 */ /* 0x0041e40000100800 */
[----:B0-----:R-:W-:-:S05]  /*6560*/  @!P2 MOV R7, R5 ;  /* 0x000000050007a202 */ /* 0x001fca0000000f00 */
[----:B------:R-:W-:-:S05]  /*6570*/  @!P2 IMAD.WIDE.U32 R6, R15, c[0x0][0x1d8], R6 ;  /* 0x000076000f06aa25 */ /* 0x000fca00078e0006 */
[----:B------:R-:W-:Y:S02]  /*6580*/  @!P2 IADD3 R14, R7, R14, RZ ;  /* 0x0000000e070ea210 */ /* 0x000fe40007ffe0ff */
[C---:B------:R-:W-:Y:S02]  /*6590*/  @!P2 SHF.L.U32 R7, R6.reuse, 0x1, RZ ;  /* 0x000000010607a819 */ /* 0x040fe400000006ff */
        /* <DEDUP_REMOVED lines=52> */
[----:B0-----:R-:W-:-:S10]  /*68e0*/  HFMA2.MMA R7, -RZ, RZ, 0, 0 ;  /* 0x00000000ff077435 */ /* 0x001fd400000001ff */
[----:B------:R0:W2:Y:S04]  /*68f0*/  @!P0 LDG.E R7, [R26.64] ;  /* 0x0000000e1a078981 */ /* 0x0000a8000c1e1900 */
[----:B0-----:R-:W3:Y:S04]  /*6900*/  LDL.LU.64 R26, [R1+0x258] ;  /* 0x00025800011a7983 */ /* 0x001ee80000300a00 */
[----:B------:R-:W-:Y:S04]  /*6910*/  @!P2 STL.64 [R1+0x240], R14 ;  /* 0x0002400e0100a387 */ /* 0x000fe80000100a00 */
[----:B--2---:R0:W-:Y:S02]  /*6920*/  STL [R1+0x28c], R7 ;  /* 0x00028c0701007387 */ /* 0x0041e40000100800 */
[----:B0-----:R-:W-:-:S06]  /*6930*/  MOV R7, RZ ;  /* 0x000000ff00077202 */ /* 0x001fcc0000000f00 */
[----:B------:R-:W2:Y:S01]  /*6940*/  @!P0 LDG.E R7, [R24.64] ;  /* 0x0000000e18078981 */ /* 0x000ea2000c1e1900 */
[----:B------:R-:W-:-:S03]  /*6950*/  IADD3 R14, R0, 0x1d8, RZ ;  /* 0x000001d8000e7810 */ /* 0x000fc60007ffe0ff */
[----:B---3--:R0:W-:Y:S01]  /*6960*/  STL [R1+0x290], R6 ;  /* 0x0002900601007387 */ /* 0x0081e20000100800 */
[----:B------:R-:W-:Y:S02]  /*6970*/  ISETP.GE.U32.AND P3, PT, R14, c[0x0][0x1e0], PT ;  /* 0x000078000e007a0c */ /* 0x000fe40003f66070 */
[----:B0-----:R-:W-:-:S04]  /*6980*/  SHF.R.S32.HI R6, RZ, 0x1f, R14 ;  /* 0x0000001fff067819 */ /* 0x001fc8000001140e */
[----:B------:R-:W-:-:S13]  /*6990*/  ISETP.GE.OR.EX P3, PT, R6, c[0x0][0x1e4], P1, P3 ;  /* 0x0000790006007a0c */ /* 0x000fda0000f66730 */
[----:B------:R-:W-:Y:S01]  /*69a0*/  @!P3 IMAD R15, R6, c[0x0][0x1d8], RZ ;  /* 0x00007600060fba24 */ /* 0x000fe200078e02ff */
[----:B------:R-:W-:-:S03]  /*69b0*/  @!P3 MOV R6, R2 ;  /* 0x000000020006b202 */ /* 0x000fc60000000f00 */
[----:B------:R-:W-:Y:S01]  /*69c0*/  @!P3 IMAD R15, R14, c[0x0][0x1dc], R15 ;  /* 0x000077000e0fba24 */ /* 0x000fe200078e020f */
[----:B------:R-:W-:Y:S01]  /*69d0*/  LOP3.LUT P4, RZ, R40, 0x20, RZ, 0xc0, !PT ;  /* 0x0000002028ff7812 */ /* 0x000fe2000788c0ff */
        /* <DEDUP_REMOVED lines=11> */
[----:B------:R-:W-:-:S05]  /*6a90*/  LOP3.LUT P0, RZ, R42, 0x100, RZ, 0xc0, !PT ;  /* 0x000001002aff7812 */ /* 0x000fca000780c0ff */
[----:B----4-:R0:W2:Y:S08]  /*6aa0*/  @!P4 LDG.E R7, [R30.64] ;  /* 0x0000000e1e07c981 */ /* 0x0100b0000c1e1900 */
[----:B------:R-:W3:Y:S04]  /*6ab0*/  @!P0 LDG.E R6, [R26.64] ;  /* 0x0000000e1a068981 */ /* 0x000ee8000c1e1900 */
[----:B0-----:R-:W4:Y:S04]  /*6ac0*/  LDL.LU.64 R30, [R1+0x260] ;  /* 0x00026000011e7983 */ /* 0x001f280000300a00 */
[----:B------:R0:W-:Y:S04]  /*6ad0*/  @!P3 STL.64 [R1+0x238], R32 ;  /* 0x000238200100b387 */ /* 0x0001e80000100a00 */
[----:B0-----:R-:W3:Y:S04]  /*6ae0*/  LDL.LU.64 R32, [R1+0x268] ;  /* 0x0002680001207983 */ /* 0x001ee80000300a00 */
        /* <DEDUP_REMOVED lines=9> */
[----:B------:R-:W-:Y:S04]  /*6b80*/  STL [R1+0x2f4], R43 ;  /* 0x0002f42b01007387 */ /* 0x000fe80000100800 */
[----:B------:R-:W-:Y:S08]  /*6b90*/  @!P2 STL.64 [R1+0x250], R34 ;  /* 0x000250220100a387 */ /* 0x000ff00000100a00 */
[----:B------:R-:W-:Y:S01]  /*6ba0*/  @!P4 IMAD R15, R15, c[0x0][0x1d8], RZ ;  /* 0x000076000f0fca24 */ /* 0x000fe200078e02ff */
[----:B------:R-:W-:Y:S03]  /*6bb0*/  STL [R1+0x750], R25 ;  /* 0x0007501901007387 */ /* 0x000fe60000100800 */
[----:B------:R-:W-:Y:S01]  /*6bc0*/  @!P4 IMAD R15, R14, c[0x0][0x1dc], R15 ;  /* 0x000077000e0fca24 */ /* 0x000fe200078e020f */
[----:B--2---:R1:W-:Y:S02]  /*6bd0*/  STL [R1+0x274], R7 ;  /* 0x0002740701007387 */ /* 0x0043e40000100800 */
[----:B-1----:R-:W-:-:S06]  /*6be0*/  MOV R7, RZ ;  /* 0x000000ff00077202 */ /* 0x002fcc0000000f00 */
[----:B------:R1:W2:Y:S02]  /*6bf0*/  @!P0 LDG.E R7, [R8.64] ;  /* 0x0000000e08078981 */ /* 0x0002a4000c1e1900 */
[----:B-1----:R-:W-:Y:S02]  /*6c00*/  @!P4 MOV R8, R2 ;  /* 0x000000020008c202 */ /* 0x002fe40000000f00 */
[----:B------:R-:W-:Y:S01]  /*6c10*/  @!P4 MOV R9, R5 ;  /* 0x000000050009c202 */ /* 0x000fe20000000f00 */
[----:B---3--:R-:W-:Y:S04]  /*6c20*/  STL [R1+0x53c], R6 ;  /* 0x00053c0601007387 */ /* 0x008fe80000100800 */
[----:B------:R-:W-:Y:S01]  /*6c30*/  @!P4 IMAD.WIDE.U32 R8, R14, c[0x0][0x1d8], R8 ;  /* 0x000076000e08ca25 */ /* 0x000fe200078e0008 */
[----:B------:R-:W-:Y:S04]  /*6c40*/  STL [R1+0x540], R6 ;  /* 0x0005400601007387 */ /* 0x000fe80000100800 */
[----:B------:R-:W-:Y:S01]  /*6c50*/  STL [R1+0x550], R6 ;  /* 0x0005500601007387 */ /* 0x000fe20000100800 */
[----:B------:R-:W-:-:S03]  /*6c60*/  @!P4 IADD3 R15, R9, R15, RZ ;  /* 0x0000000f090fc210 */ /* 0x000fc60007ffe0ff */
[----:B------:R-:W-:Y:S01]  /*6c70*/  STL [R1+0x554], R6 ;  /* 0x0005540601007387 */ /* 0x000fe20000100800 */
[----:B------:R-:W-:-:S03]  /*6c80*/  @!P4 SHF.L.U32 R26, R8, 0x1, RZ ;  /* 0x00000001081ac819 */ /* 0x000fc600000006ff */
        /* <DEDUP_REMOVED lines=32> */
[----:B------:R-:W-:-:S02]  /*6e90*/  @!P4 SHF.L.U64.HI R8, R8, 0x1, R15 ;  /* 0x000000010808c819 */ /* 0x000fc4000001020f */
[----:B0-----:R-:W-:-:S04]  /*6ea0*/  @!P4 IADD3 R28, P0, R26, c[0x0][0x180], RZ ;  /* 0x000060001a1cca10 */ /* 0x001fc80007f1e0ff */
[----:B------:R-:W-:Y:S01]  /*6eb0*/  @!P4 IADD3.X R29, R8, c[0x0][0x184], RZ, P0, !PT ;  /* 0x00006100081dca10 */ /* 0x000fe200007fe4ff */
[----:B------:R-:W-:Y:S04]  /*6ec0*/  STL [R1+0x774], R28 ;  /* 0x0007741c01007387 */ /* 0x000fe80000100800 */
[----:B------:R-:W-:Y:S04]  /*6ed0*/  STL [R1+0x740], R29 ;  /* 0x0007401d01007387 */ /* 0x000fe80000100800 */
[----:B------:R0:W-:Y:S04]  /*6ee0*/  STL.64 [R1+0x748], R28 ;  /* 0x0007481c01007387 */ /* 0x0001e80000100a00 */
[----:B0-----:R-:W2:Y:S01]  /*6ef0*/  LDL.LU.64 R28, [R1+0x218] ;  /* 0x00021800011c7983 */ /* 0x001ea20000300a00 */
[----:B------:R-:W-:-:S02]  /*6f00*/  LOP3.LUT P5, RZ, R40, 0x40, RZ, 0xc0, !PT ;  /* 0x0000004028ff7812 */ /* 0x000fc400078ac0ff */
[----:B------:R-:W-:-:S04]  /*6f10*/  @!P4 IADD3 R26, P0, R26, c[0x0][0x178], RZ ;  /* 0x00005e001a1aca10 */ /* 0x000fc80007f1e0ff */
[----:B------:R-:W-:Y:S02]  /*6f20*/  @!P4 IADD3.X R27, R8, c[0x0][0x17c], RZ, P0, !PT ;  /* 0x00005f00081bca10 */ /* 0x000fe400007fe4ff */
[----:B------:R-:W-:Y:S01]  /*6f30*/  CS2R R8, SRZ ;  /* 0x0000000000087805 */ /* 0x000fe2000001ff00 */
[----:B------:R-:W-:-:S05]  /*6f40*/  LOP3.LUT R40, R40, 0xfffffffd, RZ, 0xc0, !PT ;  /* 0xfffffffd28287812 */ /* 0x000fca00078ec0ff */
[----:B----4-:R0:W4:Y:S01]  /*6f50*/  @!P5 LDG.E R9, [R30.64] ;  /* 0x0000000e1e09d981 */ /* 0x010122000c1e1900 */
[----:B------:R-:W-:-:S03]  /*6f60*/  @P2 LOP3.LUT R40, R40, 0x2, RZ, 0xfc, !PT ;  /* 0x0000000228282812 */ /* 0x000fc600078efcff */
[----:B------:R1:W4:Y:S01]  /*6f70*/  @!P5 LDG.E R8, [R32.64] ;  /* 0x0000000e2008d981 */ /* 0x000322000c1e1900 */
[----:B0-----:R-:W-:-:S04]  /*6f80*/  IADD3 R30, R0, 0x1e8, RZ ;  /* 0x000001e8001e7810 */ /* 0x001fc80007ffe0ff */
[----:B------:R-:W-:Y:S01]  /*6f90*/  SHF.R.S32.HI R31, RZ, 0x1f, R30 ;  /* 0x0000001fff1f7819 */ /* 0x000fe2000001141e */
[----:B------:R-:W-:Y:S01]  /*6fa0*/  CS2R R14, SRZ ;  /* 0x00000000000e7805 */ /* 0x000fe2000001ff00 */
[----:B------:R-:W-:Y:S01]  /*6fb0*/  ISETP.GE.U32.AND P5, PT, R30, c[0x0][0x1e0], PT ;  /* 0x000078001e007a0c */ /* 0x000fe20003fa6070 */
[----:B------:R-:W-:Y:S01]  /*6fc0*/  CS2R R36, SRZ ;  /* 0x0000000000247805 */ /* 0x000fe2000001ff00 */
[----:B------:R-:W-:Y:S01]  /*6fd0*/  LOP3.LUT P2, RZ, R42, 0x40, RZ, 0xc0, !PT ;  /* 0x000000402aff7812 */ /* 0x000fe2000784c0ff */
[----:B------:R-:W-:Y:S01]  /*6fe0*/  HFMA2.MMA R43, -RZ, RZ, 0, 0 ;  /* 0x00000000ff2b7435 */ /* 0x000fe200000001ff */
[----:B------:R-:W-:Y:S01]  /*6ff0*/  ISETP.GE.OR.EX P5, PT, R31, c[0x0][0x1e4], P1, P5 ;  /* 0x000079001f007a0c */ /* 0x000fe20000fa6750 */
[----:B-1----:R-:W4:Y:S10]  /*7000*/  LDL.LU.64 R32, [R1+0x228] ;  /* 0x0002280001207983 */ /* 0x002f340000300a00 */
[----:B------:R0:W4:Y:S04]  /*7010*/  @!P2 LDG.E R14, [R10.64] ;  /* 0x0000000e0a0ea981 */ /* 0x000128000c1e1900 */
[----:B------:R1:W4:Y:S01]  /*7020*/  @!P2 LDG.E R15, [R12.64] ;  /* 0x0000000e0c0fa981 */ /* 0x000322000c1e1900 */
[----:B0-----:R-:W-:-:S02]  /*7030*/  @!P5 MOV R10, R2 ;  /* 0x00000002000ad202 */ /* 0x001fc40000000f00 */
[----:B------:R-:W-:Y:S01]  /*7040*/  @!P5 MOV R11, R5 ;  /* 0x00000005000bd202 */ /* 0x000fe20000000f00 */
[----:B-1----:R-:W-:-:S04]  /*7050*/  @!P5 IMAD R12, R31, c[0x0][0x1d8], RZ ;  /* 0x000076001f0cda24 */ /* 0x002fc800078e02ff */
[----:B------:R-:W-:-:S04]  /*7060*/  @!P5 IMAD.WIDE.U32 R10, R30, c[0x0][0x1d8], R10 ;  /* 0x000076001e0ada25 */ /* 0x000fc800078e000a */
[----:B------:R-:W-:-:S05]  /*7070*/  @!P5 IMAD R12, R30, c[0x0][0x1dc], R12 ;  /* 0x000077001e0cda24 */ /* 0x000fca00078e020c */
[----:B------:R-:W-:Y:S02]  /*7080*/  @!P5 IADD3 R12, R11, R12, RZ ;  /* 0x0000000c0b0cd210 */ /* 0x000fe40007ffe0ff */
[C---:B------:R-:W-:Y:S02]  /*7090*/  @!P5 SHF.L.U32 R11, R10.reuse, 0x1, RZ ;  /* 0x000000010a0bd819 */ /* 0x040fe400000006ff */
[----:B------:R-:W-:Y:S02]  /*70a0*/  @!P5 SHF.L.U64.HI R12, R10, 0x1, R12 ;  /* 0x000000010a0cd819 */ /* 0x000fe4000001020c */
[----:B------:R-:W-:-:S04]  /*70b0*/  @!P5 IADD3 R30, P0, R11, c[0x0][0x180], RZ ;  /* 0x000060000b1eda10 */ /* 0x000fc80007f1e0ff */
[----:B------:R-:W-:Y:S02]  /*70c0*/  @!P5 IADD3.X R31, R12, c[0x0][0x184], RZ, P0, !PT ;  /* 0x000061000c1fda10 */ /* 0x000fe400007fe4ff */
[----:B------:R-:W-:-:S04]  /*70d0*/  @!P5 IADD3 R10, P0, R11, c[0x0][0x178], RZ ;  /* 0x00005e000b0ada10 */ /* 0x000fc80007f1e0ff */
[----:B------:R-:W-:Y:S02]  /*70e0*/  @!P5 IADD3.X R11, R12, c[0x0][0x17c], RZ, P0, !PT ;  /* 0x00005f000c0bda10 */ /* 0x000fe400007fe4ff */
[C---:B------:R-:W-:Y:S02]  /*70f0*/  LOP3.LUT P0, RZ, R42.reuse, 0x10, RZ, 0xc0, !PT ;  /* 0x000000102aff7812 */ /* 0x040fe4000780c0ff */
[----:B------:R-:W-:Y:S01]  /*7100*/  LOP3.LUT P2, RZ, R42, 0x8, RZ, 0xc0, !PT ;  /* 0x000000082aff7812 */ /* 0x000fe2000784c0ff */
[----:B---3--:R0:W3:Y:S02]  /*7110*/  @!P6 LDG.E R37, [R34.64] ;  /* 0x0000000e2225e981 */ /* 0x0080e4000c1e1900 */
[----:B0-----:R-:W-:-:S08]  /*7120*/  MOV R34, RZ ;  /* 0x000000ff00227202 */ /* 0x001fd00000000f00 */
[----:B------:R0:W3:Y:S04]  /*7130*/  @!P0 LDG.E R34, [R44.64] ;  /* 0x0000000e2c228981 */ /* 0x0000e8000c1e1900 */
[----:B0-----:R-:W3:Y:S04]  /*7140*/  LDL.LU.64 R44, [R1+0x220] ;  /* 0x00022000012c7983 */ /* 0x001ee80000300a00 */
[----:B--2---:R0:W2:Y:S04]  /*7150*/  @!P2 LDG.E R43, [R28.64] ;  /* 0x0000000e1c2ba981 */ /* 0x0040a8000c1e1900 */
[----:B0-----:R-:W2:Y:S01]  /*7160*/  LDL.LU.64 R28, [R1+0x210] ;  /* 0x00021000011c7983 */ /* 0x001ea20000300a00 */
[----:B------:R-:W-:-:S10]  /*7170*/  HFMA2.MMA R35, -RZ, RZ, 0, 0 ;  /* 0x00000000ff237435 */ /* 0x000fd400000001ff */
[----:B------:R0:W2:Y:S01]  /*7180*/  @!P0 LDG.E R35, [R38.64] ;  /* 0x0000000e26238981 */ /* 0x0000a2000c1e1900 */
[----:B------:R-:W-:-:S04]  /*7190*/  LOP3.LUT R40, R40, 0xfffffffb, RZ, 0xc0, !PT ;  /* 0xfffffffb28287812 */ /* 0x000fc800078ec0ff */
[----:B------:R-:W-:Y:S02]  /*71a0*/  @P3 LOP3.LUT R40, R40, 0x4, RZ, 0xfc, !PT ;  /* 0x0000000428283812 */ /* 0x000fe400078efcff */
[----:B------:R-:W-:Y:S01]  /*71b0*/  LOP3.LUT P3, RZ, R42, 0x4, RZ, 0xc0, !PT ;  /* 0x000000042aff7812 */ /* 0x000fe2000786c0ff */
[----:B0-----:R-:W-:Y:S01]  /*71c0*/  CS2R R38, SRZ ;  /* 0x0000000000267805 */ /* 0x001fe2000001ff00 */
[----:B----4-:R0:W4:Y:S04]  /*71d0*/  @!P6 LDG.E R36, [R32.64] ;  /* 0x0000000e2024e981 */ /* 0x010128000c1e1900 */
[----:B------:R-:W-:Y:S07]  /*71e0*/  STL.64 [R1+0x768], R26 ;  /* 0x0007681a01007387 */ /* 0x000fee0000100a00 */
[----:B------:R1:W4:Y:S01]  /*71f0*/  @!P3 LDG.E R38, [R16.64] ;  /* 0x0000000e1026b981 */ /* 0x000322000c1e1900 */
[----:B0-----:R-:W-:-:S04]  /*7200*/  IADD3 R32, R0, 0x1f0, RZ ;  /* 0x000001f000207810 */ /* 0x001fc80007ffe0ff */
[----:B------:R-:W-:Y:S02]  /*7210*/  SHF.R.S32.HI R12, RZ, 0x1f, R32 ;  /* 0x0000001fff0c7819 */ /* 0x000fe40000011420 */
[----:B------:R-:W-:-:S04]  /*7220*/  ISETP.GE.U32.AND P6, PT, R32, c[0x0][0x1e0], PT ;  /* 0x0000780020007a0c */ /* 0x000fc80003fc6070 */
[----:B------:R-:W-:-:S13]  /*7230*/  ISETP.GE.OR.EX P6, PT, R12, c[0x0][0x1e4], P1, P6 ;  /* 0x000079000c007a0c */ /* 0x000fda0000fc6760 */
[----:B------:R-:W-:Y:S01]  /*7240*/  @!P6 IMAD R33, R12, c[0x0][0x1d8], RZ ;  /* 0x000076000c21ea24 */ /* 0x000fe200078e02ff */
[----:B------:R-:W-:Y:S02]  /*7250*/  @!P6 MOV R12, R2 ;  /* 0x00000002000ce202 */ /* 0x000fe40000000f00 */
[----:B------:R-:W-:Y:S01]  /*7260*/  @!P6 MOV R13, R5 ;  /* 0x00000005000de202 */ /* 0x000fe20000000f00 */
[----:B------:R-:W-:-:S04]  /*7270*/  @!P6 IMAD R33, R32, c[0x0][0x1dc], R33 ;  /* 0x000077002021ea24 */ /* 0x000fc800078e0221 */
[----:B------:R-:W-:Y:S01]  /*7280*/  @!P6 IMAD.WIDE.U32 R12, R32, c[0x0][0x1d8], R12 ;  /* 0x00007600200cea25 */ /* 0x000fe200078e000c */
[----:B---3--:R0:W3:Y:S02]  /*7290*/  @!P2 LDG.E R39, [R44.64] ;  /* 0x0000000e2c27a981 */ /* 0x0080e4000c1e1900 */
[----:B0-----:R-:W-:-:S06]  /*72a0*/  MOV R44, RZ ;  /* 0x000000ff002c7202 */ /* 0x001fcc0000000f00 */
[----:B--2---:R0:W2:Y:S04]  /*72b0*/  @!P3 LDG.E R44, [R28.64] ;  /* 0x0000000e1c2cb981 */ /* 0x0040a8000c1e1900 */
[----:B0-----:R-:W2:Y:S04]  /*72c0*/  LDL.LU.64 R28, [R1+0x248] ;  /* 0x00024800011c7983 */ /* 0x001ea80000300a00 */
[----:B------:R-:W-:Y:S04]  /*72d0*/  STL [R1+0x4c0], R43 ;  /* 0x0004c02b01007387 */ /* 0x000fe80000100800 */
[----:B------:R-:W-:Y:S04]  /*72e0*/  STL [R1+0x4cc], R43 ;  /* 0x0004cc2b01007387 */ /* 0x000fe80000100800 */
[----:B------:R0:W-:Y:S04]  /*72f0*/  STL [R1+0x4e0], R43 ;  /* 0x0004e02b01007387 */ /* 0x0001e80000100800 */
[----:B0-----:R-:W3:Y:S01]  /*7300*/  LDL.LU R43, [R1+0x410] ;  /* 0x00041000012b7983 */ /* 0x001ee20000300800 */
[----:B------:R-:W-:-:S02]  /*7310*/  @!P6 IADD3 R33, R13, R33, RZ ;  /* 0x000000210d21e210 */ /* 0x000fc40007ffe0ff */
[C---:B------:R-:W-:Y:S02]  /*7320*/  @!P6 SHF.L.U32 R32, R12.reuse, 0x1, RZ ;  /* 0x000000010c20e819 */ /* 0x040fe400000006ff */
[----:B------:R-:W-:Y:S02]  /*7330*/  @!P6 SHF.L.U64.HI R33, R12, 0x1, R33 ;  /* 0x000000010c21e819 */ /* 0x000fe40000010221 */
[----:B------:R-:W-:Y:S02]  /*7340*/  @!P6 IADD3 R12, P0, R32, c[0x0][0x180], RZ ;  /* 0x00006000200cea10 */ /* 0x000fe40007f1e0ff */
[----:B------:R-:W-:Y:S02]  /*7350*/  IADD3 R45, R0, 0x1f8, RZ ;  /* 0x000001f8002d7810 */ /* 0x000fe40007ffe0ff */
[----:B------:R-:W-:Y:S02]  /*7360*/  @!P6 IADD3.X R13, R33, c[0x0][0x184], RZ, P0, !PT ;  /* 0x00006100210dea10 */ /* 0x000fe400007fe4ff */
[----:B------:R-:W-:-:S02]  /*7370*/  @!P6 IADD3 R32, P0, R32, c[0x0][0x178], RZ ;  /* 0x00005e002020ea10 */ /* 0x000fc40007f1e0ff */
[----:B------:R-:W-:Y:S02]  /*7380*/  SHF.R.S32.HI R27, RZ, 0x1f, R45 ;  /* 0x0000001fff1b7819 */ /* 0x000fe4000001142d */
[----:B------:R-:W-:Y:S02]  /*7390*/  @!P6 IADD3.X R33, R33, c[0x0][0x17c], RZ, P0, !PT ;  /* 0x00005f002121ea10 */ /* 0x000fe400007fe4ff */
[----:B------:R-:W-:-:S04]  /*73a0*/  ISETP.GE.U32.AND P0, PT, R45, c[0x0][0x1e0], PT ;  /* 0x000078002d007a0c */ /* 0x000fc80003f06070 */
[C---:B------:R-:W-:Y:S01]  /*73b0*/  ISETP.GE.OR.EX P0, PT, R27.reuse, c[0x0][0x1e4], P1, P0 ;  /* 0x000079001b007a0c */ /* 0x040fe20000f06700 */
[----:B------:R-:W-:Y:S04]  /*73c0*/  STL [R1+0x480], R0 ;  /* 0x0004800001007387 */ /* 0x000fe80000100800 */
[----:B------:R-:W-:Y:S04]  /*73d0*/  STL [R1+0x484], R0 ;  /* 0x0004840001007387 */ /* 0x000fe80000100800 */
[----:B------:R-:W-:Y:S04]  /*73e0*/  STL [R1+0x488], R0 ;  /* 0x0004880001007387 */ /* 0x000fe80000100800 */
[----:B-1----:R-:W-:Y:S01]  /*73f0*/  @!P0 IMAD R16, R27, c[0x0][0x1d8], RZ ;  /* 0x000076001b108a24 */ /* 0x002fe200078e02ff */
[----:B------:R-:W-:Y:S01]  /*7400*/  STL [R1+0x48c], R0 ;  /* 0x00048c0001007387 */ /* 0x000fe20000100800 */
[----:B------:R-:W-:-:S03]  /*7410*/  @!P0 MOV R17, R5 ;  /* 0x0000000500118202 */ /* 0x000fc60000000f00 */
[----:B------:R0:W-:Y:S02]  /*7420*/  STL [R1+0x490], R0 ;  /* 0x0004900001007387 */ /* 0x0001e40000100800 */
[----:B0-----:R-:W-:Y:S01]  /*7430*/  @!P0 IMAD R0, R45, c[0x0][0x1dc], R16 ;  /* 0x000077002d008a24 */ /* 0x001fe200078e0210 */
[----:B------:R-:W-:-:S05]  /*7440*/  @!P0 MOV R16, R2 ;  /* 0x0000000200108202 */ /* 0x000fca0000000f00 */
[----:B------:R-:W-:Y:S01]  /*7450*/  @!P0 IMAD.WIDE.U32 R16, R45, c[0x0][0x1d8], R16 ;  /* 0x000076002d108a25 */ /* 0x000fe200078e0010 */
[C---:B------:R-:W-:Y:S02]  /*7460*/  LOP3.LUT P2, RZ, R41.reuse, 0x2000000, RZ, 0xc0, !PT ;  /* 0x0200000029ff7812 */ /* 0x040fe4000784c0ff */
[----:B------:R-:W-:Y:S02]  /*7470*/  LOP3.LUT R41, R41, 0xf7ffffff, RZ, 0xc0, !PT ;  /* 0xf7ffffff29297812 */ /* 0x000fe400078ec0ff */
[----:B------:R-:W-:Y:S02]  /*7480*/  @!P0 IADD3 R45, R17, R0, RZ ;  /* 0x00000000112d8210 */ /* 0x000fe40007ffe0ff */
[C---:B------:R-:W-:Y:S01]  /*7490*/  @!P0 SHF.L.U32 R17, R16.reuse, 0x1, RZ ;  /* 0x0000000110118819 */ /* 0x040fe200000006ff */
[----:B------:R0:W-:Y:S01]  /*74a0*/  STL.64 [R1+0x478], R2 ;  /* 0x0004780201007387 */ /* 0x0001e20000100a00 */
[----:B------:R-:W-:Y:S02]  /*74b0*/  @!P0 SHF.L.U64.HI R45, R16, 0x1, R45 ;  /* 0x00000001102d8819 */ /* 0x000fe4000001022d */
[----:B------:R-:W-:Y:S01]  /*74c0*/  @P1 LOP3.LUT R41, R41, 0x8000000, RZ, 0xfc, !PT ;  /* 0x0800000029291812 */ /* 0x000fe200078efcff */
[----:B------:R1:W-:Y:S03]  /*74d0*/  STL.64 [R1+0x470], R4 ;  /* 0x0004700401007387 */ /* 0x0003e60000100a00 */
[----:B------:R-:W-:Y:S01]  /*74e0*/  LOP3.LUT R41, R41, 0xefffffff, RZ, 0xc0, !PT ;  /* 0xefffffff29297812 */ /* 0x000fe200078ec0ff */
[----:B------:R-:W-:Y:S01]  /*74f0*/  STL [R1+0x4d8], R35 ;  /* 0x0004d82301007387 */ /* 0x000fe20000100800 */
[----:B0-----:R-:W-:-:S03]  /*7500*/  @!P0 IADD3 R2, P3, R17, c[0x0][0x180], RZ ;  /* 0x0000600011028a10 */ /* 0x001fc60007f7e0ff */
[----:B------:R-:W-:Y:S01]  /*7510*/  STL [R1+0x4e4], R35 ;  /* 0x0004e42301007387 */ /* 0x000fe20000100800 */
[----:B------:R-:W-:-:S03]  /*7520*/  @!P0 IADD3.X R3, R45, c[0x0][0x184], RZ, P3, !PT ;  /* 0x000061002d038a10 */ /* 0x000fc60001ffe4ff */
[----:B------:R-:W-:Y:S01]  /*7530*/  STL [R1+0x4f8], R35 ;  /* 0x0004f82301007387 */ /* 0x000fe20000100800 */
[----:B-1----:R-:W-:-:S03]  /*7540*/  @!P0 IADD3 R4, P3, R17, c[0x0][0x178], RZ ;  /* 0x00005e0011048a10 */ /* 0x002fc60007f7e0ff */
[----:B------:R-:W-:Y:S01]  /*7550*/  STL [R1+0x5ac], R35 ;  /* 0x0005ac2301007387 */ /* 0x000fe20000100800 */
[----:B------:R-:W-:-:S03]  /*7560*/  @!P0 IADD3.X R5, R45, c[0x0][0x17c], RZ, P3, !PT ;  /* 0x00005f002d058a10 */ /* 0x000fc60001ffe4ff */
[----:B------:R-:W-:Y:S01]  /*7570*/  STL [R1+0x630], R35 ;  /* 0x0006302301007387 */ /* 0x000fe20000100800 */
[----:B------:R-:W-:-:S03]  /*7580*/  @P0 LOP3.LUT R41, R41, 0x10000000, RZ, 0xfc, !PT ;  /* 0x1000000029290812 */ /* 0x000fc600078efcff */
[----:B------:R-:W-:Y:S01]  /*7590*/  STL [R1+0x6b4], R35 ;  /* 0x0006b42301007387 */ /* 0x000fe20000100800 */
[----:B------:R-:W-:-:S03]  /*75a0*/  LOP3.LUT P0, RZ, R42, 0x2, RZ, 0xc0, !PT ;  /* 0x000000022aff7812 */ /* 0x000fc6000780c0ff */
[----:B------:R0:W-:Y:S01]  /*75b0*/  STL [R1+0x724], R35 ;  /* 0x0007242301007387 */ /* 0x0001e20000100800 */
[----:B------:R-:W-:-:S03]  /*75c0*/  CS2R R16, SRZ ;  /* 0x0000000000107805 */ /* 0x000fc6000001ff00 */
[----:B------:R-:W4:Y:S04]  /*75d0*/  LDL.LU R0, [R1+0x40c] ;  /* 0x00040c0001007983 */ /* 0x000f280000300800 */
[----:B0-----:R-:W4:Y:S01]  /*75e0*/  LDL.LU R35, [R1+0x418] ;  /* 0x0004180001237983 */ /* 0x001f220000300800 */
[----:B------:R-:W-:-:S03]  /*75f0*/  LOP3.LUT P1, RZ, R42, 0x1, RZ, 0xc0, !PT ;  /* 0x000000012aff7812 */ /* 0x000fc6000782c0ff */
[----:B------:R0:W4:Y:S04]  /*7600*/  @!P0 LDG.E R16, [R20.64] ;  /* 0x0000000e14108981 */ /* 0x000128000c1e1900 */
[----:B------:R-:W-:Y:S04]  /*7610*/  STL [R1+0x498], R2 ;  /* 0x0004980201007387 */ /* 0x000fe80000100800 */
[----:B------:R-:W-:Y:S01]  /*7620*/  STL [R1+0x49c], R2 ;  /* 0x00049c0201007387 */ /* 0x000fe20000100800 */
[----:B0-----:R-:W-:-:S03]  /*7630*/  PRMT R20, RZ, 0x7610, R20 ;  /* 0x00007610ff147816 */ /* 0x001fc60000000014 */
[----:B------:R0:W-:Y:S04]  /*7640*/  STL [R1+0x4b0], R2 ;  /* 0x0004b00201007387 */ /* 0x0001e80000100800 */
[----:B------:R1:W-:Y:S01]  /*7650*/  STL.S16 [R1+0x25a], R20 ;  /* 0x00025a1401007387 */ /* 0x0003e20000100600 */
[----:B------:R-:W-:-:S03]  /*7660*/  PRMT R25, RZ, 0x7610, R25 ;  /* 0x00007610ff197816 */ /* 0x000fc60000000019 */
[----:B------:R-:W-:Y:S01]  /*7670*/  STL [R1+0x4d0], R34 ;  /* 0x0004d02201007387 */ /* 0x000fe20000100800 */
[----:B0-----:R-:W-:-:S03]  /*7680*/  PRMT R2, R20, 0x7610, R2 ;  /* 0x0000761014027816 */ /* 0x001fc60000000002 */
[----:B------:R-:W-:Y:S01]  /*7690*/  STL [R1+0x4dc], R34 ;  /* 0x0004dc2201007387 */ /* 0x000fe20000100800 */
[----:B-1----:R-:W-:-:S03]  /*76a0*/  MOV R20, RZ ;  /* 0x000000ff00147202 */ /* 0x002fc60000000f00 */
[----:B------:R-:W-:Y:S04]  /*76b0*/  STL [R1+0x4ec], R34 ;  /* 0x0004ec2201007387 */ /* 0x000fe80000100800 */
[----:B------:R-:W-:Y:S04]  /*76c0*/  STL [R1+0x5a0], R34 ;  /* 0x0005a02201007387 */ /* 0x000fe80000100800 */
[----:B------:R-:W-:Y:S04]  /*76d0*/  STL [R1+0x624], R34 ;  /* 0x0006242201007387 */ /* 0x000fe80000100800 */
[----:B------:R-:W-:Y:S04]  /*76e0*/  STL [R1+0x6a8], R34 ;  /* 0x0006a82201007387 */ /* 0x000fe80000100800 */
[----:B------:R0:W-:Y:S04]  /*76f0*/  STL [R1+0x71c], R34 ;  /* 0x00071c2201007387 */ /* 0x0001e80000100800 */
[----:B------:R-:W-:Y:S04]  /*7700*/  STL [R1+0x52c], R7 ;  /* 0x00052c0701007387 */ /* 0x000fe80000100800 */
[----:B------:R1:W-:Y:S04]  /*7710*/  STL [R1+0x544], R7 ;  /* 0x0005440701007387 */ /* 0x0003e80000100800 */
[----:B0-----:R-:W4:Y:S01]  /*7720*/  LDL.LU R34, [R1+0x414] ;  /* 0x0004140001227983 */ /* 0x001f220000300800 */
[----:B------:R-:W-:-:S03]  /*7730*/  PRMT R26, RZ, 0x7610, R26 ;  /* 0x00007610ff1a7816 */ /* 0x000fc6000000001a */
[----:B------:R0:W4:Y:S01]  /*7740*/  @!P0 LDG.E R17, [R18.64] ;  /* 0x0000000e12118981 */ /* 0x000122000c1e1900 */
[----:B-1----:R-:W-:-:S03]  /*7750*/  PRMT R7, R25, 0x7610, R7 ;  /* 0x0000761019077816 */ /* 0x002fc60000000007 */
[----:B------:R-:W-:Y:S04]  /*7760*/  STL.S16 [R1+0x258], R25 ;  /* 0x0002581901007387 */ /* 0x000fe80000100600 */
[----:B--2---:R1:W2:Y:S04]  /*7770*/  @!P1 LDG.E R20, [R28.64] ;  /* 0x0000000e1c149981 */ /* 0x0042a8000c1e1900 */
[----:B-1----:R-:W2:Y:S01]  /*7780*/  LDL.LU R28, [R1+0x774] ;  /* 0x00077400011c7983 */ /* 0x002ea20000300800 */
[----:B---3--:R-:W-:-:S05]  /*7790*/  @!P2 PRMT R7, R43, 0x7610, R7 ;  /* 0x000076102b07a816 */ /* 0x008fca0000000007 */
[----:B------:R1:W-:Y:S02]  /*77a0*/  @!P2 STL.S16 [R1+0x258], R7 ;  /* 0x000258070100a387 */ /* 0x0003e40000100600 */
[----:B-1----:R-:W-:Y:S02]  /*77b0*/  MOV R7, R24 ;  /* 0x0000001800077202 */ /* 0x002fe40000000f00 */
[----:B------:R-:W3:Y:S01]  /*77c0*/  LDL.LU.64 R24, [R1+0x240] ;  /* 0x0002400001187983 */ /* 0x000ee20000300a00 */
[----:B0-----:R-:W-:Y:S02]  /*77d0*/  @!P2 SHF.R.U32.HI R18, RZ, 0x10, R43 ;  /* 0x00000010ff12a819 */ /* 0x001fe4000001162b */
[----:B------:R-:W-:Y:S02]  /*77e0*/  LOP3.LUT R41, R41, 0xdfffffff, RZ, 0xc0, !PT ;  /* 0xdfffffff29297812 */ /* 0x000fe400078ec0ff */
[----:B------:R-:W-:Y:S02]  /*77f0*/  @!P2 PRMT R26, R18, 0x7610, R26 ;  /* 0x00007610121aa816 */ /* 0x000fe4000000001a */
[----:B------:R-:W-:-:S02]  /*7800*/  PRMT R19, RZ, 0x7610, R19 ;  /* 0x00007610ff137816 */ /* 0x000fc40000000013 */
[----:B------:R-:W-:-:S04]  /*7810*/  @P0 LOP3.LUT R41, R41, 0x20000000, RZ, 0xfc, !PT ;  /* 0x2000000029290812 */ /* 0x000fc800078efcff */
[C---:B------:R-:W-:Y:S02]  /*7820*/  LOP3.LUT P0, RZ, R41.reuse, 0x800000, RZ, 0xc0, !PT ;  /* 0x0080000029ff7812 */ /* 0x040fe4000780c0ff */
[----:B------:R-:W-:-:S04]  /*7830*/  LOP3.LUT R41, R41, 0xbfffffff, RZ, 0xc0, !PT ;  /* 0xbfffffff29297812 */ /* 0x000fc800078ec0ff */
[----:B------:R-:W-:Y:S02]  /*7840*/  @P1 LOP3.LUT R41, R41, 0x40000000, RZ, 0xfc, !PT ;  /* 0x4000000029291812 */ /* 0x000fe400078efcff */
[----:B------:R-:W-:Y:S02]  /*7850*/  PRMT R21, RZ, 0x7610, R21 ;  /* 0x00007610ff157816 */ /* 0x000fe40000000015 */
[----:B----4-:R-:W-:-:S04]  /*7860*/  @!P2 SHF.R.U32.HI R18, RZ, 0x10, R35 ;  /* 0x00000010ff12a819 */ /* 0x010fc80000011623 */
[----:B------:R-:W-:Y:S01]  /*7870*/  @!P2 PRMT R19, R18, 0x7610, R19 ;  /* 0x000076101213a816 */ /* 0x000fe20000000013 */
[----:B------:R-:W-:-:S10]  /*7880*/  HFMA2.MMA R18, -RZ, RZ, 0, 0 ;  /* 0x00000000ff127435 */ /* 0x000fd400000001ff */
[----:B------:R0:W4:Y:S01]  /*7890*/  @!P1 LDG.E R18, [R22.64] ;  /* 0x0000000e16129981 */ /* 0x000122000c1e1900 */
[----:B------:R-:W-:-:S03]  /*78a0*/  LOP3.LUT P1, RZ, R41, 0x1000000, RZ, 0xc0, !PT ;  /* 0x0100000029ff7812 */ /* 0x000fc6000782c0ff */
[----:B------:R1:W-:Y:S01]  /*78b0*/  STL.S16 [R1+0x25c], R19 ;  /* 0x00025c1301007387 */ /* 0x0003e20000100600 */
[----:B------:R-:W-:-:S09]  /*78c0*/  @!P2 PRMT R2, R35, 0x7610, R2 ;  /* 0x000076102302a816 */ /* 0x000fd20000000002 */
[----:B-1----:R-:W-:Y:S01]  /*78d0*/  @!P1 SHF.R.U32.HI R19, RZ, 0x10, R0 ;  /* 0x00000010ff139819 */ /* 0x002fe20000011600 */
[----:B------:R1:W-:Y:S01]  /*78e0*/  @!P2 STL.S16 [R1+0x25a], R2 ;  /* 0x00025a020100a387 */ /* 0x0003e20000100600 */
[----:B------:R-:W-:-:S03]  /*78f0*/  LOP3.LUT P2, RZ, R40, 0x2, RZ, 0xc0, !PT ;  /* 0x0000000228ff7812 */ /* 0x000fc6000784c0ff */
[----:B------:R-:W-:Y:S04]  /*7900*/  STL [R1+0x4a8], R38 ;  /* 0x0004a82601007387 */ /* 0x000fe80000100800 */
[----:B-1----:R-:W4:Y:S01]  /*7910*/  LDL.LU R2, [R1+0x400] ;  /* 0x0004000001027983 */ /* 0x002f220000300800 */
[----:B--2---:R-:W-:-:S04]  /*7920*/  PRMT R28, RZ, 0x7610, R28 ;  /* 0x00007610ff1c7816 */ /* 0x004fc8000000001c */
[----:B------:R-:W-:Y:S02]  /*7930*/  @!P1 PRMT R28, R19, 0x7610, R28 ;  /* 0x00007610131c9816 */ /* 0x000fe4000000001c */
[----:B------:R-:W-:-:S04]  /*7940*/  @!P1 SHF.R.U32.HI R19, RZ, 0x10, R34 ;  /* 0x00000010ff139819 */ /* 0x000fc80000011622 */
[----:B------:R-:W-:-:S05]  /*7950*/  @!P1 PRMT R21, R19, 0x7610, R21 ;  /* 0x0000761013159816 */ /* 0x000fca0000000015 */
[----:B------:R1:W-:Y:S02]  /*7960*/  STL.S16 [R1+0x236], R21 ;  /* 0x0002361501007387 */ /* 0x0003e40000100600 */
[----:B-1----:R-:W-:-:S06]  /*7970*/  MOV R21, RZ ;  /* 0x000000ff00157202 */ /* 0x002fcc0000000f00 */
[----:B---3--:R1:W2:Y:S04]  /*7980*/  @!P2 LDG.E R21, [R24.64] ;  /* 0x0000000e1815a981 */ /* 0x0082a8000c1e1900 */
[----:B-1----:R-:W3:Y:S04]  /*7990*/  LDL.LU.64 R24, [R1+0x760] ;  /* 0x0007600001187983 */ /* 0x002ee80000300a00 */
[----:B------:R-:W-:Y:S04]  /*79a0*/  STL [R1+0x4b4], R38 ;  /* 0x0004b42601007387 */ /* 0x000fe80000100800 */
[----:B------:R-:W-:Y:S04]  /*79b0*/  STL [R1+0x4c8], R38 ;  /* 0x0004c82601007387 */ /* 0x000fe80000100800 */
[----:B------:R-:W-:Y:S04]  /*79c0*/  STL [R1+0x594], R38 ;  /* 0x0005942601007387 */ /* 0x000fe80000100800 */
[----:B------:R-:W-:Y:S04]  /*79d0*/  STL [R1+0x618], R38 ;  /* 0x0006182601007387 */ /* 0x000fe80000100800 */
[----:B------:R-:W-:Y:S04]  /*79e0*/  STL [R1+0x69c], R38 ;  /* 0x00069c2601007387 */ /* 0x000fe80000100800 */
[----:B------:R1:W-:Y:S04]  /*79f0*/  STL [R1+0x714], R38 ;  /* 0x0007142601007387 */ /* 0x0003e80000100800 */
[----:B------:R-:W-:Y:S04]  /*7a00*/  STL [R1+0x4a0], R44 ;  /* 0x0004a02c01007387 */ /* 0x000fe80000100800 */
[----:B------:R-:W-:Y:S04]  /*7a10*/  STL [R1+0x4ac], R44 ;  /* 0x0004ac2c01007387 */ /* 0x000fe80000100800 */
[----:B-1----:R-:W2:Y:S04]  /*7a20*/  LDL.LU R38, [R1+0x408] ;  /* 0x0004080001267983 */ /* 0x002ea80000300800 */
[----:B------:R-:W-:Y:S04]  /*7a30*/  STL [R1+0x4bc], R44 ;  /* 0x0004bc2c01007387 */ /* 0x000fe80000100800 */
[----:B------:R-:W-:Y:S04]  /*7a40*/  STL [R1+0x600], R44 ;  /* 0x0006002c01007387 */ /* 0x000fe80000100800 */
[----:B------:R-:W-:Y:S04]  /*7a50*/  STL [R1+0x684], R44 ;  /* 0x0006842c01007387 */ /* 0x000fe80000100800 */
[----:B------:R1:W-:Y:S01]  /*7a60*/  STL [R1+0x704], R44 ;  /* 0x0007042c01007387 */ /* 0x0003e20000100800 */
[----:B---3--:R-:W-:-:S04]  /*7a70*/  PRMT R24, RZ, 0x7610, R24 ;  /* 0x00007610ff187816 */ /* 0x008fc80000000018 */
[----:B-1----:R-:W-:Y:S01]  /*7a80*/  PRMT R44, R24, 0x7610, R44 ;  /* 0x00007610182c7816 */ /* 0x002fe2000000002c */
[----:B------:R1:W-:Y:S04]  /*7a90*/  STL.S16 [R1+0x230], R24 ;  /* 0x0002301801007387 */ /* 0x0003e80000100600 */
[----:B-1----:R-:W3:Y:S01]  /*7aa0*/  LDL.LU R24, [R1+0x758] ;  /* 0x0007580001187983 */ /* 0x002ee20000300800 */
[----:B0-----:R-:W-:-:S03]  /*7ab0*/  PRMT R22, RZ, 0x7610, R22 ;  /* 0x00007610ff167816 */ /* 0x001fc60000000016 */
[----:B------:R-:W-:Y:S04]  /*7ac0*/  STL [R1+0x494], R3 ;  /* 0x0004940301007387 */ /* 0x000fe80000100800 */
[----:B------:R-:W-:Y:S04]  /*7ad0*/  STL [R1+0x4a4], R3 ;  /* 0x0004a40301007387 */ /* 0x000fe80000100800 */
[----:B------:R-:W-:Y:S04]  /*7ae0*/  STL [R1+0x580], R3 ;  /* 0x0005800301007387 */ /* 0x000fe80000100800 */
[----:B------:R-:W-:Y:S04]  /*7af0*/  STL [R1+0x588], R3 ;  /* 0x0005880301007387 */ /* 0x000fe80000100800 */
[----:B------:R-:W-:Y:S04]  /*7b00*/  STL [R1+0x60c], R3 ;  /* 0x00060c0301007387 */ /* 0x000fe80000100800 */
[----:B------:R-:W-:Y:S04]  /*7b10*/  STL [R1+0x690], R3 ;  /* 0x0006900301007387 */ /* 0x000fe80000100800 */
[----:B------:R0:W-:Y:S04]  /*7b20*/  STL [R1+0x70c], R3 ;  /* 0x00070c0301007387 */ /* 0x0001e80000100800 */
[----:B------:R-:W-:Y:S04]  /*7b30*/  STL [R1+0x54c], R4 ;  /* 0x00054c0401007387 */ /* 0x000fe80000100800 */
[----:B------:R1:W-:Y:S01]  /*7b40*/  STL [R1+0x558], R4 ;  /* 0x0005580401007387 */ /* 0x0003e20000100800 */
[----:B0-----:R-:W-:-:S03]  /*7b50*/  PRMT R3, R22, 0x7610, R3 ;  /* 0x0000761016037816 */ /* 0x001fc60000000003 */
[----:B------:R4:W-:Y:S04]  /*7b60*/  STL.S16 [R1+0x234], R22 ;  /* 0x0002341601007387 */ /* 0x0009e80000100600 */
[----:B------:R-:W-:Y:S01]  /*7b70*/  STL [R1+0x634], R6 ;  /* 0x0006340601007387 */ /* 0x000fe20000100800 */
[----:B-1----:R-:W-:-:S03]  /*7b80*/  PRMT R4, RZ, 0x7610, R4 ;  /* 0x00007610ff047816 */ /* 0x002fc60000000004 */
[----:B------:R-:W-:Y:S01]  /*7b90*/  STL [R1+0x638], R6 ;  /* 0x0006380601007387 */ /* 0x000fe20000100800 */
[----:B----4-:R-:W-:-:S03]  /*7ba0*/  @!P0 SHF.R.U32.HI R22, RZ, 0x10, R2 ;  /* 0x00000010ff168819 */ /* 0x010fc60000011602 */
        /* <DEDUP_REMOVED lines=44> */
[----:B--2---:R-:W-:Y:S02]  /*7e70*/  @!P0 SHF.R.U32.HI R22, RZ, 0x10, R38 ;  /* 0x00000010ff168819 */ /* 0x004fe40000011626 */
[----:B0-----:R-:W-:Y:S01]  /*7e80*/  PRMT R6, RZ, 0x7610, R6 ;  /* 0x00007610ff067816 */ /* 0x001fe20000000006 */
[----:B------:R-:W-:Y:S04]  /*7e90*/  STL [R1+0x560], R17 ;  /* 0x0005601101007387 */ /* 0x000fe80000100800 */
[----:B-1----:R-:W2:Y:S04]  /*7ea0*/  LDL.LU.64 R26, [R1+0x250] ;  /* 0x00025000011a7983 */ /* 0x002ea80000300a00 */
[----:B------:R0:W-:Y:S01]  /*7eb0*/  STL [R1+0x56c], R17 ;  /* 0x00056c1101007387 */ /* 0x0001e20000100800 */
[----:B------:R-:W-:-:S02]  /*7ec0*/  @!P0 PRMT R25, R22, 0x7610, R25 ;  /* 0x0000761016198816 */ /* 0x000fc40000000019 */
[----:B0-----:R-:W-:Y:S01]  /*7ed0*/  PRMT R17, R6, 0x7610, R17 ;  /* 0x0000761006117816 */ /* 0x001fe20000000011 */
[----:B------:R0:W-:Y:S03]  /*7ee0*/  STL.S16 [R1+0x248], R28 ;  /* 0x0002481c01007387 */ /* 0x0001e60000100600 */
[----:B------:R-:W-:Y:S01]  /*7ef0*/  @!P1 PRMT R17, R0, 0x7610, R17 ;  /* 0x0000761000119816 */ /* 0x000fe20000000011 */
[----:B------:R-:W-:Y:S01]  /*7f00*/  STL.S16 [R1+0x232], R6 ;  /* 0x0002320601007387 */ /* 0x000fe20000100600 */
[----:B------:R-:W-:-:S03]  /*7f10*/  @!P1 PRMT R3, R34, 0x7610, R3 ;  /* 0x0000761022039816 */ /* 0x000fc60000000003 */
[----:B------:R1:W-:Y:S04]  /*7f20*/  STL.S16 [R1+0x242], R25 ;  /* 0x0002421901007387 */ /* 0x0003e80000100600 */
[----:B0-----:R-:W4:Y:S04]  /*7f30*/  LDL.LU.64 R28, [R1+0x238] ;  /* 0x00023800011c7983 */ /* 0x001f280000300a00 */
[----:B------:R0:W-:Y:S04]  /*7f40*/  @!P1 STL.S16 [R1+0x232], R17 ;  /* 0x0002321101009387 */ /* 0x0001e80000100600 */
[----:B-1----:R-:W4:Y:S04]  /*7f50*/  LDL.LU R25, [R1+0x750] ;  /* 0x0007500001197983 */ /* 0x002f280000300800 */
[----:B------:R-:W4:Y:S04]  /*7f60*/  LDL.LU R6, [R1+0x770] ;  /* 0x0007700001067983 */ /* 0x000f280000300800 */
[----:B0-----:R-:W4:Y:S04]  /*7f70*/  LDL.LU R17, [R1+0x3fc] ;  /* 0x0003fc0001117983 */ /* 0x001f280000300800 */
[----:B------:R0:W-:Y:S04]  /*7f80*/  @!P1 STL.S16 [R1+0x234], R3 ;  /* 0x0002340301009387 */ /* 0x0001e80000100600 */
[----:B0-----:R-:W4:Y:S01]  /*7f90*/  LDL.LU R3, [R1+0x404] ;  /* 0x0004040001037983 */ /* 0x001f220000300800 */
[----:B---3--:R-:W-:-:S04]  /*7fa0*/  PRMT R24, RZ, 0x7610, R24 ;  /* 0x00007610ff187816 */ /* 0x008fc80000000018 */
[----:B------:R-:W-:Y:S01]  /*7fb0*/  PRMT R23, R24, 0x7610, R23 ;  /* 0x0000761018177816 */ /* 0x000fe20000000017 */
[----:B------:R0:W-:Y:S04]  /*7fc0*/  STL.S16 [R1+0x240], R24 ;  /* 0x0002401801007387 */ /* 0x0001e80000100600 */
[----:B0-----:R-:W3:Y:S01]  /*7fd0*/  LDL.LU R24, [R1+0x754] ;  /* 0x0007540001187983 */ /* 0x001ee20000300800 */
[----:B------:R-:W-:Y:S01]  /*7fe0*/  HFMA2.MMA R19, -RZ, RZ, 0, 0 ;  /* 0x00000000ff137435 */ /* 0x000fe200000001ff */
[C---:B------:R-:W-:Y:S02]  /*7ff0*/  LOP3.LUT P1, RZ, R41.reuse, 0x200000, RZ, 0xc0, !PT ;  /* 0x0020000029ff7812 */ /* 0x040fe4000782c0ff */
[----:B------:R-:W-:Y:S02]  /*8000*/  LOP3.LUT R41, R41, 0x7fffffff, RZ, 0xc0, !PT ;  /* 0x7fffffff29297812 */ /* 0x000fe400078ec0ff */
[----:B------:R-:W-:-:S02]  /*8010*/  LOP3.LUT P3, RZ, R40, 0x4, RZ, 0xc0, !PT ;  /* 0x0000000428ff7812 */ /* 0x000fc4000786c0ff */
[----:B------:R-:W-:Y:S02]  /*8020*/  @P2 LOP3.LUT R41, R41, 0x80000000, RZ, 0xfc, !PT ;  /* 0x8000000029292812 */ /* 0x000fe400078efcff */
[----:B------:R-:W-:-:S05]  /*8030*/  @!P0 PRMT R23, R38, 0x7610, R23 ;  /* 0x0000761026178816 */ /* 0x000fca0000000017 */
[----:B------:R0:W-:Y:S02]  /*8040*/  @!P0 STL.S16 [R1+0x240], R23 ;  /* 0x0002401701008387 */ /* 0x0001e40000100600 */
[----:B0-----:R-:W-:Y:S02]  /*8050*/  CS2R R22, SRZ ;  /* 0x0000000000167805 */ /* 0x001fe4000001ff00 */
[----:B------:R-:W-:Y:S04]  /*8060*/  STL [R1+0x4e8], R36 ;  /* 0x0004e82401007387 */ /* 0x000fe80000100800 */
[----:B------:R-:W-:Y:S04]  /*8070*/  STL [R1+0x4f4], R36 ;  /* 0x0004f42401007387 */ /* 0x000fe80000100800 */
[----:B------:R0:W-:Y:S02]  /*8080*/  STL [R1+0x504], R36 ;  /* 0x0005042401007387 */ /* 0x0001e40000100800 */
[----:B0-----:R-:W-:-:S02]  /*8090*/  PRMT R36, RZ, 0x7610, R36 ;  /* 0x00007610ff247816 */ /* 0x001fc40000000024 */
[----:B--2---:R0:W2:Y:S01]  /*80a0*/  @!P2 LDG.E R19, [R26.64] ;  /* 0x0000000e1a13a981 */ /* 0x0040a2000c1e1900 */
[----:B------:R-:W-:-:S03]  /*80b0*/  LOP3.LUT P2, RZ, R41, 0x400000, RZ, 0xc0, !PT ;  /* 0x0040000029ff7812 */ /* 0x000fc6000784c0ff */
[----:B0-----:R-:W2:Y:S04]  /*80c0*/  LDL.LU.64 R26, [R1+0x768] ;  /* 0x00076800011a7983 */ /* 0x001ea80000300a00 */
[----:B----4-:R0:W4:Y:S04]  /*80d0*/  @!P3 LDG.E R23, [R28.64] ;  /* 0x0000000e1c17b981 */ /* 0x010128000c1e1900 */
[----:B0-----:R-:W2:Y:S01]  /*80e0*/  LDL.LU.64 R28, [R1+0x748] ;  /* 0x00074800011c7983 */ /* 0x001ea20000300a00 */
[----:B------:R-:W-:-:S03]  /*80f0*/  PRMT R6, RZ, 0x7610, R6 ;  /* 0x00007610ff067816 */ /* 0x000fc60000000006 */
[----:B---3--:R0:W3:Y:S02]  /*8100*/  @!P3 LDG.E R22, [R24.64] ;  /* 0x0000000e1816b981 */ /* 0x0080e4000c1e1900 */
[----:B0-----:R-:W-:-:S04]  /*8110*/  @!P2 SHF.R.U32.HI R24, RZ, 0x10, R17 ;  /* 0x00000010ff18a819 */ /* 0x001fc80000011611 */
[----:B------:R-:W-:Y:S02]  /*8120*/  @!P2 PRMT R36, R24, 0x7610, R36 ;  /* 0x000076101824a816 */ /* 0x000fe40000000024 */
[----:B------:R-:W-:-:S04]  /*8130*/  @!P2 SHF.R.U32.HI R24, RZ, 0x10, R3 ;  /* 0x00000010ff18a819 */ /* 0x000fc80000011603 */
[----:B------:R-:W-:-:S05]  /*8140*/  @!P2 PRMT R6, R24, 0x7610, R6 ;  /* 0x000076101806a816 */ /* 0x000fca0000000006 */
[----:B------:R0:W-:Y:S04]  /*8150*/  STL.S16 [R1+0x238], R6 ;  /* 0x0002380601007387 */ /* 0x0001e80000100600 */
[----:B0-----:R-:W3:Y:S01]  /*8160*/  LDL.LU R6, [R1+0x73c] ;  /* 0x00073c0001067983 */ /* 0x001ee20000300800 */
[----:B--2---:R-:W-:-:S04]  /*8170*/  PRMT R29, RZ, 0x7610, R29 ;  /* 0x00007610ff1d7816 */ /* 0x004fc8000000001d */
[----:B------:R-:W-:-:S04]  /*8180*/  PRMT R25, R29, 0x7610, R25 ;  /* 0x000076101d197816 */ /* 0x000fc80000000019 */
[----:B------:R-:W-:Y:S01]  /*8190*/  @!P2 PRMT R25, R3, 0x7610, R25 ;  /* 0x000076100319a816 */ /* 0x000fe20000000019 */
[----:B------:R-:W-:Y:S04]  /*81a0*/  STL.S16 [R1+0x22e], R29 ;  /* 0x00022e1d01007387 */ /* 0x000fe80000100600 */
[----:B------:R0:W-:Y:S01]  /*81b0*/  @!P2 STL.S16 [R1+0x22e], R25 ;  /* 0x00022e190100a387 */ /* 0x0001e20000100600 */
[----:B------:R-:W-:-:S03]  /*81c0*/  @!P0 PRMT R44, R2, 0x7610, R44 ;  /* 0x00007610022c8816 */ /* 0x000fc6000000002c */
[----:B------:R1:W-:Y:S04]  /*81d0*/  STL.S16 [R1+0x244], R4 ;  /* 0x0002440401007387 */ /* 0x0003e80000100600 */
[----:B------:R2:W-:Y:S01]  /*81e0*/  STL.S16 [R1+0x23a], R36 ;  /* 0x00023a2401007387 */ /* 0x0005e20000100600 */
[----:B0-----:R-:W-:-:S03]  /*81f0*/  MOV R25, RZ ;  /* 0x000000ff00197202 */ /* 0x001fc60000000f00 */
[----:B------:R-:W-:Y:S04]  /*8200*/  STL [R1+0x500], R15 ;  /* 0x0005000f01007387 */ /* 0x000fe80000100800 */
[----:B------:R0:W4:Y:S04]  /*8210*/  @!P4 LDG.E R25, [R26.64] ;  /* 0x0000000e1a19c981 */ /* 0x000128000c1e1900 */
[----:B-1----:R-:W4:Y:S01]  /*8220*/  LDL.LU R4, [R1+0x3f0] ;  /* 0x0003f00001047983 */ /* 0x002f220000300800 */
[----:B---3--:R-:W-:-:S03]  /*8230*/  PRMT R6, RZ, 0x7610, R6 ;  /* 0x00007610ff067816 */ /* 0x008fc60000000006 */
[----:B------:R1:W-:Y:S01]  /*8240*/  @!P0 STL.S16 [R1+0x230], R44 ;  /* 0x0002302c01008387 */ /* 0x0003e20000100600 */
[----:B0-----:R-:W-:-:S03]  /*8250*/  PRMT R27, R6, 0x7610, R27 ;  /* 0x00007610061b7816 */ /* 0x001fc6000000001b */
[----:B------:R0:W-:Y:S04]  /*8260*/  STL.S16 [R1+0x216], R6 ;  /* 0x0002160601007387 */ /* 0x0001e80000100600 */
[----:B--2---:R-:W2:Y:S04]  /*8270*/  LDL.LU R36, [R1+0x3ec] ;  /* 0x0003ec0001247983 */ /* 0x004ea80000300800 */
[----:B-1----:R-:W2:Y:S04]  /*8280*/  LDL.LU R44, [R1+0x3f8] ;  /* 0x0003f800012c7983 */ /* 0x002ea80000300800 */
[----:B0-----:R-:W2:Y:S04]  /*8290*/  LDL.LU R6, [R1+0x738] ;  /* 0x0007380001067983 */ /* 0x001ea80000300800 */
[----:B------:R-:W-:Y:S04]  /*82a0*/  STL [R1+0x50c], R15 ;  /* 0x00050c0f01007387 */ /* 0x000fe80000100800 */
[----:B------:R0:W-:Y:S04]  /*82b0*/  STL [R1+0x51c], R15 ;  /* 0x00051c0f01007387 */ /* 0x0001e80000100800 */
        /* <DEDUP_REMOVED lines=42> */
[----:B------:R-:W3:Y:S01]  /*8560*/  LDL.LU R29, [R1+0x740] ;  /* 0x00074000011d7983 */ /* 0x000ee20000300800 */
[----:B--2---:R-:W-:-:S04]  /*8570*/  PRMT R6, RZ, 0x7610, R6 ;  /* 0x00007610ff067816 */ /* 0x004fc80000000006 */
[----:B0-----:R-:W-:Y:S01]  /*8580*/  PRMT R15, R6, 0x7610, R15 ;  /* 0x00007610060f7816 */ /* 0x001fe2000000000f */
[----:B------:R0:W-:Y:S04]  /*8590*/  STL.S16 [R1+0x228], R6 ;  /* 0x0002280601007387 */ /* 0x0001e80000100600 */
[----:B0-----:R-:W2:Y:S01]  /*85a0*/  LDL.LU R6, [R1+0x734] ;  /* 0x0007340001067983 */ /* 0x001ea20000300800 */
[----:B------:R-:W-:Y:S02]  /*85b0*/  PRMT R9, RZ, 0x7610, R9 ;  /* 0x00007610ff097816 */ /* 0x000fe40000000009 */
[----:B----4-:R-:W-:Y:S02]  /*85c0*/  @!P1 SHF.R.U32.HI R26, RZ, 0x10, R4 ;  /* 0x00000010ff1a9819 */ /* 0x010fe40000011604 */
[----:B------:R-:W-:-:S02]  /*85d0*/  LOP3.LUT P0, RZ, R41, 0x100000, RZ, 0xc0, !PT ;  /* 0x0010000029ff7812 */ /* 0x000fc4000780c0ff */
[----:B------:R-:W-:Y:S02]  /*85e0*/  @!P1 PRMT R9, R26, 0x7610, R9 ;  /* 0x000076101a099816 */ /* 0x000fe40000000009 */
[----:B------:R-:W-:Y:S02]  /*85f0*/  @!P1 PRMT R27, R4, 0x7610, R27 ;  /* 0x00007610041b9816 */ /* 0x000fe4000000001b */
[----:B------:R-:W-:Y:S02]  /*8600*/  PRMT R42, RZ, 0x7610, R42 ;  /* 0x00007610ff2a7816 */ /* 0x000fe4000000002a */
[----:B------:R-:W-:Y:S01]  /*8610*/  @!P1 SHF.R.U32.HI R26, RZ, 0x10, R44 ;  /* 0x00000010ff1a9819 */ /* 0x000fe2000001162c */
[----:B------:R0:W-:Y:S03]  /*8620*/  @!P1 STL.S16 [R1+0x216], R27 ;  /* 0x0002161b01009387 */ /* 0x0001e60000100600 */
[----:B------:R-:W-:-:S02]  /*8630*/  @!P1 PRMT R42, R26, 0x7610, R42 ;  /* 0x000076101a2a9816 */ /* 0x000fc4000000002a */
[----:B------:R-:W-:Y:S01]  /*8640*/  PRMT R16, RZ, 0x7610, R16 ;  /* 0x00007610ff107816 */ /* 0x000fe20000000010 */
[----:B0-----:R-:W-:Y:S01]  /*8650*/  CS2R R26, SRZ ;  /* 0x00000000001a7805 */ /* 0x001fe2000001ff00 */
[----:B------:R-:W-:Y:S02]  /*8660*/  PRMT R8, RZ, 0x7610, R8 ;  /* 0x00007610ff087816 */ /* 0x000fe40000000008 */
[----:B------:R-:W-:-:S03]  /*8670*/  PRMT R24, R16, 0x7610, R24 ;  /* 0x0000761010187816 */ /* 0x000fc60000000018 */
[----:B------:R0:W4:Y:S01]  /*8680*/  @!P5 LDG.E R27, [R10.64] ;  /* 0x0000000e0a1bd981 */ /* 0x000122000c1e1900 */
[----:B------:R-:W-:Y:S02]  /*8690*/  @!P1 PRMT R15, R44, 0x7610, R15 ;  /* 0x000076102c0f9816 */ /* 0x000fe4000000000f */
[----:B------:R-:W-:Y:S01]  /*86a0*/  @!P2 PRMT R24, R17, 0x7610, R24 ;  /* 0x000076101118a816 */ /* 0x000fe20000000018 */
[----:B------:R1:W-:Y:S04]  /*86b0*/  STL.S16 [R1+0x22c], R16 ;  /* 0x00022c1001007387 */ /* 0x0003e80000100600 */
[----:B------:R1:W-:Y:S01]  /*86c0*/  STL.S16 [R1+0x22a], R9 ;  /* 0x00022a0901007387 */ /* 0x0003e20000100600 */
[----:B0-----:R-:W-:-:S03]  /*86d0*/  @!P0 SHF.R.U32.HI R10, RZ, 0x10, R36 ;  /* 0x00000010ff0a8819 */ /* 0x001fc60000011624 */
[----:B------:R0:W-:Y:S01]  /*86e0*/  STL.S16 [R1+0x23e], R42 ;  /* 0x00023e2a01007387 */ /* 0x0001e20000100600 */
[----:B------:R-:W-:-:S03]  /*86f0*/  @!P0 PRMT R8, R10, 0x7610, R8 ;  /* 0x000076100a088816 */ /* 0x000fc60000000008 */
[----:B------:R0:W-:Y:S04]  /*8700*/  @!P1 STL.S16 [R1+0x228], R15 ;  /* 0x0002280f01009387 */ /* 0x0001e80000100600 */
[----:B------:R0:W-:Y:S04]  /*8710*/  STL.S16 [R1+0x214], R8 ;  /* 0x0002140801007387 */ /* 0x0001e80000100600 */
[----:B-1----:R-:W3:Y:S04]  /*8720*/  LDL.LU R16, [R1+0x3f4] ;  /* 0x0003f40001107983 */ /* 0x002ee80000300800 */
[----:B------:R-:W-:Y:S04]  /*8730*/  @!P2 STL.S16 [R1+0x22c], R24 ;  /* 0x00022c180100a387 */ /* 0x000fe80000100600 */
[----:B------:R-:W4:Y:S04]  /*8740*/  LDL.LU R9, [R1+0x3e8] ;  /* 0x0003e80001097983 */ /* 0x000f280000300800 */
[----:B0-----:R-:W4:Y:S04]  /*8750*/  LDL.LU R42, [R1+0x3e4] ;  /* 0x0003e400012a7983 */ /* 0x001f280000300800 */
[----:B------:R-:W4:Y:S04]  /*8760*/  LDL.LU R15, [R1+0x3e0] ;  /* 0x0003e000010f7983 */ /* 0x000f280000300800 */
[----:B------:R-:W4:Y:S01]  /*8770*/  LDL.LU R8, [R1+0x3dc] ;  /* 0x0003dc0001087983 */ /* 0x000f220000300800 */
[----:B--2---:R-:W-:-:S02]  /*8780*/  PRMT R6, RZ, 0x7610, R6 ;  /* 0x00007610ff067816 */ /* 0x004fc40000000006 */
[----:B------:R-:W-:Y:S01]  /*8790*/  PRMT R45, RZ, 0x7610, R45 ;  /* 0x00007610ff2d7816 */ /* 0x000fe2000000002d */
[----:B------:R-:W-:Y:S01]  /*87a0*/  STL [R1+0x10], R43 ;  /* 0x0000102b01007387 */ /* 0x000fe20000100800 */
[----:B------:R-:W-:-:S03]  /*87b0*/  PRMT R14, R6, 0x7610, R14 ;  /* 0x00007610060e7816 */ /* 0x000fc6000000000e */
[----:B------:R0:W-:Y:S01]  /*87c0*/  STL.S16 [R1+0x210], R6 ;  /* 0x0002100601007387 */ /* 0x0001e20000100600 */
[----:B------:R-:W-:Y:S02]  /*87d0*/  LOP3.LUT R40, R40, 0xfffffffe, RZ, 0xc0, !PT ;  /* 0xfffffffe28287812 */ /* 0x000fe400078ec0ff */
[----:B------:R-:W-:Y:S01]  /*87e0*/  PRMT R39, RZ, 0x7610, R39 ;  /* 0x00007610ff277816 */ /* 0x000fe20000000027 */
[----:B------:R1:W-:Y:S01]  /*87f0*/  STL [R1+0x110], R35 ;  /* 0x0001102301007387 */ /* 0x0003e20000100800 */
[----:B------:R-:W-:Y:S02]  /*8800*/  PRMT R5, RZ, 0x7610, R5 ;  /* 0x00007610ff057816 */ /* 0x000fe40000000005 */
[----:B------:R-:W-:Y:S01]  /*8810*/  PRMT R37, RZ, 0x7610, R37 ;  /* 0x00007610ff257816 */ /* 0x000fe20000000025 */
[----:B------:R2:W-:Y:S04]  /*8820*/  STL [R1+0x14], R0 ;  /* 0x0000140001007387 */ /* 0x0005e80000100800 */
[----:B0-----:R-:W4:Y:S01]  /*8830*/  LDL.LU R6, [R1+0x730] ;  /* 0x0007300001067983 */ /* 0x001f220000300800 */
[----:B------:R-:W-:-:S02]  /*8840*/  @P3 LOP3.LUT R40, R40, 0x1, RZ, 0xfc, !PT ;  /* 0x0000000128283812 */ /* 0x000fc400078efcff */
[C---:B------:R-:W-:Y:S01]  /*8850*/  LOP3.LUT P3, RZ, R41.reuse, 0x80000, RZ, 0xc0, !PT ;  /* 0x0008000029ff7812 */ /* 0x040fe2000786c0ff */
[----:B------:R-:W4:Y:S01]  /*8860*/  LDL.LU R43, [R1+0x3d0] ;  /* 0x0003d000012b7983 */ /* 0x000f220000300800 */
[----:B------:R-:W-:-:S03]  /*8870*/  LOP3.LUT P1, RZ, R41, 0x40000, RZ, 0xc0, !PT ;  /* 0x0004000029ff7812 */ /* 0x000fc6000782c0ff */
[----:B------:R0:W-:Y:S04]  /*8880*/  STL [R1+0x114], R34 ;  /* 0x0001142201007387 */ /* 0x0001e80000100800 */
[----:B------:R0:W-:Y:S04]  /*8890*/  STL [R1+0x18], R2 ;  /* 0x0000180201007387 */ /* 0x0001e80000100800 */
[----:B------:R0:W-:Y:S04]  /*88a0*/  STL [R1+0x118], R38 ;  /* 0x0001182601007387 */ /* 0x0001e80000100800 */
[----:B------:R0:W4:Y:S01]  /*88b0*/  @!P5 LDG.E R26, [R30.64] ;  /* 0x0000000e1e1ad981 */ /* 0x000122000c1e1900 */
[----:B---3--:R-:W-:-:S03]  /*88c0*/  @!P0 SHF.R.U32.HI R10, RZ, 0x10, R16 ;  /* 0x00000010ff0a8819 */ /* 0x008fc60000011610 */
[----:B-1----:R-:W3:Y:S01]  /*88d0*/  LDL.LU R35, [R1+0x724] ;  /* 0x0007240001237983 */ /* 0x002ee20000300800 */
[----:B------:R-:W-:Y:S02]  /*88e0*/  @!P0 PRMT R14, R36, 0x7610, R14 ;  /* 0x00007610240e8816 */ /* 0x000fe4000000000e */
[----:B------:R-:W-:Y:S01]  /*88f0*/  LOP3.LUT P2, RZ, R41, 0x10000, RZ, 0xc0, !PT ;  /* 0x0001000029ff7812 */ /* 0x000fe2000784c0ff */
[----:B--2---:R-:W2:Y:S01]  /*8900*/  LDL.LU R0, [R1+0x3c8] ;  /* 0x0003c80001007983 */ /* 0x004ea20000300800 */
[----:B----4-:R-:W-:-:S03]  /*8910*/  PRMT R6, RZ, 0x7610, R6 ;  /* 0x00007610ff067816 */ /* 0x010fc60000000006 */
[----:B0-----:R-:W4:Y:S01]  /*8920*/  LDL.LU R34, [R1+0x71c] ;  /* 0x00071c0001227983 */ /* 0x001f220000300800 */
[----:B------:R-:W-:-:S03]  /*8930*/  PRMT R11, R6, 0x7610, R11 ;  /* 0x00007610060b7816 */ /* 0x000fc6000000000b */
[----:B------:R0:W-:Y:S04]  /*8940*/  STL.S16 [R1+0x212], R6 ;  /* 0x0002120601007387 */ /* 0x0001e80000100600 */
[----:B------:R-:W2:Y:S04]  /*8950*/  LDL.LU R2, [R1+0x3c0] ;  /* 0x0003c00001027983 */ /* 0x000ea80000300800 */
[----:B------:R-:W2:Y:S04]  /*8960*/  LDL.LU R38, [R1+0x714] ;  /* 0x0007140001267983 */ /* 0x000ea80000300800 */
[----:B0-----:R-:W2:Y:S01]  /*8970*/  LDL.LU R6, [R1+0x72c] ;  /* 0x00072c0001067983 */ /* 0x001ea20000300800 */
[----:B------:R-:W-:-:S02]  /*8980*/  @!P0 PRMT R11, R16, 0x7610, R11 ;  /* 0x00007610100b8816 */ /* 0x000fc4000000000b */
[----:B------:R-:W-:-:S03]  /*8990*/  @!P0 PRMT R39, R10, 0x7610, R39 ;  /* 0x000076100a278816 */ /* 0x000fc60000000027 */
[----:B------:R0:W-:Y:S02]  /*89a0*/  @!P0 STL.S16 [R1+0x212], R11 ;  /* 0x0002120b01008387 */ /* 0x0001e40000100600 */
[----:B0-----:R-:W-:-:S06]  /*89b0*/  CS2R R10, SRZ ;  /* 0x00000000000a7805 */ /* 0x001fcc000001ff00 */
[----:B------:R0:W3:Y:S04]  /*89c0*/  @!P6 LDG.E R10, [R12.64] ;  /* 0x0000000e0c0ae981 */ /* 0x0000e8000c1e1900 */
[----:B------:R1:W3:Y:S01]  /*89d0*/  @!P6 LDG.E R11, [R32.64] ;  /* 0x0000000e200be981 */ /* 0x0002e2000c1e1900 */
[----:B0-----:R-:W-:Y:S02]  /*89e0*/  @!P3 SHF.R.U32.HI R12, RZ, 0x10, R9 ;  /* 0x00000010ff0cb819 */ /* 0x001fe40000011609 */
[----:B-1----:R-:W-:-:S04]  /*89f0*/  PRMT R33, RZ, 0x7610, R33 ;  /* 0x00007610ff217816 */ /* 0x002fc80000000021 */
[----:B------:R-:W-:Y:S02]  /*8a00*/  @!P3 PRMT R33, R12, 0x7610, R33 ;  /* 0x000076100c21b816 */ /* 0x000fe40000000021 */
[----:B------:R-:W-:-:S04]  /*8a10*/  @!P3 SHF.R.U32.HI R12, RZ, 0x10, R42 ;  /* 0x00000010ff0cb819 */ /* 0x000fc8000001162a */
[----:B------:R-:W-:Y:S02]  /*8a20*/  @!P3 PRMT R45, R12, 0x7610, R45 ;  /* 0x000076100c2db816 */ /* 0x000fe4000000002d */
[----:B------:R-:W-:-:S04]  /*8a30*/  @!P1 SHF.R.U32.HI R12, RZ, 0x10, R15 ;  /* 0x00000010ff0c9819 */ /* 0x000fc8000001160f */
[----:B------:R-:W-:Y:S02]  /*8a40*/  @!P1 PRMT R5, R12, 0x7610, R5 ;  /* 0x000076100c059816 */ /* 0x000fe40000000005 */
[----:B------:R-:W-:Y:S01]  /*8a50*/  @!P1 SHF.R.U32.HI R12, RZ, 0x10, R8 ;  /* 0x00000010ff0c9819 */ /* 0x000fe20000011608 */
[----:B------:R0:W-:Y:S04]  /*8a60*/  STL.S16 [R1+0x246], R39 ;  /* 0x0002462701007387 */ /* 0x0001e80000100600 */
[----:B------:R1:W-:Y:S04]  /*8a70*/  @!P0 STL.S16 [R1+0x210], R14 ;  /* 0x0002100e01008387 */ /* 0x0003e80000100600 */
[----:B0-----:R-:W3:Y:S04]  /*8a80*/  LDL.LU R39, [R1+0x3d8] ;  /* 0x0003d80001277983 */ /* 0x001ee80000300800 */
[----:B-1----:R-:W4:Y:S01]  /*8a90*/  LDL.LU R14, [R1+0x3d4] ;  /* 0x0003d400010e7983 */ /* 0x002f220000300800 */
[----:B--2---:R-:W-:-:S04]  /*8aa0*/  PRMT R6, RZ, 0x7610, R6 ;  /* 0x00007610ff067816 */ /* 0x004fc80000000006 */
[----:B------:R-:W-:-:S05]  /*8ab0*/  @!P1 PRMT R6, R12, 0x7610, R6 ;  /* 0x000076100c069816 */ /* 0x000fca0000000006 */
[----:B------:R0:W-:Y:S04]  /*8ac0*/  STL.S16 [R1+0x24e], R6 ;  /* 0x00024e0601007387 */ /* 0x0001e80000100600 */
[----:B0-----:R-:W2:Y:S01]  /*8ad0*/  LDL.LU R6, [R1+0x728] ;  /* 0x0007280001067983 */ /* 0x001ea20000300800 */
[----:B------:R-:W-:-:S03]  /*8ae0*/  LOP3.LUT P0, RZ, R41, 0x20000, RZ, 0xc0, !PT ;  /* 0x0002000029ff7812 */ /* 0x000fc6000780c0ff */
[----:B------:R0:W-:Y:S04]  /*8af0*/  STL.S16 [R1+0x24c], R5 ;  /* 0x00024c0501007387 */ /* 0x0001e80000100600 */
[----:B0-----:R-:W2:Y:S06]  /*8b00*/  LDL.LU R5, [R1+0x3cc] ;  /* 0x0003cc0001057983 */ /* 0x001eac0000300800 */
[----:B---3--:R-:W-:-:S04]  /*8b10*/  @!P0 SHF.R.U32.HI R12, RZ, 0x10, R39 ;  /* 0x00000010ff0c8819 */ /* 0x008fc80000011627 */
[----:B------:R-:W-:Y:S02]  /*8b20*/  @!P0 PRMT R37, R12, 0x7610, R37 ;  /* 0x000076100c258816 */ /* 0x000fe40000000025 */
[----:B----4-:R-:W-:Y:S02]  /*8b30*/  @!P0 SHF.R.U32.HI R12, RZ, 0x10, R14 ;  /* 0x00000010ff0c8819 */ /* 0x010fe4000001160e */
[----:B--2---:R-:W-:-:S04]  /*8b40*/  PRMT R6, RZ, 0x7610, R6 ;  /* 0x00007610ff067816 */ /* 0x004fc80000000006 */
[----:B------:R-:W-:-:S05]  /*8b50*/  @!P0 PRMT R6, R12, 0x7610, R6 ;  /* 0x000076100c068816 */ /* 0x000fca0000000006 */
[----:B------:R0:W-:Y:S04]  /*8b60*/  STL.S16 [R1+0x252], R6 ;  /* 0x0002520601007387 */ /* 0x0001e80000100600 */
[----:B0-----:R-:W2:Y:S01]  /*8b70*/  LDL.LU R6, [R1+0x720] ;  /* 0x0007200001067983 */ /* 0x001ea20000300800 */
[----:B------:R-:W-:Y:S02]  /*8b80*/  PRMT R35, RZ, 0x7610, R35 ;  /* 0x00007610ff237816 */ /* 0x000fe40000000023 */
[----:B------:R-:W-:-:S04]  /*8b90*/  @!P2 SHF.R.U32.HI R12, RZ, 0x10, R43 ;  /* 0x00000010ff0ca819 */ /* 0x000fc8000001162b */
        /* <DEDUP_REMOVED lines=8> */
[----:B------:R-:W-:Y:S02]  /*8c20*/  PRMT R32, R32, 0x5410, RZ ;  /* 0x0000541020207816 */ /* 0x000fe400000000ff */
[----:B------:R-:W-:Y:S02]  /*8c30*/  PRMT R33, R33, 0x5410, RZ ;  /* 0x0000541021217816 */ /* 0x000fe400000000ff */
[----:B------:R-:W-:Y:S02]  /*8c40*/  @!P3 PRMT R32, R32, 0x5410, R9 ;  /* 0x000054102020b816 */ /* 0x000fe40000000009 */
[----:B------:R-:W-:-:S02]  /*8c50*/  @!P3 PRMT R33, R33, 0x5410, R42 ;  /* 0x000054102121b816 */ /* 0x000fc4000000002a */
[----:B------:R-:W-:Y:S02]  /*8c60*/  LOP3.LUT P3, RZ, R41, 0x8000, RZ, 0xc0, !PT ;  /* 0x0000800029ff7812 */ /* 0x000fe4000786c0ff */
        /* <DEDUP_REMOVED lines=15> */
[----:B------:R-:W-:Y:S01]  /*8d60*/  PRMT R38, RZ, 0x7610, R38 ;  /* 0x00007610ff267816 */ /* 0x000fe20000000026 */
        /* <DEDUP_REMOVED lines=1169> */
[----:B----4-:R-:W-:Y:S02]  /*d680*/  MOV R7, R3 ;  /* 0x0000000300077202 */ /* 0x010fe40000000f00 */
        /* <DEDUP_REMOVED lines=23> */
[----:B0-----:R-:W-:-:S02]  /*d800*/  PRMT R39, RZ, 0x7610, R39 ;  /* 0x00007610ff277816 */ /* 0x001fc40000000027 */
[----:B-1----:R-:W-:Y:S01]  /*d810*/  PRMT R37, RZ, 0x7610, R37 ;  /* 0x00007610ff257816 */ /* 0x002fe20000000025 */
[----:B------:R0:W-:Y:S04]  /*d820*/  STL [R1+0x1e0], R36 ;  /* 0x0001e02401007387 */ /* 0x0001e80000100800 */
[----:B------:R1:W-:Y:S01]  /*d830*/  STL [R1+0xe4], R35 ;  /* 0x0000e42301007387 */ /* 0x0003e20000100800 */
[----:B0-----:R-:W-:Y:S02]  /*d840*/  PRMT R36, RZ, 0x7610, R36 ;  /* 0x00007610ff247816 */ /* 0x001fe40000000024 */
[----:B-1----:R-:W-:Y:S01]  /*d850*/  PRMT R35, RZ, 0x7610, R35 ;  /* 0x00007610ff237816 */ /* 0x002fe20000000023 */
[----:B------:R-:W-:Y:S01]  /*d860*/  STL [R1+0x100], R24 ;  /* 0x0001001801007387 */ /* 0x000fe20000100800 */
[----:B------:R-:W-:-:S03]  /*d870*/  @!P4 PRMT R36, R24, 0x7610, R36 ;  /* 0x000076101824c816 */ /* 0x000fc60000000024 */
[----:B------:R0:W-:Y:S01]  /*d880*/  STL [R1+0xec], R38 ;  /* 0x0000ec2601007387 */ /* 0x0001e20000100800 */
[----:B------:R-:W-:-:S03]  /*d890*/  PRMT R40, RZ, 0x7610, R40 ;  /* 0x00007610ff287816 */ /* 0x000fc60000000028 */
[----:B------:R1:W-:Y:S01]  /*d8a0*/  STL [R1+0xf4], R18 ;  /* 0x0000f41201007387 */ /* 0x0003e20000100800 */
[----:B0-----:R-:W-:-:S03]  /*d8b0*/  PRMT R38, RZ, 0x7610, R38 ;  /* 0x00007610ff267816 */ /* 0x001fc60000000026 */
[----:B------:R0:W-:Y:S01]  /*d8c0*/  STL [R1+0x1f0], R17 ;  /* 0x0001f01101007387 */ /* 0x0001e20000100800 */
[----:B------:R-:W-:-:S03]  /*d8d0*/  @!P3 PRMT R38, R23, 0x7610, R38 ;  /* 0x000076101726b816 */ /* 0x000fc60000000026 */
[----:B------:R-:W-:Y:S01]  /*d8e0*/  STL [R1+0x1fc], R23 ;  /* 0x0001fc1701007387 */ /* 0x000fe20000100800 */
[----:B-1----:R-:W-:Y:S02]  /*d8f0*/  PRMT R18, RZ, 0x7610, R18 ;  /* 0x00007610ff127816 */ /* 0x002fe40000000012 */
[----:B0-----:R-:W-:Y:S01]  /*d900*/  PRMT R17, RZ, 0x7610, R17 ;  /* 0x00007610ff117816 */ /* 0x001fe20000000011 */
[----:B------:R0:W-:Y:S01]  /*d910*/  STL [R1+0xdc], R14 ;  /* 0x0000dc0e01007387 */ /* 0x0001e20000100800 */
[----:B------:R-:W-:Y:S02]  /*d920*/  @!P3 PRMT R40, R22, 0x7610, R40 ;  /* 0x000076101628b816 */ /* 0x000fe40000000028 */
[----:B------:R-:W-:Y:S01]  /*d930*/  @!P6 PRMT R17, R10, 0x7610, R17 ;  /* 0x000076100a11e816 */ /* 0x000fe20000000011 */
[----:B------:R1:W-:Y:S04]  /*d940*/  STL [R1+0x1dc], R15 ;  /* 0x0001dc0f01007387 */ /* 0x0003e80000100800 */
[----:B------:R4:W-:Y:S01]  /*d950*/  STL [R1+0x1e4], R34 ;  /* 0x0001e42201007387 */ /* 0x0009e20000100800 */
[----:B0-----:R-:W-:-:S03]  /*d960*/  PRMT R14, RZ, 0x7610, R14 ;  /* 0x00007610ff0e7816 */ /* 0x001fc6000000000e */
[----:B------:R0:W-:Y:S01]  /*d970*/  STL [R1+0xf0], R16 ;  /* 0x0000f01001007387 */ /* 0x0001e20000100800 */
[----:B-1----:R-:W-:-:S03]  /*d980*/  PRMT R15, RZ, 0x7610, R15 ;  /* 0x00007610ff0f7816 */ /* 0x002fc6000000000f */
[----:B------:R-:W-:Y:S01]  /*d990*/  STL [R1+0xf8], R19 ;  /* 0x0000f81301007387 */ /* 0x000fe20000100800 */
[----:B----4-:R-:W-:-:S03]  /*d9a0*/  PRMT R34, RZ, 0x7610, R34 ;  /* 0x00007610ff227816 */ /* 0x010fc60000000022 */
[----:B------:R-:W-:Y:S01]  /*d9b0*/  STL [R1+0xfc], R22 ;  /* 0x0000fc1601007387 */ /* 0x000fe20000100800 */
[----:B0-----:R-:W-:-:S03]  /*d9c0*/  PRMT R16, RZ, 0x7610, R16 ;  /* 0x00007610ff107816 */ /* 0x001fc60000000010 */
[----:B------:R-:W-:Y:S04]  /*d9d0*/  STL [R1+0x104], R26 ;  /* 0x0001041a01007387 */ /* 0x000fe80000100800 */
[----:B------:R-:W-:Y:S01]  /*d9e0*/  STL [R1+0x108], R10 ;  /* 0x0001080a01007387 */ /* 0x000fe20000100800 */
[----:B------:R-:W-:Y:S02]  /*d9f0*/  @!P4 PRMT R34, R25, 0x7610, R34 ;  /* 0x000076101922c816 */ /* 0x000fe40000000022 */
[----:B------:R-:W-:Y:S01]  /*da00*/  @!P6 PRMT R15, R11, 0x7610, R15 ;  /* 0x000076100b0fe816 */ /* 0x000fe2000000000f */
[----:B------:R0:W-:Y:S04]  /*da10*/  STL [R1+0x1f4], R20 ;  /* 0x0001f41401007387 */ /* 0x0001e80000100800 */
[----:B------:R1:W-:Y:S01]  /*da20*/  STL [R1+0x1f8], R21 ;  /* 0x0001f81501007387 */ /* 0x0003e20000100800 */
[----:B0-----:R-:W-:-:S02]  /*da30*/  PRMT R20, RZ, 0x7610, R20 ;  /* 0x00007610ff147816 */ /* 0x001fc40000000014 */
[----:B-1----:R-:W-:Y:S01]  /*da40*/  PRMT R21, RZ, 0x7610, R21 ;  /* 0x00007610ff157816 */ /* 0x002fe20000000015 */
        /* <DEDUP_REMOVED lines=21> */
[----:B------:R-:W-:Y:S02]  /*dba0*/  FSETP.GTU.FTZ.AND P2, PT, R6, RZ, PT ;  /* 0x000000ff0600720b */ /* 0x000fe40003f5c000 */
[----:B------:R-:W-:-:S11]  /*dbb0*/  @!P3 SHF.R.U32.HI R7, RZ, 0x10, R22 ;  /* 0x00000010ff07b819 */ /* 0x000fd60000011616 */
[----:B------:R-:W-:Y:S01]  /*dbc0*/  VOTEU.ANY UP0, P2 ;  /* 0x00000000003f7886 */ /* 0x000fe20001000100 */
[----:B------:R-:W-:Y:S02]  /*dbd0*/  PLOP3.LUT P2, PT, PT, PT, UP0, 0x80, 0x0 ;  /* 0x000000000000781c */ /* 0x000fe40003f4f008 */
[----:B------:R-:W-:Y:S02]  /*dbe0*/  @!P3 PRMT R39, R7, 0x7610, R39 ;  /* 0x000076100727b816 */ /* 0x000fe40000000027 */
[----:B------:R-:W-:-:S09]  /*dbf0*/  @!P3 SHF.R.U32.HI R7, RZ, 0x10, R23 ;  /* 0x00000010ff07b819 */ /* 0x000fd20000011617 */
[----:B------:R-:W-:Y:S01]  /*dc00*/  @P2 FADD.FTZ R6, R6, c[0x0][0x1a0] ;  /* 0x0000680006062621 */ /* 0x000fe20000010000 */
[----:B------:R-:W-:Y:S02]  /*dc10*/  @!P3 PRMT R37, R7, 0x7610, R37 ;  /* 0x000076100725b816 */ /* 0x000fe40000000025 */
[----:B------:R-:W-:-:S03]  /*dc20*/  @!P4 SHF.R.U32.HI R7, RZ, 0x10, R24 ;  /* 0x00000010ff07c819 */ /* 0x000fc60000011618 */
[----:B------:R-:W0:Y:S01]  /*dc30*/  @P2 MUFU.RSQ R6, R6 ;  /* 0x0000000600062308 */ /* 0x000e220000001400 */
[----:B------:R-:W-:Y:S02]  /*dc40*/  @!P4 PRMT R35, R7, 0x7610, R35 ;  /* 0x000076100723c816 */ /* 0x000fe40000000023 */
[----:B------:R-:W-:Y:S02]  /*dc50*/  PRMT R24, RZ, 0x7610, R24 ;  /* 0x00007610ff187816 */ /* 0x000fe40000000018 */
[----:B------:R-:W-:Y:S02]  /*dc60*/  @!P4 SHF.R.U32.HI R7, RZ, 0x10, R25 ;  /* 0x00000010ff07c819 */ /* 0x000fe40000011619 */
[----:B------:R-:W-:Y:S02]  /*dc70*/  PRMT R23, RZ, 0x7610, R23 ;  /* 0x00007610ff177816 */ /* 0x000fe40000000017 */
[----:B------:R-:W-:Y:S02]  /*dc80*/  @!P4 PRMT R24, R7, 0x7610, R24 ;  /* 0x000076100718c816 */ /* 0x000fe40000000018 */
[----:B------:R-:W-:-:S02]  /*dc90*/  @!P5 SHF.R.U32.HI R7, RZ, 0x10, R27 ;  /* 0x00000010ff07d819 */ /* 0x000fc4000001161b */
[----:B------:R-:W-:Y:S02]  /*dca0*/  @!P5 PRMT R23, R26, 0x7610, R23 ;  /* 0x000076101a17d816 */ /* 0x000fe40000000017 */
[----:B------:R-:W-:Y:S01]  /*dcb0*/  @!P5 PRMT R18, R7, 0x7610, R18 ;  /* 0x000076100712d816 */ /* 0x000fe20000000012 */
[----:B0-----:R0:W1:Y:S01]  /*dcc0*/  @P2 R2UR UR4, R6 ;  /* 0x00000000060423c2 */ /* 0x00106200000e0000 */
[----:B------:R-:W-:Y:S02]  /*dcd0*/  @!P6 SHF.R.U32.HI R7, RZ, 0x10, R10 ;  /* 0x00000010ff07e819 */ /* 0x000fe4000001160a */
[----:B------:R-:W-:Y:S02]  /*dce0*/  PRMT R22, RZ, 0x7610, R22 ;  /* 0x00007610ff167816 */ /* 0x000fe40000000016 */
[----:B------:R-:W-:Y:S02]  /*dcf0*/  @!P5 SHF.R.U32.HI R26, RZ, 0x10, R26 ;  /* 0x00000010ff1ad819 */ /* 0x000fe4000001161a */
[----:B------:R-:W-:-:S02]  /*dd00*/  PRMT R19, RZ, 0x7610, R19 ;  /* 0x00007610ff137816 */ /* 0x000fc40000000013 */
[----:B0-----:R-:W-:Y:S02]  /*dd10*/  @!P6 SHF.R.U32.HI R6, RZ, 0x10, R11 ;  /* 0x00000010ff06e819 */ /* 0x001fe4000001160b */
[----:B------:R-:W-:Y:S02]  /*dd20*/  PRMT R10, RZ, 0x7610, R10 ;  /* 0x00007610ff0a7816 */ /* 0x000fe4000000000a */
[----:B------:R-:W-:Y:S02]  /*dd30*/  @!P5 PRMT R22, R26, 0x7610, R22 ;  /* 0x000076101a16d816 */ /* 0x000fe40000000016 */
[----:B------:R-:W-:Y:S02]  /*dd40*/  @!P5 PRMT R19, R27, 0x7610, R19 ;  /* 0x000076101b13d816 */ /* 0x000fe40000000013 */
[----:B------:R-:W-:Y:S02]  /*dd50*/  @!P6 PRMT R16, R7, 0x7610, R16 ;  /* 0x000076100710e816 */ /* 0x000fe40000000010 */
[----:B------:R-:W-:-:S02]  /*dd60*/  @!P6 PRMT R14, R6, 0x7610, R14 ;  /* 0x00007610060ee816 */ /* 0x000fc4000000000e */
        /* <DEDUP_REMOVED lines=32> */
[----:B0-----:R-:W-:-:S05]  /*df70*/  MOV R6, 0x4 ;  /* 0x0000000400067802 */ /* 0x001fca0000000f00 */
[----:B------:R-:W-:-:S06]  /*df80*/  IMAD.WIDE R6, R10, R6, c[0x0][0x188] ;  /* 0x000062000a067625 */ /* 0x000fcc00078e0206 */
[----:B------:R-:W5:Y:S02]  /*df90*/  LDG.E.64 R6, [R6.64] ;  /* 0x0000000e06067981 */ /* 0x000f64000c1e1b00 */
.L_x_1490:
[----:B------:R-:W-:Y:S05]  /*dfa0*/  BSYNC B0 ;  /* 0x0000000000007941 */ /* 0x000fea0003800000 */
.L_x_1489:
[----:B------:R-:W2:Y:S02]  /*dfb0*/  LDL.S16 R10, [R1+0x258] ;  /* 0x00025800010a7983 */ /* 0x000ea40000100600 */
[----:B--2---:R-:W-:Y:S02]  /*dfc0*/  PRMT R26, R10, 0x7610, R26 ;  /* 0x000076100a1a7816 */ /* 0x004fe4000000001a */
[----:B------:R-:W2:Y:S01]  /*dfd0*/  LDL.S16 R10, [R1+0x25e] ;  /* 0x00025e00010a7983 */ /* 0x000ea20000100600 */
[----:B------:R-:W-:Y:S02]  /*dfe0*/  PRMT R18, R21, 0x7610, R18 ;  /* 0x0000761015127816 */ /* 0x000fe40000000012 */
[----:B------:R-:W-:Y:S02]  /*dff0*/  PRMT R25, R26, 0x7610, R25 ;  /* 0x000076101a197816 */ /* 0x000fe40000000019 */
[----:B--2---:R-:W-:Y:S02]  /*e000*/  PRMT R24, R10, 0x7610, R24 ;  /* 0x000076100a187816 */ /* 0x004fe40000000018 */
[----:B------:R-:W2:Y:S01]  /*e010*/  LDL.LU.S16 R10, [R1+0x25a] ;  /* 0x00025a00010a7983 */ /* 0x000ea20000300600 */
[----:B------:R-:W-:-:S02]  /*e020*/  @!P0 PRMT R18, R12, 0x7610, R18 ;  /* 0x000076100c128816 */ /* 0x000fc40000000012 */
[----:B------:R-:W-:Y:S01]  /*e030*/  PRMT R23, R25, 0x7610, R23 ;  /* 0x0000761019177816 */ /* 0x000fe20000000017 */
[----:B------:R-:W-:Y:S01]  /*e040*/  ULDC.U8 UR19, c[0x0][0x1f4] ;  /* 0x00007d0000137ab9 */ /* 0x000fe20000000000 */
[----:B------:R-:W-:Y:S02]  /*e050*/  PRMT R22, R24, 0x7610, R22 ;  /* 0x0000761018167816 */ /* 0x000fe40000000016 */
[----:B--2---:R-:W-:Y:S02]  /*e060*/  PRMT R19, R10, 0x7610, R19 ;  /* 0x000076100a137816 */ /* 0x004fe40000000013 */
[----:B------:R-:W2:Y:S01]  /*e070*/  LDL.LU.S16 R10, [R1+0x25c] ;  /* 0x00025c00010a7983 */ /* 0x000ea20000300600 */
[----:B------:R-:W-:Y:S02]  /*e080*/  PRMT R11, R23, 0x7610, R11 ;  /* 0x00007610170b7816 */ /* 0x000fe4000000000b */
[----:B------:R-:W-:Y:S01]  /*e090*/  ISETP.NE.AND P2, PT, RZ, UR19, PT ;  /* 0x00000013ff007c0c */ /* 0x000fe2000bf45270 */
[----:B------:R-:W-:Y:S01]  /*e0a0*/  @!P0 STL.S16 [R1+0x45c], R18 ;  /* 0x00045c1201008387 */ /* 0x000fe20000100600 */
[----:B------:R-:W-:Y:S01]  /*e0b0*/  PRMT R14, R22, 0x7610, R14 ;  /* 0x00007610160e7816 */ /* 0x000fe2000000000e */
[----:B------:R-:W-:Y:S01]  /*e0c0*/  HADD2.F32 R11, -RZ, R11.H0_H0 ;  /* 0x2000000bff0b7230 */ /* 0x000fe20000004100 */
[----:B------:R-:W-:-:S02]  /*e0d0*/  PRMT R15, R20, 0x7610, R15 ;  /* 0x00007610140f7816 */ /* 0x000fc4000000000f */
[----:B------:R-:W-:Y:S01]  /*e0e0*/  PRMT R17, R19, 0x7610, R17 ;  /* 0x0000761013117816 */ /* 0x000fe20000000011 */
[----:B------:R-:W-:Y:S01]  /*e0f0*/  HADD2.F32 R14, -RZ, R14.H0_H0 ;  /* 0x2000000eff0e7230 */ /* 0x000fe20000004100 */
[----:B------:R-:W-:Y:S01]  /*e100*/  FADD.FTZ R11, R11, -UR9 ;  /* 0x800000090b0b7e21 */ /* 0x000fe20008010000 */
[----:B--2---:R-:W-:Y:S02]  /*e110*/  PRMT R16, R10, 0x7610, R16 ;  /* 0x000076100a107816 */ /* 0x004fe40000000010 */
[----:B------:R-:W-:Y:S01]  /*e120*/  @!P0 SHF.R.U32.HI R10, RZ, 0x10, R12 ;  /* 0x00000010ff0a8819 */ /* 0x000fe2000001160c */
[----:B------:R-:W-:-:S03]  /*e130*/  FMUL.FTZ R12, R11, UR5 ;  /* 0x000000050b0c7c20 */ /* 0x000fc60008410000 */
[----:B------:R-:W-:Y:S01]  /*e140*/  @!P0 PRMT R15, R10, 0x7610, R15 ;  /* 0x000076100a0f8816 */ /* 0x000fe2000000000f */
[----:B------:R-:W-:-:S04]  /*e150*/  HADD2.F32 R10, -RZ, R17.H0_H0 ;  /* 0x20000011ff0a7230 */ /* 0x000fc80000004100 */
[----:B------:R0:W-:Y:S02]  /*e160*/  @!P0 STL.S16 [R1+0x45e], R15 ;  /* 0x00045e0f01008387 */ /* 0x0001e40000100600 */
[----:B0-----:R-:W-:Y:S01]  /*e170*/  FADD.FTZ R15, R14, -UR9 ;  /* 0x800000090e0f7e21 */ /* 0x001fe20008010000 */
[----:B------:R-:W-:-:S03]  /*e180*/  HADD2.F32 R14, -RZ, R16.H0_H0 ;  /* 0x20000010ff0e7230 */ /* 0x000fc60000004100 */
[----:B------:R-:W-:Y:S01]  /*e190*/  FMUL.FTZ R11, R15, UR5 ;  /* 0x000000050f0b7c20 */ /* 0x000fe20008410000 */
[----:B------:R-:W-:Y:S05]  /*e1a0*/  @!P2 BRA `(.L_x_1491) ;  /* 0x000001200000a947 */ /* 0x000fea0003800000 */
[----:B-----5:R-:W-:-:S04]  /*e1b0*/  FFMA.FTZ R15, R12, R6, R8 ;  /* 0x000000060c0f7223 */ /* 0x020fc80000010008 */
        /* <DEDUP_REMOVED lines=17> */
.L_x_1491:
        /* <DEDUP_REMOVED lines=10> */
[----:B------:R-:W-:Y:S02]  /*e370*/  PRMT R17, R22, 0x7610, R17 ;  /* 0x0000761016117816 */ /* 0x000fe40000000011 */
[----:B------:R-:W-:Y:S02]  /*e380*/  PRMT R16, R21, 0x7610, R16 ;  /* 0x0000761015107816 */ /* 0x000fe40000000010 */
[----:B------:R-:W-:Y:S01]  /*e390*/  PRMT R20, R19, 0x7610, R20 ;  /* 0x0000761013147816 */ /* 0x000fe20000000014 */
[----:B------:R-:W-:Y:S01]  /*e3a0*/  HADD2.F32 R19, -RZ, R17.H0_H0 ;  /* 0x20000011ff137230 */ /* 0x000fe20000004100 */
[----:B-----5:R-:W-:Y:S01]  /*e3b0*/  FMUL.FTZ R17, R14, R7 ;  /* 0x000000070e117220 */ /* 0x020fe20000410000 */
[----:B------:R-:W-:-:S03]  /*e3c0*/  HADD2.F32 R16, -RZ, R16.H0_H0 ;  /* 0x20000010ff107230 */ /* 0x000fc60000004100 */
[----:B------:R-:W-:Y:S02]  /*e3d0*/  FADD.FTZ R19, R19, -UR9 ;  /* 0x8000000913137e21 */ /* 0x000fe40008010000 */
[----:B------:R-:W-:Y:S02]  /*e3e0*/  FADD.FTZ R16, R16, -UR9 ;  /* 0x8000000910107e21 */ /* 0x000fe40008010000 */
[----:B------:R-:W-:Y:S02]  /*e3f0*/  FMUL.FTZ R19, R19, UR5 ;  /* 0x0000000513137c20 */ /* 0x000fe40008410000 */
[----:B------:R-:W-:Y:S01]  /*e400*/  FMUL.FTZ R16, R16, UR5 ;  /* 0x0000000510107c20 */ /* 0x000fe20008410000 */
[----:B--2---:R-:W-:Y:S01]  /*e410*/  PRMT R18, R15, 0x7610, R18 ;  /* 0x000076100f127816 */ /* 0x004fe20000000012 */
[----:B------:R-:W-:-:S04]  /*e420*/  FMUL.FTZ R15, R10, R6 ;  /* 0x000000060a0f7220 */ /* 0x000fc80000410000 */
[C---:B------:R-:W-:Y:S01]  /*e430*/  FFMA.FTZ R15, R12.reuse, R15, RZ ;  /* 0x0000000f0c0f7223 */ /* 0x040fe200000100ff */
[----:B------:R-:W-:Y:S01]  /*e440*/  HADD2.F32 R18, -RZ, R18.H0_H0 ;  /* 0x20000012ff127230 */ /* 0x000fe20000004100 */
[----:B------:R-:W-:Y:S02]  /*e450*/  FFMA.FTZ R12, R12, R10, RZ ;  /* 0x0000000a0c0c7223 */ /* 0x000fe400000100ff */
[----:B------:R-:W-:Y:S01]  /*e460*/  FFMA.FTZ R15, R11, R17, R15 ;  /* 0x000000110b0f7223 */ /* 0x000fe2000001000f */
[----:B------:R-:W-:Y:S01]  /*e470*/  HADD2.F32 R17, -RZ, R20.H0_H0 ;  /* 0x20000014ff117230 */ /* 0x000fe20000004100 */
        /* <DEDUP_REMOVED lines=19> */
.L_x_1492:
[----:B------:R-:W2:Y:S02]  /*e5b0*/  LDL.LU.S16 R20, [R1+0x230] ;  /* 0x0002300001147983 */ /* 0x000ea40000300600 */
        /* <DEDUP_REMOVED lines=16> */
[----:B------:R-:W-:-:S04]  /*e6c0*/  FMUL.FTZ R20, R17, R6 ;  /* 0x0000000611147220 */ /* 0x000fc80000410000 */
[----:B------:R-:W-:Y:S02]  /*e6d0*/  FFMA.FTZ R15, R19, R20, R15 ;  /* 0x00000014130f7223 */ /* 0x000fe4000001000f */
[----:B------:R-:W-:Y:S02]  /*e6e0*/  FADD.FTZ R19, RZ, R10 ;  /* 0x0000000aff137221 */ /* 0x000fe40000010000 */
[----:B------:R-:W-:Y:S02]  /*e6f0*/  FFMA.FTZ R10, R10, R6, RZ ;  /* 0x000000060a0a7223 */ /* 0x000fe400000100ff */
[----:B------:R-:W-:Y:S02]  /*e700*/  FADD.FTZ R17, R19, R17 ;  /* 0x0000001113117221 */ /* 0x000fe40000010000 */
[----:B------:R-:W-:Y:S02]  /*e710*/  FFMA.FTZ R10, R14, R7, R10 ;  /* 0x000000070e0a7223 */ /* 0x000fe4000001000a */
[----:B------:R-:W-:-:S02]  /*e720*/  FADD.FTZ R14, RZ, R14 ;  /* 0x0000000eff0e7221 */ /* 0x000fc40000010000 */
[----:B------:R-:W-:Y:S02]  /*e730*/  FMUL.FTZ R19, R18, R7 ;  /* 0x0000000712137220 */ /* 0x000fe40000410000 */
[----:B------:R-:W-:Y:S01]  /*e740*/  FADD.FTZ R14, R14, R18 ;  /* 0x000000120e0e7221 */ /* 0x000fe20000010000 */
[----:B------:R-:W-:Y:S01]  /*e750*/  HADD2.F32 R18, -RZ, R23.H0_H0 ;  /* 0x20000017ff127230 */ /* 0x000fe20000004100 */
[----:B------:R-:W-:Y:S01]  /*e760*/  FFMA.FTZ R15, R16, R19, R15 ;  /* 0x00000013100f7223 */ /* 0x000fe2000001000f */
[----:B------:R-:W-:Y:S01]  /*e770*/  HADD2.F32 R16, -RZ, R24.H0_H0 ;  /* 0x20000018ff107230 */ /* 0x000fe20000004100 */
[----:B------:R-:W-:Y:S01]  /*e780*/  FADD.FTZ R10, R10, R20 ;  /* 0x000000140a0a7221 */ /* 0x000fe20000010000 */
[----:B------:R-:W-:Y:S01]  /*e790*/  HADD2.F32 R20, -RZ, R21.H0_H0 ;  /* 0x20000015ff147230 */ /* 0x000fe20000004100 */
[----:B------:R-:W-:Y:S02]  /*e7a0*/  FADD.FTZ R18, R18, -UR9 ;  /* 0x8000000912127e21 */ /* 0x000fe40008010000 */
[----:B------:R-:W-:-:S02]  /*e7b0*/  FADD.FTZ R16, R16, -UR9 ;  /* 0x8000000910107e21 */ /* 0x000fc40008010000 */
[----:B------:R-:W-:Y:S01]  /*e7c0*/  FADD.FTZ R10, R19, R10 ;  /* 0x0000000a130a7221 */ /* 0x000fe20000010000 */
[----:B------:R-:W-:Y:S01]  /*e7d0*/  HADD2.F32 R19, -RZ, R22.H0_H0 ;  /* 0x20000016ff137230 */ /* 0x000fe20000004100 */
        /* <DEDUP_REMOVED lines=21> */
.L_x_1493:
        /* <DEDUP_REMOVED lines=14> */
[----:B------:R-:W-:Y:S01]  /*ea10*/  PRMT R24, R26, 0x7610, R24 ;  /* 0x000076101a187816 */ /* 0x000fe20000000018 */
[----:B------:R-:W-:Y:S01]  /*ea20*/  FFMA.FTZ R11, R18, R20, R11 ;  /* 0x00000014120b7223 */ /* 0x000fe2000001000b */
[----:B--2---:R-:W-:Y:S01]  /*ea30*/  PRMT R23, R21, 0x7610, R23 ;  /* 0x0000761015177816 */ /* 0x004fe20000000017 */
[----:B------:R-:W-:Y:S01]  /*ea40*/  FMUL.FTZ R21, R19, R6 ;  /* 0x0000000613157220 */ /* 0x000fe20000410000 */
[----:B------:R-:W-:-:S03]  /*ea50*/  HADD2.F32 R19, -RZ, R25.H0_H0 ;  /* 0x20000019ff137230 */ /* 0x000fc60000004100 */
[----:B------:R-:W-:Y:S02]  /*ea60*/  FFMA.FTZ R15, R16, R21, R15 ;  /* 0x00000015100f7223 */ /* 0x000fe4000001000f */
[----:B------:R-:W-:Y:S01]  /*ea70*/  FADD.FTZ R10, R10, R21 ;  /* 0x000000150a0a7221 */ /* 0x000fe20000010000 */
[----:B------:R-:W-:Y:S01]  /*ea80*/  HADD2.F32 R21, -RZ, R22.H0_H0 ;  /* 0x20000016ff157230 */ /* 0x000fe20000004100 */
[----:B------:R-:W-:Y:S02]  /*ea90*/  FMUL.FTZ R16, R20, R7 ;  /* 0x0000000714107220 */ /* 0x000fe40000410000 */
[----:B------:R-:W-:Y:S02]  /*eaa0*/  FADD.FTZ R19, R19, -UR9 ;  /* 0x8000000913137e21 */ /* 0x000fe40008010000 */
[----:B------:R-:W-:Y:S02]  /*eab0*/  FADD.FTZ R22, R21, -UR9 ;  /* 0x8000000915167e21 */ /* 0x000fe40008010000 */
[----:B------:R-:W-:Y:S01]  /*eac0*/  FFMA.FTZ R15, R18, R16, R15 ;  /* 0x00000010120f7223 */ /* 0x000fe2000001000f */
[----:B------:R-:W-:Y:S01]  /*ead0*/  HADD2.F32 R18, -RZ, R23.H0_H0 ;  /* 0x20000017ff127230 */ /* 0x000fe20000004100 */
[----:B------:R-:W-:Y:S01]  /*eae0*/  FADD.FTZ R10, R16, R10 ;  /* 0x0000000a100a7221 */ /* 0x000fe20000010000 */
[----:B------:R-:W-:Y:S01]  /*eaf0*/  HADD2.F32 R16, -RZ, R24.H0_H0 ;  /* 0x20000018ff107230 */ /* 0x000fe20000004100 */
        /* <DEDUP_REMOVED lines=21> */
.L_x_1494:
        /* <DEDUP_REMOVED lines=14> */
[----:B------:R-:W-:Y:S01]  /*ed30*/  PRMT R26, R24, 0x7610, R26 ;  /* 0x00007610181a7816 */ /* 0x000fe2000000001a */
[----:B------:R-:W-:Y:S01]  /*ed40*/  FMUL.FTZ R24, R18, R7 ;  /* 0x0000000712187220 */ /* 0x000fe20000410000 */
[----:B------:R-:W-:Y:S01]  /*ed50*/  HADD2.F32 R20, -RZ, R27.H0_H0 ;  /* 0x2000001bff147230 */ /* 0x000fe20000004100 */
[----:B--2---:R-:W-:Y:S01]  /*ed60*/  PRMT R25, R22, 0x7610, R25 ;  /* 0x0000761016197816 */ /* 0x004fe20000000019 */
[----:B------:R-:W-:-:S04]  /*ed70*/  FMUL.FTZ R22, R16, R6 ;  /* 0x0000000610167220 */ /* 0x000fc80000410000 */
[----:B------:R-:W-:Y:S01]  /*ed80*/  FFMA.FTZ R15, R21, R22, R15 ;  /* 0x00000016150f7223 */ /* 0x000fe2000001000f */
[----:B------:R-:W-:Y:S01]  /*ed90*/  HADD2.F32 R21, -RZ, R23.H0_H0 ;  /* 0x20000017ff157230 */ /* 0x000fe20000004100 */
[----:B------:R-:W-:Y:S02]  /*eda0*/  FADD.FTZ R10, R10, R22 ;  /* 0x000000160a0a7221 */ /* 0x000fe40000010000 */
[----:B------:R-:W-:Y:S01]  /*edb0*/  FFMA.FTZ R22, R19, R24, R15 ;  /* 0x0000001813167223 */ /* 0x000fe2000001000f */
[----:B------:R-:W-:Y:S01]  /*edc0*/  HADD2.F32 R15, -RZ, R25.H0_H0 ;  /* 0x20000019ff0f7230 */ /* 0x000fe20000004100 */
[----:B------:R-:W-:Y:S02]  /*edd0*/  FADD.FTZ R24, R24, R10 ;  /* 0x0000000a18187221 */ /* 0x000fe40000010000 */
[----:B------:R-:W-:Y:S01]  /*ede0*/  FADD.FTZ R10, R20, -UR9 ;  /* 0x80000009140a7e21 */ /* 0x000fe20008010000 */
        /* <DEDUP_REMOVED lines=23> */
.L_x_1495:
        /* <DEDUP_REMOVED lines=14> */
[----:B------:R-:W-:Y:S01]  /*f040*/  PRMT R35, R25, 0x7610, R35 ;  /* 0x0000761019237816 */ /* 0x000fe20000000023 */
[----:B------:R-:W-:-:S02]  /*f050*/  FMUL.FTZ R25, R20, R6 ;  /* 0x0000000614197220 */ /* 0x000fc40000410000 */
[----:B------:R-:W-:Y:S02]  /*f060*/  HADD2.F32 R17, -RZ, R26.H0_H0 ;  /* 0x2000001aff117230 */ /* 0x000fe40000004100 */
[----:B------:R-:W-:Y:S02]  /*f070*/  FFMA.FTZ R22, R21, R25, R22 ;  /* 0x0000001915167223 */ /* 0x000fe40000010016 */
[----:B------:R-:W-:Y:S02]  /*f080*/  FADD.FTZ R24, R24, R25 ;  /* 0x0000001918187221 */ /* 0x000fe40000010000 */
[----:B------:R-:W-:Y:S02]  /*f090*/  FFMA.FTZ R26, R10, R27, R22 ;  /* 0x0000001b0a1a7223 */ /* 0x000fe40000010016 */
[----:B------:R-:W-:Y:S01]  /*f0a0*/  FADD.FTZ R27, R27, R24 ;  /* 0x000000181b1b7221 */ /* 0x000fe20000010000 */
[----:B--2---:R-:W-:Y:S01]  /*f0b0*/  PRMT R34, R23, 0x7610, R34 ;  /* 0x0000761017227816 */ /* 0x004fe20000000022 */
[----:B------:R-:W-:Y:S01]  /*f0c0*/  FFMA.FTZ R23, R19, R18, R11 ;  /* 0x0000001213177223 */ /* 0x000fe2000001000b */
[----:B------:R-:W-:Y:S01]  /*f0d0*/  HADD2.F32 R11, -RZ, R36.H0_H0 ;  /* 0x20000024ff0b7230 */ /* 0x000fe20000004100 */
[----:B------:R-:W-:Y:S01]  /*f0e0*/  FADD.FTZ R19, R17, -UR9 ;  /* 0x8000000911137e21 */ /* 0x000fe20008010000 */
[----:B------:R-:W-:-:S03]  /*f0f0*/  HADD2.F32 R17, -RZ, R35.H0_H0 ;  /* 0x20000023ff117230 */ /* 0x000fc60000004100 */
[----:B------:R-:W-:Y:S01]  /*f100*/  FADD.FTZ R22, R11, -UR9 ;  /* 0x800000090b167e21 */ /* 0x000fe20008010000 */
        /* <DEDUP_REMOVED lines=22> */
.L_x_1496:
[----:B------:R-:W-:Y:S02]  /*f270*/  FMUL.FTZ R34, R17, R6 ;  /* 0x0000000611227220 */ /* 0x000fe40000410000 */
[----:B------:R-:W-:Y:S02]  /*f280*/  FADD.FTZ R24, R14, R18 ;  /* 0x000000120e187221 */ /* 0x000fe40000010000 */
[----:B------:R-:W-:Y:S01]  /*f290*/  FFMA.FTZ R25, R21, R20, R12 ;  /* 0x0000001415197223 */ /* 0x000fe2000001000c */
[----:B------:R-:W-:Y:S01]  /*f2a0*/  HADD2.F32 R12, -RZ, R32.H1_H1 ;  /* 0x30000020ff0c7230 */ /* 0x000fe20000004100 */
[----:B------:R-:W-:Y:S01]  /*f2b0*/  FFMA.FTZ R18, R22, R34, R26 ;  /* 0x0000002216127223 */ /* 0x000fe2000001001a */
[--C-:B------:R-:W-:Y:S01]  /*f2c0*/  HADD2.F32 R21, -RZ, R33.reuse.H0_H0 ;  /* 0x20000021ff157230 */ /* 0x100fe20000004100 */
[----:B------:R-:W-:Y:S01]  /*f2d0*/  FADD.FTZ R26, R27, R34 ;  /* 0x000000221b1a7221 */ /* 0x000fe20000010000 */
[----:B------:R-:W-:Y:S01]  /*f2e0*/  HADD2.F32 R33, -RZ, R33.H1_H1 ;  /* 0x30000021ff217230 */ /* 0x000fe20000004100 */
[----:B------:R-:W-:-:S02]  /*f2f0*/  FMUL.FTZ R14, R11, R7 ;  /* 0x000000070b0e7220 */ /* 0x000fc40000410000 */
[----:B------:R-:W-:Y:S02]  /*f300*/  FADD.FTZ R27, R21, -UR9 ;  /* 0x80000009151b7e21 */ /* 0x000fe40008010000 */
[----:B------:R-:W-:Y:S02]  /*f310*/  FFMA.FTZ R18, R19, R14, R18 ;  /* 0x0000000e13127223 */ /* 0x000fe40000010012 */
[----:B------:R-:W-:Y:S02]  /*f320*/  FADD.FTZ R26, R14, R26 ;  /* 0x0000001a0e1a7221 */ /* 0x000fe40000010000 */
[----:B------:R-:W-:Y:S01]  /*f330*/  FADD.FTZ R14, R12, -UR9 ;  /* 0x800000090c0e7e21 */ /* 0x000fe20008010000 */
[----:B------:R-:W-:-:S03]  /*f340*/  HADD2.F32 R12, -RZ, R45.H0_H0 ;  /* 0x2000002dff0c7230 */ /* 0x000fc60000004100 */
        /* <DEDUP_REMOVED lines=21> */
.L_x_1497:
[----:B------:R-:W2:Y:S04]  /*f4a0*/  LDL.S16 R35, [R1+0x24c] ;  /* 0x00024c0001237983 */ /* 0x000ea80000100600 */
[----:B------:R-:W3:Y:S01]  /*f4b0*/  LDL.LU.S16 R34, [R1+0x24e] ;  /* 0x00024e0001227983 */ /* 0x000ee20000300600 */
[----:B------:R-:W-:Y:S01]  /*f4c0*/  FMUL.FTZ R27, R33, R6 ;  /* 0x00000006211b7220 */ /* 0x000fe20000410000 */
[----:B------:R-:W-:Y:S01]  /*f4d0*/  HADD2.F32 R32, -RZ, R32.H0_H0 ;  /* 0x20000020ff207230 */ /* 0x000fe20000004100 */
[----:B------:R-:W-:Y:S02]  /*f4e0*/  FADD.FTZ R20, R16, R20 ;  /* 0x0000001410147221 */ /* 0x000fe40000010000 */
[----:B------:R-:W-:Y:S01]  /*f4f0*/  FFMA.FTZ R23, R10, R15, R23 ;  /* 0x0000000f0a177223 */ /* 0x000fe20000010017 */
[----:B------:R-:W-:Y:S01]  /*f500*/  HADD2.F32 R10, -RZ, R31.H1_H1 ;  /* 0x3000001fff0a7230 */ /* 0x000fe20000004100 */
[----:B------:R-:W-:-:S02]  /*f510*/  FFMA.FTZ R16, R21, R27, R18 ;  /* 0x0000001b15107223 */ /* 0x000fc40000010012 */
[----:B------:R-:W-:Y:S02]  /*f520*/  FADD.FTZ R26, R26, R27 ;  /* 0x0000001b1a1a7221 */ /* 0x000fe40000010000 */
[----:B------:R-:W-:Y:S02]  /*f530*/  FMUL.FTZ R18, R12, R7 ;  /* 0x000000070c127220 */ /* 0x000fe40000410000 */
[----:B------:R-:W-:Y:S02]  /*f540*/  FADD.FTZ R10, R10, -UR9 ;  /* 0x800000090a0a7e21 */ /* 0x000fe40008010000 */
[----:B------:R-:W-:Y:S02]  /*f550*/  FFMA.FTZ R16, R14, R18, R16 ;  /* 0x000000120e107223 */ /* 0x000fe40000010010 */
[----:B------:R-:W-:Y:S02]  /*f560*/  FADD.FTZ R26, R18, R26 ;  /* 0x0000001a121a7221 */ /* 0x000fe40000010000 */
[----:B------:R-:W-:Y:S01]  /*f570*/  FMUL.FTZ R18, R10, UR5 ;  /* 0x000000050a127c20 */ /* 0x000fe20008410000 */
[----:B--2---:R-:W-:-:S02]  /*f580*/  HADD2.F32 R27, -RZ, R35.H0_H0 ;  /* 0x20000023ff1b7230 */ /* 0x004fc40000004100 */
[----:B---3--:R-:W-:-:S03]  /*f590*/  HADD2.F32 R40, -RZ, R34.H0_H0 ;  /* 0x20000022ff287230 */ /* 0x008fc60000004100 */
        /* <DEDUP_REMOVED lines=21> */
.L_x_1498:
[----:B------:R-:W2:Y:S04]  /*f6f0*/  LDL.S16 R35, [R1+0x250] ;  /* 0x0002500001237983 */ /* 0x000ea80000100600 */
[----:B------:R-:W3:Y:S01]  /*f700*/  LDL.LU.S16 R34, [R1+0x252] ;  /* 0x0002520001227983 */ /* 0x000ee20000300600 */
[----:B------:R-:W-:Y:S01]  /*f710*/  FMUL.FTZ R27, R32, R6 ;  /* 0x00000006201b7220 */ /* 0x000fe20000410000 */
[----:B------:R-:W-:Y:S01]  /*f720*/  HADD2.F32 R39, -RZ, R31.H0_H0 ;  /* 0x2000001fff277230 */ /* 0x000fe20000004100 */
[----:B------:R-:W-:Y:S02]  /*f730*/  FADD.FTZ R24, R24, R15 ;  /* 0x0000000f18187221 */ /* 0x000fe40000010000 */
[----:B------:R-:W-:Y:S02]  /*f740*/  FFMA.FTZ R25, R22, R17, R25 ;  /* 0x0000001116197223 */ /* 0x000fe40000010019 */
[----:B------:R-:W-:Y:S01]  /*f750*/  FFMA.FTZ R15, R18, R27, R16 ;  /* 0x0000001b120f7223 */ /* 0x000fe20000010010 */
[----:B------:R-:W-:Y:S01]  /*f760*/  HADD2.F32 R16, -RZ, R13.H0_H0 ;  /* 0x2000000dff107230 */ /* 0x000fe20000004100 */
[----:B------:R-:W-:-:S02]  /*f770*/  FADD.FTZ R22, R26, R27 ;  /* 0x0000001b1a167221 */ /* 0x000fc40000010000 */
[----:B------:R-:W-:Y:S02]  /*f780*/  FMUL.FTZ R26, R40, R7 ;  /* 0x00000007281a7220 */ /* 0x000fe40000410000 */
[----:B------:R-:W-:Y:S02]  /*f790*/  FADD.FTZ R16, R16, -UR9 ;  /* 0x8000000910107e21 */ /* 0x000fe40008010000 */
[----:B------:R-:W-:Y:S02]  /*f7a0*/  FFMA.FTZ R15, R10, R26, R15 ;  /* 0x0000001a0a0f7223 */ /* 0x000fe4000001000f */
[----:B------:R-:W-:Y:S02]  /*f7b0*/  FADD.FTZ R22, R26, R22 ;  /* 0x000000161a167221 */ /* 0x000fe40000010000 */
[----:B------:R-:W-:Y:S01]  /*f7c0*/  FMUL.FTZ R16, R16, UR5 ;  /* 0x0000000510107c20 */ /* 0x000fe20008410000 */
[----:B--2---:R-:W-:Y:S02]  /*f7d0*/  HADD2.F32 R27, -RZ, R35.H0_H0 ;  /* 0x20000023ff1b7230 */ /* 0x004fe40000004100 */
        /* <DEDUP_REMOVED lines=22> */
.L_x_1499:
[----:B------:R-:W2:Y:S04]  /*f940*/  LDL.S16 R34, [R1+0x254] ;  /* 0x0002540001227983 */ /* 0x000ea80000100600 */
[----:B------:R-:W3:Y:S01]  /*f950*/  LDL.LU.S16 R31, [R1+0x256] ;  /* 0x00025600011f7983 */ /* 0x000ee20000300600 */
[----:B------:R-:W-:Y:S01]  /*f960*/  FMUL.FTZ R27, R39, R6 ;  /* 0x00000006271b7220 */ /* 0x000fe20000410000 */
[----:B------:R-:W-:Y:S01]  /*f970*/  HADD2.F32 R13, -RZ, R13.H1_H1 ;  /* 0x3000000dff0d7230 */ /* 0x000fe20000004100 */
[----:B------:R-:W-:Y:S02]  /*f980*/  FADD.FTZ R26, R20, R17 ;  /* 0x00000011141a7221 */ /* 0x000fe40000010000 */
[----:B------:R-:W-:Y:S02]  /*f990*/  FFMA.FTZ R15, R16, R27, R15 ;  /* 0x0000001b100f7223 */ /* 0x000fe4000001000f */
[----:B------:R-:W-:-:S02]  /*f9a0*/  FMUL.FTZ R17, R37, R7 ;  /* 0x0000000725117220 */ /* 0x000fc40000410000 */
[----:B------:R-:W-:Y:S02]  /*f9b0*/  FFMA.FTZ R23, R19, R11, R23 ;  /* 0x0000000b13177223 */ /* 0x000fe40000010017 */
[----:B------:R-:W-:Y:S02]  /*f9c0*/  FADD.FTZ R22, R22, R27 ;  /* 0x0000001b16167221 */ /* 0x000fe40000010000 */
[----:B------:R-:W-:Y:S02]  /*f9d0*/  FFMA.FTZ R19, R38, R17, R15 ;  /* 0x0000001126137223 */ /* 0x000fe4000001000f */
[----:B------:R-:W-:Y:S02]  /*f9e0*/  FADD.FTZ R13, R13, -UR9 ;  /* 0x800000090d0d7e21 */ /* 0x000fe40008010000 */
[----:B------:R-:W-:Y:S01]  /*f9f0*/  FADD.FTZ R22, R17, R22 ;  /* 0x0000001611167221 */ /* 0x000fe20000010000 */
[----:B------:R-:W-:Y:S01]  /*fa00*/  HADD2.F32 R17, -RZ, R28.H0_H0 ;  /* 0x2000001cff117230 */ /* 0x000fe20000004100 */
[----:B------:R-:W-:Y:S01]  /*fa10*/  FMUL.FTZ R36, R13, UR5 ;  /* 0x000000050d247c20 */ /* 0x000fe20008410000 */
[----:B--2---:R-:W-:-:S05]  /*fa20*/  HADD2.F32 R20, -RZ, R34.H0_H0 ;  /* 0x20000022ff147230 */ /* 0x004fca0000004100 */
[----:B------:R-:W-:Y:S01]  /*fa30*/  FADD.FTZ R15, R20, -UR9 ;  /* 0x80000009140f7e21 */ /* 0x000fe20008010000 */
[----:B---3--:R-:W-:-:S03]  /*fa40*/  HADD2.F32 R20, -RZ, R31.H0_H0 ;  /* 0x2000001fff147230 */ /* 0x008fc60000004100 */
        /* <DEDUP_REMOVED lines=20> */
.L_x_1500:
[----:B------:R-:W2:Y:S04]  /*fb90*/  LDL.LU.S16 R34, [R1+0x24a] ;  /* 0x00024a0001227983 */ /* 0x000ea80000300600 */
[----:B------:R-:W3:Y:S01]  /*fba0*/  LDL.S16 R31, [R1+0x260] ;  /* 0x00026000011f7983 */ /* 0x000ee20000100600 */
[----:B------:R-:W-:Y:S02]  /*fbb0*/  FMUL.FTZ R27, R17, R6 ;  /* 0x00000006111b7220 */ /* 0x000fe40000410000 */
[----:B------:R-:W-:Y:S02]  /*fbc0*/  FADD.FTZ R13, R24, R11 ;  /* 0x0000000b180d7221 */ /* 0x000fe40000010000 */
[----:B------:R-:W-:Y:S02]  /*fbd0*/  FFMA.FTZ R25, R21, R33, R25 ;  /* 0x0000002115197223 */ /* 0x000fe40000010019 */
[----:B------:R-:W-:Y:S01]  /*fbe0*/  FFMA.FTZ R11, R36, R27, R19 ;  /* 0x0000001b240b7223 */ /* 0x000fe20000010013 */
[----:B------:R-:W-:Y:S01]  /*fbf0*/  HADD2.F32 R19, -RZ, R28.H1_H1 ;  /* 0x3000001cff137230 */ /* 0x000fe20000004100 */
[----:B------:R-:W-:-:S02]  /*fc00*/  FADD.FTZ R22, R22, R27 ;  /* 0x0000001b16167221 */ /* 0x000fc40000010000 */
[----:B------:R-:W-:Y:S02]  /*fc10*/  FMUL.FTZ R21, R20, R7 ;  /* 0x0000000714157220 */ /* 0x000fe40000410000 */
[----:B------:R-:W-:Y:S02]  /*fc20*/  FADD.FTZ R19, R19, -UR9 ;  /* 0x8000000913137e21 */ /* 0x000fe40008010000 */
[----:B------:R-:W-:Y:S02]  /*fc30*/  FFMA.FTZ R11, R15, R21, R11 ;  /* 0x000000150f0b7223 */ /* 0x000fe4000001000b */
        /* <DEDUP_REMOVED lines=26> */
.L_x_1501:
[----:B------:R-:W2:Y:S04]  /*fde0*/  LDL.LU.S16 R35, [R1+0x23c] ;  /* 0x00023c0001237983 */ /* 0x000ea80000300600 */
[----:B------:R-:W3:Y:S01]  /*fdf0*/  LDL.LU.S16 R34, [R1+0x262] ;  /* 0x0002620001227983 */ /* 0x000ee20000300600 */
[----:B------:R-:W-:Y:S01]  /*fe00*/  FMUL.FTZ R31, R22, R6 ;  /* 0x00000006161f7220 */ /* 0x000fe20000410000 */
[----:B------:R-:W-:Y:S01]  /*fe10*/  HADD2.F32 R29, -RZ, R29.H1_H1 ;  /* 0x3000001dff1d7230 */ /* 0x000fe20000004100 */
[----:B------:R-:W-:Y:S02]  /*fe20*/  FFMA.FTZ R27, R14, R12, R23 ;  /* 0x0000000c0e1b7223 */ /* 0x000fe40000010017 */
[----:B------:R-:W-:Y:S02]  /*fe30*/  FFMA.FTZ R11, R19, R31, R11 ;  /* 0x0000001f130b7223 */ /* 0x000fe4000001000b */
[----:B------:R-:W-:-:S02]  /*fe40*/  FMUL.FTZ R14, R24, R7 ;  /* 0x00000007180e7220 */ /* 0x000fc40000410000 */
[----:B------:R-:W-:Y:S02]  /*fe50*/  FADD.FTZ R33, R26, R33 ;  /* 0x000000211a217221 */ /* 0x000fe40000010000 */
[----:B------:R-:W-:Y:S02]  /*fe60*/  FADD.FTZ R28, R28, R31 ;  /* 0x0000001f1c1c7221 */ /* 0x000fe40000010000 */
[----:B------:R-:W-:Y:S02]  /*fe70*/  FFMA.FTZ R26, R21, R14, R11 ;  /* 0x0000000e151a7223 */ /* 0x000fe4000001000b */
[----:B------:R-:W-:Y:S02]  /*fe80*/  FADD.FTZ R29, R29, -UR9 ;  /* 0x800000091d1d7e21 */ /* 0x000fe40008010000 */
[----:B------:R-:W-:Y:S01]  /*fe90*/  FADD.FTZ R28, R14, R28 ;  /* 0x0000001c0e1c7221 */ /* 0x000fe20000010000 */
[----:B------:R-:W-:Y:S02]  /*fea0*/  HADD2.F32 R14, -RZ, R30.H0_H0 ;  /* 0x2000001eff0e7230 */ /* 0x000fe40000004100 */
[----:B--2---:R-:W-:-:S02]  /*feb0*/  HADD2.F32 R23, -RZ, R35.H0_H0 ;  /* 0x20000023ff177230 */ /* 0x004fc40000004100 */
[----:B---3--:R-:W-:-:S03]  /*fec0*/  HADD2.F32 R43, -RZ, R34.H0_H0 ;  /* 0x20000022ff2b7230 */ /* 0x008fc60000004100 */
        /* <DEDUP_REMOVED lines=22> */
.L_x_1502:
[----:B------:R-:W2:Y:S04]  /*10030*/  LDL.S16 R35, [R1+0x268] ;  /* 0x0002680001237983 */ /* 0x000ea80000100600 */
[----:B------:R-:W3:Y:S01]  /*10040*/  LDL.LU.S16 R34, [R1+0x26a] ;  /* 0x00026a0001227983 */ /* 0x000ee20000300600 */
[----:B------:R-:W-:Y:S02]  /*10050*/  FMUL.FTZ R31, R14, R6 ;  /* 0x000000060e1f7220 */ /* 0x000fe40000410000 */
[----:B------:R-:W-:Y:S01]  /*10060*/  FADD.FTZ R13, R13, R12 ;  /* 0x0000000c0d0d7221 */ /* 0x000fe20000010000 */
[----:B------:R-:W-:Y:S01]  /*10070*/  HADD2.F32 R12, -RZ, R30.H1_H1 ;  /* 0x3000001eff0c7230 */ /* 0x000fe20000004100 */
[----:B------:R-:W-:Y:S02]  /*10080*/  FFMA.FTZ R29, R18, R32, R25 ;  /* 0x00000020121d7223 */ /* 0x000fe40000010019 */
[----:B------:R-:W-:-:S02]  /*10090*/  FFMA.FTZ R26, R23, R31, R26 ;  /* 0x0000001f171a7223 */ /* 0x000fc4000001001a */
[----:B------:R-:W-:Y:S02]  /*100a0*/  FADD.FTZ R31, R28, R31 ;  /* 0x0000001f1c1f7221 */ /* 0x000fe40000010000 */
[----:B------:R-:W-:Y:S02]  /*100b0*/  FMUL.FTZ R18, R43, R7 ;  /* 0x000000072b127220 */ /* 0x000fe40000410000 */
[----:B------:R-:W-:Y:S02]  /*100c0*/  FADD.FTZ R12, R12, -UR9 ;  /* 0x800000090c0c7e21 */ /* 0x000fe40008010000 */
[----:B------:R-:W-:Y:S01]  /*100d0*/  FFMA.FTZ R28, R11, R18, R26 ;  /* 0x000000120b1c7223 */ /* 0x000fe2000001001a */
[----:B------:R-:W-:Y:S01]  /*100e0*/  HADD2.F32 R26, -RZ, R45.H1_H1 ;  /* 0x3000002dff1a7230 */ /* 0x000fe20000004100 */
        /* <DEDUP_REMOVED lines=25> */
.L_x_1503:
[----:B------:R-:W2:Y:S04]  /*10280*/  LDL.S16 R44, [R1+0x264] ;  /* 0x00026400012c7983 */ /* 0x000ea80000100600 */
[----:B------:R-:W3:Y:S04]  /*10290*/  LDL.S16 R42, [R1+0x278] ;  /* 0x00027800012a7983 */ /* 0x000ee80000100600 */
[----:B------:R-:W4:Y:S04]  /*102a0*/  LDL.LU.S16 R41, [R1+0x266] ;  /* 0x0002660001297983 */ /* 0x000f280000300600 */
[----:B------:R-:W5:Y:S01]  /*102b0*/  LDL.LU.S16 R34, [R1+0x27a] ;  /* 0x00027a0001227983 */ /* 0x000f620000300600 */
[----:B------:R-:W-:-:S02]  /*102c0*/  FMUL.FTZ R31, R26, R6 ;  /* 0x000000061a1f7220 */ /* 0x000fc40000410000 */
[----:B------:R-:W-:Y:S02]  /*102d0*/  FADD.FTZ R12, R33, R32 ;  /* 0x00000020210c7221 */ /* 0x000fe40000010000 */
[----:B------:R-:W-:Y:S02]  /*102e0*/  FFMA.FTZ R10, R10, R40, R27 ;  /* 0x000000280a0a7223 */ /* 0x000fe4000001001b */
[----:B------:R-:W-:Y:S02]  /*102f0*/  FFMA.FTZ R28, R18, R31, R28 ;  /* 0x0000001f121c7223 */ /* 0x000fe4000001001c */
[----:B------:R-:W-:Y:S02]  /*10300*/  FADD.FTZ R32, R30, R31 ;  /* 0x0000001f1e207221 */ /* 0x000fe40000010000 */
[----:B------:R-:W-:-:S04]  /*10310*/  FMUL.FTZ R31, R35, R7 ;  /* 0x00000007231f7220 */ /* 0x000fc80000410000 */
[----:B------:R-:W-:Y:S02]  /*10320*/  FFMA.FTZ R30, R25, R31, R28 ;  /* 0x0000001f191e7223 */ /* 0x000fe4000001001c */
[----:B------:R-:W-:Y:S01]  /*10330*/  FADD.FTZ R32, R31, R32 ;  /* 0x000000201f207221 */ /* 0x000fe20000010000 */
[----:B--2---:R-:W-:Y:S02]  /*10340*/  HADD2.F32 R27, -RZ, R44.H0_H0 ;  /* 0x2000002cff1b7230 */ /* 0x004fe40000004100 */
[----:B---3--:R-:W-:-:S03]  /*10350*/  HADD2.F32 R33, -RZ, R42.H0_H0 ;  /* 0x2000002aff217230 */ /* 0x008fc60000004100 */
[----:B------:R-:W-:Y:S02]  /*10360*/  FADD.FTZ R27, R27, -UR9 ;  /* 0x800000091b1b7e21 */ /* 0x000fe40008010000 */
[----:B------:R-:W-:Y:S01]  /*10370*/  FADD.FTZ R28, R33, -UR9 ;  /* 0x80000009211c7e21 */ /* 0x000fe20008010000 */
[----:B----4-:R-:W-:Y:S01]  /*10380*/  HADD2.F32 R33, -RZ, R41.H0_H0 ;  /* 0x20000029ff217230 */ /* 0x010fe20000004100 */
[----:B------:R-:W-:Y:S01]  /*10390*/  FMUL.FTZ R27, R27, UR5 ;  /* 0x000000051b1b7c20 */ /* 0x000fe20008410000 */
[----:B-----5:R-:W-:Y:S01]  /*103a0*/  HADD2.F32 R31, -RZ, R34.H0_H0 ;  /* 0x20000022ff1f7230 */ /* 0x020fe20000004100 */
        /* <DEDUP_REMOVED lines=20> */
.L_x_1504:
        /* <DEDUP_REMOVED lines=39> */
.L_x_1505:
[----:B------:R-:W-:Y:S01]  /*10760*/  FMUL.FTZ R41, R32, R6 ;  /* 0x0000000620297220 */ /* 0x000fe20000410000 */
[----:B------:R-:W2:Y:S01]  /*10770*/  LDL.S16 R45, [R1+0x282] ;  /* 0x00028200012d7983 */ /* 0x000ea20000100600 */
[----:B------:R-:W-:Y:S02]  /*10780*/  FFMA.FTZ R38, R38, R37, R10 ;  /* 0x0000002526267223 */ /* 0x000fe4000001000a */
[----:B------:R-:W-:Y:S01]  /*10790*/  FFMA.FTZ R10, R29, R41, R13 ;  /* 0x000000291d0a7223 */ /* 0x000fe2000001000d */
[----:B------:R-:W3:Y:S01]  /*107a0*/  LDL.S16 R42, [R1+0x286] ;  /* 0x00028600012a7983 */ /* 0x000ee20000100600 */
[----:B------:R-:W-:-:S03]  /*107b0*/  FADD.FTZ R39, R12, R39 ;  /* 0x000000270c277221 */ /* 0x000fc60000010000 */
[----:B------:R-:W4:Y:S01]  /*107c0*/  LDL.LU.S16 R13, [R1+0x280] ;  /* 0x00028000010d7983 */ /* 0x000f220000300600 */
[----:B------:R-:W-:Y:S02]  /*107d0*/  FADD.FTZ R12, R34, R41 ;  /* 0x00000029220c7221 */ /* 0x000fe40000010000 */
[----:B------:R-:W-:-:S04]  /*107e0*/  FMUL.FTZ R34, R44, R7 ;  /* 0x000000072c227220 */ /* 0x000fc80000410000 */
[----:B------:R-:W-:Y:S02]  /*107f0*/  FFMA.FTZ R10, R30, R34, R10 ;  /* 0x000000221e0a7223 */ /* 0x000fe4000001000a */
[----:B------:R-:W-:Y:S02]  /*10800*/  FADD.FTZ R12, R34, R12 ;  /* 0x0000000c220c7221 */ /* 0x000fe40000010000 */
[----:B------:R-:W5:Y:S01]  /*10810*/  LDL.LU.S16 R34, [R1+0x284] ;  /* 0x0002840001227983 */ /* 0x000f620000300600 */
[----:B--2---:R-:W-:Y:S02]  /*10820*/  HADD2.F32 R41, -RZ, R45.H0_H0 ;  /* 0x2000002dff297230 */ /* 0x004fe40000004100 */
[----:B----4-:R-:W-:-:S03]  /*10830*/  HADD2.F32 R13, -RZ, R13.H0_H0 ;  /* 0x2000000dff0d7230 */ /* 0x010fc60000004100 */
[----:B------:R-:W-:Y:S02]  /*10840*/  FADD.FTZ R45, R41, -UR9 ;  /* 0x80000009292d7e21 */ /* 0x000fe40008010000 */
[----:B------:R-:W-:-:S04]  /*10850*/  FADD.FTZ R13, R13, -UR9 ;  /* 0x800000090d0d7e21 */ /* 0x000fc80008010000 */
[----:B------:R-:W-:Y:S02]  /*10860*/  FMUL.FTZ R41, R13, UR5 ;  /* 0x000000050d297c20 */ /* 0x000fe40008410000 */
[----:B------:R-:W-:-:S05]  /*10870*/  FMUL.FTZ R13, R45, UR5 ;  /* 0x000000052d0d7c20 */ /* 0x000fca0008410000 */
[----:B------:R0:W-:Y:S01]  /*10880*/  STL [R1+0x210], R13 ;  /* 0x0002100d01007387 */ /* 0x0001e20000100800 */
[----:B-----5:R-:W-:Y:S02]  /*10890*/  HADD2.F32 R34, -RZ, R34.H0_H0 ;  /* 0x20000022ff227230 */ /* 0x020fe40000004100 */
[----:B---3--:R-:W-:Y:S01]  /*108a0*/  HADD2.F32 R42, -RZ, R42.H0_H0 ;  /* 0x2000002aff2a7230 */ /* 0x008fe20000004100 */
        /* <DEDUP_REMOVED lines=20> */
.L_x_1506:
[----:B------:R-:W-:Y:S01]  /*109f0*/  FFMA.FTZ R36, R36, R17, R16 ;  /* 0x0000001124247223 */ /* 0x000fe20000010010 */
[----:B------:R-:W2:Y:S01]  /*10a00*/  LDL R45, [R1+0x210] ;  /* 0x00021000012d7983 */ /* 0x000ea20000100800 */
[----:B0-----:R-:W-:Y:S02]  /*10a10*/  FMUL.FTZ R13, R34, R6 ;  /* 0x00000006220d7220 */ /* 0x001fe40000410000 */
[----:B------:R-:W-:Y:S01]  /*10a20*/  FADD.FTZ R37, R40, R37 ;  /* 0x0000002528257221 */ /* 0x000fe20000010000 */
[----:B------:R-:W3:Y:S01]  /*10a30*/  LDL.S16 R16, [R1+0x296] ;  /* 0x0002960001107983 */ /* 0x000ee20000100600 */
[----:B------:R-:W-:Y:S02]  /*10a40*/  FFMA.FTZ R10, R41, R13, R10 ;  /* 0x0000000d290a7223 */ /* 0x000fe4000001000a */
[----:B------:R-:W-:Y:S02]  /*10a50*/  FADD.FTZ R12, R12, R13 ;  /* 0x0000000d0c0c7221 */ /* 0x000fe40000010000 */
[----:B------:R-:W4:Y:S01]  /*10a60*/  LDL.LU.S16 R13, [R1+0x294] ;  /* 0x00029400010d7983 */ /* 0x000f220000300600 */
[----:B------:R-:W-:-:S04]  /*10a70*/  FMUL.FTZ R40, R42, R7 ;  /* 0x000000072a287220 */ /* 0x000fc80000410000 */
[----:B------:R-:W-:Y:S02]  /*10a80*/  FADD.FTZ R12, R40, R12 ;  /* 0x0000000c280c7221 */ /* 0x000fe40000010000 */
[----:B--2---:R-:W-:Y:S02]  /*10a90*/  FFMA.FTZ R10, R45, R40, R10 ;  /* 0x000000282d0a7223 */ /* 0x004fe4000001000a */
[----:B------:R-:W2:Y:S01]  /*10aa0*/  LDL.S16 R40, [R1+0x2ba] ;  /* 0x0002ba0001287983 */ /* 0x000ea20000100600 */
[----:B---3--:R-:W-:-:S05]  /*10ab0*/  HADD2.F32 R16, -RZ, R16.H0_H0 ;  /* 0x20000010ff107230 */ /* 0x008fca0000004100 */
[----:B------:R-:W-:Y:S01]  /*10ac0*/  FADD.FTZ R45, R16, -UR9 ;  /* 0x80000009102d7e21 */ /* 0x000fe20008010000 */
[----:B----4-:R-:W-:Y:S01]  /*10ad0*/  HADD2.F32 R13, -RZ, R13.H0_H0 ;  /* 0x2000000dff0d7230 */ /* 0x010fe20000004100 */
[----:B------:R-:W3:Y:S04]  /*10ae0*/  LDL.LU.S16 R16, [R1+0x2b8] ;  /* 0x0002b80001107983 */ /* 0x000ee80000300600 */
[----:B------:R-:W-:Y:S02]  /*10af0*/  FADD.FTZ R13, R13, -UR9 ;  /* 0x800000090d0d7e21 */ /* 0x000fe40008010000 */
[----:B------:R-:W-:Y:S02]  /*10b00*/  FMUL.FTZ R45, R45, UR5 ;  /* 0x000000052d2d7c20 */ /* 0x000fe40008410000 */
[----:B------:R-:W-:-:S03]  /*10b10*/  FMUL.FTZ R13, R13, UR5 ;  /* 0x000000050d0d7c20 */ /* 0x000fc60008410000 */
[----:B------:R0:W-:Y:S04]  /*10b20*/  STL [R1+0x22c], R45 ;  /* 0x00022c2d01007387 */ /* 0x0001e80000100800 */
[----:B------:R0:W-:Y:S01]  /*10b30*/  STL [R1+0x220], R13 ;  /* 0x0002200d01007387 */ /* 0x0001e20000100800 */
[----:B--2---:R-:W-:Y:S02]  /*10b40*/  HADD2.F32 R40, -RZ, R40.H0_H0 ;  /* 0x20000028ff287230 */ /* 0x004fe40000004100 */
        /* <DEDUP_REMOVED lines=21> */
.L_x_1507:
[----:B0-----:R-:W-:Y:S01]  /*10ca0*/  FADD.FTZ R17, R39, R17 ;  /* 0x0000001127117221 */ /* 0x001fe20000010000 */
[----:B------:R-:W2:Y:S01]  /*10cb0*/  LDL R45, [R1+0x22c] ;  /* 0x00022c00012d7983 */ /* 0x000ea20000100800 */
[----:B------:R-:W-:-:S03]  /*10cc0*/  FMUL.FTZ R13, R16, R6 ;  /* 0x00000006100d7220 */ /* 0x000fc60000410000 */
[----:B------:R-:W3:Y:S01]  /*10cd0*/  LDL R39, [R1+0x220] ;  /* 0x0002200001277983 */ /* 0x000ee20000100800 */
[----:B------:R-:W-:-:S03]  /*10ce0*/  FFMA.FTZ R15, R15, R20, R38 ;  /* 0x000000140f0f7223 */ /* 0x000fc60000010026 */
[----:B------:R-:W4:Y:S01]  /*10cf0*/  LDL.S16 R38, [R1+0x2be] ;  /* 0x0002be0001267983 */ /* 0x000f220000100600 */
[----:B------:R-:W-:Y:S02]  /*10d00*/  FADD.FTZ R12, R12, R13 ;  /* 0x0000000d0c0c7221 */ /* 0x000fe40000010000 */
[----:B---3--:R-:W-:Y:S02]  /*10d10*/  FFMA.FTZ R10, R39, R13, R10 ;  /* 0x0000000d270a7223 */ /* 0x008fe4000001000a */
[----:B------:R-:W3:Y:S01]  /*10d20*/  LDL.LU.S16 R13, [R1+0x2bc] ;  /* 0x0002bc00010d7983 */ /* 0x000ee20000300600 */
[----:B------:R-:W-:Y:S01]  /*10d30*/  FMUL.FTZ R39, R40, R7 ;  /* 0x0000000728277220 */ /* 0x000fe20000410000 */
[----:B----4-:R-:W-:-:S03]  /*10d40*/  HADD2.F32 R38, -RZ, R38.H0_H0 ;  /* 0x20000026ff267230 */ /* 0x010fc60000004100 */
[----:B--2---:R-:W-:Y:S02]  /*10d50*/  FFMA.FTZ R10, R45, R39, R10 ;  /* 0x000000272d0a7223 */ /* 0x004fe4000001000a */
[----:B------:R-:W-:Y:S02]  /*10d60*/  FADD.FTZ R12, R39, R12 ;  /* 0x0000000c270c7221 */ /* 0x000fe40000010000 */
[----:B------:R-:W-:Y:S01]  /*10d70*/  FADD.FTZ R45, R38, -UR9 ;  /* 0x80000009262d7e21 */ /* 0x000fe20008010000 */
[----:B------:R-:W2:Y:S04]  /*10d80*/  LDL.S16 R39, [R1+0x2c0] ;  /* 0x0002c00001277983 */ /* 0x000ea80000100600 */
[----:B------:R-:W4:Y:S01]  /*10d90*/  LDL.LU.S16 R38, [R1+0x2c2] ;  /* 0x0002c20001267983 */ /* 0x000f220000300600 */
[----:B------:R-:W-:-:S05]  /*10da0*/  FMUL.FTZ R45, R45, UR5 ;  /* 0x000000052d2d7c20 */ /* 0x000fca0008410000 */
[----:B------:R0:W-:Y:S01]  /*10db0*/  STL [R1+0x234], R45 ;  /* 0x0002342d01007387 */ /* 0x0001e20000100800 */
[----:B---3--:R-:W-:-:S05]  /*10dc0*/  HADD2.F32 R13, -RZ, R13.H0_H0 ;  /* 0x2000000dff0d7230 */ /* 0x008fca0000004100 */
[----:B------:R-:W-:-:S04]  /*10dd0*/  FADD.FTZ R13, R13, -UR9 ;  /* 0x800000090d0d7e21 */ /* 0x000fc80008010000 */
[----:B------:R-:W-:-:S05]  /*10de0*/  FMUL.FTZ R13, R13, UR5 ;  /* 0x000000050d0d7c20 */ /* 0x000fca0008410000 */
[----:B------:R0:W-:Y:S01]  /*10df0*/  STL [R1+0x228], R13 ;  /* 0x0002280d01007387 */ /* 0x0001e20000100800 */
[----:B--2---:R-:W-:Y:S02]  /*10e00*/  HADD2.F32 R39, -RZ, R39.H0_H0 ;  /* 0x20000027ff277230 */ /* 0x004fe40000004100 */
[----:B----4-:R-:W-:Y:S01]  /*10e10*/  HADD2.F32 R38, -RZ, R38.H0_H0 ;  /* 0x20000026ff267230 */ /* 0x010fe20000004100 */
        /* <DEDUP_REMOVED lines=20> */
.L_x_1508:
[----:B------:R-:W-:Y:S01]  /*10f60*/  FADD.FTZ R20, R37, R20 ;  /* 0x0000001425147221 */ /* 0x000fe20000010000 */
[----:B0-----:R-:W2:Y:S01]  /*10f70*/  LDL R45, [R1+0x234] ;  /* 0x00023400012d7983 */ /* 0x001ea20000100800 */
        /* <DEDUP_REMOVED lines=42> */
.L_x_1509:
[----:B------:R-:W-:Y:S01]  /*11220*/  FFMA.FTZ R21, R21, R24, R15 ;  /* 0x0000001815157223 */ /* 0x000fe2000001000f */
[----:B0-----:R-:W2:Y:S01]  /*11230*/  LDL R45, [R1+0x23c] ;  /* 0x00023c00012d7983 */ /* 0x001ea20000100800 */
[----:B------:R-:W-:Y:S02]  /*11240*/  FMUL.FTZ R13, R37, R6 ;  /* 0x00000006250d7220 */ /* 0x000fe40000410000 */
[----:B------:R-:W-:Y:S01]  /*11250*/  FADD.FTZ R22, R17, R22 ;  /* 0x0000001611167221 */ /* 0x000fe20000010000 */
[----:B------:R-:W3:Y:S04]  /*11260*/  LDL R15, [R1+0x230] ;  /* 0x00023000010f7983 */ /* 0x000ee80000100800 */
[----:B------:R-:W4:Y:S01]  /*11270*/  LDL.S16 R17, [R1+0x3b8] ;  /* 0x0003b80001117983 */ /* 0x000f220000100600 */
[----:B---3--:R-:W-:-:S02]  /*11280*/  FFMA.FTZ R10, R15, R13, R10 ;  /* 0x0000000d0f0a7223 */ /* 0x008fc4000001000a */
[----:B------:R-:W-:Y:S02]  /*11290*/  FADD.FTZ R15, R12, R13 ;  /* 0x0000000d0c0f7221 */ /* 0x000fe40000010000 */
[----:B------:R-:W3:Y:S01]  /*112a0*/  LDL.LU.S16 R12, [R1+0x3ba] ;  /* 0x0003ba00010c7983 */ /* 0x000ee20000300600 */
[----:B------:R-:W-:-:S04]  /*112b0*/  FMUL.FTZ R13, R36, R7 ;  /* 0x00000007240d7220 */ /* 0x000fc80000410000 */
[----:B--2---:R-:W-:Y:S02]  /*112c0*/  FFMA.FTZ R10, R45, R13, R10 ;  /* 0x0000000d2d0a7223 */ /* 0x004fe4000001000a */
[----:B------:R-:W-:Y:S02]  /*112d0*/  FADD.FTZ R15, R13, R15 ;  /* 0x0000000f0d0f7221 */ /* 0x000fe40000010000 */
[----:B------:R-:W2:Y:S01]  /*112e0*/  LDL.S16 R13, [R1+0x3be] ;  /* 0x0003be00010d7983 */ /* 0x000ea20000100600 */
[----:B----4-:R-:W-:-:S05]  /*112f0*/  HADD2.F32 R17, -RZ, R17.H0_H0 ;  /* 0x20000011ff117230 */ /* 0x010fca0000004100 */
[----:B------:R-:W-:-:S04]  /*11300*/  FADD.FTZ R17, R17, -UR9 ;  /* 0x8000000911117e21 */ /* 0x000fc80008010000 */
[----:B------:R-:W-:Y:S01]  /*11310*/  FMUL.FTZ R17, R17, UR5 ;  /* 0x0000000511117c20 */ /* 0x000fe20008410000 */
[----:B---3--:R-:W-:-:S05]  /*11320*/  HADD2.F32 R12, -RZ, R12.H0_H0 ;  /* 0x2000000cff0c7230 */ /* 0x008fca0000004100 */
[----:B------:R-:W-:Y:S02]  /*11330*/  FADD.FTZ R45, R12, -UR9 ;  /* 0x800000090c2d7e21 */ /* 0x000fe40008010000 */
[----:B------:R-:W3:Y:S02]  /*11340*/  LDL.LU.S16 R12, [R1+0x3bc] ;  /* 0x0003bc00010c7983 */ /* 0x000ee40000300600 */
[----:B------:R-:W-:Y:S02]  /*11350*/  FMUL.FTZ R45, R45, UR5 ;  /* 0x000000052d2d7c20 */ /* 0x000fe40008410000 */
[----:B------:R0:W-:Y:S04]  /*11360*/  STL [R1+0x238], R17 ;  /* 0x0002381101007387 */ /* 0x0001e80000100800 */
[----:B------:R0:W-:Y:S01]  /*11370*/  STL [R1+0x240], R45 ;  /* 0x0002402d01007387 */ /* 0x0001e20000100800 */
[----:B--2---:R-:W-:-:S02]  /*11380*/  HADD2.F32 R13, -RZ, R13.H0_H0 ;  /* 0x2000000dff0d7230 */ /* 0x004fc40000004100 */
        /* <DEDUP_REMOVED lines=21> */
.L_x_1510:
[----:B0-----:R-:W-:Y:S01]  /*114e0*/  FFMA.FTZ R23, R23, R14, R19 ;  /* 0x0000000e17177223 */ /* 0x001fe20000010013 */
[----:B------:R-:W2:Y:S04]  /*114f0*/  LDL.S16 R45, [R1+0x3b0] ;  /* 0x0003b000012d7983 */ /* 0x000ea80000100600 */
[----:B------:R-:W3:Y:S04]  /*11500*/  LDL R19, [R1+0x238] ;  /* 0x0002380001137983 */ /* 0x000ee80000100800 */
[----:B------:R0:W-:Y:S04]  /*11510*/  STL [R1+0x46c], R0 ;  /* 0x00046c0001007387 */ /* 0x0001e80000100800 */
[----:B0-----:R-:W4:Y:S01]  /*11520*/  LDL R0, [R1+0x240] ;  /* 0x0002400001007983 */ /* 0x001f220000100800 */
[----:B------:R-:W-:-:S02]  /*11530*/  FADD.FTZ R24, R20, R24 ;  /* 0x0000001814187221 */ /* 0x000fc40000010000 */
[----:B------:R-:W-:Y:S01]  /*11540*/  FMUL.FTZ R17, R12, R6 ;  /* 0x000000060c117220 */ /* 0x000fe20000410000 */
[----:B------:R-:W2:Y:S03]  /*11550*/  LDL.LU.S16 R20, [R1+0x3b2] ;  /* 0x0003b20001147983 */ /* 0x000ea60000300600 */
[----:B------:R-:W-:Y:S02]  /*11560*/  FADD.FTZ R15, R15, R17 ;  /* 0x000000110f0f7221 */ /* 0x000fe40000010000 */
[----:B---3--:R-:W-:Y:S02]  /*11570*/  FFMA.FTZ R10, R19, R17, R10 ;  /* 0x00000011130a7223 */ /* 0x008fe4000001000a */
[----:B------:R-:W-:Y:S01]  /*11580*/  FMUL.FTZ R19, R13, R7 ;  /* 0x000000070d137220 */ /* 0x000fe20000410000 */
[----:B------:R-:W3:Y:S03]  /*11590*/  LDL.S16 R17, [R1+0x3b6] ;  /* 0x0003b60001117983 */ /* 0x000ee60000100600 */
[----:B----4-:R-:W-:-:S02]  /*115a0*/  FFMA.FTZ R10, R0, R19, R10 ;  /* 0x00000013000a7223 */ /* 0x010fc4000001000a */
[----:B------:R-:W-:Y:S01]  /*115b0*/  FADD.FTZ R19, R19, R15 ;  /* 0x0000000f13137221 */ /* 0x000fe20000010000 */
[----:B------:R0:W5:Y:S04]  /*115c0*/  LDL.LU R0, [R1+0x46c] ;  /* 0x00046c0001007983 */ /* 0x0001680000300800 */
[----:B------:R-:W4:Y:S01]  /*115d0*/  LDL.LU.S16 R15, [R1+0x3b4] ;  /* 0x0003b400010f7983 */ /* 0x000f220000300600 */
[----:B--2---:R-:W-:Y:S02]  /*115e0*/  HADD2.F32 R45, -RZ, R45.H0_H0 ;  /* 0x2000002dff2d7230 */ /* 0x004fe40000004100 */
[----:B------:R-:W-:-:S03]  /*115f0*/  HADD2.F32 R20, -RZ, R20.H0_H0 ;  /* 0x20000014ff147230 */ /* 0x000fc60000004100 */
[----:B------:R-:W-:Y:S02]  /*11600*/  FADD.FTZ R45, R45, -UR9 ;  /* 0x800000092d2d7e21 */ /* 0x000fe40008010000 */
[----:B------:R-:W-:Y:S02]  /*11610*/  FADD.FTZ R20, R20, -UR9 ;  /* 0x8000000914147e21 */ /* 0x000fe40008010000 */
[----:B------:R-:W-:Y:S02]  /*11620*/  FMUL.FTZ R45, R45, UR5 ;  /* 0x000000052d2d7c20 */ /* 0x000fe40008410000 */
[----:B------:R-:W-:-:S03]  /*11630*/  FMUL.FTZ R20, R20, UR5 ;  /* 0x0000000514147c20 */ /* 0x000fc60008410000 */
[----:B------:R0:W-:Y:S04]  /*11640*/  STL [R1+0x21c], R45 ;  /* 0x00021c2d01007387 */ /* 0x0001e80000100800 */
[----:B------:R0:W-:Y:S01]  /*11650*/  STL [R1+0x224], R20 ;  /* 0x0002241401007387 */ /* 0x0001e20000100800 */
[----:B---3--:R-:W-:Y:S02]  /*11660*/  HADD2.F32 R17, -RZ, R17.H0_H0 ;  /* 0x20000011ff117230 */ /* 0x008fe40000004100 */
        /* <DEDUP_REMOVED lines=21> */
.L_x_1511:
[----:B0-----:R-:W-:Y:S01]  /*117c0*/  FFMA.FTZ R11, R11, R43, R21 ;  /* 0x0000002b0b0b7223 */ /* 0x001fe20000010015 */
[----:B------:R-:W2:Y:S04]  /*117d0*/  LDL.S16 R45, [R1+0x3a8] ;  /* 0x0003a800012d7983 */ /* 0x000ea80000100600 */
[----:B------:R-:W3:Y:S04]  /*117e0*/  LDL R21, [R1+0x21c] ;  /* 0x00021c0001157983 */ /* 0x000ee80000100800 */
[----:B-----5:R0:W-:Y:S04]  /*117f0*/  STL [R1+0x46c], R0 ;  /* 0x00046c0001007387 */ /* 0x0201e80000100800 */
        /* <DEDUP_REMOVED lines=42> */
.L_x_1512:
[----:B0-----:R-:W-:Y:S01]  /*11aa0*/  FFMA.FTZ R18, R18, R26, R23 ;  /* 0x0000001a12127223 */ /* 0x001fe20000010017 */
[----:B------:R-:W2:Y:S01]  /*11ab0*/  LDL R45, [R1+0x244] ;  /* 0x00024400012d7983 */ /* 0x000ea20000100800 */
        /* <DEDUP_REMOVED lines=42> */
.L_x_1513:
        /* <DEDUP_REMOVED lines=44> */
.L_x_1514:
[----:B0-----:R-:W-:Y:S01]  /*12020*/  FADD.FTZ R43, R43, R35 ;  /* 0x000000232b2b7221 */ /* 0x001fe20000010000 */
[----:B------:R-:W2:Y:S01]  /*12030*/  LDL R45, [R1+0x254] ;  /* 0x00025400012d7983 */ /* 0x000ea20000100800 */
[----:B------:R-:W-:-:S03]  /*12040*/  FMUL.FTZ R26, R24, R6 ;  /* 0x00000006181a7220 */ /* 0x000fc60000410000 */
[----:B------:R-:W3:Y:S01]  /*12050*/  LDL R35, [R1+0x250] ;  /* 0x0002500001237983 */ /* 0x000ee20000100800 */
[----:B------:R-:W-:-:S03]  /*12060*/  FFMA.FTZ R18, R27, R33, R18 ;  /* 0x000000211b127223 */ /* 0x000fc60000010012 */
[----:B------:R-:W4:Y:S01]  /*12070*/  LDL.S16 R27, [R1+0x390] ;  /* 0x00039000011b7983 */ /* 0x000f220000100600 */
[----:B---3--:R-:W-:Y:S02]  /*12080*/  FFMA.FTZ R10, R35, R26, R10 ;  /* 0x0000001a230a7223 */ /* 0x008fe4000001000a */
[----:B------:R-:W-:Y:S02]  /*12090*/  FADD.FTZ R26, R25, R26 ;  /* 0x0000001a191a7221 */ /* 0x000fe40000010000 */
[----:B------:R-:W3:Y:S01]  /*120a0*/  LDL.LU.S16 R25, [R1+0x392] ;  /* 0x0003920001197983 */ /* 0x000ee20000300600 */
[----:B------:R-:W-:Y:S01]  /*120b0*/  FMUL.FTZ R35, R23, R7 ;  /* 0x0000000717237220 */ /* 0x000fe20000410000 */
[----:B----4-:R-:W-:-:S03]  /*120c0*/  HADD2.F32 R27, -RZ, R27.H0_H0 ;  /* 0x2000001bff1b7230 */ /* 0x010fc60000004100 */
[----:B--2---:R-:W-:Y:S02]  /*120d0*/  FFMA.FTZ R10, R45, R35, R10 ;  /* 0x000000232d0a7223 */ /* 0x004fe4000001000a */
[----:B------:R-:W-:Y:S02]  /*120e0*/  FADD.FTZ R26, R35, R26 ;  /* 0x0000001a231a7221 */ /* 0x000fe40000010000 */
[----:B------:R-:W2:Y:S01]  /*120f0*/  LDL.S16 R35, [R1+0x396] ;  /* 0x0003960001237983 */ /* 0x000ea20000100600 */
        /* <DEDUP_REMOVED lines=30> */
.L_x_1515:
        /* <DEDUP_REMOVED lines=44> */
.L_x_1516:
        /* <DEDUP_REMOVED lines=44> */
.L_x_1517:
        /* <DEDUP_REMOVED lines=44> */
.L_x_1518:
[----:B0-----:R-:W-:Y:S01]  /*12b20*/  FADD.FTZ R43, R43, R44 ;  /* 0x0000002c2b2b7221 */ /* 0x001fe20000010000 */
[----:B------:R-:W2:Y:S01]  /*12b30*/  LDL R45, [R1+0x274] ;  /* 0x00027400012d7983 */ /* 0x000ea20000100800 */
[----:B------:R-:W-:-:S03]  /*12b40*/  FMUL.FTZ R32, R28, R6 ;  /* 0x000000061c207220 */ /* 0x000fc60000410000 */
[----:B------:R-:W3:Y:S01]  /*12b50*/  LDL R44, [R1+0x270] ;  /* 0x00027000012c7983 */ /* 0x000ee20000100800 */
[----:B------:R-:W-:Y:S02]  /*12b60*/  FFMA.FTZ R18, R41, R34, R18 ;  /* 0x0000002229127223 */ /* 0x000fe40000010012 */
[----:B------:R-:W-:Y:S02]  /*12b70*/  FADD.FTZ R41, R30, R32 ;  /* 0x000000201e297221 */ /* 0x000fe40000010000 */
[----:B------:R-:W4:Y:S01]  /*12b80*/  LDL.LU.S16 R30, [R1+0x372] ;  /* 0x00037200011e7983 */ /* 0x000f220000300600 */
[----:B---3--:R-:W-:-:S03]  /*12b90*/  FFMA.FTZ R10, R44, R32, R10 ;  /* 0x000000202c0a7223 */ /* 0x008fc6000001000a */
[----:B------:R-:W3:Y:S01]  /*12ba0*/  LDL.S16 R32, [R1+0x370] ;  /* 0x0003700001207983 */ /* 0x000ee20000100600 */
[----:B------:R-:W-:Y:S01]  /*12bb0*/  FMUL.FTZ R44, R29, R7 ;  /* 0x000000071d2c7220 */ /* 0x000fe20000410000 */
[----:B----4-:R-:W-:-:S03]  /*12bc0*/  HADD2.F32 R30, -RZ, R30.H0_H0 ;  /* 0x2000001eff1e7230 */ /* 0x010fc60000004100 */
[----:B--2---:R-:W-:Y:S02]  /*12bd0*/  FFMA.FTZ R45, R45, R44, R10 ;  /* 0x0000002c2d2d7223 */ /* 0x004fe4000001000a */
[----:B------:R-:W-:Y:S02]  /*12be0*/  FADD.FTZ R41, R44, R41 ;  /* 0x000000292c297221 */ /* 0x000fe40000010000 */
[----:B------:R-:W-:Y:S02]  /*12bf0*/  FADD.FTZ R44, R30, -UR9 ;  /* 0x800000091e2c7e21 */ /* 0x000fe40008010000 */
[----:B------:R-:W2:Y:S02]  /*12c00*/  LDL.LU.S16 R30, [R1+0x374] ;  /* 0x00037400011e7983 */ /* 0x000ea40000300600 */
[----:B------:R-:W-:Y:S01]  /*12c10*/  FMUL.FTZ R44, R44, UR5 ;  /* 0x000000052c2c7c20 */ /* 0x000fe20008410000 */
[----:B---3--:R-:W-:-:S05]  /*12c20*/  HADD2.F32 R32, -RZ, R32.H0_H0 ;  /* 0x20000020ff207230 */ /* 0x008fca0000004100 */
[----:B------:R-:W-:Y:S02]  /*12c30*/  FADD.FTZ R10, R32, -UR9 ;  /* 0x80000009200a7e21 */ /* 0x000fe40008010000 */
[----:B------:R-:W3:Y:S02]  /*12c40*/  LDL.S16 R32, [R1+0x376] ;  /* 0x0003760001207983 */ /* 0x000ee40000100600 */
        /* <DEDUP_REMOVED lines=25> */
.L_x_1519:
[----:B0-----:R0:W-:Y:S04]  /*12de0*/  STL [R1+0x470], R2 ;  /* 0x0004700201007387 */ /* 0x0011e80000100800 */
[----:B------:R-:W2:Y:S04]  /*12df0*/  LDL.S16 R44, [R1+0x36a] ;  /* 0x00036a00012c7983 */ /* 0x000ea80000100600 */
[----:B0-----:R-:W3:Y:S04]  /*12e00*/  LDL.LU R2, [R1+0x210] ;  /* 0x0002100001027983 */ /* 0x001ee80000300800 */
[----:B-----5:R0:W-:Y:S04]  /*12e10*/  STL [R1+0x46c], R0 ;  /* 0x00046c0001007387 */ /* 0x0201e80000100800 */
[----:B0-----:R-:W4:Y:S01]  /*12e20*/  LDL R0, [R1+0x27c] ;  /* 0x00027c0001007983 */ /* 0x001f220000100800 */
[----:B---3--:R-:W-:-:S02]  /*12e30*/  FFMA.FTZ R11, R2, R42, R11 ;  /* 0x0000002a020b7223 */ /* 0x008fc4000001000b */
[----:B------:R-:W-:Y:S01]  /*12e40*/  FMUL.FTZ R10, R30, R6 ;  /* 0x000000061e0a7220 */ /* 0x000fe20000410000 */
[----:B------:R0:W5:Y:S04]  /*12e50*/  LDL.LU R2, [R1+0x470] ;  /* 0x0004700001027983 */ /* 0x0001680000300800 */
[----:B------:R1:W-:Y:S04]  /*12e60*/  STL [R1+0x214], R11 ;  /* 0x0002140b01007387 */ /* 0x0003e80000100800 */
[----:B-1----:R-:W3:Y:S01]  /*12e70*/  LDL R11, [R1+0x278] ;  /* 0x00027800010b7983 */ /* 0x002ee20000100800 */
[----:B------:R-:W-:-:S02]  /*12e80*/  FADD.FTZ R41, R41, R10 ;  /* 0x0000000a29297221 */ /* 0x000fc40000010000 */
[----:B------:R-:W-:Y:S02]  /*12e90*/  FADD.FTZ R14, R14, R34 ;  /* 0x000000220e0e7221 */ /* 0x000fe40000010000 */
[----:B------:R-:W2:Y:S01]  /*12ea0*/  LDL.S16 R34, [R1+0x36c] ;  /* 0x00036c0001227983 */ /* 0x000ea20000100600 */
[----:B---3--:R-:W-:-:S03]  /*12eb0*/  FFMA.FTZ R45, R11, R10, R45 ;  /* 0x0000000a0b2d7223 */ /* 0x008fc6000001002d */
[----:B------:R-:W3:Y:S01]  /*12ec0*/  LDL.LU.S16 R10, [R1+0x368] ;  /* 0x00036800010a7983 */ /* 0x000ee20000300600 */
[----:B------:R-:W-:-:S04]  /*12ed0*/  FMUL.FTZ R11, R32, R7 ;  /* 0x00000007200b7220 */ /* 0x000fc80000410000 */
[----:B----4-:R-:W-:Y:S02]  /*12ee0*/  FFMA.FTZ R45, R0, R11, R45 ;  /* 0x0000000b002d7223 */ /* 0x010fe4000001002d */
[----:B------:R-:W-:Y:S01]  /*12ef0*/  FADD.FTZ R41, R11, R41 ;  /* 0x000000290b297221 */ /* 0x000fe20000010000 */
[----:B------:R0:W5:Y:S04]  /*12f00*/  LDL.LU R0, [R1+0x46c] ;  /* 0x00046c0001007983 */ /* 0x0001680000300800 */
[----:B------:R-:W4:Y:S01]  /*12f10*/  LDL.LU.S16 R11, [R1+0x36e] ;  /* 0x00036e00010b7983 */ /* 0x000f220000300600 */
[----:B--2---:R-:W-:-:S05]  /*12f20*/  HADD2.F32 R44, -RZ, R44.H0_H0 ;  /* 0x2000002cff2c7230 */ /* 0x004fca0000004100 */
[----:B------:R-:W-:-:S04]  /*12f30*/  FADD.FTZ R44, R44, -UR9 ;  /* 0x800000092c2c7e21 */ /* 0x000fc80008010000 */
[----:B------:R-:W-:-:S05]  /*12f40*/  FMUL.FTZ R44, R44, UR5 ;  /* 0x000000052c2c7c20 */ /* 0x000fca0008410000 */
[----:B------:R0:W-:Y:S01]  /*12f50*/  STL [R1+0x28c], R44 ;  /* 0x00028c2c01007387 */ /* 0x0001e20000100800 */
[----:B------:R-:W-:Y:S02]  /*12f60*/  HADD2.F32 R34, -RZ, R34.H0_H0 ;  /* 0x20000022ff227230 */ /* 0x000fe40000004100 */
[----:B---3--:R-:W-:-:S05]  /*12f70*/  HADD2.F32 R10, -RZ, R10.H0_H0 ;  /* 0x2000000aff0a7230 */ /* 0x008fca0000004100 */
[----:B------:R-:W-:-:S04]  /*12f80*/  FADD.FTZ R10, R10, -UR9 ;  /* 0x800000090a0a7e21 */ /* 0x000fc80008010000 */
[----:B------:R-:W-:-:S05]  /*12f90*/  FMUL.FTZ R10, R10, UR5 ;  /* 0x000000050a0a7c20 */ /* 0x000fca0008410000 */
[----:B------:R0:W-:Y:S01]  /*12fa0*/  STL [R1+0x288], R10 ;  /* 0x0002880a01007387 */ /* 0x0001e20000100800 */
        /* <DEDUP_REMOVED lines=21> */
.L_x_1520:
[----:B------:R-:W-:Y:S01]  /*13100*/  FADD.FTZ R42, R43, R42 ;  /* 0x0000002a2b2a7221 */ /* 0x000fe20000010000 */
[----:B-----5:R1:W-:Y:S04]  /*13110*/  STL [R1+0x46c], R0 ;  /* 0x00046c0001007387 */ /* 0x0203e80000100800 */
[----:B------:R-:W2:Y:S01]  /*13120*/  LDL R43, [R1+0x288] ;  /* 0x00028800012b7983 */ /* 0x000ea20000100800 */
[----:B0-----:R-:W-:-:S03]  /*13130*/  FMUL.FTZ R10, R34, R6 ;  /* 0x00000006220a7220 */ /* 0x001fc60000410000 */
[----:B------:R0:W-:Y:S01]  /*13140*/  STL [R1+0x470], R2 ;  /* 0x0004700201007387 */ /* 0x0001e20000100800 */
[----:B------:R-:W-:-:S03]  /*13150*/  FADD.FTZ R41, R41, R10 ;  /* 0x0000000a29297221 */ /* 0x000fc60000010000 */
[----:B-1----:R-:W3:Y:S04]  /*13160*/  LDL R0, [R1+0x28c] ;  /* 0x00028c0001007983 */ /* 0x002ee80000100800 */
[----:B------:R-:W4:Y:S04]  /*13170*/  LDL.S16 R44, [R1+0x366] ;  /* 0x00036600012c7983 */ /* 0x000f280000100600 */
[----:B0-----:R-:W4:Y:S04]  /*13180*/  LDL.LU R2, [R1+0x220] ;  /* 0x0002200001027983 */ /* 0x001f280000300800 */
[----:B------:R0:W-:Y:S04]  /*13190*/  STL [R1+0x210], R42 ;  /* 0x0002102a01007387 */ /* 0x0001e80000100800 */
[----:B0-----:R-:W4:Y:S01]  /*131a0*/  LDL.S16 R42, [R1+0x362] ;  /* 0x00036200012a7983 */ /* 0x001f220000100600 */
[----:B--2---:R-:W-:-:S03]  /*131b0*/  FFMA.FTZ R45, R43, R10, R45 ;  /* 0x0000000a2b2d7223 */ /* 0x004fc6000001002d */
[----:B------:R-:W2:Y:S01]  /*131c0*/  LDL.LU.S16 R10, [R1+0x360] ;  /* 0x00036000010a7983 */ /* 0x000ea20000300600 */
[----:B------:R-:W-:-:S04]  /*131d0*/  FMUL.FTZ R43, R11, R7 ;  /* 0x000000070b2b7220 */ /* 0x000fc80000410000 */
[----:B------:R-:W-:Y:S02]  /*131e0*/  FADD.FTZ R41, R43, R41 ;  /* 0x000000292b297221 */ /* 0x000fe40000010000 */
[----:B---3--:R-:W-:Y:S02]  /*131f0*/  FFMA.FTZ R45, R0, R43, R45 ;  /* 0x0000002b002d7223 */ /* 0x008fe4000001002d */
[----:B------:R0:W5:Y:S01]  /*13200*/  LDL.LU R0, [R1+0x46c] ;  /* 0x00046c0001007983 */ /* 0x0001620000300800 */
[----:B----4-:R-:W-:-:S03]  /*13210*/  FFMA.FTZ R18, R2, R16, R18 ;  /* 0x0000001002127223 */ /* 0x010fc60000010012 */
[----:B------:R0:W5:Y:S01]  /*13220*/  LDL.LU R2, [R1+0x470] ;  /* 0x0004700001027983 */ /* 0x0001620000300800 */
[----:B------:R-:W-:Y:S02]  /*13230*/  HADD2.F32 R44, -RZ, R44.H0_H0 ;  /* 0x2000002cff2c7230 */ /* 0x000fe40000004100 */
[----:B------:R-:W-:Y:S02]  /*13240*/  HADD2.F32 R42, -RZ, R42.H0_H0 ;  /* 0x2000002aff2a7230 */ /* 0x000fe40000004100 */
[----:B--2---:R-:W-:-:S05]  /*13250*/  HADD2.F32 R10, -RZ, R10.H0_H0 ;  /* 0x2000000aff0a7230 */ /* 0x004fca0000004100 */
[----:B------:R-:W-:Y:S02]  /*13260*/  FADD.FTZ R43, R10, -UR9 ;  /* 0x800000090a2b7e21 */ /* 0x000fe40008010000 */
[----:B------:R-:W2:Y:S01]  /*13270*/  LDL.LU.S16 R10, [R1+0x364] ;  /* 0x00036400010a7983 */ /* 0x000ea20000300600 */
[----:B------:R-:W-:Y:S02]  /*13280*/  FADD.FTZ R42, R42, -UR9 ;  /* 0x800000092a2a7e21 */ /* 0x000fe40008010000 */
[----:B------:R-:W-:Y:S01]  /*13290*/  FMUL.FTZ R43, R43, UR5 ;  /* 0x000000052b2b7c20 */ /* 0x000fe20008410000 */
[----:B------:R1:W-:Y:S04]  /*132a0*/  STL [R1+0x220], R44 ;  /* 0x0002202c01007387 */ /* 0x0003e80000100800 */
[----:B------:R0:W-:Y:S01]  /*132b0*/  STL [R1+0x378], R43 ;  /* 0x0003782b01007387 */ /* 0x0001e20000100800 */
[----:B-1----:R-:W-:-:S05]  /*132c0*/  FMUL.FTZ R44, R42, UR5 ;  /* 0x000000052a2c7c20 */ /* 0x002fca0008410000 */
[----:B------:R0:W-:Y:S01]  /*132d0*/  STL [R1+0x388], R44 ;  /* 0x0003882c01007387 */ /* 0x0001e20000100800 */
[----:B--2---:R-:W-:Y:S01]  /*132e0*/  HADD2.F32 R10, -RZ, R10.H0_H0 ;  /* 0x2000000aff0a7230 */ /* 0x004fe20000004100 */
        /* <DEDUP_REMOVED lines=21> */
.L_x_1521:
[----:B0-----:R0:W-:Y:S04]  /*13440*/  STL [R1+0x474], R3 ;  /* 0x0004740301007387 */ /* 0x0011e80000100800 */
[----:B------:R1:W-:Y:S04]  /*13450*/  STL [R1+0x478], R4 ;  /* 0x0004780401007387 */ /* 0x0003e80000100800 */
[----:B------:R-:W2:Y:S04]  /*13460*/  LDL.S16 R43, [R1+0x358] ;  /* 0x00035800012b7983 */ /* 0x000ea80000100600 */
[----:B0-----:R-:W3:Y:S01]  /*13470*/  LDL R3, [R1+0x378] ;  /* 0x0003780001037983 */ /* 0x001ee20000100800 */
[----:B------:R-:W-:-:S03]  /*13480*/  FMUL.FTZ R42, R10, R6 ;  /* 0x000000060a2a7220 */ /* 0x000fc60000410000 */
[----:B-----5:R0:W-:Y:S01]  /*13490*/  STL [R1+0x470], R2 ;  /* 0x0004700201007387 */ /* 0x0201e20000100800 */
[----:B------:R-:W-:-:S03]  /*134a0*/  FADD.FTZ R41, R41, R42 ;  /* 0x0000002a29297221 */ /* 0x000fc60000010000 */
[----:B------:R4:W-:Y:S01]  /*134b0*/  STL [R1+0x46c], R0 ;  /* 0x00046c0001007387 */ /* 0x0009e20000100800 */
[----:B------:R-:W-:-:S03]  /*134c0*/  FADD.FTZ R16, R14, R16 ;  /* 0x000000100e107221 */ /* 0x000fc60000010000 */
[----:B-1----:R-:W2:Y:S04]  /*134d0*/  LDL.LU R4, [R1+0x214] ;  /* 0x0002140001047983 */ /* 0x002ea80000300800 */
[----:B0-----:R-:W2:Y:S04]  /*134e0*/  LDL R2, [R1+0x388] ;  /* 0x0003880001027983 */ /* 0x001ea80000100800 */
[----:B----4-:R-:W4:Y:S04]  /*134f0*/  LDL.S16 R0, [R1+0x35c] ;  /* 0x00035c0001007983 */ /* 0x010f280000100600 */
[----:B------:R-:W2:Y:S04]  /*13500*/  LDL.LU R14, [R1+0x22c] ;  /* 0x00022c00010e7983 */ /* 0x000ea80000300800 */
[----:B------:R-:W2:Y:S01]  /*13510*/  LDL.LU.S16 R44, [R1+0x35a] ;  /* 0x00035a00012c7983 */ /* 0x000ea20000300600 */
[----:B---3--:R-:W-:-:S03]  /*13520*/  FFMA.FTZ R45, R3, R42, R45 ;  /* 0x0000002a032d7223 */ /* 0x008fc6000001002d */
[----:B------:R-:W3:Y:S04]  /*13530*/  LDL R42, [R1+0x220] ;  /* 0x00022000012a7983 */ /* 0x000ee80000100800 */
[----:B------:R0:W5:Y:S01]  /*13540*/  LDL.LU R3, [R1+0x474] ;  /* 0x0004740001037983 */ /* 0x0001620000300800 */
[----:B----4-:R-:W-:Y:S01]  /*13550*/  HADD2.F32 R0, -RZ, R0.H0_H0 ;  /* 0x20000000ff007230 */ /* 0x010fe20000004100 */
[----:B--2---:R-:W-:-:S04]  /*13560*/  FFMA.FTZ R14, R14, R40, R4 ;  /* 0x000000280e0e7223 */ /* 0x004fc80000010004 */
[----:B------:R1:W-:Y:S04]  /*13570*/  STL [R1+0x22c], R0 ;  /* 0x00022c0001007387 */ /* 0x0003e80000100800 */
[----:B------:R0:W5:Y:S04]  /*13580*/  LDL.LU R4, [R1+0x478] ;  /* 0x0004780001047983 */ /* 0x0001680000300800 */
[----:B-1----:R0:W5:Y:S01]  /*13590*/  LDL.LU R0, [R1+0x46c] ;  /* 0x00046c0001007983 */ /* 0x0021620000300800 */
[----:B---3--:R-:W-:-:S04]  /*135a0*/  FMUL.FTZ R42, R42, R7 ;  /* 0x000000072a2a7220 */ /* 0x008fc80000410000 */
[----:B------:R-:W-:Y:S02]  /*135b0*/  FFMA.FTZ R45, R2, R42, R45 ;  /* 0x0000002a022d7223 */ /* 0x000fe4000001002d */
[----:B------:R-:W-:Y:S01]  /*135c0*/  FADD.FTZ R41, R42, R41 ;  /* 0x000000292a297221 */ /* 0x000fe20000010000 */
[----:B------:R0:W5:Y:S04]  /*135d0*/  LDL.LU R2, [R1+0x470] ;  /* 0x0004700001027983 */ /* 0x0001680000300800 */
[----:B------:R-:W2:Y:S01]  /*135e0*/  LDL.LU.S16 R42, [R1+0x35e] ;  /* 0x00035e00012a7983 */ /* 0x000ea20000300600 */
[----:B------:R-:W-:Y:S02]  /*135f0*/  HADD2.F32 R43, -RZ, R43.H0_H0 ;  /* 0x2000002bff2b7230 */ /* 0x000fe40000004100 */
[----:B------:R-:W-:-:S03]  /*13600*/  HADD2.F32 R44, -RZ, R44.H0_H0 ;  /* 0x2000002cff2c7230 */ /* 0x000fc60000004100 */
[----:B------:R-:W-:Y:S02]  /*13610*/  FADD.FTZ R43, R43, -UR9 ;  /* 0x800000092b2b7e21 */ /* 0x000fe40008010000 */
[----:B------:R-:W-:Y:S01]  /*13620*/  FADD.FTZ R44, R44, -UR9 ;  /* 0x800000092c2c7e21 */ /* 0x000fe20008010000 */
[----:B--2---:R-:W-:-:S05]  /*13630*/  HADD2.F32 R42, -RZ, R42.H0_H0 ;  /* 0x2000002aff2a7230 */ /* 0x004fca0000004100 */
[----:B------:R1:W-:Y:S02]  /*13640*/  STL [R1+0x31c], R42 ;  /* 0x00031c2a01007387 */ /* 0x0003e40000100800 */
[----:B-1----:R-:W-:Y:S02]  /*13650*/  FMUL.FTZ R42, R43, UR5 ;  /* 0x000000052b2a7c20 */ /* 0x002fe40008410000 */
        /* <DEDUP_REMOVED lines=27> */
.L_x_1522:
[----:B0-----:R-:W2:Y:S04]  /*13810*/  LDL R42, [R1+0x22c] ;  /* 0x00022c00012a7983 */ /* 0x001ea80000100800 */
[----:B-----5:R0:W-:Y:S04]  /*13820*/  STL [R1+0x474], R3 ;  /* 0x0004740301007387 */ /* 0x0201e80000100800 */
[----:B------:R1:W-:Y:S04]  /*13830*/  STL [R1+0x47c], R5 ;  /* 0x00047c0501007387 */ /* 0x0003e80000100800 */
[----:B------:R-:W-:Y:S04]  /*13840*/  STL [R1+0x478], R4 ;  /* 0x0004780401007387 */ /* 0x000fe80000100800 */
[----:B0-----:R-:W3:Y:S04]  /*13850*/  LDL R3, [R1+0x390] ;  /* 0x0003900001037983 */ /* 0x001ee80000100800 */
[----:B------:R0:W-:Y:S04]  /*13860*/  STL [R1+0x470], R2 ;  /* 0x0004700201007387 */ /* 0x0001e80000100800 */
[----:B------:R4:W-:Y:S04]  /*13870*/  STL [R1+0x46c], R0 ;  /* 0x00046c0001007387 */ /* 0x0009e80000100800 */
[----:B-1----:R-:W3:Y:S04]  /*13880*/  LDL.LU R5, [R1+0x210] ;  /* 0x0002100001057983 */ /* 0x002ee80000300800 */
[----:B0-----:R-:W3:Y:S04]  /*13890*/  LDL R2, [R1+0x39c] ;  /* 0x00039c0001027983 */ /* 0x001ee80000100800 */
[----:B----4-:R-:W4:Y:S04]  /*138a0*/  LDL.S16 R0, [R1+0x354] ;  /* 0x0003540001007983 */ /* 0x010f280000100600 */
[----:B------:R-:W4:Y:S04]  /*138b0*/  LDL.LU R4, [R1+0x228] ;  /* 0x0002280001047983 */ /* 0x000f280000300800 */
[----:B------:R-:W4:Y:S04]  /*138c0*/  LDL.S16 R43, [R1+0x350] ;  /* 0x00035000012b7983 */ /* 0x000f280000100600 */
[----:B------:R-:W4:Y:S01]  /*138d0*/  LDL.LU.S16 R44, [R1+0x352] ;  /* 0x00035200012c7983 */ /* 0x000f220000300600 */
[----:B--2---:R-:W-:-:S04]  /*138e0*/  FMUL.FTZ R42, R42, R6 ;  /* 0x000000062a2a7220 */ /* 0x004fc80000410000 */
[----:B------:R-:W-:Y:S02]  /*138f0*/  FADD.FTZ R41, R41, R42 ;  /* 0x0000002a29297221 */ /* 0x000fe40000010000 */
[----:B---3--:R-:W-:Y:S02]  /*13900*/  FFMA.FTZ R45, R3, R42, R45 ;  /* 0x0000002a032d7223 */ /* 0x008fe4000001002d */
[----:B------:R-:W2:Y:S04]  /*13910*/  LDL R42, [R1+0x31c] ;  /* 0x00031c00012a7983 */ /* 0x000ea80000100800 */
[----:B------:R0:W5:Y:S01]  /*13920*/  LDL.LU R3, [R1+0x474] ;  /* 0x0004740001037983 */ /* 0x0001620000300800 */
[----:B------:R-:W-:-:S03]  /*13930*/  FADD.FTZ R40, R5, R40 ;  /* 0x0000002805287221 */ /* 0x000fc60000010000 */
[----:B------:R0:W5:Y:S01]  /*13940*/  LDL.LU R5, [R1+0x47c] ;  /* 0x00047c0001057983 */ /* 0x0001620000300800 */
[----:B----4-:R-:W-:Y:S01]  /*13950*/  HADD2.F32 R0, -RZ, R0.H0_H0 ;  /* 0x20000000ff007230 */ /* 0x010fe20000004100 */
[----:B------:R-:W-:-:S04]  /*13960*/  FFMA.FTZ R18, R4, R39, R18 ;  /* 0x0000002704127223 */ /* 0x000fc80000010012 */
[----:B------:R1:W-:Y:S04]  /*13970*/  STL [R1+0x320], R0 ;  /* 0x0003200001007387 */ /* 0x0003e80000100800 */
[----:B------:R0:W5:Y:S04]  /*13980*/  LDL.LU R4, [R1+0x478] ;  /* 0x0004780001047983 */ /* 0x0001680000300800 */
[----:B-1----:R0:W5:Y:S01]  /*13990*/  LDL.LU R0, [R1+0x46c] ;  /* 0x00046c0001007983 */ /* 0x0021620000300800 */
[----:B--2---:R-:W-:-:S04]  /*139a0*/  FMUL.FTZ R42, R42, R7 ;  /* 0x000000072a2a7220 */ /* 0x004fc80000410000 */
        /* <DEDUP_REMOVED lines=38> */
.L_x_1523:
[----:B0-----:R-:W2:Y:S01]  /*13c10*/  LDL R42, [R1+0x320] ;  /* 0x00032000012a7983 */ /* 0x001ea20000100800 */
[----:B------:R-:W-:-:S03]  /*13c20*/  FADD.FTZ R16, R16, R39 ;  /* 0x0000002710107221 */ /* 0x000fc60000010000 */
[----:B-----5:R0:W-:Y:S04]  /*13c30*/  STL [R1+0x470], R2 ;  /* 0x0004700201007387 */ /* 0x0201e80000100800 */
[----:B------:R-:W3:Y:S04]  /*13c40*/  LDL R39, [R1+0x334] ;  /* 0x0003340001277983 */ /* 0x000ee80000100800 */
[----:B------:R1:W-:Y:S04]  /*13c50*/  STL [R1+0x46c], R0 ;  /* 0x00046c0001007387 */ /* 0x0003e80000100800 */
[----:B0-----:R-:W4:Y:S04]  /*13c60*/  LDL R2, [R1+0x3a0] ;  /* 0x0003a00001027983 */ /* 0x001f280000100800 */
[----:B------:R0:W-:Y:S04]  /*13c70*/  STL [R1+0x474], R3 ;  /* 0x0004740301007387 */ /* 0x0001e80000100800 */
[----:B-1----:R-:W4:Y:S04]  /*13c80*/  LDL R0, [R1+0x3ac] ;  /* 0x0003ac0001007983 */ /* 0x002f280000100800 */
[----:B------:R-:W4:Y:S04]  /*13c90*/  LDL.S16 R43, [R1+0x34a] ;  /* 0x00034a00012b7983 */ /* 0x000f280000100600 */
[----:B0-----:R-:W4:Y:S04]  /*13ca0*/  LDL.LU R3, [R1+0x234] ;  /* 0x0002340001037983 */ /* 0x001f280000300800 */
[----:B------:R-:W4:Y:S01]  /*13cb0*/  LDL.S16 R44, [R1+0x34c] ;  /* 0x00034c00012c7983 */ /* 0x000f220000100600 */
[----:B--2---:R-:W-:-:S04]  /*13cc0*/  FMUL.FTZ R42, R42, R6 ;  /* 0x000000062a2a7220 */ /* 0x004fc80000410000 */
[----:B------:R-:W-:Y:S02]  /*13cd0*/  FADD.FTZ R41, R41, R42 ;  /* 0x0000002a29297221 */ /* 0x000fe40000010000 */
[----:B---3--:R-:W-:-:S04]  /*13ce0*/  FMUL.FTZ R39, R39, R7 ;  /* 0x0000000727277220 */ /* 0x008fc80000410000 */
[----:B------:R-:W-:Y:S02]  /*13cf0*/  FADD.FTZ R41, R39, R41 ;  /* 0x0000002927297221 */ /* 0x000fe40000010000 */
[----:B----4-:R-:W-:Y:S02]  /*13d00*/  FFMA.FTZ R45, R2, R42, R45 ;  /* 0x0000002a022d7223 */ /* 0x010fe4000001002d */
[----:B------:R-:W2:Y:S04]  /*13d10*/  LDL.LU.S16 R42, [R1+0x348] ;  /* 0x00034800012a7983 */ /* 0x000ea80000300600 */
[----:B------:R0:W5:Y:S01]  /*13d20*/  LDL.LU R2, [R1+0x470] ;  /* 0x0004700001027983 */ /* 0x0001620000300800 */
[----:B------:R-:W-:-:S03]  /*13d30*/  FFMA.FTZ R45, R0, R39, R45 ;  /* 0x00000027002d7223 */ /* 0x000fc6000001002d */
[----:B------:R-:W3:Y:S04]  /*13d40*/  LDL.LU.S16 R39, [R1+0x34e] ;  /* 0x00034e0001277983 */ /* 0x000ee80000300600 */
[----:B------:R0:W5:Y:S01]  /*13d50*/  LDL.LU R0, [R1+0x46c] ;  /* 0x00046c0001007983 */ /* 0x0001620000300800 */
[----:B------:R-:W-:-:S03]  /*13d60*/  FFMA.FTZ R14, R3, R38, R14 ;  /* 0x00000026030e7223 */ /* 0x000fc6000001000e */
[----:B------:R0:W5:Y:S01]  /*13d70*/  LDL.LU R3, [R1+0x474] ;  /* 0x0004740001037983 */ /* 0x0001620000300800 */
[----:B------:R-:W-:-:S05]  /*13d80*/  HADD2.F32 R43, -RZ, R43.H0_H0 ;  /* 0x2000002bff2b7230 */ /* 0x000fca0000004100 */
[----:B------:R-:W-:Y:S01]  /*13d90*/  FADD.FTZ R43, R43, -UR9 ;  /* 0x800000092b2b7e21 */ /* 0x000fe20008010000 */
[----:B------:R-:W-:-:S05]  /*13da0*/  HADD2.F32 R44, -RZ, R44.H0_H0 ;  /* 0x2000002cff2c7230 */ /* 0x000fca0000004100 */
[----:B------:R-:W-:Y:S01]  /*13db0*/  STL [R1+0x324], R44 ;  /* 0x0003242c01007387 */ /* 0x000fe20000100800 */
[----:B--2---:R-:W-:-:S05]  /*13dc0*/  HADD2.F32 R42, -RZ, R42.H0_H0 ;  /* 0x2000002aff2a7230 */ /* 0x004fca0000004100 */
[----:B------:R-:W-:Y:S01]  /*13dd0*/  FADD.FTZ R42, R42, -UR9 ;  /* 0x800000092a2a7e21 */ /* 0x000fe20008010000 */
[----:B---3--:R-:W-:-:S05]  /*13de0*/  HADD2.F32 R39, -RZ, R39.H0_H0 ;  /* 0x20000027ff277230 */ /* 0x008fca0000004100 */
        /* <DEDUP_REMOVED lines=29> */
.L_x_1524:
[----:B-----5:R1:W-:Y:S01]  /*13fc0*/  STL [R1+0x470], R2 ;  /* 0x0004700201007387 */ /* 0x0203e20000100800 */
[----:B0-----:R-:W-:Y:S01]  /*13fd0*/  MOV R39, R44 ;  /* 0x0000002c00277202 */ /* 0x001fe20000000f00 */
[----:B------:R-:W-:Y:S02]  /*13fe0*/  FADD.FTZ R40, R40, R38 ;  /* 0x0000002628287221 */ /* 0x000fe40000010000 */
[----:B------:R-:W2:Y:S04]  /*13ff0*/  LDL R38, [R1+0x328] ;  /* 0x0003280001267983 */ /* 0x000ea80000100800 */
[----:B------:R0:W-:Y:S04]  /*14000*/  STL [R1+0x474], R3 ;  /* 0x0004740301007387 */ /* 0x0001e80000100800 */
[----:B-1----:R-:W3:Y:S04]  /*14010*/  LDL R2, [R1+0x3b0] ;  /* 0x0003b00001027983 */ /* 0x002ee80000100800 */
[----:B------:R1:W-:Y:S04]  /*14020*/  STL [R1+0x46c], R0 ;  /* 0x00046c0001007387 */ /* 0x0003e80000100800 */
[----:B0-----:R-:W4:Y:S04]  /*14030*/  LDL.LU R3, [R1+0x230] ;  /* 0x0002300001037983 */ /* 0x001f280000300800 */
[----:B------:R-:W4:Y:S04]  /*14040*/  LDL.S16 R42, [R1+0x342] ;  /* 0x00034200012a7983 */ /* 0x000f280000100600 */
[----:B-1----:R-:W4:Y:S01]  /*14050*/  LDL R0, [R1+0x3b4] ;  /* 0x0003b40001007983 */ /* 0x002f220000100800 */
[----:B------:R-:W-:-:S03]  /*14060*/  FMUL.FTZ R39, R39, R6 ;  /* 0x0000000627277220 */ /* 0x000fc60000410000 */
[----:B------:R-:W4:Y:S01]  /*14070*/  LDL.LU.S16 R44, [R1+0x346] ;  /* 0x00034600012c7983 */ /* 0x000f220000300600 */
[----:B------:R-:W-:-:S03]  /*14080*/  FADD.FTZ R41, R41, R39 ;  /* 0x0000002729297221 */ /* 0x000fc60000010000 */
[----:B------:R-:W4:Y:S01]  /*14090*/  LDL.S16 R43, [R1+0x344] ;  /* 0x00034400012b7983 */ /* 0x000f220000100600 */
[----:B---3--:R-:W-:-:S03]  /*140a0*/  FFMA.FTZ R45, R2, R39, R45 ;  /* 0x00000027022d7223 */ /* 0x008fc6000001002d */
[----:B------:R-:W3:Y:S01]  /*140b0*/  LDL.LU.S16 R39, [R1+0x340] ;  /* 0x0003400001277983 */ /* 0x000ee20000300600 */
[----:B--2---:R-:W-:-:S03]  /*140c0*/  FMUL.FTZ R38, R38, R7 ;  /* 0x0000000726267220 */ /* 0x004fc60000410000 */
[----:B------:R0:W5:Y:S01]  /*140d0*/  LDL.LU R2, [R1+0x470] ;  /* 0x0004700001027983 */ /* 0x0001620000300800 */
[----:B----4-:R-:W-:-:S03]  /*140e0*/  FFMA.FTZ R18, R3, R37, R18 ;  /* 0x0000002503127223 */ /* 0x010fc60000010012 */
[----:B------:R0:W5:Y:S01]  /*140f0*/  LDL.LU R3, [R1+0x474] ;  /* 0x0004740001037983 */ /* 0x0001620000300800 */
[----:B------:R-:W-:-:S03]  /*14100*/  FFMA.FTZ R45, R0, R38, R45 ;  /* 0x00000026002d7223 */ /* 0x000fc6000001002d */
[----:B------:R0:W5:Y:S01]  /*14110*/  LDL.LU R0, [R1+0x46c] ;  /* 0x00046c0001007983 */ /* 0x0001620000300800 */
[----:B------:R-:W-:Y:S02]  /*14120*/  HADD2.F32 R42, -RZ, R42.H0_H0 ;  /* 0x2000002aff2a7230 */ /* 0x000fe40000004100 */
[----:B------:R-:W-:-:S03]  /*14130*/  HADD2.F32 R44, -RZ, R44.H0_H0 ;  /* 0x2000002cff2c7230 */ /* 0x000fc60000004100 */
[----:B------:R-:W-:Y:S01]  /*14140*/  FADD.FTZ R42, R42, -UR9 ;  /* 0x800000092a2a7e21 */ /* 0x000fe20008010000 */
[----:B------:R-:W-:Y:S01]  /*14150*/  HADD2.F32 R43, -RZ, R43.H0_H0 ;  /* 0x2000002bff2b7230 */ /* 0x000fe20000004100 */
[----:B------:R-:W-:Y:S01]  /*14160*/  FADD.FTZ R41, R38, R41 ;  /* 0x0000002926297221 */ /* 0x000fe20000010000 */
[----:B------:R1:W-:Y:S04]  /*14170*/  STL [R1+0x318], R44 ;  /* 0x0003182c01007387 */ /* 0x0003e80000100800 */
[----:B------:R0:W-:Y:S01]  /*14180*/  STL [R1+0x314], R43 ;  /* 0x0003142b01007387 */ /* 0x0001e20000100800 */
[----:B-1----:R-:W-:-:S05]  /*14190*/  FMUL.FTZ R44, R42, UR5 ;  /* 0x000000052a2c7c20 */ /* 0x002fca0008410000 */
[----:B------:R0:W-:Y:S01]  /*141a0*/  STL [R1+0x3a8], R44 ;  /* 0x0003a82c01007387 */ /* 0x0001e20000100800 */
[----:B---3--:R-:W-:-:S05]  /*141b0*/  HADD2.F32 R39, -RZ, R39.H0_H0 ;  /* 0x20000027ff277230 */ /* 0x008fca0000004100 */
[----:B------:R-:W-:-:S04]  /*141c0*/  FADD.FTZ R39, R39, -UR9 ;  /* 0x8000000927277e21 */ /* 0x000fc80008010000 */
[----:B------:R-:W-:-:S05]  /*141d0*/  FMUL.FTZ R38, R39, UR5 ;  /* 0x0000000527267c20 */ /* 0x000fca0008410000 */
        /* <DEDUP_REMOVED lines=23> */
.L_x_1525:
[----:B-----5:R1:W-:Y:S01]  /*14350*/  STL [R1+0x46c], R0 ;  /* 0x00046c0001007387 */ /* 0x0203e20000100800 */
[----:B0-----:R-:W-:-:S03]  /*14360*/  MOV R38, R43 ;  /* 0x0000002b00267202 */ /* 0x001fc60000000f00 */
[----:B------:R0:W-:Y:S01]  /*14370*/  STL [R1+0x470], R2 ;  /* 0x0004700201007387 */ /* 0x0001e20000100800 */
[----:B------:R-:W-:-:S03]  /*14380*/  FADD.FTZ R16, R16, R37 ;  /* 0x0000002510107221 */ /* 0x000fc60000010000 */
[----:B------:R-:W2:Y:S04]  /*14390*/  LDL.S16 R39, [R1+0x33a] ;  /* 0x00033a0001277983 */ /* 0x000ea80000100600 */
[----:B-1----:R-:W3:Y:S04]  /*143a0*/  LDL R0, [R1+0x3a4] ;  /* 0x0003a40001007983 */ /* 0x002ee80000100800 */
[----:B0-----:R-:W4:Y:S01]  /*143b0*/  LDL.LU R2, [R1+0x23c] ;  /* 0x00023c0001027983 */ /* 0x001f220000300800 */
[----:B------:R-:W-:-:S03]  /*143c0*/  FMUL.FTZ R38, R38, R6 ;  /* 0x0000000626267220 */ /* 0x000fc60000410000 */
[----:B------:R-:W2:Y:S01]  /*143d0*/  LDL R37, [R1+0x318] ;  /* 0x0003180001257983 */ /* 0x000ea20000100800 */
[----:B------:R-:W-:-:S03]  /*143e0*/  FADD.FTZ R41, R41, R38 ;  /* 0x0000002629297221 */ /* 0x000fc60000010000 */
[----:B------:R-:W2:Y:S04]  /*143f0*/  LDL.S16 R42, [R1+0x33c] ;  /* 0x00033c00012a7983 */ /* 0x000ea80000100600 */
[----:B------:R-:W2:Y:S01]  /*14400*/  LDL.LU.S16 R43, [R1+0x33e] ;  /* 0x00033e00012b7983 */ /* 0x000ea20000300600 */
[----:B---3--:R-:W-:-:S03]  /*14410*/  FFMA.FTZ R45, R0, R38, R45 ;  /* 0x00000026002d7223 */ /* 0x008fc6000001002d */
[----:B------:R-:W3:Y:S01]  /*14420*/  LDL.LU.S16 R38, [R1+0x338] ;  /* 0x0003380001267983 */ /* 0x000ee20000300600 */
[----:B----4-:R-:W-:-:S03]  /*14430*/  FFMA.FTZ R14, R2, R36, R14 ;  /* 0x00000024020e7223 */ /* 0x010fc6000001000e */
[----:B------:R0:W5:Y:S04]  /*14440*/  LDL.LU R2, [R1+0x470] ;  /* 0x0004700001027983 */ /* 0x0001680000300800 */
[----:B------:R0:W5:Y:S01]  /*14450*/  LDL.LU R0, [R1+0x46c] ;  /* 0x00046c0001007983 */ /* 0x0001620000300800 */
[----:B--2---:R-:W-:Y:S01]  /*14460*/  HADD2.F32 R39, -RZ, R39.H0_H0 ;  /* 0x20000027ff277230 */ /* 0x004fe20000004100 */
[----:B------:R-:W-:-:S04]  /*14470*/  FMUL.FTZ R37, R37, R7 ;  /* 0x0000000725257220 */ /* 0x000fc80000410000 */
[----:B------:R-:W-:Y:S01]  /*14480*/  FADD.FTZ R39, R39, -UR9 ;  /* 0x8000000927277e21 */ /* 0x000fe20008010000 */
[----:B------:R-:W-:Y:S01]  /*14490*/  HADD2.F32 R42, -RZ, R42.H0_H0 ;  /* 0x2000002aff2a7230 */ /* 0x000fe20000004100 */
[----:B------:R-:W-:Y:S01]  /*144a0*/  FFMA.FTZ R45, R44, R37, R45 ;  /* 0x000000252c2d7223 */ /* 0x000fe2000001002d */
[----:B------:R-:W-:Y:S01]  /*144b0*/  HADD2.F32 R43, -RZ, R43.H0_H0 ;  /* 0x2000002bff2b7230 */ /* 0x000fe20000004100 */
[----:B------:R-:W-:Y:S02]  /*144c0*/  FADD.FTZ R41, R37, R41 ;  /* 0x0000002925297221 */ /* 0x000fe40000010000 */
[----:B------:R-:W-:Y:S01]  /*144d0*/  FMUL.FTZ R44, R39, UR5 ;  /* 0x00000005272c7c20 */ /* 0x000fe20008410000 */
[----:B------:R0:W-:Y:S04]  /*144e0*/  STL [R1+0x304], R42 ;  /* 0x0003042a01007387 */ /* 0x0001e80000100800 */
[----:B------:R0:W-:Y:S04]  /*144f0*/  STL [R1+0x398], R44 ;  /* 0x0003982c01007387 */ /* 0x0001e80000100800 */
        /* <DEDUP_REMOVED lines=24> */
[----:B------:R-:W-:-:S05]  /*14680*/  FMUL.FTZ R37, R37, R39 ;  /* 0x0000002725257220 */ /* 0x000fca0000410000 */
[----:B------:R0:W-:Y:S02]  /*14690*/  STL [R1+0x308], R37 ;  /* 0x0003082501007387 */ /* 0x0001e40000100800 */
.L_x_1526:
[----:B------:R-:W-:Y:S01]  /*146a0*/  FADD.FTZ R40, R40, R36 ;  /* 0x0000002428287221 */ /* 0x000fe20000010000 */
[----:B-----5:R1:W-:Y:S01]  /*146b0*/  STL [R1+0x46c], R0 ;  /* 0x00046c0001007387 */ /* 0x0203e20000100800 */
[----:B0-----:R-:W-:-:S03]  /*146c0*/  MOV R37, R42 ;  /* 0x0000002a00257202 */ /* 0x001fc60000000f00 */
[----:B------:R-:W2:Y:S04]  /*146d0*/  LDL R36, [R1+0x394] ;  /* 0x0003940001247983 */ /* 0x000ea80000100800 */
[----:B------:R-:W3:Y:S04]  /*146e0*/  LDL.S16 R38, [R1+0x330] ;  /* 0x0003300001267983 */ /* 0x000ee80000100600 */
[----:B-1----:R-:W4:Y:S01]  /*146f0*/  LDL.LU R0, [R1+0x238] ;  /* 0x0002380001007983 */ /* 0x002f220000300800 */
[----:B------:R-:W-:-:S03]  /*14700*/  FMUL.FTZ R37, R37, R6 ;  /* 0x0000000625257220 */ /* 0x000fc60000410000 */
[----:B------:R-:W3:Y:S04]  /*14710*/  LDL.LU.S16 R39, [R1+0x332] ;  /* 0x0003320001277983 */ /* 0x000ee80000300600 */
[----:B------:R-:W3:Y:S04]  /*14720*/  LDL.S16 R42, [R1+0x3c4] ;  /* 0x0003c400012a7983 */ /* 0x000ee80000100600 */
[----:B------:R-:W3:Y:S01]  /*14730*/  LDL.LU.S16 R43, [R1+0x3c6] ;  /* 0x0003c600012b7983 */ /* 0x000ee20000300600 */
[----:B--2---:R-:W-:Y:S02]  /*14740*/  FFMA.FTZ R45, R36, R37, R45 ;  /* 0x00000025242d7223 */ /* 0x004fe4000001002d */
[----:B------:R-:W-:-:S02]  /*14750*/  FADD.FTZ R36, R41, R37 ;  /* 0x0000002529247221 */ /* 0x000fc40000010000 */
[----:B------:R-:W2:Y:S01]  /*14760*/  LDL R37, [R1+0x308] ;  /* 0x0003080001257983 */ /* 0x000ea20000100800 */
[----:B----4-:R-:W-:-:S03]  /*14770*/  FFMA.FTZ R18, R0, R12, R18 ;  /* 0x0000000c00127223 */ /* 0x010fc60000010012 */
[----:B------:R0:W5:Y:S01]  /*14780*/  LDL.LU R0, [R1+0x46c] ;  /* 0x00046c0001007983 */ /* 0x0001620000300800 */
[----:B---3--:R-:W-:Y:S02]  /*14790*/  HADD2.F32 R38, -RZ, R38.H0_H0 ;  /* 0x20000026ff267230 */ /* 0x008fe40000004100 */
[----:B------:R-:W-:-:S03]  /*147a0*/  HADD2.F32 R39, -RZ, R39.H0_H0 ;  /* 0x20000027ff277230 */ /* 0x000fc60000004100 */
[----:B------:R-:W-:Y:S02]  /*147b0*/  FADD.FTZ R38, R38, -UR9 ;  /* 0x8000000926267e21 */ /* 0x000fe40008010000 */
[----:B------:R-:W-:Y:S01]  /*147c0*/  FADD.FTZ R39, R39, -UR9 ;  /* 0x8000000927277e21 */ /* 0x000fe20008010000 */
[----:B------:R-:W-:Y:S01]  /*147d0*/  HADD2.F32 R42, -RZ, R42.H0_H0 ;  /* 0x2000002aff2a7230 */ /* 0x000fe20000004100 */
[----:B------:R-:W-:Y:S01]  /*147e0*/  FMUL.FTZ R38, R38, UR5 ;  /* 0x0000000526267c20 */ /* 0x000fe20008410000 */
[----:B------:R-:W-:-:S03]  /*147f0*/  HADD2.F32 R43, -RZ, R43.H0_H0 ;  /* 0x2000002bff2b7230 */ /* 0x000fc60000004100 */
[----:B------:R0:W-:Y:S04]  /*14800*/  STL [R1+0x210], R42 ;  /* 0x0002102a01007387 */ /* 0x0001e80000100800 */
[----:B------:R0:W-:Y:S04]  /*14810*/  STL [R1+0x2f8], R43 ;  /* 0x0002f82b01007387 */ /* 0x0001e80000100800 */
[----:B------:R0:W-:Y:S01]  /*14820*/  STL [R1+0x384], R38 ;  /* 0x0003842601007387 */ /* 0x0001e20000100800 */
[----:B--2---:R-:W-:-:S04]  /*14830*/  FMUL.FTZ R41, R37, R7 ;  /* 0x0000000725297220 */ /* 0x004fc80000410000 */
[----:B------:R-:W-:Y:S02]  /*14840*/  FFMA.FTZ R37, R44, R41, R45 ;  /* 0x000000292c257223 */ /* 0x000fe4000001002d */
[----:B------:R-:W-:-:S05]  /*14850*/  FMUL.FTZ R44, R39, UR5 ;  /* 0x00000005272c7c20 */ /* 0x000fca0008410000 */
[----:B------:R0:W-:Y:S01]  /*14860*/  STL [R1+0x38c], R44 ;  /* 0x00038c2c01007387 */ /* 0x0001e20000100800 */
[----:B------:R-:W-:Y:S01]  /*14870*/  FADD.FTZ R36, R41, R36 ;  /* 0x0000002429247221 */ /* 0x000fe20000010000 */
        /* <DEDUP_REMOVED lines=21> */
.L_x_1527:
[----:B------:R-:W2:Y:S01]  /*149d0*/  LDL.LU R39, [R1+0x240] ;  /* 0x0002400001277983 */ /* 0x000ea20000300800 */
[----:B------:R-:W-:Y:S01]  /*149e0*/  FADD.FTZ R16, R16, R12 ;  /* 0x0000000c10107221 */ /* 0x000fe20000010000 */
[----:B0-----:R-:W-:Y:S02]  /*149f0*/  MOV R38, R42 ;  /* 0x0000002a00267202 */ /* 0x001fe40000000f00 */
[----:B------:R-:W3:Y:S04]  /*14a00*/  LDL R41, [R1+0x2f8] ;  /* 0x0002f80001297983 */ /* 0x000ee80000100800 */
[----:B------:R-:W4:Y:S04]  /*14a10*/  LDL.LU.S16 R12, [R1+0x32c] ;  /* 0x00032c00010c7983 */ /* 0x000f280000300600 */
[----:B------:R-:W4:Y:S04]  /*14a20*/  LDL.S16 R45, [R1+0x32e] ;  /* 0x00032e00012d7983 */ /* 0x000f280000100600 */
[----:B------:R-:W4:Y:S04]  /*14a30*/  LDL.LU.S16 R42, [R1+0x3ca] ;  /* 0x0003ca00012a7983 */ /* 0x000f280000300600 */
[----:B------:R-:W4:Y:S01]  /*14a40*/  LDL.S16 R43, [R1+0x3c8] ;  /* 0x0003c800012b7983 */ /* 0x000f220000100600 */
[----:B--2---:R-:W-:-:S03]  /*14a50*/  FFMA.FTZ R39, R39, R13, R14 ;  /* 0x0000000d27277223 */ /* 0x004fc6000001000e */
[----:B------:R-:W2:Y:S01]  /*14a60*/  LDL R14, [R1+0x384] ;  /* 0x00038400010e7983 */ /* 0x000ea20000100800 */
[----:B------:R-:W-:Y:S02]  /*14a70*/  FMUL.FTZ R38, R38, R6 ;  /* 0x0000000626267220 */ /* 0x000fe40000410000 */
[----:B---3--:R-:W-:Y:S02]  /*14a80*/  FMUL.FTZ R41, R41, R7 ;  /* 0x0000000729297220 */ /* 0x008fe40000410000 */
[----:B--2---:R-:W-:Y:S02]  /*14a90*/  FFMA.FTZ R37, R14, R38, R37 ;  /* 0x000000260e257223 */ /* 0x004fe40000010025 */
[----:B------:R-:W-:Y:S01]  /*14aa0*/  FADD.FTZ R14, R36, R38 ;  /* 0x00000026240e7221 */ /* 0x000fe20000010000 */
[----:B----4-:R-:W-:Y:S02]  /*14ab0*/  HADD2.F32 R38, -RZ, R12.H0_H0 ;  /* 0x2000000cff267230 */ /* 0x010fe40000004100 */
[----:B------:R-:W-:Y:S01]  /*14ac0*/  HADD2.F32 R12, -RZ, R45.H0_H0 ;  /* 0x2000002dff0c7230 */ /* 0x000fe20000004100 */
[----:B------:R-:W-:-:S02]  /*14ad0*/  FFMA.FTZ R36, R44, R41, R37 ;  /* 0x000000292c247223 */ /* 0x000fc40000010025 */
[----:B------:R-:W-:Y:S02]  /*14ae0*/  FADD.FTZ R37, R38, -UR9 ;  /* 0x8000000926257e21 */ /* 0x000fe40008010000 */
[----:B------:R-:W-:Y:S02]  /*14af0*/  FADD.FTZ R38, R12, -UR9 ;  /* 0x800000090c267e21 */ /* 0x000fe40008010000 */
[----:B------:R-:W-:Y:S01]  /*14b00*/  FADD.FTZ R14, R41, R14 ;  /* 0x0000000e290e7221 */ /* 0x000fe20000010000 */
[----:B------:R-:W-:Y:S01]  /*14b10*/  HADD2.F32 R41, -RZ, R42.H0_H0 ;  /* 0x2000002aff297230 */ /* 0x000fe20000004100 */
[----:B------:R-:W-:Y:S02]  /*14b20*/  FMUL.FTZ R37, R37, UR5 ;  /* 0x0000000525257c20 */ /* 0x000fe40008410000 */
[----:B------:R-:W-:Y:S02]  /*14b30*/  FMUL.FTZ R44, R38, UR5 ;  /* 0x00000005262c7c20 */ /* 0x000fe40008410000 */
[----:B------:R0:W-:Y:S04]  /*14b40*/  STL [R1+0x2e0], R41 ;  /* 0x0002e02901007387 */ /* 0x0001e80000100800 */
[----:B------:R0:W-:Y:S04]  /*14b50*/  STL [R1+0x380], R44 ;  /* 0x0003802c01007387 */ /* 0x0001e80000100800 */
[----:B------:R0:W-:Y:S01]  /*14b60*/  STL [R1+0x37c], R37 ;  /* 0x00037c2501007387 */ /* 0x0001e20000100800 */
[----:B------:R-:W-:Y:S01]  /*14b70*/  HADD2.F32 R12, -RZ, R43.H0_H0 ;  /* 0x2000002bff0c7230 */ /* 0x000fe20000004100 */
        /* <DEDUP_REMOVED lines=20> */
.L_x_1528:
[----:B-----5:R1:W-:Y:S04]  /*14cc0*/  STL [R1+0x46c], R0 ;  /* 0x00046c0001007387 */ /* 0x0203e80000100800 */
[----:B------:R-:W2:Y:S04]  /*14cd0*/  LDL.S16 R45, [R1+0x3cc] ;  /* 0x0003cc00012d7983 */ /* 0x000ea80000100600 */
[----:B0-----:R-:W3:Y:S04]  /*14ce0*/  LDL.LU.S16 R41, [R1+0x3ce] ;  /* 0x0003ce0001297983 */ /* 0x001ee80000300600 */
[----:B-1----:R-:W4:Y:S01]  /*14cf0*/  LDL.LU R0, [R1+0x21c] ;  /* 0x00021c0001007983 */ /* 0x002f220000300800 */
[----:B------:R-:W-:-:S03]  /*14d00*/  FADD.FTZ R37, R40, R13 ;  /* 0x0000000d28257221 */ /* 0x000fc60000010000 */
[----:B------:R-:W2:Y:S04]  /*14d10*/  LDL R40, [R1+0x37c] ;  /* 0x00037c0001287983 */ /* 0x000ea80000100800 */
[----:B------:R-:W3:Y:S04]  /*14d20*/  LDL R13, [R1+0x2e0] ;  /* 0x0002e000010d7983 */ /* 0x000ee80000100800 */
[----:B------:R-:W3:Y:S04]  /*14d30*/  LDL.LU.S16 R42, [R1+0x3d2] ;  /* 0x0003d200012a7983 */ /* 0x000ee80000300600 */
[----:B------:R-:W3:Y:S01]  /*14d40*/  LDL.S16 R43, [R1+0x3d0] ;  /* 0x0003d000012b7983 */ /* 0x000ee20000100600 */
[----:B------:R-:W-:-:S04]  /*14d50*/  FMUL.FTZ R38, R12, R6 ;  /* 0x000000060c267220 */ /* 0x000fc80000410000 */
[----:B------:R-:W-:Y:S02]  /*14d60*/  FADD.FTZ R14, R14, R38 ;  /* 0x000000260e0e7221 */ /* 0x000fe40000010000 */
[----:B----4-:R-:W-:Y:S02]  /*14d70*/  FFMA.FTZ R18, R0, R15, R18 ;  /* 0x0000000f00127223 */ /* 0x010fe40000010012 */
[----:B------:R0:W5:Y:S01]  /*14d80*/  LDL.LU R0, [R1+0x46c] ;  /* 0x00046c0001007983 */ /* 0x0001620000300800 */
[----:B--2---:R-:W-:Y:S01]  /*14d90*/  FFMA.FTZ R36, R40, R38, R36 ;  /* 0x0000002628247223 */ /* 0x004fe20000010024 */
[----:B------:R-:W-:Y:S01]  /*14da0*/  HADD2.F32 R38, -RZ, R45.H0_H0 ;  /* 0x2000002dff267230 */ /* 0x000fe20000004100 */
[----:B---3--:R-:W-:Y:S01]  /*14db0*/  FMUL.FTZ R40, R13, R7 ;  /* 0x000000070d287220 */ /* 0x008fe20000410000 */
[----:B------:R-:W-:-:S03]  /*14dc0*/  HADD2.F32 R13, -RZ, R41.H0_H0 ;  /* 0x20000029ff0d7230 */ /* 0x000fc60000004100 */
[----:B------:R-:W-:Y:S02]  /*14dd0*/  FADD.FTZ R38, R38, -UR9 ;  /* 0x8000000926267e21 */ /* 0x000fe40008010000 */
[----:B------:R-:W-:Y:S02]  /*14de0*/  FFMA.FTZ R36, R44, R40, R36 ;  /* 0x000000282c247223 */ /* 0x000fe40000010024 */
[----:B------:R-:W-:Y:S02]  /*14df0*/  FADD.FTZ R41, R13, -UR9 ;  /* 0x800000090d297e21 */ /* 0x000fe40008010000 */
[----:B------:R-:W-:Y:S01]  /*14e00*/  FADD.FTZ R40, R40, R14 ;  /* 0x0000000e28287221 */ /* 0x000fe20000010000 */
[----:B------:R-:W-:Y:S01]  /*14e10*/  HADD2.F32 R14, -RZ, R42.H0_H0 ;  /* 0x2000002aff0e7230 */ /* 0x000fe20000004100 */
[----:B------:R-:W-:Y:S02]  /*14e20*/  FMUL.FTZ R38, R38, UR5 ;  /* 0x0000000526267c20 */ /* 0x000fe40008410000 */
[----:B------:R-:W-:-:S03]  /*14e30*/  FMUL.FTZ R42, R41, UR5 ;  /* 0x00000005292a7c20 */ /* 0x000fc60008410000 */
        /* <DEDUP_REMOVED lines=22> */
.L_x_1529:
[----:B-----5:R1:W-:Y:S04]  /*14fa0*/  STL [R1+0x46c], R0 ;  /* 0x00046c0001007387 */ /* 0x0203e80000100800 */
[----:B------:R-:W2:Y:S04]  /*14fb0*/  LDL.S16 R45, [R1+0x3d6] ;  /* 0x0003d600012d7983 */ /* 0x000ea80000100600 */
[----:B------:R-:W3:Y:S04]  /*14fc0*/  LDL.S16 R44, [R1+0x3d8] ;  /* 0x0003d800012c7983 */ /* 0x000ee80000100600 */
[----:B-1----:R-:W4:Y:S01]  /*14fd0*/  LDL.LU R0, [R1+0x224] ;  /* 0x0002240001007983 */ /* 0x002f220000300800 */
[----:B0-----:R-:W-:-:S03]  /*14fe0*/  FADD.FTZ R38, R16, R15 ;  /* 0x0000000f10267221 */ /* 0x001fc60000010000 */
[----:B------:R-:W2:Y:S04]  /*14ff0*/  LDL R16, [R1+0x370] ;  /* 0x0003700001107983 */ /* 0x000ea80000100800 */
[----:B------:R-:W3:Y:S04]  /*15000*/  LDL.LU.S16 R15, [R1+0x3d4] ;  /* 0x0003d400010f7983 */ /* 0x000ee80000300600 */
[----:B------:R-:W3:Y:S01]  /*15010*/  LDL.LU.S16 R43, [R1+0x3da] ;  /* 0x0003da00012b7983 */ /* 0x000ee20000300600 */
[----:B------:R-:W-:Y:S02]  /*15020*/  FMUL.FTZ R41, R13, R6 ;  /* 0x000000060d297220 */ /* 0x000fe40000410000 */
[----:B----4-:R-:W-:-:S02]  /*15030*/  FFMA.FTZ R39, R0, R17, R39 ;  /* 0x0000001100277223 */ /* 0x010fc40000010027 */
[----:B------:R0:W5:Y:S01]  /*15040*/  LDL.LU R0, [R1+0x46c] ;  /* 0x00046c0001007983 */ /* 0x0001620000300800 */
[----:B--2---:R-:W-:Y:S02]  /*15050*/  FFMA.FTZ R36, R16, R41, R36 ;  /* 0x0000002910247223 */ /* 0x004fe40000010024 */
[----:B------:R-:W-:Y:S01]  /*15060*/  FADD.FTZ R41, R40, R41 ;  /* 0x0000002928297221 */ /* 0x000fe20000010000 */
[----:B---3--:R-:W-:Y:S01]  /*15070*/  HADD2.F32 R40, -RZ, R15.H0_H0 ;  /* 0x2000000fff287230 */ /* 0x008fe20000004100 */
[----:B------:R-:W-:Y:S01]  /*15080*/  FMUL.FTZ R16, R14, R7 ;  /* 0x000000070e107220 */ /* 0x000fe20000410000 */
[----:B------:R-:W-:-:S03]  /*15090*/  HADD2.F32 R15, -RZ, R45.H0_H0 ;  /* 0x2000002dff0f7230 */ /* 0x000fc60000004100 */
[----:B------:R-:W-:Y:S02]  /*150a0*/  FFMA.FTZ R36, R42, R16, R36 ;  /* 0x000000102a247223 */ /* 0x000fe40000010024 */
[----:B------:R-:W-:Y:S02]  /*150b0*/  FADD.FTZ R40, R40, -UR9 ;  /* 0x8000000928287e21 */ /* 0x000fe40008010000 */
[----:B------:R-:W-:Y:S01]  /*150c0*/  FADD.FTZ R42, R15, -UR9 ;  /* 0x800000090f2a7e21 */ /* 0x000fe20008010000 */
[----:B------:R-:W-:Y:S01]  /*150d0*/  HADD2.F32 R15, -RZ, R44.H0_H0 ;  /* 0x2000002cff0f7230 */ /* 0x000fe20000004100 */
[----:B------:R-:W-:Y:S01]  /*150e0*/  FADD.FTZ R41, R16, R41 ;  /* 0x0000002910297221 */ /* 0x000fe20000010000 */
[----:B------:R-:W-:Y:S01]  /*150f0*/  HADD2.F32 R16, -RZ, R43.H0_H0 ;  /* 0x2000002bff107230 */ /* 0x000fe20000004100 */
        /* <DEDUP_REMOVED lines=23> */
.L_x_1530:
[----:B------:R-:W2:Y:S01]  /*15270*/  LDL.LU R40, [R1+0x218] ;  /* 0x0002180001287983 */ /* 0x000ea20000300800 */
[----:B------:R-:W-:Y:S02]  /*15280*/  FMUL.FTZ R42, R15, R6 ;  /* 0x000000060f2a7220 */ /* 0x000fe40000410000 */
[----:B------:R-:W-:Y:S01]  /*15290*/  FADD.FTZ R37, R37, R17 ;  /* 0x0000001125257221 */ /* 0x000fe20000010000 */
[----:B0-----:R-:W3:Y:S01]  /*152a0*/  LDL.LU.S16 R44, [R1+0x3de] ;  /* 0x0003de00012c7983 */ /* 0x001ee20000300600 */
[----:B------:R-:W-:-:S03]  /*152b0*/  FFMA.FTZ R36, R43, R42, R36 ;  /* 0x0000002a2b247223 */ /* 0x000fc60000010024 */
[----:B------:R-:W4:Y:S04]  /*152c0*/  LDL.S16 R17, [R1+0x312] ;  /* 0x0003120001117983 */ /* 0x000f280000100600 */
[----:B------:R-:W3:Y:S01]  /*152d0*/  LDL.S16 R45, [R1+0x3dc] ;  /* 0x0003dc00012d7983 */ /* 0x000ee20000100600 */
[----:B--2---:R-:W-:Y:S02]  /*152e0*/  FFMA.FTZ R40, R40, R19, R18 ;  /* 0x0000001328287223 */ /* 0x004fe40000010012 */
[----:B------:R-:W-:Y:S02]  /*152f0*/  FADD.FTZ R18, R41, R42 ;  /* 0x0000002a29127221 */ /* 0x000fe40000010000 */
[----:B------:R-:W2:Y:S04]  /*15300*/  LDL.LU.S16 R41, [R1+0x310] ;  /* 0x0003100001297983 */ /* 0x000ea80000300600 */
[----:B------:R-:W3:Y:S01]  /*15310*/  LDL R42, [R1+0x36c] ;  /* 0x00036c00012a7983 */ /* 0x000ee20000100800 */
[----:B------:R-:W-:Y:S01]  /*15320*/  FMUL.FTZ R43, R16, R7 ;  /* 0x00000007102b7220 */ /* 0x000fe20000410000 */
[----:B----4-:R-:W-:-:S02]  /*15330*/  HADD2.F32 R17, -RZ, R17.H0_H0 ;  /* 0x20000011ff117230 */ /* 0x010fc40000004100 */
[----:B--2---:R-:W-:Y:S01]  /*15340*/  HADD2.F32 R41, -RZ, R41.H0_H0 ;  /* 0x20000029ff297230 */ /* 0x004fe20000004100 */
[----:B---3--:R-:W-:Y:S02]  /*15350*/  FFMA.FTZ R42, R42, R43, R36 ;  /* 0x0000002b2a2a7223 */ /* 0x008fe40000010024 */
[----:B------:R-:W-:Y:S02]  /*15360*/  FADD.FTZ R36, R43, R18 ;  /* 0x000000122b247221 */ /* 0x000fe40000010000 */
[----:B------:R-:W-:Y:S02]  /*15370*/  FADD.FTZ R41, R41, -UR9 ;  /* 0x8000000929297e21 */ /* 0x000fe40008010000 */
[----:B------:R-:W-:Y:S01]  /*15380*/  FADD.FTZ R43, R17, -UR9 ;  /* 0x80000009112b7e21 */ /* 0x000fe20008010000 */
        /* <DEDUP_REMOVED lines=25> */
.L_x_1531:
[----:B------:R-:W2:Y:S04]  /*15520*/  LDL R43, [R1+0x360] ;  /* 0x00036000012b7983 */ /* 0x000ea80000100800 */
[----:B------:R1:W-:Y:S04]  /*15530*/  STL [R1+0x470], R2 ;  /* 0x0004700201007387 */ /* 0x0003e80000100800 */
[----:B-----5:R3:W-:Y:S04]  /*15540*/  STL [R1+0x46c], R0 ;  /* 0x00046c0001007387 */ /* 0x0207e80000100800 */
[----:B------:R-:W4:Y:S04]  /*15550*/  LDL.S16 R45, [R1+0x3e0] ;  /* 0x0003e000012d7983 */ /* 0x000f280000100600 */
[----:B-1----:R-:W4:Y:S04]  /*15560*/  LDL.LU R2, [R1+0x244] ;  /* 0x0002440001027983 */ /* 0x002f280000300800 */
[----:B---3--:R-:W3:Y:S01]  /*15570*/  LDL R0, [R1+0x364] ;  /* 0x0003640001007983 */ /* 0x008ee20000100800 */
[----:B0-----:R-:W-:-:S02]  /*15580*/  FMUL.FTZ R41, R17, R6 ;  /* 0x0000000611297220 */ /* 0x001fc40000410000 */
[----:B------:R-:W-:Y:S01]  /*15590*/  FADD.FTZ R38, R38, R19 ;  /* 0x0000001326267221 */ /* 0x000fe20000010000 */
[----:B------:R-:W3:Y:S01]  /*155a0*/  LDL.LU.S16 R44, [R1+0x3e2] ;  /* 0x0003e200012c7983 */ /* 0x000ee20000300600 */
[----:B------:R-:W-:-:S03]  /*155b0*/  FADD.FTZ R36, R36, R41 ;  /* 0x0000002924247221 */ /* 0x000fc60000010000 */
[----:B------:R-:W3:Y:S01]  /*155c0*/  LDL.S16 R19, [R1+0x30e] ;  /* 0x00030e0001137983 */ /* 0x000ee20000100600 */
[----:B--2---:R-:W-:-:S03]  /*155d0*/  FFMA.FTZ R42, R43, R41, R42 ;  /* 0x000000292b2a7223 */ /* 0x004fc6000001002a */
[----:B------:R-:W2:Y:S01]  /*155e0*/  LDL.LU.S16 R41, [R1+0x30c] ;  /* 0x00030c0001297983 */ /* 0x000ea20000300600 */
[----:B------:R-:W-:Y:S02]  /*155f0*/  FMUL.FTZ R43, R18, R7 ;  /* 0x00000007122b7220 */ /* 0x000fe40000410000 */
[----:B----4-:R-:W-:Y:S02]  /*15600*/  FFMA.FTZ R39, R2, R20, R39 ;  /* 0x0000001402277223 */ /* 0x010fe40000010027 */
[----:B------:R0:W5:Y:S01]  /*15610*/  LDL.LU R2, [R1+0x470] ;  /* 0x0004700001027983 */ /* 0x0001620000300800 */
[----:B---3--:R-:W-:-:S03]  /*15620*/  FFMA.FTZ R42, R0, R43, R42 ;  /* 0x0000002b002a7223 */ /* 0x008fc6000001002a */
[----:B------:R0:W5:Y:S01]  /*15630*/  LDL.LU R0, [R1+0x46c] ;  /* 0x00046c0001007983 */ /* 0x0001620000300800 */
[----:B------:R-:W-:Y:S01]  /*15640*/  FADD.FTZ R36, R43, R36 ;  /* 0x000000242b247221 */ /* 0x000fe20000010000 */
[----:B------:R-:W-:-:S05]  /*15650*/  HADD2.F32 R19, -RZ, R19.H0_H0 ;  /* 0x20000013ff137230 */ /* 0x000fca0000004100 */
[----:B------:R-:W-:Y:S01]  /*15660*/  FADD.FTZ R43, R19, -UR9 ;  /* 0x80000009132b7e21 */ /* 0x000fe20008010000 */
[----:B------:R-:W-:Y:S02]  /*15670*/  HADD2.F32 R19, -RZ, R45.H0_H0 ;  /* 0x2000002dff137230 */ /* 0x000fe40000004100 */
[----:B------:R-:W-:Y:S01]  /*15680*/  HADD2.F32 R44, -RZ, R44.H0_H0 ;  /* 0x2000002cff2c7230 */ /* 0x000fe20000004100 */
[----:B------:R-:W-:-:S04]  /*15690*/  FMUL.FTZ R45, R43, UR5 ;  /* 0x000000052b2d7c20 */ /* 0x000fc80008410000 */
[----:B------:R0:W-:Y:S04]  /*156a0*/  STL [R1+0x2d8], R44 ;  /* 0x0002d82c01007387 */ /* 0x0001e80000100800 */
[----:B------:R0:W-:Y:S01]  /*156b0*/  STL [R1+0x35c], R45 ;  /* 0x00035c2d01007387 */ /* 0x0001e20000100800 */
[----:B--2---:R-:W-:-:S05]  /*156c0*/  HADD2.F32 R41, -RZ, R41.H0_H0 ;  /* 0x20000029ff297230 */ /* 0x004fca0000004100 */
        /* <DEDUP_REMOVED lines=23> */
.L_x_1532:
[----:B-----5:R1:W-:Y:S04]  /*15840*/  STL [R1+0x470], R2 ;  /* 0x0004700201007387 */ /* 0x0203e80000100800 */
[----:B------:R-:W2:Y:S04]  /*15850*/  LDL R43, [R1+0x2d8] ;  /* 0x0002d800012b7983 */ /* 0x000ea80000100800 */
[----:B------:R3:W-:Y:S04]  /*15860*/  STL [R1+0x474], R3 ;  /* 0x0004740301007387 */ /* 0x0007e80000100800 */
[----:B-1----:R-:W4:Y:S04]  /*15870*/  LDL R2, [R1+0x358] ;  /* 0x0003580001027983 */ /* 0x002f280000100800 */
[----:B------:R1:W-:Y:S04]  /*15880*/  STL [R1+0x46c], R0 ;  /* 0x00046c0001007387 */ /* 0x0003e80000100800 */
[----:B---3--:R-:W3:Y:S04]  /*15890*/  LDL.LU R3, [R1+0x248] ;  /* 0x0002480001037983 */ /* 0x008ee80000300800 */
[----:B0-----:R-:W3:Y:S04]  /*158a0*/  LDL.S16 R45, [R1+0x3e4] ;  /* 0x0003e400012d7983 */ /* 0x001ee80000100600 */
[----:B-1----:R-:W3:Y:S01]  /*158b0*/  LDL R0, [R1+0x35c] ;  /* 0x00035c0001007983 */ /* 0x002ee20000100800 */
[----:B------:R-:W-:-:S02]  /*158c0*/  FMUL.FTZ R41, R19, R6 ;  /* 0x0000000613297220 */ /* 0x000fc40000410000 */
[----:B------:R-:W-:Y:S01]  /*158d0*/  FADD.FTZ R37, R37, R20 ;  /* 0x0000001425257221 */ /* 0x000fe20000010000 */
[----:B------:R-:W3:Y:S01]  /*158e0*/  LDL.LU.S16 R44, [R1+0x3e6] ;  /* 0x0003e600012c7983 */ /* 0x000ee20000300600 */
[----:B------:R-:W-:-:S03]  /*158f0*/  FADD.FTZ R36, R36, R41 ;  /* 0x0000002924247221 */ /* 0x000fc60000010000 */
[----:B------:R-:W3:Y:S01]  /*15900*/  LDL.S16 R20, [R1+0x302] ;  /* 0x0003020001147983 */ /* 0x000ee20000100600 */
[----:B----4-:R-:W-:-:S03]  /*15910*/  FFMA.FTZ R42, R2, R41, R42 ;  /* 0x00000029022a7223 */ /* 0x010fc6000001002a */
[----:B------:R-:W4:Y:S01]  /*15920*/  LDL.LU.S16 R41, [R1+0x300] ;  /* 0x0003000001297983 */ /* 0x000f220000300600 */
[----:B--2---:R-:W-:-:S03]  /*15930*/  FMUL.FTZ R43, R43, R7 ;  /* 0x000000072b2b7220 */ /* 0x004fc60000410000 */
[----:B------:R0:W5:Y:S01]  /*15940*/  LDL.LU R2, [R1+0x470] ;  /* 0x0004700001027983 */ /* 0x0001620000300800 */
[----:B---3--:R-:W-:-:S03]  /*15950*/  FFMA.FTZ R40, R3, R21, R40 ;  /* 0x0000001503287223 */ /* 0x008fc60000010028 */
[----:B------:R0:W5:Y:S01]  /*15960*/  LDL.LU R3, [R1+0x474] ;  /* 0x0004740001037983 */ /* 0x0001620000300800 */
[----:B------:R-:W-:-:S03]  /*15970*/  FFMA.FTZ R42, R0, R43, R42 ;  /* 0x0000002b002a7223 */ /* 0x000fc6000001002a */
        /* <DEDUP_REMOVED lines=9> */
[----:B----4-:R-:W-:-:S05]  /*15a10*/  HADD2.F32 R41, -RZ, R41.H0_H0 ;  /* 0x20000029ff297230 */ /* 0x010fca0000004100 */
        /* <DEDUP_REMOVED lines=23> */
.L_x_1533:
[----:B------:R-:W-:Y:S01]  /*15b90*/  FADD.FTZ R38, R38, R21 ;  /* 0x0000001526267221 */ /* 0x000fe20000010000 */
[----:B------:R-:W2:Y:S04]  /*15ba0*/  LDL R43, [R1+0x238] ;  /* 0x00023800012b7983 */ /* 0x000ea80000100800 */
[----:B------:R-:W3:Y:S04]  /*15bb0*/  LDL R21, [R1+0x350] ;  /* 0x0003500001157983 */ /* 0x000ee80000100800 */
[----:B-----5:R1:W-:Y:S04]  /*15bc0*/  STL [R1+0x470], R2 ;  /* 0x0004700201007387 */ /* 0x0203e80000100800 */
[----:B------:R4:W-:Y:S04]  /*15bd0*/  STL [R1+0x46c], R0 ;  /* 0x00046c0001007387 */ /* 0x0009e80000100800 */
[----:B0-----:R-:W2:Y:S04]  /*15be0*/  LDL.S16 R44, [R1+0x3e8] ;  /* 0x0003e800012c7983 */ /* 0x001ea80000100600 */
[----:B-1----:R-:W2:Y:S04]  /*15bf0*/  LDL.LU R2, [R1+0x24c] ;  /* 0x00024c0001027983 */ /* 0x002ea80000300800 */
[----:B----4-:R-:W4:Y:S01]  /*15c00*/  LDL R0, [R1+0x354] ;  /* 0x0003540001007983 */ /* 0x010f220000100800 */
[----:B------:R-:W-:-:S03]  /*15c10*/  FMUL.FTZ R41, R20, R6 ;  /* 0x0000000614297220 */ /* 0x000fc60000410000 */
[----:B------:R-:W4:Y:S01]  /*15c20*/  LDL.LU.S16 R45, [R1+0x3ea] ;  /* 0x0003ea00012d7983 */ /* 0x000f220000300600 */
[----:B------:R-:W-:Y:S02]  /*15c30*/  FADD.FTZ R36, R36, R41 ;  /* 0x0000002924247221 */ /* 0x000fe40000010000 */
[----:B---3--:R-:W-:Y:S02]  /*15c40*/  FFMA.FTZ R21, R21, R41, R42 ;  /* 0x0000002915157223 */ /* 0x008fe4000001002a */
[----:B------:R-:W3:Y:S04]  /*15c50*/  LDL.S16 R42, [R1+0x2fe] ;  /* 0x0002fe00012a7983 */ /* 0x000ee80000100600 */
[----:B------:R-:W3:Y:S01]  /*15c60*/  LDL.LU.S16 R41, [R1+0x2fc] ;  /* 0x0002fc0001297983 */ /* 0x000ee20000300600 */
[----:B--2---:R-:W-:-:S02]  /*15c70*/  FMUL.FTZ R43, R43, R7 ;  /* 0x000000072b2b7220 */ /* 0x004fc40000410000 */
[----:B------:R-:W-:Y:S02]  /*15c80*/  FFMA.FTZ R39, R2, R22, R39 ;  /* 0x0000001602277223 */ /* 0x000fe40000010027 */
[----:B------:R0:W5:Y:S01]  /*15c90*/  LDL.LU R2, [R1+0x470] ;  /* 0x0004700001027983 */ /* 0x0001620000300800 */
[----:B----4-:R-:W-:-:S03]  /*15ca0*/  FFMA.FTZ R21, R0, R43, R21 ;  /* 0x0000002b00157223 */ /* 0x010fc60000010015 */
[----:B------:R0:W5:Y:S01]  /*15cb0*/  LDL.LU R0, [R1+0x46c] ;  /* 0x00046c0001007983 */ /* 0x0001620000300800 */
[----:B------:R-:W-:Y:S02]  /*15cc0*/  HADD2.F32 R44, -RZ, R44.H0_H0 ;  /* 0x2000002cff2c7230 */ /* 0x000fe40000004100 */
[----:B------:R-:W-:-:S03]  /*15cd0*/  HADD2.F32 R45, -RZ, R45.H0_H0 ;  /* 0x2000002dff2d7230 */ /* 0x000fc60000004100 */
[----:B------:R0:W-:Y:S04]  /*15ce0*/  STL [R1+0x2c0], R44 ;  /* 0x0002c02c01007387 */ /* 0x0001e80000100800 */
[----:B------:R0:W-:Y:S01]  /*15cf0*/  STL [R1+0x2cc], R45 ;  /* 0x0002cc2d01007387 */ /* 0x0001e20000100800 */
[----:B------:R-:W-:Y:S01]  /*15d00*/  FADD.FTZ R36, R43, R36 ;  /* 0x000000242b247221 */ /* 0x000fe20000010000 */
[----:B---3--:R-:W-:Y:S02]  /*15d10*/  HADD2.F32 R42, -RZ, R42.H0_H0 ;  /* 0x2000002aff2a7230 */ /* 0x008fe40000004100 */
[----:B------:R-:W-:-:S03]  /*15d20*/  HADD2.F32 R41, -RZ, R41.H0_H0 ;  /* 0x20000029ff297230 */ /* 0x000fc60000004100 */
[----:B------:R-:W-:Y:S02]  /*15d30*/  FADD.FTZ R42, R42, -UR9 ;  /* 0x800000092a2a7e21 */ /* 0x000fe40008010000 */
[----:B------:R-:W-:Y:S02]  /*15d40*/  FADD.FTZ R41, R41, -UR9 ;  /* 0x8000000929297e21 */ /* 0x000fe40008010000 */
        /* <DEDUP_REMOVED lines=27> */
.L_x_1534:
[----:B0-----:R-:W2:Y:S01]  /*15f00*/  LDL R42, [R1+0x348] ;  /* 0x00034800012a7983 */ /* 0x001ea20000100800 */
[----:B------:R-:W-:-:S03]  /*15f10*/  MOV R41, R44 ;  /* 0x0000002c00297202 */ /* 0x000fc60000000f00 */
[----:B-----5:R0:W-:Y:S01]  /*15f20*/  STL [R1+0x46c], R0 ;  /* 0x00046c0001007387 */ /* 0x0201e20000100800 */
[----:B------:R-:W-:Y:S02]  /*15f30*/  FADD.FTZ R37, R37, R22 ;  /* 0x0000001625257221 */ /* 0x000fe40000010000 */
[----:B------:R-:W-:Y:S01]  /*15f40*/  FMUL.FTZ R41, R41, R6 ;  /* 0x0000000629297220 */ /* 0x000fe20000410000 */
[----:B------:R-:W3:Y:S04]  /*15f50*/  LDL R22, [R1+0x2cc] ;  /* 0x0002cc0001167983 */ /* 0x000ee80000100800 */
[----:B------:R-:W4:Y:S04]  /*15f60*/  LDL R43, [R1+0x34c] ;  /* 0x00034c00012b7983 */ /* 0x000f280000100800 */
[----:B0-----:R-:W3:Y:S01]  /*15f70*/  LDL.LU R0, [R1+0x250] ;  /* 0x0002500001007983 */ /* 0x001ee20000300800 */
[----:B------:R-:W-:-:S03]  /*15f80*/  FADD.FTZ R36, R36, R41 ;  /* 0x0000002924247221 */ /* 0x000fc60000010000 */
[----:B------:R-:W4:Y:S04]  /*15f90*/  LDL.LU.S16 R44, [R1+0x2f6] ;  /* 0x0002f600012c7983 */ /* 0x000f280000300600 */
[----:B------:R-:W4:Y:S01]  /*15fa0*/  LDL.S16 R45, [R1+0x2f4] ;  /* 0x0002f400012d7983 */ /* 0x000f220000100600 */
[----:B--2---:R-:W-:-:S03]  /*15fb0*/  FFMA.FTZ R42, R42, R41, R21 ;  /* 0x000000292a2a7223 */ /* 0x004fc60000010015 */
[----:B------:R-:W2:Y:S04]  /*15fc0*/  LDL.S16 R21, [R1+0x2f2] ;  /* 0x0002f20001157983 */ /* 0x000ea80000100600 */
[----:B------:R-:W2:Y:S01]  /*15fd0*/  LDL.LU.S16 R41, [R1+0x2f0] ;  /* 0x0002f00001297983 */ /* 0x000ea20000300600 */
[----:B---3--:R-:W-:-:S03]  /*15fe0*/  FFMA.FTZ R40, R0, R24, R40 ;  /* 0x0000001800287223 */ /* 0x008fc60000010028 */
[----:B------:R0:W5:Y:S01]  /*15ff0*/  LDL.LU R0, [R1+0x46c] ;  /* 0x00046c0001007983 */ /* 0x0001620000300800 */
[----:B------:R-:W-:-:S04]  /*16000*/  FMUL.FTZ R22, R22, R7 ;  /* 0x0000000716167220 */ /* 0x000fc80000410000 */
[----:B----4-:R-:W-:Y:S02]  /*16010*/  FFMA.FTZ R42, R43, R22, R42 ;  /* 0x000000162b2a7223 */ /* 0x010fe4000001002a */
[----:B------:R-:W-:Y:S01]  /*16020*/  FADD.FTZ R36, R22, R36 ;  /* 0x0000002416247221 */ /* 0x000fe20000010000 */
[----:B------:R-:W-:Y:S02]  /*16030*/  HADD2.F32 R22, -RZ, R44.H0_H0 ;  /* 0x2000002cff167230 */ /* 0x000fe40000004100 */
        /* <DEDUP_REMOVED lines=28> */
.L_x_1535:
[----:B------:R-:W-:Y:S01]  /*16200*/  FADD.FTZ R38, R38, R24 ;  /* 0x0000001826267221 */ /* 0x000fe20000010000 */
[----:B------:R-:W2:Y:S04]  /*16210*/  LDL R43, [R1+0x340] ;  /* 0x00034000012b7983 */ /* 0x000ea80000100800 */
[----:B------:R-:W3:Y:S04]  /*16220*/  LDL.LU R24, [R1+0x254] ;  /* 0x0002540001187983 */ /* 0x000ee80000300800 */
[----:B-----5:R1:W-:Y:S04]  /*16230*/  STL [R1+0x46c], R0 ;  /* 0x00046c0001007387 */ /* 0x0203e80000100800 */
[----:B0-----:R-:W4:Y:S04]  /*16240*/  LDL.S16 R44, [R1+0x2ec] ;  /* 0x0002ec00012c7983 */ /* 0x001f280000100600 */
[----:B------:R-:W4:Y:S04]  /*16250*/  LDL.LU.S16 R45, [R1+0x2ee] ;  /* 0x0002ee00012d7983 */ /* 0x000f280000300600 */
[----:B-1----:R-:W4:Y:S01]  /*16260*/  LDL R0, [R1+0x344] ;  /* 0x0003440001007983 */ /* 0x002f220000100800 */
[----:B------:R-:W-:-:S04]  /*16270*/  FMUL.FTZ R41, R21, R6 ;  /* 0x0000000615297220 */ /* 0x000fc80000410000 */
[----:B------:R-:W-:Y:S02]  /*16280*/  FADD.FTZ R36, R36, R41 ;  /* 0x0000002924247221 */ /* 0x000fe40000010000 */
[----:B---3--:R-:W-:Y:S02]  /*16290*/  FFMA.FTZ R39, R24, R23, R39 ;  /* 0x0000001718277223 */ /* 0x008fe40000010027 */
[----:B--2---:R-:W-:Y:S02]  /*162a0*/  FFMA.FTZ R24, R43, R41, R42 ;  /* 0x000000292b187223 */ /* 0x004fe4000001002a */
[----:B------:R-:W2:Y:S04]  /*162b0*/  LDL.S16 R42, [R1+0x2ea] ;  /* 0x0002ea00012a7983 */ /* 0x000ea80000100600 */
[----:B------:R-:W3:Y:S01]  /*162c0*/  LDL.LU.S16 R41, [R1+0x2e8] ;  /* 0x0002e80001297983 */ /* 0x000ee20000300600 */
[----:B------:R-:W-:-:S04]  /*162d0*/  FMUL.FTZ R43, R22, R7 ;  /* 0x00000007162b7220 */ /* 0x000fc80000410000 */
[----:B----4-:R-:W-:Y:S02]  /*162e0*/  FFMA.FTZ R24, R0, R43, R24 ;  /* 0x0000002b00187223 */ /* 0x010fe40000010018 */
[----:B------:R0:W5:Y:S01]  /*162f0*/  LDL.LU R0, [R1+0x46c] ;  /* 0x00046c0001007983 */ /* 0x0001620000300800 */
[----:B------:R-:W-:Y:S02]  /*16300*/  HADD2.F32 R44, -RZ, R44.H0_H0 ;  /* 0x2000002cff2c7230 */ /* 0x000fe40000004100 */
[----:B------:R-:W-:-:S03]  /*16310*/  HADD2.F32 R45, -RZ, R45.H0_H0 ;  /* 0x2000002dff2d7230 */ /* 0x000fc60000004100 */
[----:B------:R0:W-:Y:S04]  /*16320*/  STL [R1+0x2b0], R44 ;  /* 0x0002b02c01007387 */ /* 0x0001e80000100800 */
[----:B------:R0:W-:Y:S01]  /*16330*/  STL [R1+0x2b4], R45 ;  /* 0x0002b42d01007387 */ /* 0x0001e20000100800 */
[----:B------:R-:W-:Y:S01]  /*16340*/  FADD.FTZ R36, R43, R36 ;  /* 0x000000242b247221 */ /* 0x000fe20000010000 */
[----:B--2---:R-:W-:Y:S02]  /*16350*/  HADD2.F32 R42, -RZ, R42.H0_H0 ;  /* 0x2000002aff2a7230 */ /* 0x004fe40000004100 */
[----:B---3--:R-:W-:-:S03]  /*16360*/  HADD2.F32 R41, -RZ, R41.H0_H0 ;  /* 0x20000029ff297230 */ /* 0x008fc60000004100 */
        /* <DEDUP_REMOVED lines=29> */
.L_x_1536:
[----:B-----5:R1:W-:Y:S01]  /*16540*/  STL [R1+0x46c], R0 ;  /* 0x00046c0001007387 */ /* 0x0203e20000100800 */
[----:B0-----:R-:W-:-:S03]  /*16550*/  MOV R41, R44 ;  /* 0x0000002c00297202 */ /* 0x001fc60000000f00 */
[----:B------:R0:W-:Y:S01]  /*16560*/  STL [R1+0x470], R2 ;  /* 0x0004700201007387 */ /* 0x0001e20000100800 */
[----:B------:R-:W-:-:S03]  /*16570*/  FADD.FTZ R37, R37, R23 ;  /* 0x0000001725257221 */ /* 0x000fc60000010000 */
[----:B------:R-:W2:Y:S04]  /*16580*/  LDL R43, [R1+0x2b4] ;  /* 0x0002b400012b7983 */ /* 0x000ea80000100800 */
[----:B-1----:R-:W3:Y:S04]  /*16590*/  LDL R0, [R1+0x338] ;  /* 0x0003380001007983 */ /* 0x002ee80000100800 */
[----:B0-----:R-:W4:Y:S01]  /*165a0*/  LDL.LU R2, [R1+0x258] ;  /* 0x0002580001027983 */ /* 0x001f220000300800 */
[----:B------:R-:W-:-:S03]  /*165b0*/  FMUL.FTZ R41, R41, R6 ;  /* 0x0000000629297220 */ /* 0x000fc60000410000 */
[----:B------:R-:W2:Y:S01]  /*165c0*/  LDL.S16 R23, [R1+0x2e6] ;  /* 0x0002e60001177983 */ /* 0x000ea20000100600 */
[----:B------:R-:W-:-:S03]  /*165d0*/  FADD.FTZ R36, R36, R41 ;  /* 0x0000002924247221 */ /* 0x000fc60000010000 */
[----:B------:R-:W2:Y:S04]  /*165e0*/  LDL R42, [R1+0x33c] ;  /* 0x00033c00012a7983 */ /* 0x000ea80000100800 */
[----:B------:R-:W2:Y:S04]  /*165f0*/  LDL.LU.S16 R44, [R1+0x3ee] ;  /* 0x0003ee00012c7983 */ /* 0x000ea80000300600 */
[----:B------:R-:W2:Y:S01]  /*16600*/  LDL.S16 R45, [R1+0x3ec] ;  /* 0x0003ec00012d7983 */ /* 0x000ea20000100600 */
[----:B---3--:R-:W-:-:S03]  /*16610*/  FFMA.FTZ R24, R0, R41, R24 ;  /* 0x0000002900187223 */ /* 0x008fc60000010018 */
[----:B------:R-:W3:Y:S01]  /*16620*/  LDL.LU.S16 R41, [R1+0x2e4] ;  /* 0x0002e40001297983 */ /* 0x000ee20000300600 */
[----:B----4-:R-:W-:-:S03]  /*16630*/  FFMA.FTZ R40, R2, R25, R40 ;  /* 0x0000001902287223 */ /* 0x010fc60000010028 */
[----:B------:R0:W5:Y:S04]  /*16640*/  LDL.LU R2, [R1+0x470] ;  /* 0x0004700001027983 */ /* 0x0001680000300800 */
[----:B------:R0:W5:Y:S01]  /*16650*/  LDL.LU R0, [R1+0x46c] ;  /* 0x00046c0001007983 */ /* 0x0001620000300800 */
[----:B--2---:R-:W-:Y:S01]  /*16660*/  FMUL.FTZ R43, R43, R7 ;  /* 0x000000072b2b7220 */ /* 0x004fe20000410000 */
[----:B------:R-:W-:-:S03]  /*16670*/  HADD2.F32 R23, -RZ, R23.H0_H0 ;  /* 0x20000017ff177230 */ /* 0x000fc60000004100 */
[----:B------:R-:W-:Y:S02]  /*16680*/  FFMA.FTZ R42, R42, R43, R24 ;  /* 0x0000002b2a2a7223 */ /* 0x000fe40000010018 */
[----:B------:R-:W-:Y:S02]  /*16690*/  FADD.FTZ R36, R43, R36 ;  /* 0x000000242b247221 */ /* 0x000fe40000010000 */
[----:B------:R-:W-:Y:S01]  /*166a0*/  FADD.FTZ R43, R23, -UR9 ;  /* 0x80000009172b7e21 */ /* 0x000fe20008010000 */
[----:B------:R-:W-:-:S03]  /*166b0*/  HADD2.F32 R24, -RZ, R44.H0_H0 ;  /* 0x2000002cff187230 */ /* 0x000fc60000004100 */
[----:B------:R-:W-:-:S05]  /*166c0*/  FMUL.FTZ R44, R43, UR5 ;  /* 0x000000052b2c7c20 */ /* 0x000fca0008410000 */
[----:B------:R0:W-:Y:S01]  /*166d0*/  STL [R1+0x330], R44 ;  /* 0x0003302c01007387 */ /* 0x0001e20000100800 */
[----:B------:R-:W-:Y:S02]  /*166e0*/  HADD2.F32 R23, -RZ, R45.H0_H0 ;  /* 0x2000002dff177230 */ /* 0x000fe40000004100 */
[----:B---3--:R-:W-:-:S05]  /*166f0*/  HADD2.F32 R41, -RZ, R41.H0_H0 ;  /* 0x20000029ff297230 */ /* 0x008fca0000004100 */
        /* <DEDUP_REMOVED lines=22> */
.L_x_1537:
        /* <DEDUP_REMOVED lines=52> */
.L_x_1538:
[----:B------:R-:W-:Y:S01]  /*16ba0*/  FADD.FTZ R37, R37, R35 ;  /* 0x0000002325257221 */ /* 0x000fe20000010000 */
[----:B0-----:R-:W2:Y:S01]  /*16bb0*/  LDL R42, [R1+0x30c] ;  /* 0x00030c00012a7983 */ /* 0x001ea20000100800 */
[----:B------:R-:W-:-:S03]  /*16bc0*/  MOV R41, R44 ;  /* 0x0000002c00297202 */ /* 0x000fc60000000f00 */
[----:B------:R-:W3:Y:S02]  /*16bd0*/  LDL.LU R35, [R1+0x260] ;  /* 0x0002600001237983 */ /* 0x000ee40000300800 */
[----:B------:R-:W-:Y:S02]  /*16be0*/  FMUL.FTZ R41, R41, R6 ;  /* 0x0000000629297220 */ /* 0x000fe40000410000 */
[----:B------:R-:W4:Y:S04]  /*16bf0*/  LDL R43, [R1+0x2a4] ;  /* 0x0002a400012b7983 */ /* 0x000f280000100800 */
[----:B------:R-:W4:Y:S04]  /*16c00*/  LDL.S16 R45, [R1+0x2d4] ;  /* 0x0002d400012d7983 */ /* 0x000f280000100600 */
[----:B------:R-:W4:Y:S01]  /*16c10*/  LDL.LU.S16 R44, [R1+0x2d6] ;  /* 0x0002d600012c7983 */ /* 0x000f220000300600 */
[----:B---3--:R-:W-:-:S02]  /*16c20*/  FFMA.FTZ R40, R35, R26, R40 ;  /* 0x0000001a23287223 */ /* 0x008fc40000010028 */
[----:B--2---:R-:W-:Y:S02]  /*16c30*/  FFMA.FTZ R35, R42, R41, R25 ;  /* 0x000000292a237223 */ /* 0x004fe40000010019 */
[----:B------:R-:W-:Y:S01]  /*16c40*/  FADD.FTZ R42, R36, R41 ;  /* 0x00000029242a7221 */ /* 0x000fe20000010000 */
[----:B------:R-:W2:Y:S04]  /*16c50*/  LDL.S16 R25, [R1+0x2d2] ;  /* 0x0002d20001197983 */ /* 0x000ea80000100600 */
[----:B------:R-:W3:Y:S04]  /*16c60*/  LDL.LU.S16 R36, [R1+0x2d0] ;  /* 0x0002d00001247983 */ /* 0x000ee80000300600 */
[----:B------:R-:W3:Y:S01]  /*16c70*/  LDL R41, [R1+0x310] ;  /* 0x0003100001297983 */ /* 0x000ee20000100800 */
[----:B----4-:R-:W-:Y:S01]  /*16c80*/  FMUL.FTZ R43, R43, R7 ;  /* 0x000000072b2b7220 */ /* 0x010fe20000410000 */
[----:B--2---:R-:W-:-:S02]  /*16c90*/  HADD2.F32 R25, -RZ, R25.H0_H0 ;  /* 0x20000019ff197230 */ /* 0x004fc40000004100 */
[----:B---3--:R-:W-:Y:S01]  /*16ca0*/  HADD2.F32 R36, -RZ, R36.H0_H0 ;  /* 0x20000024ff247230 */ /* 0x008fe20000004100 */
[----:B------:R-:W-:Y:S02]  /*16cb0*/  FFMA.FTZ R41, R41, R43, R35 ;  /* 0x0000002b29297223 */ /* 0x000fe40000010023 */
[----:B------:R-:W-:Y:S02]  /*16cc0*/  FADD.FTZ R35, R43, R42 ;  /* 0x0000002a2b237221 */ /* 0x000fe40000010000 */
[----:B------:R-:W-:Y:S02]  /*16cd0*/  FADD.FTZ R36, R36, -UR9 ;  /* 0x8000000924247e21 */ /* 0x000fe40008010000 */
[----:B------:R-:W-:Y:S01]  /*16ce0*/  FADD.FTZ R42, R25, -UR9 ;  /* 0x80000009192a7e21 */ /* 0x000fe20008010000 */
[----:B------:R-:W-:Y:S01]  /*16cf0*/  HADD2.F32 R25, -RZ, R45.H0_H0 ;  /* 0x2000002dff197230 */ /* 0x000fe20000004100 */
[----:B------:R-:W-:Y:S01]  /*16d00*/  FMUL.FTZ R36, R36, UR5 ;  /* 0x0000000524247c20 */ /* 0x000fe20008410000 */
[----:B------:R-:W-:Y:S01]  /*16d10*/  HADD2.F32 R43, -RZ, R44.H0_H0 ;  /* 0x2000002cff2b7230 */ /* 0x000fe20000004100 */
        /* <DEDUP_REMOVED lines=24> */
.L_x_1539:
[----:B------:R-:W-:Y:S01]  /*16ea0*/  FADD.FTZ R38, R38, R26 ;  /* 0x0000001a26267221 */ /* 0x000fe20000010000 */
[----:B-----5:R1:W-:Y:S04]  /*16eb0*/  STL [R1+0x46c], R0 ;  /* 0x00046c0001007387 */ /* 0x0203e80000100800 */
[----:B------:R-:W2:Y:S04]  /*16ec0*/  LDL R26, [R1+0x2fc] ;  /* 0x0002fc00011a7983 */ /* 0x000ea80000100800 */
[----:B------:R-:W3:Y:S04]  /*16ed0*/  LDL R42, [R1+0x254] ;  /* 0x00025400012a7983 */ /* 0x000ee80000100800 */
[----:B-1----:R-:W4:Y:S01]  /*16ee0*/  LDL.LU R0, [R1+0x264] ;  /* 0x0002640001007983 */ /* 0x002f220000300800 */
[----:B0-----:R-:W-:-:S03]  /*16ef0*/  FMUL.FTZ R36, R25, R6 ;  /* 0x0000000619247220 */ /* 0x001fc60000410000 */
[----:B------:R-:W3:Y:S01]  /*16f00*/  LDL.S16 R43, [R1+0x3f4] ;  /* 0x0003f400012b7983 */ /* 0x000ee20000100600 */
[----:B------:R-:W-:-:S03]  /*16f10*/  FADD.FTZ R35, R35, R36 ;  /* 0x0000002423237221 */ /* 0x000fc60000010000 */
[----:B------:R-:W3:Y:S01]  /*16f20*/  LDL.LU.S16 R44, [R1+0x3f6] ;  /* 0x0003f600012c7983 */ /* 0x000ee20000300600 */
[----:B--2---:R-:W-:-:S03]  /*16f30*/  FFMA.FTZ R26, R26, R36, R41 ;  /* 0x000000241a1a7223 */ /* 0x004fc60000010029 */
[----:B------:R-:W2:Y:S04]  /*16f40*/  LDL.S16 R41, [R1+0x2ca] ;  /* 0x0002ca0001297983 */ /* 0x000ea80000100600 */
[----:B------:R-:W2:Y:S01]  /*16f50*/  LDL.LU.S16 R36, [R1+0x2c8] ;  /* 0x0002c80001247983 */ /* 0x000ea20000300600 */
[----:B----4-:R-:W-:-:S03]  /*16f60*/  FFMA.FTZ R39, R0, R33, R39 ;  /* 0x0000002100277223 */ /* 0x010fc60000010027 */
[----:B------:R0:W5:Y:S01]  /*16f70*/  LDL.LU R0, [R1+0x46c] ;  /* 0x00046c0001007983 */ /* 0x0001620000300800 */
[----:B---3--:R-:W-:Y:S01]  /*16f80*/  FMUL.FTZ R42, R42, R7 ;  /* 0x000000072a2a7220 */ /* 0x008fe20000410000 */
[----:B------:R-:W-:-:S03]  /*16f90*/  HADD2.F32 R43, -RZ, R43.H0_H0 ;  /* 0x2000002bff2b7230 */ /* 0x000fc60000004100 */
[----:B------:R-:W-:Y:S01]  /*16fa0*/  FFMA.FTZ R26, R45, R42, R26 ;  /* 0x0000002a2d1a7223 */ /* 0x000fe2000001001a */
[----:B------:R-:W-:Y:S01]  /*16fb0*/  HADD2.F32 R44, -RZ, R44.H0_H0 ;  /* 0x2000002cff2c7230 */ /* 0x000fe20000004100 */
[----:B------:R0:W-:Y:S04]  /*16fc0*/  STL [R1+0x290], R43 ;  /* 0x0002902b01007387 */ /* 0x0001e80000100800 */
[----:B------:R0:W-:Y:S01]  /*16fd0*/  STL [R1+0x294], R44 ;  /* 0x0002942c01007387 */ /* 0x0001e20000100800 */
[----:B------:R-:W-:Y:S01]  /*16fe0*/  FADD.FTZ R35, R42, R35 ;  /* 0x000000232a237221 */ /* 0x000fe20000010000 */
        /* <DEDUP_REMOVED lines=29> */
.L_x_1540:
[----:B------:R-:W-:Y:S01]  /*171c0*/  FADD.FTZ R37, R37, R33 ;  /* 0x0000002125257221 */ /* 0x000fe20000010000 */
[----:B------:R-:W2:Y:S01]  /*171d0*/  LDL R41, [R1+0x2f0] ;  /* 0x0002f00001297983 */ /* 0x000ea20000100800 */
[----:B0-----:R-:W-:-:S03]  /*171e0*/  MOV R36, R43 ;  /* 0x0000002b00247202 */ /* 0x001fc60000000f00 */
        /* <DEDUP_REMOVED lines=9> */
[----:B------:R-:W3:Y:S01]  /*17280*/  LDL.LU.S16 R36, [R1+0x3f8] ;  /* 0x0003f80001247983 */ /* 0x000ee20000300600 */
[----:B----4-:R-:W-:Y:S01]  /*17290*/  FMUL.FTZ R42, R42, R7 ;  /* 0x000000072a2a7220 */ /* 0x010fe20000410000 */
[----:B--2---:R-:W-:Y:S02]  /*172a0*/  HADD2.F32 R26, -RZ, R26.H0_H0 ;  /* 0x2000001aff1a7230 */ /* 0x004fe40000004100 */
[----:B---3--:R-:W-:Y:S01]  /*172b0*/  HADD2.F32 R35, -RZ, R36.H0_H0 ;  /* 0x20000024ff237230 */ /* 0x008fe20000004100 */
[----:B------:R-:W-:-:S02]  /*172c0*/  FFMA.FTZ R36, R45, R42, R33 ;  /* 0x0000002a2d247223 */ /* 0x000fc40000010021 */
        /* <DEDUP_REMOVED lines=30> */
.L_x_1541:
[----:B------:R-:W-:Y:S01]  /*174b0*/  FADD.FTZ R38, R38, R27 ;  /* 0x0000001b26267221 */ /* 0x000fe20000010000 */
[----:B-----5:R1:W-:Y:S04]  /*174c0*/  STL [R1+0x46c], R0 ;  /* 0x00046c0001007387 */ /* 0x0203e80000100800 */
[----:B------:R-:W2:Y:S04]  /*174d0*/  LDL R27, [R1+0x2e8] ;  /* 0x0002e800011b7983 */ /* 0x000ea80000100800 */
[----:B------:R-:W3:Y:S04]  /*174e0*/  LDL.S16 R45, [R1+0x2aa] ;  /* 0x0002aa00012d7983 */ /* 0x000ee80000100600 */
[----:B-1----:R-:W4:Y:S01]  /*174f0*/  LDL.LU R0, [R1+0x26c] ;  /* 0x00026c0001007983 */ /* 0x002f220000300800 */
[----:B0-----:R-:W-:-:S03]  /*17500*/  FMUL.FTZ R35, R26, R6 ;  /* 0x000000061a237220 */ /* 0x001fc60000410000 */
[----:B------:R-:W3:Y:S04]  /*17510*/  LDL R41, [R1+0x25c] ;  /* 0x00025c0001297983 */ /* 0x000ee80000100800 */
[----:B------:R-:W3:Y:S04]  /*17520*/  LDL.S16 R42, [R1+0x2ac] ;  /* 0x0002ac00012a7983 */ /* 0x000ee80000100600 */
[----:B------:R-:W3:Y:S01]  /*17530*/  LDL.LU.S16 R43, [R1+0x2ae] ;  /* 0x0002ae00012b7983 */ /* 0x000ee20000300600 */
[----:B--2---:R-:W-:-:S03]  /*17540*/  FFMA.FTZ R27, R27, R35, R36 ;  /* 0x000000231b1b7223 */ /* 0x004fc60000010024 */
[----:B------:R-:W2:Y:S01]  /*17550*/  LDL.LU.S16 R36, [R1+0x2a8] ;  /* 0x0002a80001247983 */ /* 0x000ea20000300600 */
[----:B----4-:R-:W-:-:S03]  /*17560*/  FFMA.FTZ R39, R0, R31, R39 ;  /* 0x0000001f00277223 */ /* 0x010fc60000010027 */
[----:B------:R0:W5:Y:S01]  /*17570*/  LDL.LU R0, [R1+0x46c] ;  /* 0x00046c0001007983 */ /* 0x0001620000300800 */
[----:B------:R-:W-:Y:S02]  /*17580*/  FADD.FTZ R33, R33, R35 ;  /* 0x0000002321217221 */ /* 0x000fe40000010000 */
        /* <DEDUP_REMOVED lines=36> */
.L_x_1542:
[----:B------:R-:W-:Y:S01]  /*177d0*/  FADD.FTZ R37, R37, R31 ;  /* 0x0000001f25257221 */ /* 0x000fe20000010000 */
[----:B------:R-:W2:Y:S01]  /*177e0*/  LDL R36, [R1+0x2dc] ;  /* 0x0002dc0001247983 */ /* 0x000ea20000100800 */
[----:B0-----:R-:W-:-:S03]  /*177f0*/  MOV R35, R42 ;  /* 0x0000002a00237202 */ /* 0x001fc60000000f00 */
[----:B------:R-:W3:Y:S02]  /*17800*/  LDL.LU R31, [R1+0x270] ;  /* 0x00027000011f7983 */ /* 0x000ee40000300800 */
[----:B------:R-:W-:Y:S02]  /*17810*/  FMUL.FTZ R35, R35, R6 ;  /* 0x0000000623237220 */ /* 0x000fe40000410000 */
[----:B------:R-:W4:Y:S04]  /*17820*/  LDL R41, [R1+0x284] ;  /* 0x0002840001297983 */ /* 0x000f280000100800 */
[----:B------:R-:W4:Y:S04]  /*17830*/  LDL.S16 R45, [R1+0x402] ;  /* 0x00040200012d7983 */ /* 0x000f280000100600 */
[----:B------:R-:W4:Y:S04]  /*17840*/  LDL.S16 R43, [R1+0x404] ;  /* 0x00040400012b7983 */ /* 0x000f280000100600 */
[----:B------:R-:W4:Y:S01]  /*17850*/  LDL.LU.S16 R42, [R1+0x406] ;  /* 0x00040600012a7983 */ /* 0x000f220000300600 */
[----:B---3--:R-:W-:-:S02]  /*17860*/  FFMA.FTZ R40, R31, R28, R40 ;  /* 0x0000001c1f287223 */ /* 0x008fc40000010028 */
[----:B--2---:R-:W-:Y:S02]  /*17870*/  FFMA.FTZ R31, R36, R35, R27 ;  /* 0x00000023241f7223 */ /* 0x004fe4000001001b */
[----:B------:R-:W2:Y:S01]  /*17880*/  LDL.LU.S16 R27, [R1+0x400] ;  /* 0x00040000011b7983 */ /* 0x000ea20000300600 */
[----:B------:R-:W-:Y:S02]  /*17890*/  FADD.FTZ R36, R33, R35 ;  /* 0x0000002321247221 */ /* 0x000fe40000010000 */
[----:B----4-:R-:W-:-:S04]  /*178a0*/  FMUL.FTZ R41, R41, R7 ;  /* 0x0000000729297220 */ /* 0x010fc80000410000 */
[----:B------:R-:W-:Y:S02]  /*178b0*/  FFMA.FTZ R35, R44, R41, R31 ;  /* 0x000000292c237223 */ /* 0x000fe4000001001f */
[----:B------:R-:W-:Y:S01]  /*178c0*/  FADD.FTZ R31, R41, R36 ;  /* 0x00000024291f7221 */ /* 0x000fe20000010000 */
[----:B------:R-:W-:-:S05]  /*178d0*/  HADD2.F32 R41, -RZ, R42.H0_H0 ;  /* 0x2000002aff297230 */ /* 0x000fca0000004100 */
[----:B------:R0:W-:Y:S01]  /*178e0*/  STL [R1+0x264], R41 ;  /* 0x0002642901007387 */ /* 0x0001e20000100800 */
[----:B--2---:R-:W-:Y:S02]  /*178f0*/  HADD2.F32 R33, -RZ, R27.H0_H0 ;  /* 0x2000001bff217230 */ /* 0x004fe40000004100 */
[----:B------:R-:W-:-:S03]  /*17900*/  HADD2.F32 R27, -RZ, R45.H0_H0 ;  /* 0x2000002dff1b7230 */ /* 0x000fc60000004100 */
[----:B------:R-:W-:Y:S02]  /*17910*/  FADD.FTZ R33, R33, -UR9 ;  /* 0x8000000921217e21 */ /* 0x000fe40008010000 */
[----:B------:R-:W-:Y:S01]  /*17920*/  FADD.FTZ R36, R27, -UR9 ;  /* 0x800000091b247e21 */ /* 0x000fe20008010000 */
[----:B------:R-:W-:Y:S01]  /*17930*/  HADD2.F32 R27, -RZ, R43.H0_H0 ;  /* 0x2000002bff1b7230 */ /* 0x000fe20000004100 */
        /* <DEDUP_REMOVED lines=24> */
.L_x_1543:
[----:B-----5:R1:W-:Y:S04]  /*17ac0*/  STL [R1+0x46c], R0 ;  /* 0x00046c0001007387 */ /* 0x0203e80000100800 */
[----:B------:R-:W2:Y:S04]  /*17ad0*/  LDL.S16 R45, [R1+0x298] ;  /* 0x00029800012d7983 */ /* 0x000ea80000100600 */
[----:B------:R-:W3:Y:S04]  /*17ae0*/  LDL.LU.S16 R44, [R1+0x29a] ;  /* 0x00029a00012c7983 */ /* 0x000ee80000300600 */
[----:B-1----:R-:W4:Y:S01]  /*17af0*/  LDL.LU R0, [R1+0x274] ;  /* 0x0002740001007983 */ /* 0x002f220000300800 */
[----:B------:R-:W-:-:S03]  /*17b00*/  FADD.FTZ R38, R38, R28 ;  /* 0x0000001c26267221 */ /* 0x000fc60000010000 */
[----:B------:R-:W2:Y:S04]  /*17b10*/  LDL R28, [R1+0x2d0] ;  /* 0x0002d000011c7983 */ /* 0x000ea80000100800 */
[----:B------:R-:W3:Y:S04]  /*17b20*/  LDL R36, [R1+0x264] ;  /* 0x0002640001247983 */ /* 0x000ee80000100800 */
[----:B0-----:R-:W3:Y:S04]  /*17b30*/  LDL.LU.S16 R41, [R1+0x29e] ;  /* 0x00029e0001297983 */ /* 0x001ee80000300600 */
[----:B------:R-:W3:Y:S01]  /*17b40*/  LDL.S16 R42, [R1+0x29c] ;  /* 0x00029c00012a7983 */ /* 0x000ee20000100600 */
[----:B------:R-:W-:-:S04]  /*17b50*/  FMUL.FTZ R33, R27, R6 ;  /* 0x000000061b217220 */ /* 0x000fc80000410000 */
[----:B------:R-:W-:Y:S02]  /*17b60*/  FADD.FTZ R31, R31, R33 ;  /* 0x000000211f1f7221 */ /* 0x000fe40000010000 */
[----:B----4-:R-:W-:Y:S02]  /*17b70*/  FFMA.FTZ R39, R0, R29, R39 ;  /* 0x0000001d00277223 */ /* 0x010fe40000010027 */
[----:B------:R0:W5:Y:S01]  /*17b80*/  LDL.LU R0, [R1+0x46c] ;  /* 0x00046c0001007983 */ /* 0x0001620000300800 */
[----:B--2---:R-:W-:Y:S01]  /*17b90*/  FFMA.FTZ R28, R28, R33, R35 ;  /* 0x000000211c1c7223 */ /* 0x004fe20000010023 */
[----:B------:R-:W-:Y:S02]  /*17ba0*/  HADD2.F32 R33, -RZ, R45.H0_H0 ;  /* 0x2000002dff217230 */ /* 0x000fe40000004100 */
[----:B---3--:R-:W-:Y:S01]  /*17bb0*/  HADD2.F32 R35, -RZ, R44.H0_H0 ;  /* 0x2000002cff237230 */ /* 0x008fe20000004100 */
[----:B------:R-:W-:Y:S02]  /*17bc0*/  FMUL.FTZ R36, R36, R7 ;  /* 0x0000000724247220 */ /* 0x000fe40000410000 */
[----:B------:R-:W-:-:S02]  /*17bd0*/  FADD.FTZ R33, R33, -UR9 ;  /* 0x8000000921217e21 */ /* 0x000fc40008010000 */
[----:B------:R-:W-:Y:S01]  /*17be0*/  FADD.FTZ R35, R35, -UR9 ;  /* 0x8000000923237e21 */ /* 0x000fe20008010000 */
[----:B------:R-:W-:Y:S01]  /*17bf0*/  HADD2.F32 R44, -RZ, R41.H0_H0 ;  /* 0x20000029ff2c7230 */ /* 0x000fe20000004100 */
[----:B------:R-:W-:Y:S01]  /*17c00*/  FFMA.FTZ R28, R43, R36, R28 ;  /* 0x000000242b1c7223 */ /* 0x000fe2000001001c */
[----:B------:R-:W-:Y:S01]  /*17c10*/  HADD2.F32 R42, -RZ, R42.H0_H0 ;  /* 0x2000002aff2a7230 */ /* 0x000fe20000004100 */
[----:B------:R-:W-:Y:S02]  /*17c20*/  FMUL.FTZ R41, R33, UR5 ;  /* 0x0000000521297c20 */ /* 0x000fe40008410000 */
[----:B------:R-:W-:Y:S01]  /*17c30*/  FMUL.FTZ R43, R35, UR5 ;  /* 0x00000005232b7c20 */ /* 0x000fe20008410000 */
[----:B------:R0:W-:Y:S04]  /*17c40*/  STL [R1+0x274], R44 ;  /* 0x0002742c01007387 */ /* 0x0001e80000100800 */
[----:B------:R0:W-:Y:S04]  /*17c50*/  STL [R1+0x270], R42 ;  /* 0x0002702a01007387 */ /* 0x0001e80000100800 */
[----:B------:R0:W-:Y:S04]  /*17c60*/  STL [R1+0x2c8], R43 ;  /* 0x0002c82b01007387 */ /* 0x0001e80000100800 */
[----:B------:R0:W-:Y:S01]  /*17c70*/  STL [R1+0x2c4], R41 ;  /* 0x0002c42901007387 */ /* 0x0001e20000100800 */
[----:B------:R-:W-:Y:S01]  /*17c80*/  FADD.FTZ R31, R36, R31 ;  /* 0x0000001f241f7221 */ /* 0x000fe20000010000 */
        /* <DEDUP_REMOVED lines=9> */
[----:B0-----:R-:W-:Y:S02]  /*17d20*/  FMUL.FTZ R42, R36, R35 ;  /* 0x00000023242a7220 */ /* 0x001fe40000410000 */
        /* <DEDUP_REMOVED lines=11> */
.L_x_1544:
[----:B0-----:R-:W-:Y:S01]  /*17de0*/  MOV R33, R42 ;  /* 0x0000002a00217202 */ /* 0x001fe20000000f00 */
[----:B------:R-:W2:Y:S04]  /*17df0*/  LDL.S16 R45, [R1+0x408] ;  /* 0x00040800012d7983 */ /* 0x000ea80000100600 */
[----:B------:R-:W3:Y:S04]  /*17e00*/  LDL.LU R42, [R1+0x278] ;  /* 0x00027800012a7983 */ /* 0x000ee80000300800 */
[----:B------:R-:W4:Y:S01]  /*17e10*/  LDL.LU.S16 R44, [R1+0x40a] ;  /* 0x00040a00012c7983 */ /* 0x000f220000300600 */
[----:B------:R-:W-:-:S03]  /*17e20*/  FADD.FTZ R37, R37, R29 ;  /* 0x0000001d25257221 */ /* 0x000fc60000010000 */
[----:B------:R-:W4:Y:S04]  /*17e30*/  LDL R29, [R1+0x274] ;  /* 0x00027400011d7983 */ /* 0x000f280000100800 */
[----:B------:R-:W4:Y:S04]  /*17e40*/  LDL.S16 R36, [R1+0x40c] ;  /* 0x00040c0001247983 */ /* 0x000f280000100600 */
[----:B------:R-:W4:Y:S01]  /*17e50*/  LDL.LU.S16 R35, [R1+0x40e] ;  /* 0x00040e0001237983 */ /* 0x000f220000300600 */
[----:B------:R-:W-:-:S04]  /*17e60*/  FMUL.FTZ R33, R33, R6 ;  /* 0x0000000621217220 */ /* 0x000fc80000410000 */
[----:B------:R-:W-:Y:S02]  /*17e70*/  FFMA.FTZ R41, R41, R33, R28 ;  /* 0x0000002129297223 */ /* 0x000fe4000001001c */
[----:B---3--:R-:W-:Y:S02]  /*17e80*/  FFMA.FTZ R40, R42, R30, R40 ;  /* 0x0000001e2a287223 */ /* 0x008fe40000010028 */
[----:B------:R-:W-:Y:S01]  /*17e90*/  FADD.FTZ R42, R31, R33 ;  /* 0x000000211f2a7221 */ /* 0x000fe20000010000 */
[----:B--2---:R-:W-:Y:S02]  /*17ea0*/  HADD2.F32 R31, -RZ, R45.H0_H0 ;  /* 0x2000002dff1f7230 */ /* 0x004fe40000004100 */
[----:B----4-:R-:W-:-:S03]  /*17eb0*/  HADD2.F32 R28, -RZ, R44.H0_H0 ;  /* 0x2000002cff1c7230 */ /* 0x010fc60000004100 */
[----:B------:R-:W-:Y:S02]  /*17ec0*/  FADD.FTZ R31, R31, -UR9 ;  /* 0x800000091f1f7e21 */ /* 0x000fe40008010000 */
[----:B------:R-:W-:Y:S02]  /*17ed0*/  FADD.FTZ R33, R28, -UR9 ;  /* 0x800000091c217e21 */ /* 0x000fe40008010000 */
[----:B------:R-:W-:Y:S02]  /*17ee0*/  FMUL.FTZ R45, R31, UR5 ;  /* 0x000000051f2d7c20 */ /* 0x000fe40008410000 */
[----:B------:R-:W-:-:S03]  /*17ef0*/  FMUL.FTZ R44, R33, UR5 ;  /* 0x00000005212c7c20 */ /* 0x000fc60008410000 */
[----:B------:R0:W-:Y:S04]  /*17f00*/  STL [R1+0x2b8], R45 ;  /* 0x0002b82d01007387 */ /* 0x0001e80000100800 */
[----:B------:R0:W-:Y:S01]  /*17f10*/  STL [R1+0x2bc], R44 ;  /* 0x0002bc2c01007387 */ /* 0x0001e20000100800 */
[----:B------:R-:W-:Y:S01]  /*17f20*/  FMUL.FTZ R29, R29, R7 ;  /* 0x000000071d1d7220 */ /* 0x000fe20000410000 */
[----:B------:R-:W-:-:S03]  /*17f30*/  HADD2.F32 R28, -RZ, R36.H0_H0 ;  /* 0x20000024ff1c7230 */ /* 0x000fc60000004100 */
[----:B------:R-:W-:Y:S02]  /*17f40*/  FFMA.FTZ R41, R43, R29, R41 ;  /* 0x0000001d2b297223 */ /* 0x000fe40000010029 */
[----:B------:R-:W-:Y:S01]  /*17f50*/  FADD.FTZ R42, R29, R42 ;  /* 0x0000002a1d2a7221 */ /* 0x000fe20000010000 */
[----:B------:R-:W-:Y:S01]  /*17f60*/  HADD2.F32 R29, -RZ, R35.H0_H0 ;  /* 0x20000023ff1d7230 */ /* 0x000fe20000004100 */
        /* <DEDUP_REMOVED lines=19> */
.L_x_1545:
[----:B------:R-:W2:Y:S04]  /*180a0*/  LDL.S16 R33, [R1+0x410] ;  /* 0x0004100001217983 */ /* 0x000ea80000100600 */
[----:B------:R-:W3:Y:S01]  /*180b0*/  LDL.LU.S16 R35, [R1+0x412] ;  /* 0x0004120001237983 */ /* 0x000ee20000300600 */
[----:B------:R-:W-:-:S03]  /*180c0*/  FADD.FTZ R38, R38, R30 ;  /* 0x0000001e26267221 */ /* 0x000fc60000010000 */
[----:B------:R-:W4:Y:S04]  /*180d0*/  LDL.LU R30, [R1+0x27c] ;  /* 0x00027c00011e7983 */ /* 0x000f280000300800 */
[----:B------:R-:W4:Y:S04]  /*180e0*/  LDL.S16 R43, [R1+0x414] ;  /* 0x00041400012b7983 */ /* 0x000f280000100600 */
[----:B------:R-:W4:Y:S01]  /*180f0*/  LDL.LU.S16 R36, [R1+0x416] ;  /* 0x0004160001247983 */ /* 0x000f220000300600 */
[----:B------:R-:W-:-:S04]  /*18100*/  FMUL.FTZ R31, R28, R6 ;  /* 0x000000061c1f7220 */ /* 0x000fc80000410000 */
[----:B------:R-:W-:Y:S02]  /*18110*/  FFMA.FTZ R41, R45, R31, R41 ;  /* 0x0000001f2d297223 */ /* 0x000fe40000010029 */
[----:B------:R-:W-:Y:S01]  /*18120*/  FADD.FTZ R42, R42, R31 ;  /* 0x0000001f2a2a7221 */ /* 0x000fe20000010000 */
[----:B--2---:R-:W-:Y:S02]  /*18130*/  HADD2.F32 R33, -RZ, R33.H0_H0 ;  /* 0x20000021ff217230 */ /* 0x004fe40000004100 */
[----:B---3--:R-:W-:-:S03]  /*18140*/  HADD2.F32 R35, -RZ, R35.H0_H0 ;  /* 0x20000023ff237230 */ /* 0x008fc60000004100 */
[----:B------:R-:W-:Y:S02]  /*18150*/  FADD.FTZ R33, R33, -UR9 ;  /* 0x8000000921217e21 */ /* 0x000fe40008010000 */
[----:B------:R-:W-:Y:S02]  /*18160*/  FADD.FTZ R35, R35, -UR9 ;  /* 0x8000000923237e21 */ /* 0x000fe40008010000 */
[----:B------:R-:W-:Y:S02]  /*18170*/  FMUL.FTZ R33, R33, UR5 ;  /* 0x0000000521217c20 */ /* 0x000fe40008410000 */
[----:B0-----:R-:W-:-:S03]  /*18180*/  FMUL.FTZ R45, R35, UR5 ;  /* 0x00000005232d7c20 */ /* 0x001fc60008410000 */
[----:B------:R0:W-:Y:S04]  /*18190*/  STL [R1+0x2a8], R33 ;  /* 0x0002a82101007387 */ /* 0x0001e80000100800 */
[----:B------:R0:W-:Y:S01]  /*181a0*/  STL [R1+0x2ac], R45 ;  /* 0x0002ac2d01007387 */ /* 0x0001e20000100800 */
[----:B----4-:R-:W-:Y:S02]  /*181b0*/  FFMA.FTZ R39, R30, R32, R39 ;  /* 0x000000201e277223 */ /* 0x010fe40000010027 */
[----:B------:R-:W-:Y:S01]  /*181c0*/  FMUL.FTZ R30, R29, R7 ;  /* 0x000000071d1e7220 */ /* 0x000fe20000410000 */
[----:B------:R-:W-:-:S03]  /*181d0*/  HADD2.F32 R31, -RZ, R36.H0_H0 ;  /* 0x20000024ff1f7230 */ /* 0x000fc60000004100 */
[----:B------:R-:W-:Y:S02]  /*181e0*/  FFMA.FTZ R41, R44, R30, R41 ;  /* 0x0000001e2c297223 */ /* 0x000fe40000010029 */
[----:B------:R-:W-:Y:S01]  /*181f0*/  FADD.FTZ R42, R30, R42 ;  /* 0x0000002a1e2a7221 */ /* 0x000fe20000010000 */
        /* <DEDUP_REMOVED lines=20> */
.L_x_1546:
[----:B0----5:R0:W-:Y:S04]  /*18340*/  STL [R1+0x46c], R0 ;  /* 0x00046c0001007387 */ /* 0x0211e80000100800 */
[----:B------:R-:W2:Y:S04]  /*18350*/  LDL.S16 R35, [R1+0x418] ;  /* 0x0004180001237983 */ /* 0x000ea80000100600 */
[----:B------:R-:W3:Y:S04]  /*18360*/  LDL.LU.S16 R36, [R1+0x41a] ;  /* 0x00041a0001247983 */ /* 0x000ee80000300600 */
[----:B0-----:R-:W4:Y:S01]  /*18370*/  LDL.LU R0, [R1+0x288] ;  /* 0x0002880001007983 */ /* 0x001f220000300800 */
[----:B------:R-:W-:-:S03]  /*18380*/  FADD.FTZ R37, R37, R32 ;  /* 0x0000002025257221 */ /* 0x000fc60000010000 */
[----:B------:R-:W3:Y:S04]  /*18390*/  LDL R32, [R1+0x2a8] ;  /* 0x0002a80001207983 */ /* 0x000ee80000100800 */
[----:B------:R-:W3:Y:S04]  /*183a0*/  LDL.LU.S16 R43, [R1+0x426] ;  /* 0x00042600012b7983 */ /* 0x000ee80000300600 */
[----:B------:R-:W3:Y:S01]  /*183b0*/  LDL.S16 R44, [R1+0x424] ;  /* 0x00042400012c7983 */ /* 0x000ee20000100600 */
[----:B------:R-:W-:-:S04]  /*183c0*/  FMUL.FTZ R33, R30, R6 ;  /* 0x000000061e217220 */ /* 0x000fc80000410000 */
[----:B------:R-:W-:Y:S02]  /*183d0*/  FADD.FTZ R42, R42, R33 ;  /* 0x000000212a2a7221 */ /* 0x000fe40000010000 */
[----:B----4-:R-:W-:Y:S02]  /*183e0*/  FFMA.FTZ R40, R0, R34, R40 ;  /* 0x0000002200287223 */ /* 0x010fe40000010028 */
[----:B------:R0:W5:Y:S01]  /*183f0*/  LDL.LU R0, [R1+0x46c] ;  /* 0x00046c0001007983 */ /* 0x0001620000300800 */
[----:B--2---:R-:W-:Y:S02]  /*18400*/  HADD2.F32 R35, -RZ, R35.H0_H0 ;  /* 0x20000023ff237230 */ /* 0x004fe40000004100 */
[----:B---3--:R-:W-:Y:S01]  /*18410*/  HADD2.F32 R36, -RZ, R36.H0_H0 ;  /* 0x20000024ff247230 */ /* 0x008fe20000004100 */
[----:B------:R-:W-:Y:S02]  /*18420*/  FFMA.FTZ R41, R32, R33, R41 ;  /* 0x0000002120297223 */ /* 0x000fe40000010029 */
[----:B------:R-:W-:-:S02]  /*18430*/  FADD.FTZ R35, R35, -UR9 ;  /* 0x8000000923237e21 */ /* 0x000fc40008010000 */
[----:B------:R-:W-:Y:S01]  /*18440*/  FADD.FTZ R36, R36, -UR9 ;  /* 0x8000000924247e21 */ /* 0x000fe20008010000 */
[----:B------:R-:W-:Y:S01]  /*18450*/  HADD2.F32 R33, -RZ, R43.H0_H0 ;  /* 0x2000002bff217230 */ /* 0x000fe20000004100 */
[----:B------:R-:W-:Y:S02]  /*18460*/  FMUL.FTZ R35, R35, UR5 ;  /* 0x0000000523237c20 */ /* 0x000fe40008410000 */
[----:B------:R-:W-:-:S03]  /*18470*/  FMUL.FTZ R43, R36, UR5 ;  /* 0x00000005242b7c20 */ /* 0x000fc60008410000 */
[----:B------:R0:W-:Y:S04]  /*18480*/  STL [R1+0x298], R35 ;  /* 0x0002982301007387 */ /* 0x0001e80000100800 */
[----:B------:R0:W-:Y:S01]  /*18490*/  STL [R1+0x29c], R43 ;  /* 0x00029c2b01007387 */ /* 0x0001e20000100800 */
[----:B------:R-:W-:-:S04]  /*184a0*/  FMUL.FTZ R32, R31, R7 ;  /* 0x000000071f207220 */ /* 0x000fc80000410000 */
        /* <DEDUP_REMOVED lines=22> */
.L_x_1547:
[----:B------:R-:W-:Y:S01]  /*18610*/  FADD.FTZ R38, R38, R34 ;  /* 0x0000002226267221 */ /* 0x000fe20000010000 */
[----:B-----5:R1:W-:Y:S04]  /*18620*/  STL [R1+0x46c], R0 ;  /* 0x00046c0001007387 */ /* 0x0203e80000100800 */
[----:B------:R-:W2:Y:S04]  /*18630*/  LDL R34, [R1+0x298] ;  /* 0x0002980001227983 */ /* 0x000ea80000100800 */
[----:B------:R-:W3:Y:S04]  /*18640*/  LDL.S16 R36, [R1+0x428] ;  /* 0x0004280001247983 */ /* 0x000ee80000100600 */
[----:B-1----:R-:W4:Y:S01]  /*18650*/  LDL.LU R0, [R1+0x28c] ;  /* 0x00028c0001007983 */ /* 0x002f220000300800 */
[----:B0-----:R-:W-:-:S03]  /*18660*/  FMUL.FTZ R35, R32, R6 ;  /* 0x0000000620237220 */ /* 0x001fc60000410000 */
[----:B------:R-:W3:Y:S01]  /*18670*/  LDL.LU.S16 R43, [R1+0x42a] ;  /* 0x00042a00012b7983 */ /* 0x000ee20000300600 */
[----:B------:R-:W-:-:S03]  /*18680*/  FADD.FTZ R42, R42, R35 ;  /* 0x000000232a2a7221 */ /* 0x000fc60000010000 */
[----:B------:R-:W3:Y:S04]  /*18690*/  LDL.LU.S16 R44, [R1+0x42e] ;  /* 0x00042e00012c7983 */ /* 0x000ee80000300600 */
[----:B------:R-:W3:Y:S01]  /*186a0*/  LDL.S16 R45, [R1+0x42c] ;  /* 0x00042c00012d7983 */ /* 0x000ee20000100600 */
[----:B--2---:R-:W-:-:S03]  /*186b0*/  FFMA.FTZ R41, R34, R35, R41 ;  /* 0x0000002322297223 */ /* 0x004fc60000010029 */
[----:B------:R-:W2:Y:S01]  /*186c0*/  LDL R35, [R1+0x29c] ;  /* 0x00029c0001237983 */ /* 0x000ea20000100800 */
[----:B----4-:R-:W-:-:S03]  /*186d0*/  FFMA.FTZ R39, R0, R11, R39 ;  /* 0x0000000b00277223 */ /* 0x010fc60000010027 */
[----:B------:R0:W5:Y:S01]  /*186e0*/  LDL.LU R0, [R1+0x46c] ;  /* 0x00046c0001007983 */ /* 0x0001620000300800 */
[----:B---3--:R-:W-:Y:S02]  /*186f0*/  HADD2.F32 R36, -RZ, R36.H0_H0 ;  /* 0x20000024ff247230 */ /* 0x008fe40000004100 */
[----:B------:R-:W-:Y:S01]  /*18700*/  HADD2.F32 R43, -RZ, R43.H0_H0 ;  /* 0x2000002bff2b7230 */ /* 0x000fe20000004100 */
[----:B------:R-:W-:Y:S02]  /*18710*/  FMUL.FTZ R34, R33, R7 ;  /* 0x0000000721227220 */ /* 0x000fe40000410000 */
[----:B------:R-:W-:Y:S02]  /*18720*/  FADD.FTZ R36, R36, -UR9 ;  /* 0x8000000924247e21 */ /* 0x000fe40008010000 */
[----:B------:R-:W-:Y:S02]  /*18730*/  FADD.FTZ R43, R43, -UR9 ;  /* 0x800000092b2b7e21 */ /* 0x000fe40008010000 */
[----:B------:R-:W-:-:S05]  /*18740*/  FMUL.FTZ R36, R36, UR5 ;  /* 0x0000000524247c20 */ /* 0x000fca0008410000 */
[----:B------:R0:W-:Y:S01]  /*18750*/  STL [R1+0x28c], R36 ;  /* 0x00028c2401007387 */ /* 0x0001e20000100800 */
[----:B------:R-:W-:Y:S02]  /*18760*/  FADD.FTZ R42, R34, R42 ;  /* 0x0000002a222a7221 */ /* 0x000fe40000010000 */
[----:B--2---:R-:W-:Y:S01]  /*18770*/  FFMA.FTZ R41, R35, R34, R41 ;  /* 0x0000002223297223 */ /* 0x004fe20000010029 */
[----:B------:R-:W-:Y:S01]  /*18780*/  HADD2.F32 R35, -RZ, R44.H0_H0 ;  /* 0x2000002cff237230 */ /* 0x000fe20000004100 */
[----:B------:R-:W-:-:S05]  /*18790*/  FMUL.FTZ R44, R43, UR5 ;  /* 0x000000052b2c7c20 */ /* 0x000fca0008410000 */
        /* <DEDUP_REMOVED lines=21> */
.L_x_1548:
[----:B------:R1:W-:Y:S04]  /*188f0*/  STL [R1+0x470], R2 ;  /* 0x0004700201007387 */ /* 0x0003e80000100800 */
[----:B------:R2:W-:Y:S04]  /*18900*/  STL [R1+0x474], R3 ;  /* 0x0004740301007387 */ /* 0x0005e80000100800 */
[----:B-----5:R3:W-:Y:S04]  /*18910*/  STL [R1+0x46c], R0 ;  /* 0x00046c0001007387 */ /* 0x0207e80000100800 */
[----:B-1----:R-:W4:Y:S04]  /*18920*/  LDL R2, [R1+0x28c] ;  /* 0x00028c0001027983 */ /* 0x002f280000100800 */
[----:B--2---:R-:W2:Y:S04]  /*18930*/  LDL.LU R3, [R1+0x378] ;  /* 0x0003780001037983 */ /* 0x004ea80000300800 */
[----:B---3--:R-:W3:Y:S04]  /*18940*/  LDL R0, [R1+0x288] ;  /* 0x0002880001007983 */ /* 0x008ee80000100800 */
[----:B------:R-:W3:Y:S04]  /*18950*/  LDL.S16 R43, [R1+0x430] ;  /* 0x00043000012b7983 */ /* 0x000ee80000100600 */
[----:B0-----:R-:W3:Y:S01]  /*18960*/  LDL.LU.S16 R44, [R1+0x432] ;  /* 0x00043200012c7983 */ /* 0x001ee20000300600 */
[----:B------:R-:W-:-:S03]  /*18970*/  FADD.FTZ R11, R37, R11 ;  /* 0x0000000b250b7221 */ /* 0x000fc60000010000 */
[----:B------:R-:W3:Y:S04]  /*18980*/  LDL.LU.S16 R37, [R1+0x434] ;  /* 0x0004340001257983 */ /* 0x000ee80000300600 */
[----:B------:R-:W3:Y:S01]  /*18990*/  LDL.S16 R45, [R1+0x436] ;  /* 0x00043600012d7983 */ /* 0x000ee20000100600 */
[----:B------:R-:W-:-:S04]  /*189a0*/  FMUL.FTZ R36, R34, R6 ;  /* 0x0000000622247220 */ /* 0x000fc80000410000 */
[----:B------:R-:W-:Y:S02]  /*189b0*/  FADD.FTZ R42, R42, R36 ;  /* 0x000000242a2a7221 */ /* 0x000fe40000010000 */
[----:B----4-:R-:W-:Y:S02]  /*189c0*/  FFMA.FTZ R41, R2, R36, R41 ;  /* 0x0000002402297223 */ /* 0x010fe40000010029 */
[----:B------:R-:W-:Y:S01]  /*189d0*/  FMUL.FTZ R36, R35, R7 ;  /* 0x0000000723247220 */ /* 0x000fe20000410000 */
[----:B------:R0:W5:Y:S01]  /*189e0*/  LDL.LU R2, [R1+0x470] ;  /* 0x0004700001027983 */ /* 0x0001620000300800 */
[----:B--2---:R-:W-:-:S03]  /*189f0*/  FFMA.FTZ R40, R3, R10, R40 ;  /* 0x0000000a03287223 */ /* 0x004fc60000010028 */
[----:B------:R0:W5:Y:S01]  /*18a00*/  LDL.LU R3, [R1+0x474] ;  /* 0x0004740001037983 */ /* 0x0001620000300800 */
[----:B---3--:R-:W-:-:S03]  /*18a10*/  FFMA.FTZ R41, R0, R36, R41 ;  /* 0x0000002400297223 */ /* 0x008fc60000010029 */
[----:B------:R0:W5:Y:S01]  /*18a20*/  LDL.LU R0, [R1+0x46c] ;  /* 0x00046c0001007983 */ /* 0x0001620000300800 */
[----:B------:R-:W-:Y:S02]  /*18a30*/  HADD2.F32 R43, -RZ, R43.H0_H0 ;  /* 0x2000002bff2b7230 */ /* 0x000fe40000004100 */
[----:B------:R-:W-:-:S03]  /*18a40*/  HADD2.F32 R44, -RZ, R44.H0_H0 ;  /* 0x2000002cff2c7230 */ /* 0x000fc60000004100 */
[----:B------:R-:W-:Y:S02]  /*18a50*/  FADD.FTZ R43, R43, -UR9 ;  /* 0x800000092b2b7e21 */ /* 0x000fe40008010000 */
[----:B------:R-:W-:Y:S02]  /*18a60*/  FADD.FTZ R42, R36, R42 ;  /* 0x0000002a242a7221 */ /* 0x000fe40000010000 */
[----:B------:R-:W-:Y:S01]  /*18a70*/  FADD.FTZ R44, R44, -UR9 ;  /* 0x800000092c2c7e21 */ /* 0x000fe20008010000 */
[----:B------:R-:W-:Y:S01]  /*18a80*/  HADD2.F32 R36, -RZ, R37.H0_H0 ;  /* 0x20000025ff247230 */ /* 0x000fe20000004100 */
[----:B------:R-:W-:Y:S01]  /*18a90*/  FMUL.FTZ R43, R43, UR5 ;  /* 0x000000052b2b7c20 */ /* 0x000fe20008410000 */
[----:B------:R-:W-:Y:S01]  /*18aa0*/  HADD2.F32 R37, -RZ, R45.H0_H0 ;  /* 0x2000002dff257230 */ /* 0x000fe20000004100 */
        /* <DEDUP_REMOVED lines=22> */
.L_x_1549:
[----:B------:R-:W-:Y:S01]  /*18c10*/  FADD.FTZ R38, R38, R10 ;  /* 0x0000000a26267221 */ /* 0x000fe20000010000 */
[----:B-----5:R1:W-:Y:S04]  /*18c20*/  STL [R1+0x470], R2 ;  /* 0x0004700201007387 */ /* 0x0203e80000100800 */
[----:B------:R-:W2:Y:S04]  /*18c30*/  LDL R10, [R1+0x27c] ;  /* 0x00027c00010a7983 */ /* 0x000ea80000100800 */
[----:B------:R3:W-:Y:S04]  /*18c40*/  STL [R1+0x46c], R0 ;  /* 0x00046c0001007387 */ /* 0x0007e80000100800 */
[----:B-1----:R-:W4:Y:S04]  /*18c50*/  LDL R2, [R1+0x220] ;  /* 0x0002200001027983 */ /* 0x002f280000100800 */
[----:B0-----:R-:W4:Y:S04]  /*18c60*/  LDL.S16 R45, [R1+0x43c] ;  /* 0x00043c00012d7983 */ /* 0x001f280000100600 */
[----:B---3--:R-:W4:Y:S01]  /*18c70*/  LDL.LU R0, [R1+0x388] ;  /* 0x0003880001007983 */ /* 0x008f220000300800 */
[----:B------:R-:W-:-:S03]  /*18c80*/  FMUL.FTZ R43, R36, R6 ;  /* 0x00000006242b7220 */ /* 0x000fc60000410000 */
[----:B------:R0:W-:Y:S04]  /*18c90*/  STL [R1+0x218], R38 ;  /* 0x0002182601007387 */ /* 0x0001e80000100800 */
[----:B------:R-:W3:Y:S04]  /*18ca0*/  LDL.LU.S16 R44, [R1+0x43e] ;  /* 0x00043e00012c7983 */ /* 0x000ee80000300600 */
[----:B0-----:R-:W3:Y:S01]  /*18cb0*/  LDL.S16 R38, [R1+0x43a] ;  /* 0x00043a0001267983 */ /* 0x001ee20000100600 */
[----:B--2---:R-:W-:Y:S02]  /*18cc0*/  FFMA.FTZ R10, R10, R43, R41 ;  /* 0x0000002b0a0a7223 */ /* 0x004fe40000010029 */
[----:B------:R-:W-:-:S02]  /*18cd0*/  FADD.FTZ R41, R42, R43 ;  /* 0x0000002b2a297221 */ /* 0x000fc40000010000 */
[----:B------:R-:W2:Y:S04]  /*18ce0*/  LDL.LU.S16 R42, [R1+0x438] ;  /* 0x00043800012a7983 */ /* 0x000ea80000300600 */
[----:B------:R-:W2:Y:S01]  /*18cf0*/  LDL R43, [R1+0x278] ;  /* 0x00027800012b7983 */ /* 0x000ea20000100800 */
[----:B----4-:R-:W-:-:S03]  /*18d00*/  FFMA.FTZ R39, R0, R2, R39 ;  /* 0x0000000200277223 */ /* 0x010fc60000010027 */
[----:B------:R0:W5:Y:S04]  /*18d10*/  LDL.LU R2, [R1+0x470] ;  /* 0x0004700001027983 */ /* 0x0001680000300800 */
[----:B------:R0:W5:Y:S04]  /*18d20*/  LDL.LU R0, [R1+0x46c] ;  /* 0x00046c0001007983 */ /* 0x0001680000300800 */
[----:B------:R1:W-:Y:S01]  /*18d30*/  STL [R1+0x214], R39 ;  /* 0x0002142701007387 */ /* 0x0003e20000100800 */
[----:B---3--:R-:W-:Y:S01]  /*18d40*/  HADD2.F32 R38, -RZ, R38.H0_H0 ;  /* 0x20000026ff267230 */ /* 0x008fe20000004100 */
[----:B-1----:R-:W-:-:S04]  /*18d50*/  FMUL.FTZ R39, R37, R7 ;  /* 0x0000000725277220 */ /* 0x002fc80000410000 */
[----:B------:R-:W-:Y:S01]  /*18d60*/  FADD.FTZ R41, R39, R41 ;  /* 0x0000002927297221 */ /* 0x000fe20000010000 */
[----:B--2---:R-:W-:Y:S01]  /*18d70*/  HADD2.F32 R42, -RZ, R42.H0_H0 ;  /* 0x2000002aff2a7230 */ /* 0x004fe20000004100 */
[----:B------:R-:W-:-:S04]  /*18d80*/  FFMA.FTZ R10, R43, R39, R10 ;  /* 0x000000272b0a7223 */ /* 0x000fc8000001000a */
[----:B------:R-:W-:Y:S02]  /*18d90*/  FADD.FTZ R42, R42, -UR9 ;  /* 0x800000092a2a7e21 */ /* 0x000fe40008010000 */
[----:B------:R-:W-:Y:S01]  /*18da0*/  FADD.FTZ R43, R38, -UR9 ;  /* 0x80000009262b7e21 */ /* 0x000fe20008010000 */
[----:B------:R-:W-:Y:S02]  /*18db0*/  HADD2.F32 R38, -RZ, R45.H0_H0 ;  /* 0x2000002dff267230 */ /* 0x000fe40000004100 */
        /* <DEDUP_REMOVED lines=24> */
.L_x_1550:
[----:B------:R1:W-:Y:S04]  /*18f40*/  STL [R1+0x474], R3 ;  /* 0x0004740301007387 */ /* 0x0003e80000100800 */
[----:B-----5:R2:W-:Y:S04]  /*18f50*/  STL [R1+0x470], R2 ;  /* 0x0004700201007387 */ /* 0x0205e80000100800 */
[----:B------:R3:W-:Y:S04]  /*18f60*/  STL [R1+0x46c], R0 ;  /* 0x00046c0001007387 */ /* 0x0007e80000100800 */
[----:B-1----:R-:W4:Y:S04]  /*18f70*/  LDL.LU R3, [R1+0x220] ;  /* 0x0002200001037983 */ /* 0x002f280000300800 */
[----:B--2---:R-:W2:Y:S04]  /*18f80*/  LDL R2, [R1+0x22c] ;  /* 0x00022c0001027983 */ /* 0x004ea80000100800 */
[----:B---3--:R-:W2:Y:S01]  /*18f90*/  LDL.LU R0, [R1+0x390] ;  /* 0x0003900001007983 */ /* 0x008ea20000300800 */
[----:B------:R-:W-:-:S03]  /*18fa0*/  FMUL.FTZ R42, R38, R6 ;  /* 0x00000006262a7220 */ /* 0x000fc60000410000 */
[----:B------:R-:W3:Y:S01]  /*18fb0*/  LDL.S16 R43, [R1+0x446] ;  /* 0x00044600012b7983 */ /* 0x000ee20000100600 */
[----:B------:R-:W-:Y:S02]  /*18fc0*/  FFMA.FTZ R10, R44, R42, R10 ;  /* 0x0000002a2c0a7223 */ /* 0x000fe4000001000a */
[----:B------:R-:W-:Y:S02]  /*18fd0*/  FADD.FTZ R41, R41, R42 ;  /* 0x0000002a29297221 */ /* 0x000fe40000010000 */
[----:B------:R-:W3:Y:S01]  /*18fe0*/  LDL.LU.S16 R42, [R1+0x444] ;  /* 0x00044400012a7983 */ /* 0x000ee20000300600 */
[----:B----4-:R-:W-:-:S03]  /*18ff0*/  FADD.FTZ R11, R11, R3 ;  /* 0x000000030b0b7221 */ /* 0x010fc60000010000 */
[----:B------:R1:W5:Y:S04]  /*19000*/  LDL.LU R3, [R1+0x474] ;  /* 0x0004740001037983 */ /* 0x0003680000300800 */
[----:B------:R4:W-:Y:S01]  /*19010*/  STL [R1+0x220], R11 ;  /* 0x0002200b01007387 */ /* 0x0009e20000100800 */
[----:B--2---:R-:W-:-:S03]  /*19020*/  FFMA.FTZ R40, R0, R2, R40 ;  /* 0x0000000200287223 */ /* 0x004fc60000010028 */
[----:B------:R1:W5:Y:S04]  /*19030*/  LDL.LU R2, [R1+0x470] ;  /* 0x0004700001027983 */ /* 0x0003680000300800 */
[----:B------:R2:W-:Y:S04]  /*19040*/  STL [R1+0x21c], R40 ;  /* 0x00021c2801007387 */ /* 0x0005e80000100800 */
[----:B----4-:R-:W4:Y:S04]  /*19050*/  LDL.S16 R11, [R1+0x442] ;  /* 0x00044200010b7983 */ /* 0x010f280000100600 */
[----:B------:R1:W5:Y:S04]  /*19060*/  LDL.LU R0, [R1+0x46c] ;  /* 0x00046c0001007983 */ /* 0x0003680000300800 */
[----:B--2---:R-:W2:Y:S01]  /*19070*/  LDL.LU.S16 R40, [R1+0x440] ;  /* 0x0004400001287983 */ /* 0x004ea20000300600 */
[----:B0-----:R-:W-:-:S04]  /*19080*/  FMUL.FTZ R44, R39, R7 ;  /* 0x00000007272c7220 */ /* 0x001fc80000410000 */
[----:B------:R-:W-:Y:S02]  /*19090*/  FFMA.FTZ R45, R45, R44, R10 ;  /* 0x0000002c2d2d7223 */ /* 0x000fe4000001000a */
[----:B------:R-:W-:Y:S01]  /*190a0*/  FADD.FTZ R44, R44, R41 ;  /* 0x000000292c2c7221 */ /* 0x000fe20000010000 */
[----:B---3--:R-:W-:Y:S02]  /*190b0*/  HADD2.F32 R41, -RZ, R43.H0_H0 ;  /* 0x2000002bff297230 */ /* 0x008fe40000004100 */
[----:B----4-:R-:W-:Y:S02]  /*190c0*/  HADD2.F32 R11, -RZ, R11.H0_H0 ;  /* 0x2000000bff0b7230 */ /* 0x010fe40000004100 */
[----:B--2---:R-:W-:-:S03]  /*190d0*/  HADD2.F32 R40, -RZ, R40.H0_H0 ;  /* 0x20000028ff287230 */ /* 0x004fc60000004100 */
        /* <DEDUP_REMOVED lines=26> */
.L_x_1551:
[----:B------:R0:W-:Y:S04]  /*19280*/  STL [R1+0x480], R8 ;  /* 0x0004800801007387 */ /* 0x0001e80000100800 */
[----:B------:R2:W-:Y:S04]  /*19290*/  STL [R1+0x47c], R5 ;  /* 0x00047c0501007387 */ /* 0x0005e80000100800 */
[----:B------:R3:W-:Y:S04]  /*192a0*/  STL [R1+0x478], R4 ;  /* 0x0004780401007387 */ /* 0x0007e80000100800 */
[----:B-----5:R2:W-:Y:S04]  /*192b0*/  STL [R1+0x474], R3 ;  /* 0x0004740301007387 */ /* 0x0205e80000100800 */
[----:B------:R1:W-:Y:S04]  /*192c0*/  STL [R1+0x470], R2 ;  /* 0x0004700201007387 */ /* 0x0003e80000100800 */
[----:B0-----:R-:W4:Y:S04]  /*192d0*/  LDL.LU R8, [R1+0x22c] ;  /* 0x00022c0001087983 */ /* 0x001f280000300800 */
[----:B--2---:R-:W4:Y:S04]  /*192e0*/  LDL.LU R5, [R1+0x218] ;  /* 0x0002180001057983 */ /* 0x004f280000300800 */
[----:B---3--:R-:W2:Y:S04]  /*192f0*/  LDL.LU R4, [R1+0x214] ;  /* 0x0002140001047983 */ /* 0x008ea80000300800 */
[----:B------:R-:W2:Y:S04]  /*19300*/  LDL R3, [R1+0x31c] ;  /* 0x00031c0001037983 */ /* 0x000ea80000100800 */
[----:B-1----:R-:W2:Y:S04]  /*19310*/  LDL.LU R2, [R1+0x39c] ;  /* 0x00039c0001027983 */ /* 0x002ea80000300800 */
[----:B------:R0:W-:Y:S04]  /*19320*/  STL [R1+0x46c], R0 ;  /* 0x00046c0001007387 */ /* 0x0001e80000100800 */
[----:B------:R-:W3:Y:S04]  /*19330*/  LDL.S16 R11, [R1+0x448] ;  /* 0x00044800010b7983 */ /* 0x000ee80000100600 */
[----:B------:R-:W3:Y:S04]  /*19340*/  LDL.S16 R43, [R1+0x44e] ;  /* 0x00044e00012b7983 */ /* 0x000ee80000100600 */
[----:B0-----:R-:W3:Y:S01]  /*19350*/  LDL R0, [R1+0x258] ;  /* 0x0002580001007983 */ /* 0x001ee20000100800 */
[----:B------:R-:W-:-:S04]  /*19360*/  FMUL.FTZ R10, R40, R6 ;  /* 0x00000006280a7220 */ /* 0x000fc80000410000 */
[----:B------:R-:W-:Y:S02]  /*19370*/  FFMA.FTZ R45, R42, R10, R45 ;  /* 0x0000000a2a2d7223 */ /* 0x000fe4000001002d */
[----:B------:R-:W-:Y:S02]  /*19380*/  FADD.FTZ R44, R44, R10 ;  /* 0x0000000a2c2c7221 */ /* 0x000fe40000010000 */
[----:B------:R-:W3:Y:S01]  /*19390*/  LDL.LU.S16 R10, [R1+0x44a] ;  /* 0x00044a00010a7983 */ /* 0x000ee20000300600 */
[----:B------:R-:W-:-:S04]  /*193a0*/  FMUL.FTZ R42, R41, R7 ;  /* 0x00000007292a7220 */ /* 0x000fc80000410000 */
[----:B------:R-:W-:Y:S02]  /*193b0*/  FADD.FTZ R44, R42, R44 ;  /* 0x0000002c2a2c7221 */ /* 0x000fe40000010000 */
[----:B----4-:R-:W-:Y:S02]  /*193c0*/  FADD.FTZ R5, R5, R8 ;  /* 0x0000000805057221 */ /* 0x010fe40000010000 */
[----:B------:R0:W5:Y:S04]  /*193d0*/  LDL.LU R8, [R1+0x480] ;  /* 0x0004800001087983 */ /* 0x0001680000300800 */
[----:B------:R1:W-:Y:S01]  /*193e0*/  STL [R1+0x228], R5 ;  /* 0x0002280501007387 */ /* 0x0003e20000100800 */
[----:B--2---:R-:W-:-:S03]  /*193f0*/  FFMA.FTZ R2, R2, R3, R4 ;  /* 0x0000000302027223 */ /* 0x004fc60000010004 */
[----:B------:R0:W5:Y:S04]  /*19400*/  LDL.LU R4, [R1+0x478] ;  /* 0x0004780001047983 */ /* 0x0001680000300800 */
[----:B------:R2:W-:Y:S04]  /*19410*/  STL [R1+0x224], R2 ;  /* 0x0002240201007387 */ /* 0x0005e80000100800 */
[----:B-1----:R0:W5:Y:S04]  /*19420*/  LDL.LU R5, [R1+0x47c] ;  /* 0x00047c0001057983 */ /* 0x0021680000300800 */
[----:B------:R0:W5:Y:S01]  /*19430*/  LDL.LU R3, [R1+0x474] ;  /* 0x0004740001037983 */ /* 0x0001620000300800 */
[----:B---3--:R-:W-:-:S03]  /*19440*/  FFMA.FTZ R45, R0, R42, R45 ;  /* 0x0000002a002d7223 */ /* 0x008fc6000001002d */
[----:B------:R-:W3:Y:S04]  /*19450*/  LDL.LU.S16 R42, [R1+0x44c] ;  /* 0x00044c00012a7983 */ /* 0x000ee80000300600 */
[----:B--2---:R0:W5:Y:S04]  /*19460*/  LDL.LU R2, [R1+0x470] ;  /* 0x0004700001027983 */ /* 0x0041680000300800 */
[----:B------:R0:W5:Y:S01]  /*19470*/  LDL.LU R0, [R1+0x46c] ;  /* 0x00046c0001007983 */ /* 0x0001620000300800 */
[----:B------:R-:W-:Y:S02]  /*19480*/  HADD2.F32 R10, -RZ, R10.H0_H0 ;  /* 0x2000000aff0a7230 */ /* 0x000fe40000004100 */
[----:B------:R-:W-:-:S03]  /*19490*/  HADD2.F32 R11, -RZ, R11.H0_H0 ;  /* 0x2000000bff0b7230 */ /* 0x000fc60000004100 */
[----:B------:R-:W-:Y:S02]  /*194a0*/  FADD.FTZ R10, R10, -UR9 ;  /* 0x800000090a0a7e21 */ /* 0x000fe40008010000 */
[----:B------:R-:W-:Y:S02]  /*194b0*/  FADD.FTZ R11, R11, -UR9 ;  /* 0x800000090b0b7e21 */ /* 0x000fe40008010000 */
[----:B------:R-:W-:Y:S02]  /*194c0*/  FMUL.FTZ R10, R10, UR5 ;  /* 0x000000050a0a7c20 */ /* 0x000fe40008410000 */
[----:B------:R-:W-:-:S03]  /*194d0*/  FMUL.FTZ R11, R11, UR5 ;  /* 0x000000050b0b7c20 */ /* 0x000fc60008410000 */
[----:B------:R0:W-:Y:S04]  /*194e0*/  STL [R1+0x250], R10 ;  /* 0x0002500a01007387 */ /* 0x0001e80000100800 */
[----:B------:R0:W-:Y:S01]  /*194f0*/  STL [R1+0x24c], R11 ;  /* 0x00024c0b01007387 */ /* 0x0001e20000100800 */
[----:B------:R-:W-:Y:S02]  /*19500*/  HADD2.F32 R43, -RZ, R43.H0_H0 ;  /* 0x2000002bff2b7230 */ /* 0x000fe40000004100 */
[----:B---3--:R-:W-:Y:S01]  /*19510*/  HADD2.F32 R42, -RZ, R42.H0_H0 ;  /* 0x2000002aff2a7230 */ /* 0x008fe20000004100 */
        /* <DEDUP_REMOVED lines=20> */
.L_x_1552:
[----:B0-----:R-:W2:Y:S01]  /*19660*/  LDL R11, [R1+0x250] ;  /* 0x00025000010b7983 */ /* 0x001ea20000100800 */
[----:B------:R-:W-:-:S03]  /*19670*/  FMUL.FTZ R10, R42, R6 ;  /* 0x000000062a0a7220 */ /* 0x000fc60000410000 */
[----:B-----5:R0:W-:Y:S04]  /*19680*/  STL [R1+0x470], R2 ;  /* 0x0004700201007387 */ /* 0x0201e80000100800 */
[----:B------:R1:W-:Y:S04]  /*19690*/  STL [R1+0x484], R9 ;  /* 0x0004840901007387 */ /* 0x0003e80000100800 */
[----:B0-----:R-:W3:Y:S04]  /*196a0*/  LDL R2, [R1+0x24c] ;  /* 0x00024c0001027983 */ /* 0x001ee80000100800 */
[----:B------:R0:W-:Y:S04]  /*196b0*/  STL [R1+0x480], R8 ;  /* 0x0004800801007387 */ /* 0x0001e80000100800 */
[----:B------:R4:W-:Y:S04]  /*196c0*/  STL [R1+0x47c], R5 ;  /* 0x00047c0501007387 */ /* 0x0009e80000100800 */
[----:B------:R0:W-:Y:S04]  /*196d0*/  STL [R1+0x478], R4 ;  /* 0x0004780401007387 */ /* 0x0001e80000100800 */
[----:B------:R0:W-:Y:S04]  /*196e0*/  STL [R1+0x474], R3 ;  /* 0x0004740301007387 */ /* 0x0001e80000100800 */
[----:B------:R4:W-:Y:S04]  /*196f0*/  STL [R1+0x46c], R0 ;  /* 0x00046c0001007387 */ /* 0x0009e80000100800 */
[----:B-1----:R-:W3:Y:S04]  /*19700*/  LDL.LU R9, [R1+0x31c] ;  /* 0x00031c0001097983 */ /* 0x002ee80000300800 */
[----:B0-----:R-:W3:Y:S04]  /*19710*/  LDL.LU R8, [R1+0x220] ;  /* 0x0002200001087983 */ /* 0x001ee80000300800 */
[----:B----4-:R-:W4:Y:S04]  /*19720*/  LDL.LU R5, [R1+0x21c] ;  /* 0x00021c0001057983 */ /* 0x010f280000300800 */
[----:B------:R-:W4:Y:S04]  /*19730*/  LDL R4, [R1+0x320] ;  /* 0x0003200001047983 */ /* 0x000f280000100800 */
[----:B------:R-:W4:Y:S04]  /*19740*/  LDL.LU R3, [R1+0x3a0] ;  /* 0x0003a00001037983 */ /* 0x000f280000300800 */
[----:B------:R-:W4:Y:S01]  /*19750*/  LDL.S16 R0, [R1+0x452] ;  /* 0x0004520001007983 */ /* 0x000f220000100600 */
[----:B--2---:R-:W-:-:S02]  /*19760*/  FFMA.FTZ R45, R11, R10, R45 ;  /* 0x0000000a0b2d7223 */ /* 0x004fc4000001002d */
[----:B------:R-:W-:Y:S02]  /*19770*/  FADD.FTZ R10, R44, R10 ;  /* 0x0000000a2c0a7221 */ /* 0x000fe40000010000 */
[----:B------:R-:W2:Y:S01]  /*19780*/  LDL.LU.S16 R44, [R1+0x450] ;  /* 0x00045000012c7983 */ /* 0x000ea20000300600 */
[----:B------:R-:W-:-:S04]  /*19790*/  FMUL.FTZ R11, R43, R7 ;  /* 0x000000072b0b7220 */ /* 0x000fc80000410000 */
[----:B------:R-:W-:Y:S02]  /*197a0*/  FADD.FTZ R10, R11, R10 ;  /* 0x0000000a0b0a7221 */ /* 0x000fe40000010000 */
[----:B---3--:R-:W-:-:S03]  /*197b0*/  FFMA.FTZ R45, R2, R11, R45 ;  /* 0x0000000b022d7223 */ /* 0x008fc6000001002d */
[----:B------:R-:W-:Y:S04]  /*197c0*/  STL [R1+0x218], R10 ;  /* 0x0002180a01007387 */ /* 0x000fe80000100800 */
[----:B------:R0:W-:Y:S04]  /*197d0*/  STL [R1+0x21c], R45 ;  /* 0x00021c2d01007387 */ /* 0x0001e80000100800 */
[----:B------:R1:W5:Y:S04]  /*197e0*/  LDL.LU R2, [R1+0x470] ;  /* 0x0004700001027983 */ /* 0x0003680000300800 */
[----:B0-----:R-:W3:Y:S01]  /*197f0*/  LDL.S16 R45, [R1+0x456] ;  /* 0x00045600012d7983 */ /* 0x001ee20000100600 */
[----:B------:R-:W-:-:S03]  /*19800*/  FADD.FTZ R8, R8, R9 ;  /* 0x0000000908087221 */ /* 0x000fc60000010000 */
[----:B------:R1:W5:Y:S04]  /*19810*/  LDL.LU R9, [R1+0x484] ;  /* 0x0004840001097983 */ /* 0x0003680000300800 */
[----:B------:R0:W-:Y:S01]  /*19820*/  STL [R1+0x230], R8 ;  /* 0x0002300801007387 */ /* 0x0001e20000100800 */
[----:B----4-:R-:W-:-:S03]  /*19830*/  FFMA.FTZ R3, R3, R4, R5 ;  /* 0x0000000403037223 */ /* 0x010fc60000010005 */
[----:B------:R1:W5:Y:S01]  /*19840*/  LDL.LU R5, [R1+0x47c] ;  /* 0x00047c0001057983 */ /* 0x0003620000300800 */
[----:B------:R-:W-:-:S03]  /*19850*/  HADD2.F32 R0, -RZ, R0.H0_H0 ;  /* 0x20000000ff007230 */ /* 0x000fc60000004100 */
[----:B------:R4:W-:Y:S02]  /*19860*/  STL [R1+0x244], R3 ;  /* 0x0002440301007387 */ /* 0x0009e40000100800 */
[----:B------:R-:W-:Y:S02]  /*19870*/  FADD.FTZ R10, R0, -UR9 ;  /* 0x80000009000a7e21 */ /* 0x000fe40008010000 */
[----:B0-----:R1:W5:Y:S04]  /*19880*/  LDL.LU R8, [R1+0x480] ;  /* 0x0004800001087983 */ /* 0x0013680000300800 */
[----:B------:R1:W5:Y:S04]  /*19890*/  LDL.LU R4, [R1+0x478] ;  /* 0x0004780001047983 */ /* 0x0003680000300800 */
[----:B----4-:R1:W5:Y:S04]  /*198a0*/  LDL.LU R3, [R1+0x474] ;  /* 0x0004740001037983 */ /* 0x0103680000300800 */
[----:B------:R1:W5:Y:S01]  /*198b0*/  LDL.LU R0, [R1+0x46c] ;  /* 0x00046c0001007983 */ /* 0x0003620000300800 */
[----:B--2---:R-:W-:-:S05]  /*198c0*/  HADD2.F32 R44, -RZ, R44.H0_H0 ;  /* 0x2000002cff2c7230 */ /* 0x004fca0000004100 */
[----:B------:R-:W-:Y:S02]  /*198d0*/  FADD.FTZ R11, R44, -UR9 ;  /* 0x800000092c0b7e21 */ /* 0x000fe40008010000 */
[----:B------:R-:W2:Y:S01]  /*198e0*/  LDL.LU.S16 R44, [R1+0x454] ;  /* 0x00045400012c7983 */ /* 0x000ea20000300600 */
[----:B------:R-:W-:Y:S02]  /*198f0*/  FMUL.FTZ R10, R10, UR5 ;  /* 0x000000050a0a7c20 */ /* 0x000fe40008410000 */
[----:B------:R-:W-:-:S03]  /*19900*/  FMUL.FTZ R11, R11, UR5 ;  /* 0x000000050b0b7c20 */ /* 0x000fc60008410000 */
[----:B------:R1:W-:Y:S04]  /*19910*/  STL [R1+0x23c], R10 ;  /* 0x00023c0a01007387 */ /* 0x0003e80000100800 */
[----:B------:R1:W-:Y:S01]  /*19920*/  STL [R1+0x240], R11 ;  /* 0x0002400b01007387 */ /* 0x0003e20000100800 */
[----:B---3--:R-:W-:Y:S02]  /*19930*/  HADD2.F32 R45, -RZ, R45.H0_H0 ;  /* 0x2000002dff2d7230 */ /* 0x008fe40000004100 */
[----:B--2---:R-:W-:Y:S01]  /*19940*/  HADD2.F32 R44, -RZ, R44.H0_H0 ;  /* 0x2000002cff2c7230 */ /* 0x004fe20000004100 */
[----:B------:R-:W-:Y:S05]  /*19950*/  @!P2 BRA `(.L_x_1553) ;  /* 0x000001300000a947 */ /* 0x000fea0003800000 */
[----:B-1---5:R-:W-:-:S04]  /*19960*/  FFMA.FTZ R11, R11, R6, R8 ;  /* 0x000000060b0b7223 */ /* 0x022fc80000010008 */
        /* <DEDUP_REMOVED lines=18> */
.L_x_1553:
[----:B-1---5:R0:W-:Y:S04]  /*19a90*/  STL [R1+0x484], R9 ;  /* 0x0004840901007387 */ /* 0x0221e80000100800 */
[----:B------:R1:W-:Y:S04]  /*19aa0*/  STL [R1+0x480], R8 ;  /* 0x0004800801007387 */ /* 0x0003e80000100800 */
[----:B------:R2:W-:Y:S04]  /*19ab0*/  STL [R1+0x478], R4 ;  /* 0x0004780401007387 */ /* 0x0005e80000100800 */
[----:B0-----:R-:W3:Y:S04]  /*19ac0*/  LDL.LU R9, [R1+0x21c] ;  /* 0x00021c0001097983 */ /* 0x001ee80000300800 */
[----:B-1----:R-:W3:Y:S04]  /*19ad0*/  LDL R8, [R1+0x240] ;  /* 0x0002400001087983 */ /* 0x002ee80000100800 */
[----:B--2---:R-:W2:Y:S04]  /*19ae0*/  LDL.LU R4, [R1+0x218] ;  /* 0x0002180001047983 */ /* 0x004ea80000300800 */
[----:B------:R0:W-:Y:S04]  /*19af0*/  STL [R1+0x47c], R5 ;  /* 0x00047c0501007387 */ /* 0x0001e80000100800 */
[----:B------:R1:W-:Y:S04]  /*19b00*/  STL [R1+0x498], R16 ;  /* 0x0004981001007387 */ /* 0x0003e80000100800 */
[----:B------:R4:W-:Y:S04]  /*19b10*/  STL [R1+0x494], R15 ;  /* 0x0004940f01007387 */ /* 0x0009e80000100800 */
[----:B0-----:R-:W2:Y:S04]  /*19b20*/  LDL R5, [R1+0x23c] ;  /* 0x00023c0001057983 */ /* 0x001ea80000100800 */
[----:B------:R0:W-:Y:S04]  /*19b30*/  STL [R1+0x490], R14 ;  /* 0x0004900e01007387 */ /* 0x0001e80000100800 */
[----:B------:R0:W-:Y:S04]  /*19b40*/  STL [R1+0x48c], R13 ;  /* 0x00048c0d01007387 */ /* 0x0001e80000100800 */
[----:B------:R0:W-:Y:S04]  /*19b50*/  STL [R1+0x488], R12 ;  /* 0x0004880c01007387 */ /* 0x0001e80000100800 */
[----:B------:R0:W-:Y:S04]  /*19b60*/  STL [R1+0x474], R3 ;  /* 0x0004740301007387 */ /* 0x0001e80000100800 */
[----:B------:R0:W-:Y:S04]  /*19b70*/  STL [R1+0x470], R2 ;  /* 0x0004700201007387 */ /* 0x0001e80000100800 */
[----:B------:R0:W-:Y:S04]  /*19b80*/  STL [R1+0x46c], R0 ;  /* 0x00046c0001007387 */ /* 0x0001e80000100800 */
[----:B-1----:R-:W2:Y:S04]  /*19b90*/  LDL.LU R16, [R1+0x320] ;  /* 0x0003200001107983 */ /* 0x002ea80000300800 */
[----:B----4-:R-:W4:Y:S04]  /*19ba0*/  LDL.LU R15, [R1+0x228] ;  /* 0x00022800010f7983 */ /* 0x010f280000300800 */
[----:B0-----:R-:W4:Y:S04]  /*19bb0*/  LDL.LU R14, [R1+0x224] ;  /* 0x00022400010e7983 */ /* 0x001f280000300800 */
[----:B------:R-:W4:Y:S04]  /*19bc0*/  LDL R13, [R1+0x334] ;  /* 0x00033400010d7983 */ /* 0x000f280000100800 */
[----:B------:R-:W4:Y:S04]  /*19bd0*/  LDL.LU R12, [R1+0x3ac] ;  /* 0x0003ac00010c7983 */ /* 0x000f280000300800 */
[----:B------:R-:W4:Y:S04]  /*19be0*/  LDL.LU.S16 R3, [R1+0x45a] ;  /* 0x00045a0001037983 */ /* 0x000f280000300600 */
[----:B------:R-:W4:Y:S04]  /*19bf0*/  LDL.S16 R2, [R1+0x45c] ;  /* 0x00045c0001027983 */ /* 0x000f280000100600 */
[----:B------:R-:W4:Y:S04]  /*19c00*/  LDL.LU.S16 R0, [R1+0x45e] ;  /* 0x00045e0001007983 */ /* 0x000f280000300600 */
[----:B------:R-:W4:Y:S01]  /*19c10*/  LDL.S16 R11, [R1+0x458] ;  /* 0x00045800010b7983 */ /* 0x000f220000100600 */
[----:B------:R-:W-:-:S04]  /*19c20*/  FMUL.FTZ R10, R44, R6 ;  /* 0x000000062c0a7220 */ /* 0x000fc80000410000 */
[----:B---3--:R-:W-:Y:S02]  /*19c30*/  FFMA.FTZ R8, R8, R10, R9 ;  /* 0x0000000a08087223 */ /* 0x008fe40000010009 */
[----:B------:R0:W5:Y:S01]  /*19c40*/  LDL.LU R9, [R1+0x484] ;  /* 0x0004840001097983 */ /* 0x0001620000300800 */
[----:B--2---:R-:W-:Y:S02]  /*19c50*/  FADD.FTZ R4, R4, R10 ;  /* 0x0000000a04047221 */ /* 0x004fe40000010000 */
[----:B------:R-:W-:-:S04]  /*19c60*/  FMUL.FTZ R10, R45, R7 ;  /* 0x000000072d0a7220 */ /* 0x000fc80000410000 */
[----:B------:R-:W-:Y:S02]  /*19c70*/  FFMA.FTZ R5, R5, R10, R8 ;  /* 0x0000000a05057223 */ /* 0x000fe40000010008 */
[----:B------:R-:W-:Y:S01]  /*19c80*/  FADD.FTZ R10, R10, R4 ;  /* 0x000000040a0a7221 */ /* 0x000fe20000010000 */
[----:B------:R0:W5:Y:S04]  /*19c90*/  LDL.LU R8, [R1+0x480] ;  /* 0x0004800001087983 */ /* 0x0001680000300800 */
[----:B------:R-:W-:Y:S04]  /*19ca0*/  STL [R1+0x224], R10 ;  /* 0x0002240a01007387 */ /* 0x000fe80000100800 */
[----:B------:R1:W-:Y:S04]  /*19cb0*/  STL [R1+0x228], R5 ;  /* 0x0002280501007387 */ /* 0x0003e80000100800 */
[----:B------:R0:W5:Y:S04]  /*19cc0*/  LDL.LU R4, [R1+0x478] ;  /* 0x0004780001047983 */ /* 0x0001680000300800 */
[----:B-1----:R0:W5:Y:S01]  /*19cd0*/  LDL.LU R5, [R1+0x47c] ;  /* 0x00047c0001057983 */ /* 0x0021620000300800 */
[----:B----4-:R-:W-:-:S03]  /*19ce0*/  FADD.FTZ R15, R15, R16 ;  /* 0x000000100f0f7221 */ /* 0x010fc60000010000 */
[----:B------:R0:W5:Y:S04]  /*19cf0*/  LDL.LU R16, [R1+0x498] ;  /* 0x0004980001107983 */ /* 0x0001680000300800 */
[----:B------:R1:W-:Y:S01]  /*19d00*/  STL [R1+0x22c], R15 ;  /* 0x00022c0f01007387 */ /* 0x0003e20000100800 */
[----:B------:R-:W-:-:S03]  /*19d10*/  FFMA.FTZ R12, R12, R13, R14 ;  /* 0x0000000d0c0c7223 */ /* 0x000fc6000001000e */
[----:B------:R0:W5:Y:S01]  /*19d20*/  LDL.LU R14, [R1+0x490] ;  /* 0x00049000010e7983 */ /* 0x0001620000300800 */
[----:B------:R-:W-:Y:S02]  /*19d30*/  HADD2.F32 R3, -RZ, R3.H0_H0 ;  /* 0x20000003ff037230 */ /* 0x000fe40000004100 */
[----:B------:R-:W-:Y:S02]  /*19d40*/  HADD2.F32 R2, -RZ, R2.H0_H0 ;  /* 0x20000002ff027230 */ /* 0x000fe40000004100 */
[----:B------:R-:W-:Y:S01]  /*19d50*/  HADD2.F32 R0, -RZ, R0.H0_H0 ;  /* 0x20000000ff007230 */ /* 0x000fe20000004100 */
[----:B------:R2:W-:Y:S01]  /*19d60*/  STL [R1+0x234], R12 ;  /* 0x0002340c01007387 */ /* 0x0005e20000100800 */
[----:B------:R-:W-:-:S03]  /*19d70*/  FADD.FTZ R10, R3, -UR9 ;  /* 0x80000009030a7e21 */ /* 0x000fc60008010000 */
[----:B------:R3:W-:Y:S04]  /*19d80*/  STL [R1+0x214], R2 ;  /* 0x0002140201007387 */ /* 0x0007e80000100800 */
[----:B------:R4:W-:Y:S04]  /*19d90*/  STL [R1+0x218], R0 ;  /* 0x0002180001007387 */ /* 0x0009e80000100800 */
[----:B-1----:R0:W5:Y:S04]  /*19da0*/  LDL.LU R15, [R1+0x494] ;  /* 0x00049400010f7983 */ /* 0x0021680000300800 */
[----:B------:R0:W5:Y:S04]  /*19db0*/  LDL.LU R13, [R1+0x48c] ;  /* 0x00048c00010d7983 */ /* 0x0001680000300800 */
[----:B--2---:R0:W5:Y:S04]  /*19dc0*/  LDL.LU R12, [R1+0x488] ;  /* 0x00048800010c7983 */ /* 0x0041680000300800 */
[----:B------:R0:W5:Y:S04]  /*19dd0*/  LDL.LU R3, [R1+0x474] ;  /* 0x0004740001037983 */ /* 0x0001680000300800 */
[----:B---3--:R0:W5:Y:S04]  /*19de0*/  LDL.LU R2, [R1+0x470] ;  /* 0x0004700001027983 */ /* 0x0081680000300800 */
[----:B----4-:R0:W5:Y:S01]  /*19df0*/  LDL.LU R0, [R1+0x46c] ;  /* 0x00046c0001007983 */ /* 0x0101620000300800 */
[----:B------:R-:W-:Y:S01]  /*19e00*/  HADD2.F32 R11, -RZ, R11.H0_H0 ;  /* 0x2000000bff0b7230 */ /* 0x000fe20000004100 */
[----:B------:R-:W-:-:S04]  /*19e10*/  FMUL.FTZ R10, R10, UR5 ;  /* 0x000000050a0a7c20 */ /* 0x000fc80008410000 */
[----:B------:R-:W-:-:S04]  /*19e20*/  FADD.FTZ R11, R11, -UR9 ;  /* 0x800000090b0b7e21 */ /* 0x000fc80008010000 */
[----:B------:R-:W-:Y:S01]  /*19e30*/  FMUL.FTZ R11, R11, UR5 ;  /* 0x000000050b0b7c20 */ /* 0x000fe20008410000 */
[----:B------:R0:W-:Y:S04]  /*19e40*/  STL [R1+0x220], R10 ;  /* 0x0002200a01007387 */ /* 0x0001e80000100800 */
[----:B------:R0:W-:Y:S01]  /*19e50*/  STL [R1+0x21c], R11 ;  /* 0x00021c0b01007387 */ /* 0x0001e20000100800 */
[----:B------:R-:W-:Y:S05]  /*19e60*/  @!P2 BRA `(.L_x_1554) ;  /* 0x000001b00000a947 */ /* 0x000fea0003800000 */
[----:B-----5:R1:W-:Y:S04]  /*19e70*/  STL [R1+0x470], R2 ;  /* 0x0004700201007387 */ /* 0x0203e80000100800 */
[----:B-1----:R-:W2:Y:S01]  /*19e80*/  LDL.LU R2, [R1+0x214] ;  /* 0x0002140001027983 */ /* 0x002ea20000300800 */
[----:B0-----:R-:W-:-:S03]  /*19e90*/  FFMA.FTZ R11, R11, R6, R8 ;  /* 0x000000060b0b7223 */ /* 0x001fc60000010008 */
        /* <DEDUP_REMOVED lines=24> */
.L_x_1554:
[----:B------:R1:W-:Y:S04]  /*1a020*/  STL [R1+0x4bc], R32 ;  /* 0x0004bc2001007387 */ /* 0x0003e80000100800 */
[----:B0-----:R-:W2:Y:S04]  /*1a030*/  LDL R10, [R1+0x214] ;  /* 0x00021400010a7983 */ /* 0x001ea80000100800 */
[----:B------:R-:W3:Y:S04]  /*1a040*/  LDL.LU R11, [R1+0x224] ;  /* 0x00022400010b7983 */ /* 0x000ee80000300800 */
[----:B-1----:R-:W4:Y:S04]  /*1a050*/  LDL.LU R32, [R1+0x334] ;  /* 0x0003340001207983 */ /* 0x002f280000300800 */
[----:B------:R0:W-:Y:S04]  /*1a060*/  STL [R1+0x4cc], R28 ;  /* 0x0004cc1c01007387 */ /* 0x0001e80000100800 */
[----:B------:R1:W-:Y:S04]  /*1a070*/  STL [R1+0x49c], R40 ;  /* 0x00049c2801007387 */ /* 0x0003e80000100800 */
[----:B-----5:R1:W-:Y:S04]  /*1a080*/  STL [R1+0x478], R4 ;  /* 0x0004780401007387 */ /* 0x0203e80000100800 */
[----:B0-----:R-:W2:Y:S04]  /*1a090*/  LDL.LU R28, [R1+0x3b0] ;  /* 0x0003b000011c7983 */ /* 0x001ea80000300800 */
[----:B-1----:R-:W2:Y:S04]  /*1a0a0*/  LDL.LU R40, [R1+0x244] ;  /* 0x0002440001287983 */ /* 0x002ea80000300800 */
[----:B------:R-:W2:Y:S04]  /*1a0b0*/  LDL.LU R4, [R1+0x324] ;  /* 0x0003240001047983 */ /* 0x000ea80000300800 */
[----:B------:R0:W-:Y:S04]  /*1a0c0*/  STL [R1+0x4d4], R26 ;  /* 0x0004d41a01007387 */ /* 0x0001e80000100800 */
[----:B------:R1:W-:Y:S04]  /*1a0d0*/  STL [R1+0x474], R3 ;  /* 0x0004740301007387 */ /* 0x0003e80000100800 */
[----:B------:R1:W-:Y:S04]  /*1a0e0*/  STL [R1+0x4b4], R34 ;  /* 0x0004b42201007387 */ /* 0x0003e80000100800 */
[----:B0-----:R-:W3:Y:S04]  /*1a0f0*/  LDL.LU R26, [R1+0x228] ;  /* 0x00022800011a7983 */ /* 0x001ee80000300800 */
[----:B-1----:R-:W3:Y:S04]  /*1a100*/  LDL.LU R3, [R1+0x21c] ;  /* 0x00021c0001037983 */ /* 0x002ee80000300800 */
[----:B------:R-:W3:Y:S04]  /*1a110*/  LDL.LU R34, [R1+0x230] ;  /* 0x0002300001227983 */ /* 0x000ee80000300800 */
[----:B------:R0:W-:Y:S04]  /*1a120*/  STL [R1+0x4b0], R35 ;  /* 0x0004b02301007387 */ /* 0x0001e80000100800 */
[----:B------:R1:W-:Y:S04]  /*1a130*/  STL [R1+0x4d0], R27 ;  /* 0x0004d01b01007387 */ /* 0x0003e80000100800 */
[----:B------:R1:W-:Y:S04]  /*1a140*/  STL [R1+0x488], R45 ;  /* 0x0004882d01007387 */ /* 0x0003e80000100800 */
[----:B0-----:R-:W3:Y:S04]  /*1a150*/  LDL.LU R35, [R1+0x22c] ;  /* 0x00022c0001237983 */ /* 0x001ee80000300800 */
[----:B------:R0:W-:Y:S04]  /*1a160*/  STL [R1+0x484], R9 ;  /* 0x0004840901007387 */ /* 0x0001e80000100800 */
[----:B-1----:R-:W3:Y:S04]  /*1a170*/  LDL.LU R27, [R1+0x328] ;  /* 0x00032800011b7983 */ /* 0x002ee80000300800 */
[----:B------:R-:W3:Y:S04]  /*1a180*/  LDL.LU R45, [R1+0x3b4] ;  /* 0x0003b400012d7983 */ /* 0x000ee80000300800 */
[----:B0-----:R-:W3:Y:S04]  /*1a190*/  LDL.LU R9, [R1+0x234] ;  /* 0x0002340001097983 */ /* 0x001ee80000300800 */
[----:B------:R0:W-:Y:S04]  /*1a1a0*/  STL [R1+0x4c8], R29 ;  /* 0x0004c81d01007387 */ /* 0x0001e80000100800 */
[----:B------:R1:W-:Y:S04]  /*1a1b0*/  STL [R1+0x47c], R5 ;  /* 0x00047c0501007387 */ /* 0x0003e80000100800 */
[----:B------:R1:W-:Y:S04]  /*1a1c0*/  STL [R1+0x4c0], R31 ;  /* 0x0004c01f01007387 */ /* 0x0003e80000100800 */
[----:B0-----:R-:W3:Y:S04]  /*1a1d0*/  LDL.LU R29, [R1+0x314] ;  /* 0x00031400011d7983 */ /* 0x001ee80000300800 */
[----:B-1----:R-:W3:Y:S04]  /*1a1e0*/  LDL.LU R5, [R1+0x3a4] ;  /* 0x0003a40001057983 */ /* 0x002ee80000300800 */
[----:B------:R0:W-:Y:S04]  /*1a1f0*/  STL [R1+0x494], R42 ;  /* 0x0004942a01007387 */ /* 0x0001e80000100800 */
[----:B------:R1:W-:Y:S04]  /*1a200*/  STL [R1+0x4c4], R30 ;  /* 0x0004c41e01007387 */ /* 0x0003e80000100800 */
[----:B------:R-:W3:Y:S04]  /*1a210*/  LDL.LU R31, [R1+0x3a8] ;  /* 0x0003a800011f7983 */ /* 0x000ee80000300800 */
[----:B------:R1:W-:Y:S04]  /*1a220*/  STL [R1+0x4a0], R39 ;  /* 0x0004a02701007387 */ /* 0x0003e80000100800 */
[----:B0-----:R-:W3:Y:S04]  /*1a230*/  LDL.LU R42, [R1+0x318] ;  /* 0x00031800012a7983 */ /* 0x001ee80000300800 */
[----:B-1----:R-:W3:Y:S04]  /*1a240*/  LDL.LU R30, [R1+0x304] ;  /* 0x00030400011e7983 */ /* 0x002ee80000300800 */
[----:B------:R-:W3:Y:S04]  /*1a250*/  LDL.LU R39, [R1+0x394] ;  /* 0x0003940001277983 */ /* 0x000ee80000300800 */
[----:B------:R-:W-:Y:S04]  /*1a260*/  STL [R1+0x4a8], R37 ;  /* 0x0004a82501007387 */ /* 0x000fe80000100800 */
[----:B------:R0:W-:Y:S04]  /*1a270*/  STL [R1+0x4b8], R33 ;  /* 0x0004b82101007387 */ /* 0x0001e80000100800 */
[----:B------:R1:W-:Y:S04]  /*1a280*/  STL [R1+0x490], R43 ;  /* 0x0004902b01007387 */ /* 0x0003e80000100800 */
[----:B------:R1:W-:Y:S04]  /*1a290*/  STL [R1+0x48c], R44 ;  /* 0x00048c2c01007387 */ /* 0x0003e80000100800 */
[----:B0-----:R-:W3:Y:S04]  /*1a2a0*/  LDL.LU R33, [R1+0x398] ;  /* 0x0003980001217983 */ /* 0x001ee80000300800 */
[----:B-1----:R-:W3:Y:S04]  /*1a2b0*/  LDL.LU R43, [R1+0x384] ;  /* 0x00038400012b7983 */ /* 0x002ee80000300800 */
[----:B------:R-:W3:Y:S04]  /*1a2c0*/  LDL.LU R44, [R1+0x308] ;  /* 0x00030800012c7983 */ /* 0x000ee80000300800 */
[----:B------:R0:W-:Y:S04]  /*1a2d0*/  STL [R1+0x498], R41 ;  /* 0x0004982901007387 */ /* 0x0001e80000100800 */
[----:B0-----:R-:W3:Y:S01]  /*1a2e0*/  LDL.LU R41, [R1+0x37c] ;  /* 0x00037c0001297983 */ /* 0x001ee20000300800 */
[----:B----4-:R-:W-:-:S03]  /*1a2f0*/  MOV R37, R32 ;  /* 0x0000002000257202 */ /* 0x010fc60000000f00 */
[----:B------:R-:W4:Y:S01]  /*1a300*/  LDL.LU R32, [R1+0x210] ;  /* 0x0002100001207983 */ /* 0x000f220000300800 */
[----:B--2---:R-:W-:-:S03]  /*1a310*/  FFMA.FTZ R28, R28, R4, R40 ;  /* 0x000000041c1c7223 */ /* 0x004fc60000010028 */
[----:B------:R-:W2:Y:S01]  /*1a320*/  LDL.LU R40, [R1+0x370] ;  /* 0x0003700001287983 */ /* 0x000ea20000300800 */
[----:B------:R-:W-:-:S03]  /*1a330*/  FMUL.FTZ R10, R10, R6 ;  /* 0x000000060a0a7220 */ /* 0x000fc60000410000 */
[----:B------:R0:W-:Y:S04]  /*1a340*/  STL [R1+0x46c], R0 ;  /* 0x00046c0001007387 */ /* 0x0001e80000100800 */
[----:B------:R3:W-:Y:S04]  /*1a350*/  STL [R1+0x480], R8 ;  /* 0x0004800801007387 */ /* 0x0007e80000100800 */
[----:B------:R1:W-:Y:S04]  /*1a360*/  STL [R1+0x4ac], R36 ;  /* 0x0004ac2401007387 */ /* 0x0003e80000100800 */
[----:B0-----:R-:W2:Y:S01]  /*1a370*/  LDL.LU R0, [R1+0x218] ;  /* 0x0002180001007983 */ /* 0x001ea20000300800 */
[----:B---3--:R-:W-:-:S03]  /*1a380*/  FFMA.FTZ R8, R3, R10, R26 ;  /* 0x0000000a03087223 */ /* 0x008fc6000001001a */
[----:B------:R0:W-:Y:S01]  /*1a390*/  STL [R1+0x470], R2 ;  /* 0x0004700201007387 */ /* 0x0001e20000100800 */
[----:B-1----:R-:W-:Y:S01]  /*1a3a0*/  MOV R36, R34 ;  /* 0x0000002200247202 */ /* 0x002fe20000000f00 */
[----:B------:R-:W-:Y:S01]  /*1a3b0*/  FADD.FTZ R26, R11, R10 ;  /* 0x0000000a0b1a7221 */ /* 0x000fe20000010000 */
[----:B------:R-:W-:Y:S01]  /*1a3c0*/  MOV R10, R8 ;  /* 0x00000008000a7202 */ /* 0x000fe20000000f00 */
[----:B------:R1:W-:Y:S04]  /*1a3d0*/  STL [R1+0x4a4], R38 ;  /* 0x0004a42601007387 */ /* 0x0003e80000100800 */
[----:B0-----:R-:W3:Y:S01]  /*1a3e0*/  LDL.LU R2, [R1+0x220] ;  /* 0x0002200001027983 */ /* 0x001ee20000300800 */
[----:B------:R-:W-:-:S03]  /*1a3f0*/  FADD.FTZ R8, R36, R37 ;  /* 0x0000002524087221 */ /* 0x000fc60000010000 */
[----:B------:R-:W3:Y:S01]  /*1a400*/  LDL.LU R34, [R1+0x2f8] ;  /* 0x0002f80001227983 */ /* 0x000ee20000300800 */
[----:B------:R-:W-:-:S03]  /*1a410*/  FADD.FTZ R35, R35, R4 ;  /* 0x0000000423237221 */ /* 0x000fc60000010000 */
[----:B-1----:R-:W3:Y:S04]  /*1a420*/  LDL.LU R38, [R1+0x38c] ;  /* 0x00038c0001267983 */ /* 0x002ee80000300800 */
[----:B------:R-:W3:Y:S01]  /*1a430*/  LDL.LU R36, [R1+0x380] ;  /* 0x0003800001247983 */ /* 0x000ee20000300800 */
[----:B------:R-:W-:-:S03]  /*1a440*/  FADD.FTZ R8, R8, R27 ;  /* 0x0000001b08087221 */ /* 0x000fc60000010000 */
[----:B------:R-:W3:Y:S01]  /*1a450*/  LDL.LU R37, [R1+0x2e0] ;  /* 0x0002e00001257983 */ /* 0x000ee20000300800 */
[----:B------:R-:W-:-:S03]  /*1a460*/  FFMA.FTZ R45, R45, R27, R9 ;  /* 0x0000001b2d2d7223 */ /* 0x000fc60000010009 */
[----:B------:R-:W3:Y:S01]  /*1a470*/  LDL.LU R27, [R1+0x4d0] ;  /* 0x0004d000011b7983 */ /* 0x000ee20000300800 */
[----:B------:R-:W-:Y:S02]  /*1a480*/  FADD.FTZ R35, R35, R29 ;  /* 0x0000001d23237221 */ /* 0x000fe40000010000 */
[----:B------:R-:W-:Y:S02]  /*1a490*/  FFMA.FTZ R5, R5, R29, R28 ;  /* 0x0000001d05057223 */ /* 0x000fe4000001001c */
[----:B------:R-:W3:Y:S04]  /*1a4a0*/  LDL.LU R28, [R1+0x4cc] ;  /* 0x0004cc00011c7983 */ /* 0x000ee80000300800 */
[----:B------:R-:W3:Y:S01]  /*1a4b0*/  LDL.LU R29, [R1+0x4c8] ;  /* 0x0004c800011d7983 */ /* 0x000ee20000300800 */
[----:B------:R-:W-:-:S03]  /*1a4c0*/  FFMA.FTZ R31, R31, R42, R45 ;  /* 0x0000002a1f1f7223 */ /* 0x000fc6000001002d */
[----:B------:R-:W3:Y:S01]  /*1a4d0*/  LDL.LU R45, [R1+0x368] ;  /* 0x00036800012d7983 */ /* 0x000ee20000300800 */
[----:B------:R-:W-:Y:S02]  /*1a4e0*/  FADD.FTZ R8, R8, R42 ;  /* 0x0000002a08087221 */ /* 0x000fe40000010000 */
[----:B------:R-:W-:Y:S01]  /*1a4f0*/  FADD.FTZ R35, R35, R30 ;  /* 0x0000001e23237221 */ /* 0x000fe20000010000 */
[----:B------:R-:W3:Y:S01]  /*1a500*/  LDL.LU R42, [R1+0x36c] ;  /* 0x00036c00012a7983 */ /* 0x000ee20000300800 */
[----:B------:R-:W-:Y:S02]  /*1a510*/  FFMA.FTZ R5, R39, R30, R5 ;  /* 0x0000001e27057223 */ /* 0x000fe40000010005 */
[----:B------:R-:W-:Y:S02]  /*1a520*/  FFMA.FTZ R33, R33, R44, R31 ;  /* 0x0000002c21217223 */ /* 0x000fe4000001001f */
[----:B------:R-:W-:Y:S02]  /*1a530*/  FADD.FTZ R8, R8, R44 ;  /* 0x0000002c08087221 */ /* 0x000fe40000010000 */
[----:B----4-:R-:W-:Y:S01]  /*1a540*/  FADD.FTZ R35, R35, R32 ;  /* 0x0000002023237221 */ /* 0x010fe20000010000 */
[----:B------:R-:W4:Y:S01]  /*1a550*/  LDL.LU R44, [R1+0x360] ;  /* 0x00036000012c7983 */ /* 0x000f220000300800 */
[----:B------:R-:W-:-:S03]  /*1a560*/  FFMA.FTZ R5, R43, R32, R5 ;  /* 0x000000202b057223 */ /* 0x000fc60000010005 */
[----:B------:R-:W4:Y:S01]  /*1a570*/  LDL.LU R43, [R1+0x364] ;  /* 0x00036400012b7983 */ /* 0x000f220000300800 */
[----:B------:R-:W-:Y:S02]  /*1a580*/  FFMA.FTZ R5, R41, R12, R5 ;  /* 0x0000000c29057223 */ /* 0x000fe40000010005 */
[----:B------:R-:W-:Y:S01]  /*1a590*/  FADD.FTZ R12, R35, R12 ;  /* 0x0000000c230c7221 */ /* 0x000fe20000010000 */
[----:B------:R-:W4:Y:S04]  /*1a5a0*/  LDL.LU R41, [R1+0x358] ;  /* 0x0003580001297983 */ /* 0x000f280000300800 */
[----:B------:R-:W0:Y:S04]  /*1a5b0*/  S2R R39, SR_LANEID ;  /* 0x0000000000277919 */ /* 0x000e280000000000 */
[----:B------:R-:W4:Y:S04]  /*1a5c0*/  LDL.LU R30, [R1+0x4c4] ;  /* 0x0004c400011e7983 */ /* 0x000f280000300800 */
[----:B------:R-:W4:Y:S01]  /*1a5d0*/  LDL.LU R31, [R1+0x4c0] ;  /* 0x0004c000011f7983 */ /* 0x000f220000300800 */
[----:B--2---:R-:W-:-:S03]  /*1a5e0*/  FFMA.FTZ R5, R40, R13, R5 ;  /* 0x0000000d28057223 */ /* 0x004fc60000010005 */
[----:B------:R-:W2:Y:S01]  /*1a5f0*/  LDL.LU R32, [R1+0x4bc] ;  /* 0x0004bc0001207983 */ /* 0x000ea20000300800 */
[----:B------:R-:W-:-:S03]  /*1a600*/  FADD.FTZ R13, R12, R13 ;  /* 0x0000000d0c0d7221 */ /* 0x000fc60000010000 */
[----:B------:R-:W2:Y:S04]  /*1a610*/  LDL.LU R40, [R1+0x350] ;  /* 0x0003500001287983 */ /* 0x000ea80000300800 */
[----:B------:R-:W2:Y:S01]  /*1a620*/  LDL.LU R12, [R1+0x374] ;  /* 0x00037400010c7983 */ /* 0x000ea20000300800 */
[----:B------:R-:W-:-:S03]  /*1a630*/  FMUL.FTZ R11, R0, R7 ;  /* 0x00000007000b7220 */ /* 0x000fc60000410000 */
[----:B------:R-:W2:Y:S01]  /*1a640*/  LDL.LU R35, [R1+0x4b0] ;  /* 0x0004b00001237983 */ /* 0x000ea20000300800 */
[----:B---3--:R-:W-:-:S05]  /*1a650*/  FFMA.FTZ R10, R2, R11, R10 ;  /* 0x0000000b020a7223 */ /* 0x008fca000001000a */
[----:B------:R-:W1:Y:S01]  /*1a660*/  SHFL.DOWN PT, R4, R10, 0x1, 0x1f ;  /* 0x08201f000a047f89 */ /* 0x000e6200000e0000 */
[----:B0-----:R-:W-:Y:S01]  /*1a670*/  ISETP.GT.AND P0, PT, R39, 0x1e, PT ;  /* 0x0000001e2700780c */ /* 0x001fe20003f04270 */
[----:B------:R-:W-:Y:S02]  /*1a680*/  FADD.FTZ R8, R8, R34 ;  /* 0x0000002208087221 */ /* 0x000fe40000010000 */
[----:B------:R-:W-:Y:S02]  /*1a690*/  FFMA.FTZ R38, R38, R34, R33 ;  /* 0x0000002226267223 */ /* 0x000fe40000010021 */
[----:B------:R-:W-:Y:S01]  /*1a6a0*/  FADD.FTZ R11, R11, R26 ;  /* 0x0000001a0b0b7221 */ /* 0x000fe20000010000 */
[----:B------:R-:W3:Y:S04]  /*1a6b0*/  LDL.LU R33, [R1+0x4b8] ;  /* 0x0004b80001217983 */ /* 0x000ee80000300800 */
[----:B------:R-:W3:Y:S01]  /*1a6c0*/  LDL.LU R34, [R1+0x4b4] ;  /* 0x0004b40001227983 */ /* 0x000ee20000300800 */
[----:B------:R-:W-:-:S02]  /*1a6d0*/  FFMA.FTZ R36, R36, R37, R38 ;  /* 0x0000002524247223 */ /* 0x000fc40000010026 */
[----:B------:R-:W-:Y:S01]  /*1a6e0*/  FADD.FTZ R8, R8, R37 ;  /* 0x0000002508087221 */ /* 0x000fe20000010000 */
[----:B------:R-:W3:Y:S04]  /*1a6f0*/  LDL.LU R38, [R1+0x2d8] ;  /* 0x0002d80001267983 */ /* 0x000ee80000300800 */
[----:B------:R-:W3:Y:S01]  /*1a700*/  LDL.LU R37, [R1+0x35c] ;  /* 0x00035c0001257983 */ /* 0x000ee20000300800 */
[----:B-1----:R-:W-:-:S03]  /*1a710*/  @!P0 FADD.FTZ R10, R10, R4 ;  /* 0x000000040a0a8221 */ /* 0x002fc60000010000 */
[----:B------:R-:W3:Y:S04]  /*1a720*/  LDL.LU R26, [R1+0x4d4] ;  /* 0x0004d400011a7983 */ /* 0x000ee80000300800 */
[----:B------:R-:W3:Y:S01]  /*1a730*/  LDL.LU R4, [R1+0x34c] ;  /* 0x00034c0001047983 */ /* 0x000ee20000300800 */
[----:B------:R-:W-:Y:S02]  /*1a740*/  FFMA.FTZ R45, R45, R15, R5 ;  /* 0x0000000f2d2d7223 */ /* 0x000fe40000010005 */
[----:B------:R-:W-:-:S04]  /*1a750*/  FADD.FTZ R15, R13, R15 ;  /* 0x0000000f0d0f7221 */ /* 0x000fc80000010000 */
[----:B------:R-:W-:-:S04]  /*1a760*/  FADD.FTZ R15, R15, R17 ;  /* 0x000000110f0f7221 */ /* 0x000fc80000010000 */
[----:B------:R-:W-:-:S04]  /*1a770*/  FADD.FTZ R15, R15, R19 ;  /* 0x000000130f0f7221 */ /* 0x000fc80000010000 */
[----:B------:R-:W-:Y:S01]  /*1a780*/  FADD.FTZ R15, R15, R20 ;  /* 0x000000140f0f7221 */ /* 0x000fe20000010000 */
[----:B------:R-:W0:Y:S02]  /*1a790*/  SHFL.DOWN PT, R9, R11, 0x1, 0x1f ;  /* 0x08201f000b097f89 */ /* 0x000e2400000e0000 */
[----:B0-----:R-:W-:Y:S02]  /*1a7a0*/  @!P0 FADD.FTZ R11, R11, R9 ;  /* 0x000000090b0b8221 */ /* 0x001fe40000010000 */
[----:B------:R-:W3:Y:S01]  /*1a7b0*/  LDL.LU R9, [R1+0x340] ;  /* 0x0003400001097983 */ /* 0x000ee20000300800 */
[----:B----4-:R-:W-:-:S03]  /*1a7c0*/  FFMA.FTZ R13, R44, R17, R45 ;  /* 0x000000112c0d7223 */ /* 0x010fc6000001002d */
[----:B------:R-:W4:Y:S04]  /*1a7d0*/  LDL.LU R17, [R1+0x2c0] ;  /* 0x0002c00001117983 */ /* 0x000f280000300800 */
[----:B------:R-:W3:Y:S01]  /*1a7e0*/  LDL.LU R45, [R1+0x338] ;  /* 0x00033800012d7983 */ /* 0x000ee20000300800 */
[----:B------:R-:W-:-:S03]  /*1a7f0*/  FFMA.FTZ R13, R41, R19, R13 ;  /* 0x00000013290d7223 */ /* 0x000fc6000001000d */
[----:B------:R-:W3:Y:S04]  /*1a800*/  LDL.LU R19, [R1+0x238] ;  /* 0x0002380001137983 */ /* 0x000ee80000300800 */
[----:B------:R-:W3:Y:S04]  /*1a810*/  LDL.LU R44, [R1+0x33c] ;  /* 0x00033c00012c7983 */ /* 0x000ee80000300800 */
[----:B------:R-:W3:Y:S01]  /*1a820*/  LDL.LU R41, [R1+0x2b4] ;  /* 0x0002b40001297983 */ /* 0x000ee20000300800 */
[----:B--2---:R-:W-:-:S03]  /*1a830*/  FFMA.FTZ R13, R40, R20, R13 ;  /* 0x00000014280d7223 */ /* 0x004fc6000001000d */
[----:B------:R-:W2:Y:S01]  /*1a840*/  LDL.LU R20, [R1+0x354] ;  /* 0x0003540001147983 */ /* 0x000ea20000300800 */
[----:B------:R-:W-:Y:S02]  /*1a850*/  FFMA.FTZ R12, R12, R14, R36 ;  /* 0x0000000e0c0c7223 */ /* 0x000fe40000010024 */
[----:B------:R-:W-:Y:S01]  /*1a860*/  FADD.FTZ R14, R8, R14 ;  /* 0x0000000e080e7221 */ /* 0x000fe20000010000 */
[----:B------:R-:W-:Y:S01]  /*1a870*/  SHFL.DOWN PT, R5, R11, 0x2, 0x1f ;  /* 0x08401f000b057f89 */ /* 0x000fe200000e0000 */
[----:B------:R-:W-:-:S03]  /*1a880*/  FFMA.FTZ R12, R42, R16, R12 ;  /* 0x000000102a0c7223 */ /* 0x000fc6000001000c */
[----:B------:R-:W2:Y:S01]  /*1a890*/  LDL.LU R8, [R1+0x2cc] ;  /* 0x0002cc0001087983 */ /* 0x000ea20000300800 */
[----:B------:R-:W-:-:S03]  /*1a8a0*/  FADD.FTZ R16, R14, R16 ;  /* 0x000000100e107221 */ /* 0x000fc60000010000 */
[----:B------:R-:W2:Y:S01]  /*1a8b0*/  LDL.LU R14, [R1+0x344] ;  /* 0x00034400010e7983 */ /* 0x000ea20000300800 */
[----:B------:R-:W-:Y:S02]  /*1a8c0*/  FFMA.FTZ R12, R43, R18, R12 ;  /* 0x000000122b0c7223 */ /* 0x000fe4000001000c */
[----:B------:R-:W-:Y:S01]  /*1a8d0*/  FADD.FTZ R18, R16, R18 ;  /* 0x0000001210127221 */ /* 0x000fe20000010000 */
[----:B------:R-:W2:Y:S04]  /*1a8e0*/  LDL.LU R43, [R1+0x2b0] ;  /* 0x0002b000012b7983 */ /* 0x000ea80000300800 */
[----:B------:R-:W2:Y:S01]  /*1a8f0*/  LDL.LU R16, [R1+0x348] ;  /* 0x0003480001107983 */ /* 0x000ea20000300800 */
[----:B------:R-:W-:Y:S01]  /*1a900*/  ISETP.GT.AND P0, PT, R39, 0x1d, PT ;  /* 0x0000001d2700780c */ /* 0x000fe20003f04270 */
[----:B----4-:R-:W-:-:S02]  /*1a910*/  FADD.FTZ R15, R15, R17 ;  /* 0x000000110f0f7221 */ /* 0x010fc40000010000 */
[----:B------:R-:W0:Y:S01]  /*1a920*/  SHFL.DOWN PT, R42, R10, 0x2, 0x1f ;  /* 0x08401f000a2a7f89 */ /* 0x000e2200000e0000 */
[----:B---3--:R-:W-:Y:S02]  /*1a930*/  FFMA.FTZ R12, R37, R38, R12 ;  /* 0x00000026250c7223 */ /* 0x008fe4000001000c */
[----:B------:R-:W-:Y:S01]  /*1a940*/  FADD.FTZ R18, R18, R38 ;  /* 0x0000002612127221 */ /* 0x000fe20000010000 */
[----:B------:R-:W3:Y:S03]  /*1a950*/  LDL.LU R37, [R1+0x4a8] ;  /* 0x0004a80001257983 */ /* 0x000ee60000300800 */
[----:B------:R-:W-:Y:S01]  /*1a960*/  FADD.FTZ R18, R18, R19 ;  /* 0x0000001312127221 */ /* 0x000fe20000010000 */
[----:B------:R-:W4:Y:S01]  /*1a970*/  LDL.LU R39, [R1+0x4a0] ;  /* 0x0004a00001277983 */ /* 0x000f220000300800 */
[----:B------:R-:W-:-:S03]  /*1a980*/  FADD.FTZ R15, R15, R21 ;  /* 0x000000150f0f7221 */ /* 0x000fc60000010000 */
[----:B------:R-:W3:Y:S04]  /*1a990*/  LDL.LU R36, [R1+0x4ac] ;  /* 0x0004ac0001247983 */ /* 0x000ee80000300800 */
[----:B------:R-:W3:Y:S01]  /*1a9a0*/  LDL.LU R40, [R1+0x49c] ;  /* 0x00049c0001287983 */ /* 0x000ee20000300800 */
[----:B--2---:R-:W-:-:S03]  /*1a9b0*/  FFMA.FTZ R13, R16, R17, R13 ;  /* 0x00000011100d7223 */ /* 0x004fc6000001000d */
[----:B------:R-:W2:Y:S01]  /*1a9c0*/  LDL.LU R38, [R1+0x4a4] ;  /* 0x0004a40001267983 */ /* 0x000ea20000300800 */
        /* <DEDUP_REMOVED lines=25> */
[----:B------:R-:W4:Y:S04]  /*1ab60*/  LDL.LU R43, [R1+0x290] ;  /* 0x00029000012b7983 */ /* 0x000f280000300800 */
[----:B------:R-:W4:Y:S01]  /*1ab70*/  LDL.LU R44, [R1+0x2f4] ;  /* 0x0002f400012c7983 */ /* 0x000f220000300800 */
[----:B------:R-:W-:-:S03]  /*1ab80*/  FADD.FTZ R18, R18, R24 ;  /* 0x0000001812127221 */ /* 0x000fc60000010000 */
[----:B------:R-:W4:Y:S04]  /*1ab90*/  LDL.LU R45, [R1+0x2e8] ;  /* 0x0002e800012d7983 */ /* 0x000f280000300800 */
[----:B------:R-:W4:Y:S01]  /*1aba0*/  LDL.LU R41, [R1+0x498] ;  /* 0x0004980001297983 */ /* 0x000f220000300800 */
[----:B--2---:R-:W-:Y:S02]  /*1abb0*/  FFMA.FTZ R13, R22, R23, R13 ;  /* 0x00000017160d7223 */ /* 0x004fe4000001000d */
[----:B------:R-:W-:Y:S01]  /*1abc0*/  FADD.FTZ R15, R15, R19 ;  /* 0x000000130f0f7221 */ /* 0x000fe20000010000 */
[----:B------:R-:W2:Y:S01]  /*1abd0*/  LDL.LU R23, [R1+0x25c] ;  /* 0x00025c0001177983 */ /* 0x000ea20000300800 */
[----:B------:R-:W-:-:S03]  /*1abe0*/  FFMA.FTZ R13, R20, R19, R13 ;  /* 0x00000013140d7223 */ /* 0x000fc6000001000d */
[----:B------:R-:W0:Y:S01]  /*1abf0*/  S2R R20, SR_LANEID ;  /* 0x0000000000147919 */ /* 0x000e220000000000 */
[----:B---3--:R-:W-:Y:S02]  /*1ac00*/  FFMA.FTZ R13, R9, R25, R13 ;  /* 0x00000019090d7223 */ /* 0x008fe4000001000d */
[----:B------:R-:W-:Y:S01]  /*1ac10*/  FADD.FTZ R15, R15, R25 ;  /* 0x000000190f0f7221 */ /* 0x000fe20000010000 */
[----:B------:R-:W3:Y:S01]  /*1ac20*/  LDL.LU R9, [R1+0x2d0] ;  /* 0x0002d00001097983 */ /* 0x000ee20000300800 */
[----:B------:R-:W-:-:S03]  /*1ac30*/  FFMA.FTZ R16, R21, R24, R16 ;  /* 0x0000001815107223 */ /* 0x000fc60000010010 */
[----:B------:R-:W2:Y:S04]  /*1ac40*/  LDL.LU R25, [R1+0x294] ;  /* 0x0002940001197983 */ /* 0x000ea80000300800 */
[----:B------:R-:W3:Y:S04]  /*1ac50*/  LDL.LU R24, [R1+0x2ec] ;  /* 0x0002ec0001187983 */ /* 0x000ee80000300800 */
[----:B------:R-:W3:Y:S04]  /*1ac60*/  LDL.LU R22, [R1+0x2e4] ;  /* 0x0002e40001167983 */ /* 0x000ee80000300800 */
[----:B------:R-:W3:Y:S01]  /*1ac70*/  LDL.LU R21, [R1+0x284] ;  /* 0x0002840001157983 */ /* 0x000ee20000300800 */
        /* <DEDUP_REMOVED lines=15> */
[----:B------:R-:W-:Y:S02]  /*1ad70*/  FFMA.FTZ R13, R45, R26, R13 ;  /* 0x0000001a2d0d7223 */ /* 0x000fe4000001000d */
        /* <DEDUP_REMOVED lines=9> */
[----:B---3--:R-:W-:-:S03]  /*1ae10*/  FFMA.FTZ R16, R24, R23, R16 ;  /* 0x0000001718107223 */ /* 0x008fc60000010010 */
[----:B------:R-:W3:Y:S01]  /*1ae20*/  LDL.LU R24, [R1+0x2a8] ;  /* 0x0002a80001187983 */ /* 0x000ee20000300800 */
[----:B------:R-:W-:-:S03]  /*1ae30*/  FADD.FTZ R18, R18, R23 ;  /* 0x0000001712127221 */ /* 0x000fc60000010000 */
[----:B------:R-:W2:Y:S01]  /*1ae40*/  LDL.LU R25, [R1+0x2bc] ;  /* 0x0002bc0001197983 */ /* 0x000ea20000300800 */
[----:B------:R-:W-:-:S03]  /*1ae50*/  FFMA.FTZ R16, R22, R21, R16 ;  /* 0x0000001516107223 */ /* 0x000fc60000010010 */
[----:B------:R-:W2:Y:S01]  /*1ae60*/  LDL.LU R23, [R1+0x2ac] ;  /* 0x0002ac0001177983 */ /* 0x000ea20000300800 */
[----:B------:R-:W-:-:S03]  /*1ae70*/  FADD.FTZ R18, R18, R21 ;  /* 0x0000001512127221 */ /* 0x000fc60000010000 */
[----:B------:R-:W2:Y:S01]  /*1ae80*/  LDL.LU R21, [R1+0x29c] ;  /* 0x00029c0001157983 */ /* 0x000ea20000300800 */
[----:B----4-:R-:W-:-:S03]  /*1ae90*/  FADD.FTZ R15, R15, R12 ;  /* 0x0000000c0f0f7221 */ /* 0x010fc60000010000 */
[----:B------:R-:W4:Y:S01]  /*1aea0*/  LDL.LU R22, [R1+0x298] ;  /* 0x0002980001167983 */ /* 0x000f220000300800 */
[----:B------:R-:W-:Y:S02]  /*1aeb0*/  FFMA.FTZ R13, R14, R12, R13 ;  /* 0x0000000c0e0d7223 */ /* 0x000fe4000001000d */
[----:B------:R-:W-:Y:S02]  /*1aec0*/  FADD.FTZ R15, R15, R27 ;  /* 0x0000001b0f0f7221 */ /* 0x000fe40000010000 */
[----:B------:R-:W-:Y:S02]  /*1aed0*/  FFMA.FTZ R13, R9, R27, R13 ;  /* 0x0000001b090d7223 */ /* 0x000fe4000001000d */
[----:B------:R-:W2:Y:S01]  /*1aee0*/  LDL.LU R27, [R1+0x2c8] ;  /* 0x0002c800011b7983 */ /* 0x000ea20000300800 */
[----:B------:R-:W-:Y:S02]  /*1aef0*/  FFMA.FTZ R16, R8, R19, R16 ;  /* 0x0000001308107223 */ /* 0x000fe40000010010 */
[----:B------:R-:W-:Y:S01]  /*1af00*/  FADD.FTZ R18, R18, R19 ;  /* 0x0000001312127221 */ /* 0x000fe20000010000 */
[----:B------:R-:W0:Y:S04]  /*1af10*/  SHFL.DOWN PT, R12, R10, 0x8, 0x1f ;  /* 0x09001f000a0c7f89 */ /* 0x000e2800000e0000 */
[----:B------:R-:W4:Y:S01]  /*1af20*/  LDL.LU R19, [R1+0x28c] ;  /* 0x00028c0001137983 */ /* 0x000f220000300800 */
[----:B------:R-:W-:-:S02]  /*1af30*/  FFMA.FTZ R13, R5, R4, R13 ;  /* 0x00000004050d7223 */ /* 0x000fc4000001000d */
[----:B------:R-:W-:Y:S01]  /*1af40*/  FADD.FTZ R15, R15, R4 ;  /* 0x000000040f0f7221 */ /* 0x000fe20000010000 */
[----:B------:R-:W1:Y:S01]  /*1af50*/  SHFL.DOWN PT, R14, R11, 0x8, 0x1f ;  /* 0x09001f000b0e7f89 */ /* 0x000e6200000e0000 */
[----:B------:R-:W-:Y:S02]  /*1af60*/  FFMA.FTZ R13, R17, R28, R13 ;  /* 0x0000001c110d7223 */ /* 0x000fe4000001000d */
[----:B------:R-:W-:Y:S01]  /*1af70*/  FADD.FTZ R15, R15, R28 ;  /* 0x0000001c0f0f7221 */ /* 0x000fe20000010000 */
[----:B------:R-:W4:Y:S03]  /*1af80*/  LDL.LU R17, [R1+0x26c] ;  /* 0x00026c0001117983 */ /* 0x000f260000300800 */
[----:B------:R-:W-:Y:S01]  /*1af90*/  FADD.FTZ R15, R15, R30 ;  /* 0x0000001e0f0f7221 */ /* 0x000fe20000010000 */
[----:B------:R-:W4:Y:S01]  /*1afa0*/  LDL.LU R28, [R1+0x278] ;  /* 0x00027800011c7983 */ /* 0x000f220000300800 */
[----:B------:R-:W-:Y:S01]  /*1afb0*/  FADD.FTZ R18, R18, R26 ;  /* 0x0000001a12127221 */ /* 0x000fe20000010000 */
[----:B------:R-:W-:-:S02]  /*1afc0*/  ISETP.GT.AND P0, PT, R20, 0x17, PT ;  /* 0x000000171400780c */ /* 0x000fc40003f04270 */
[----:B------:R0:W5:Y:S01]  /*1afd0*/  LDL.LU R9, [R1+0x484] ;  /* 0x0004840001097983 */ /* 0x0001620000300800 */
[----:B------:R-:W-:-:S03]  /*1afe0*/  FADD.FTZ R18, R18, R29 ;  /* 0x0000001d12127221 */ /* 0x000fc60000010000 */
[----:B------:R0:W5:Y:S04]  /*1aff0*/  LDL.LU R8, [R1+0x480] ;  /* 0x0004800001087983 */ /* 0x0001680000300800 */
[----:B------:R0:W5:Y:S04]  /*1b000*/  LDL.LU R5, [R1+0x47c] ;  /* 0x00047c0001057983 */ /* 0x0001680000300800 */
[----:B------:R0:W5:Y:S01]  /*1b010*/  LDL.LU R4, [R1+0x478] ;  /* 0x0004780001047983 */ /* 0x0001620000300800 */
[----:B---3--:R-:W-:-:S03]  /*1b020*/  FFMA.FTZ R13, R24, R30, R13 ;  /* 0x0000001e180d7223 */ /* 0x008fc6000001000d */
[----:B------:R-:W3:Y:S04]  /*1b030*/  LDL.LU R30, [R1+0x288] ;  /* 0x00028800011e7983 */ /* 0x000ee80000300800 */
[----:B------:R-:W3:Y:S01]  /*1b040*/  LDL.LU R24, [R1+0x250] ;  /* 0x0002500001187983 */ /* 0x000ee20000300800 */
[----:B--2---:R-:W-:-:S03]  /*1b050*/  FFMA.FTZ R16, R27, R26, R16 ;  /* 0x0000001a1b107223 */ /* 0x004fc60000010010 */
[----:B------:R-:W2:Y:S01]  /*1b060*/  LDL.LU R27, [R1+0x268] ;  /* 0x00026800011b7983 */ /* 0x000ea20000300800 */
[----:B------:R-:W-:-:S03]  /*1b070*/  FFMA.FTZ R16, R25, R29, R16 ;  /* 0x0000001d19107223 */ /* 0x000fc60000010010 */
[----:B------:R-:W2:Y:S01]  /*1b080*/  LDL.LU R25, [R1+0x258] ;  /* 0x0002580001197983 */ /* 0x000ea20000300800 */
[----:B------:R-:W-:-:S03]  /*1b090*/  FFMA.FTZ R16, R23, R31, R16 ;  /* 0x0000001f17107223 */ /* 0x000fc60000010010 */
[----:B------:R-:W2:Y:S01]  /*1b0a0*/  LDL.LU R23, [R1+0x24c] ;  /* 0x00024c0001177983 */ /* 0x000ea20000300800 */
[----:B------:R-:W-:-:S03]  /*1b0b0*/  FFMA.FTZ R16, R21, R33, R16 ;  /* 0x0000002115107223 */ /* 0x000fc60000010010 */
[----:B------:R-:W2:Y:S04]  /*1b0c0*/  LDL.LU R29, [R1+0x27c] ;  /* 0x00027c00011d7983 */ /* 0x000ea80000300800 */
[----:B------:R-:W2:Y:S04]  /*1b0d0*/  LDL.LU R21, [R1+0x23c] ;  /* 0x00023c0001157983 */ /* 0x000ea80000300800 */
[----:B------:R-:W2:Y:S01]  /*1b0e0*/  LDL.LU R26, [R1+0x260] ;  /* 0x00026000011a7983 */ /* 0x000ea20000300800 */
[----:B----4-:R-:W-:-:S03]  /*1b0f0*/  FFMA.FTZ R13, R22, R32, R13 ;  /* 0x00000020160d7223 */ /* 0x010fc6000001000d */
        /* <DEDUP_REMOVED lines=28> */
[----:B------:R-:W-:-:S04]  /*1b2c0*/  FFMA.FTZ R16, R25, R41, R16 ;  /* 0x0000002919107223 */ /* 0x000fc80000010010 */
        /* <DEDUP_REMOVED lines=8> */
[----:B----4-:R-:W-:Y:S02]  /*1b350*/  FFMA.FTZ R13, R22, R44, R13 ;  /* 0x0000002c160d7223 */ /* 0x010fe4000001000d */
        /* <DEDUP_REMOVED lines=65> */
.L_x_1556:
[----:B------:R-:W-:Y:S05]  /*1b770*/  BSYNC B0 ;  /* 0x0000000000007941 */ /* 0x000fea0003800000 */
.L_x_1555:
        /* <DEDUP_REMOVED lines=39> */
.L_x_1558:
[----:B------:R-:W-:Y:S05]  /*1b9f0*/  BSYNC B0 ;  /* 0x0000000000007941 */ /* 0x000fea0003800000 */
.L_x_1557:
[----:B------:R-:W-:Y:S01]  /*1ba00*/  BSSY B0, `(.L_x_1559) ;  /* 0x0000014000007945 */ /* 0x000fe20003800000 */
[----:B------:R-:W-:Y:S01]  /*1ba10*/  HFMA2.MMA R25, -RZ, RZ, 0, 2.384185791015625e-07 ;  /* 0x00000004ff197435 */ /* 0x000fe200000001ff */
[----:B------:R-:W-:Y:S05]  /*1ba20*/  @P4 BRA `(.L_x_1560) ;  /* 0x0000011000004947 */ /* 0x000fea0003800000 */
[----:B------:R-:W-:Y:S02]  /*1ba30*/  MOV R16, UR17 ;  /* 0x0000001100107c02 */ /* 0x000fe40008000f00 */
        /* <DEDUP_REMOVED lines=16> */
.L_x_1560:
[----:B------:R-:W-:Y:S05]  /*1bb40*/  BSYNC B0 ;  /* 0x0000000000007941 */ /* 0x000fea0003800000 */
.L_x_1559:
        /* <DEDUP_REMOVED lines=24> */
[----:B0-----:R-:W-:-:S03]  /*1bcd0*/  ISETP.EQ.U32.AND P3, PT, R17, UR8, PT ;  /* 0x0000000811007c0c */ /* 0x001fc6000bf62070 */
        /* <DEDUP_REMOVED lines=8> */
.L_x_1563:
[----:B------:R-:W2:Y:S01]  /*1bd60*/  LDG.E.STRONG.GPU R12, [R18.64] ;  /* 0x0000000e120c7981 */ /* 0x000ea2000c1ef900 */
[----:B------:R-:W-:Y:S01]  /*1bd70*/  YIELD ;  /* 0x0000000000007946 */ /* 0x000fe20003800000 */
[----:B--2---:R-:W-:-:S05]  /*1bd80*/  CCTL.IVALL ;  /* 0x00000000ff00798f */ /* 0x004fca0002000000 */
[----:B------:R0:W-:Y:S01]  /*1bd90*/  STL [R1], R12 ;  /* 0x0000000c01007387 */ /* 0x0001e20000100800 */
[----:B------:R-:W-:-:S13]  /*1bda0*/  ISETP.NE.AND P0, PT, R12, R13, PT ;  /* 0x0000000d0c00720c */ /* 0x000fda0003f05270 */
[----:B0-----:R-:W-:Y:S05]  /*1bdb0*/  @P0 BRA `(.L_x_1563) ;  /* 0xffffffa000000947 */ /* 0x001fea000383ffff */
.L_x_1562:
[----:B------:R-:W-:Y:S01]  /*1bdc0*/  ISETP.NE.AND P0, PT, RZ, c[0x0][0xc], PT ;  /* 0x00000300ff007a0c */ /* 0x000fe20003f05270 */
[----:B------:R-:W-:Y:S01]  /*1bdd0*/  WARPSYNC 0xffffffff ;  /* 0xffffffff00007948 */ /* 0x000fe20003800000 */
[----:B------:R-:W-:Y:S11]  /*1bde0*/  BAR.SYNC.DEFER_BLOCKING 0x0 ;  /* 0x0000000000007b1d */ /* 0x000ff60000010000 */
[----:B------:R-:W-:Y:S05]  /*1bdf0*/  @!P0 BRA `(.L_x_1561) ;  /* 0x00000ff000008947 */ /* 0x000fea0003800000 */
[----:B------:R-:W-:Y:S01]  /*1be00*/  IADD3 R12, R44, -0x1, RZ ;  /* 0xffffffff2c0c7810 */ /* 0x000fe20007ffe0ff */
        /* <DEDUP_REMOVED lines=12> */
.L_x_1567:
        /* <DEDUP_REMOVED lines=116> */
.L_x_1566:
        /* <DEDUP_REMOVED lines=62> */
.L_x_1568:
[----:B------:R-:W-:-:S13]  /*1c9f0*/  ISETP.NE.OR P0, PT, R12, RZ, P0 ;  /* 0x000000ff0c00720c */ /* 0x000fda0000705670 */
[----:B------:R-:W-:Y:S05]  /*1ca00*/  @!P0 BRA `(.L_x_1564) ;  /* 0x0000020000008947 */ /* 0x000fea0003800000 */
.L_x_1565:
        /* <DEDUP_REMOVED lines=32> */
.L_x_1564:
        /* <DEDUP_REMOVED lines=13> */
.L_x_1570:
[----:B------:R-:W-:Y:S05]  /*1cce0*/  BSYNC B0 ;  /* 0x0000000000007941 */ /* 0x000fea0003800000 */
.L_x_1569:
        /* <DEDUP_REMOVED lines=16> */
.L_x_1561:
[----:B------:R-:W-:Y:S01]  /*1cdf0*/  @!P2 STS.64 [0xc0], R10 ;  /* 0x0000c00aff00a388 */ /* 0x000fe20000000a00 */
[----:B0-----:R-:W-:-:S03]  /*1ce00*/  HFMA2.MMA R17, -RZ, RZ, 0, 0 ;  /* 0x00000000ff117435 */ /* 0x001fc600000001ff */
[----:B------:R-:W-:Y:S01]  /*1ce10*/  BAR.SYNC.DEFER_BLOCKING 0x0 ;  /* 0x0000000000007b1d */ /* 0x000fe20000010000 */
[----:B------:R-:W-:-:S05]  /*1ce20*/  ISETP.NE.AND P2, PT, RZ, UR19, PT ;  /* 0x00000013ff007c0c */ /* 0x000fca000bf45270 */
[----:B------:R-:W0:Y:S02]  /*1ce30*/  LDS.64 R14, [0xc0] ;  /* 0x0000c000ff0e7984 */ /* 0x000e240000000a00 */
[----:B0-----:R-:W-:Y:S02]  /*1ce40*/  FMUL.FTZ R14, R14, c[0x0][0x20c] ;  /* 0x000083000e0e7a20 */ /* 0x001fe40000410000 */
[----:B------:R-:W-:Y:S02]  /*1ce50*/  FMUL.FTZ R15, R15, c[0x0][0x20c] ;  /* 0x000083000f0f7a20 */ /* 0x000fe40000410000 */
.L_x_1573:
[----:B------:R-:W-:-:S05]  /*1ce60*/  LEA R20, R17, UR10, 0x2 ;  /* 0x0000000a11147c11 */ /* 0x000fca000f8e10ff */
[----:B------:R-:W2:Y:S04]  /*1ce70*/  LDL R10, [R20+0x10] ;  /* 0x00001000140a7983 */ /* 0x000ea80000100800 */
[----:B------:R-:W3:Y:S04]  /*1ce80*/  LDL R19, [R20+0x14] ;  /* 0x0000140014137983 */ /* 0x000ee80000100800 */
[----:B0-----:R-:W4:Y:S04]  /*1ce90*/  LDL R11, [R20+0x110] ;  /* 0x00011000140b7983 */ /* 0x001f280000100800 */
[----:B------:R0:W4:Y:S01]  /*1cea0*/  LDL R16, [R20+0x114] ;  /* 0x0001140014107983 */ /* 0x0001220000100800 */
[----:B------:R-:W-:Y:S01]  /*1ceb0*/  BSSY B0, `(.L_x_1571) ;  /* 0x0000060000007945 */ /* 0x000fe20003800000 */
[----:B--2---:R-:W-:-:S02]  /*1cec0*/  HADD2.F32 R12, -RZ, R10.H0_H0 ;  /* 0x2000000aff0c7230 */ /* 0x004fc40000004100 */
[----:B------:R-:W-:Y:S02]  /*1ced0*/  HADD2.F32 R10, -RZ, R10.H1_H1 ;  /* 0x3000000aff0a7230 */ /* 0x000fe40000004100 */
[----:B---3--:R-:W-:Y:S01]  /*1cee0*/  HADD2.F32 R21, -RZ, R19.H0_H0 ;  /* 0x20000013ff157230 */ /* 0x008fe20000004100 */
[----:B------:R-:W-:Y:S02]  /*1cef0*/  FADD.FTZ R12, R12, -UR9 ;  /* 0x800000090c0c7e21 */ /* 0x000fe40008010000 */
[----:B------:R-:W-:Y:S01]  /*1cf00*/  FADD.FTZ R10, R10, -UR9 ;  /* 0x800000090a0a7e21 */ /* 0x000fe20008010000 */
[----:B----4-:R-:W-:Y:S01]  /*1cf10*/  HADD2.F32 R23, -RZ, R11.H0_H0 ;  /* 0x2000000bff177230 */ /* 0x010fe20000004100 */
[----:B------:R-:W-:Y:S02]  /*1cf20*/  FMUL.FTZ R13, R12, UR5 ;  /* 0x000000050c0d7c20 */ /* 0x000fe40008410000 */
[----:B------:R-:W-:Y:S02]  /*1cf30*/  FMUL.FTZ R12, R10, UR5 ;  /* 0x000000050a0c7c20 */ /* 0x000fe40008410000 */
[----:B-----5:R-:W-:-:S02]  /*1cf40*/  @P2 FFMA.FTZ R26, R13, R6, R8 ;  /* 0x000000060d1a2223 */ /* 0x020fc40000010008 */
[----:B------:R-:W-:Y:S02]  /*1cf50*/  @P2 FFMA.FTZ R10, R12, R7, R9 ;  /* 0x000000070c0a2223 */ /* 0x000fe40000010009 */
[----:B------:R-:W-:Y:S02]  /*1cf60*/  @P2 FMUL.FTZ R18, R26, -1.4426950216293334961 ;  /* 0xbfb8aa3b1a122820 */ /* 0x000fe40000410000 */
[----:B0-----:R-:W-:Y:S02]  /*1cf70*/  @P2 FMUL.FTZ R20, R10, -1.4426950216293334961 ;  /* 0xbfb8aa3b0a142820 */ /* 0x001fe40000410000 */
[----:B------:R-:W-:Y:S01]  /*1cf80*/  FADD.FTZ R22, R21, -UR9 ;  /* 0x8000000915167e21 */ /* 0x000fe20008010000 */
[----:B------:R-:W-:Y:S01]  /*1cf90*/  HADD2.F32 R21, -RZ, R19.H1_H1 ;  /* 0x30000013ff157230 */ /* 0x000fe20000004100 */
[----:B------:R-:W0:Y:S01]  /*1cfa0*/  @P2 MUFU.EX2 R18, R18 ;  /* 0x0000001200122308 */ /* 0x000e220000000800 */
[----:B------:R-:W-:Y:S02]  /*1cfb0*/  FFMA.FTZ R13, R14, R13, R15 ;  /* 0x0000000d0e0d7223 */ /* 0x000fe4000001000f */
[----:B------:R-:W-:-:S02]  /*1cfc0*/  FMUL.FTZ R19, R22, UR5 ;  /* 0x0000000516137c20 */ /* 0x000fc40008410000 */
[----:B------:R-:W-:Y:S01]  /*1cfd0*/  FADD.FTZ R22, R21, -UR9 ;  /* 0x8000000915167e21 */ /* 0x000fe20008010000 */
[C---:B------:R-:W-:Y:S01]  /*1cfe0*/  LEA R21, R17.reuse, R0, 0x3 ;  /* 0x0000000011157211 */ /* 0x040fe200078e18ff */
[----:B------:R-:W-:Y:S01]  /*1cff0*/  FFMA.FTZ R12, R14, R12, R15 ;  /* 0x0000000c0e0c7223 */ /* 0x000fe2000001000f */
[----:B------:R-:W1:Y:S01]  /*1d000*/  @P2 MUFU.EX2 R20, R20 ;  /* 0x0000001400142308 */ /* 0x000e620000000800 */
[----:B------:R-:W-:Y:S02]  /*1d010*/  IADD3 R17, R17, 0x2, RZ ;  /* 0x0000000211117810 */ /* 0x000fe40007ffe0ff */
[----:B------:R-:W-:Y:S02]  /*1d020*/  ISETP.GE.U32.AND P0, PT, R21, c[0x0][0x1e0], PT ;  /* 0x0000780015007a0c */ /* 0x000fe40003f06070 */
[----:B------:R-:W-:Y:S01]  /*1d030*/  SHF.R.S32.HI R31, RZ, 0x1f, R21 ;  /* 0x0000001fff1f7819 */ /* 0x000fe20000011415 */
[----:B0-----:R-:W-:-:S03]  /*1d040*/  @P2 FADD.FTZ R28, R18, 1 ;  /* 0x3f800000121c2421 */ /* 0x001fc60000010000 */
[----:B------:R-:W-:Y:S01]  /*1d050*/  ISETP.GE.OR.EX P0, PT, R31, c[0x0][0x1e4], P1, P0 ;  /* 0x000079001f007a0c */ /* 0x000fe20000f06700 */
[----:B------:R-:W-:Y:S02]  /*1d060*/  @P2 FFMA.FTZ R18, R19, R6, R8 ;  /* 0x0000000613122223 */ /* 0x000fe40000010008 */
[----:B------:R-:W-:Y:S01]  /*1d070*/  FFMA.FTZ R19, R14, R19, R15 ;  /* 0x000000130e137223 */ /* 0x000fe2000001000f */
[----:B------:R-:W0:Y:S01]  /*1d080*/  @P2 MUFU.RCP R28, R28 ;  /* 0x0000001c001c2308 */ /* 0x000e220000001000 */
[----:B------:R-:W-:Y:S02]  /*1d090*/  @P2 FMUL.FTZ R30, R18, -1.4426950216293334961 ;  /* 0xbfb8aa3b121e2820 */ /* 0x000fe40000410000 */
[----:B-1----:R-:W-:Y:S02]  /*1d0a0*/  @P2 FADD.FTZ R24, R20, 1 ;  /* 0x3f80000014182421 */ /* 0x002fe40000010000 */
[----:B------:R-:W-:-:S03]  /*1d0b0*/  FMUL.FTZ R20, R22, UR5 ;  /* 0x0000000516147c20 */ /* 0x000fc60008410000 */
[----:B------:R1:W2:Y:S01]  /*1d0c0*/  @P2 MUFU.RCP R27, R24 ;  /* 0x00000018001b2308 */ /* 0x0002a20000001000 */
[----:B------:R-:W-:Y:S02]  /*1d0d0*/  @P2 FFMA.FTZ R22, R20, R7, R9 ;  /* 0x0000000714162223 */ /* 0x000fe40000010009 */
[----:B------:R-:W-:Y:S02]  /*1d0e0*/  FFMA.FTZ R20, R14, R20, R15 ;  /* 0x000000140e147223 */ /* 0x000fe4000001000f */
[----:B------:R-:W-:-:S03]  /*1d0f0*/  @P2 FMUL.FTZ R25, R22, -1.4426950216293334961 ;  /* 0xbfb8aa3b16192820 */ /* 0x000fc60000410000 */
[----:B------:R-:W3:Y:S01]  /*1d100*/  @P2 MUFU.EX2 R30, R30 ;  /* 0x0000001e001e2308 */ /* 0x000ee20000000800 */
[----:B-1----:R-:W-:Y:S01]  /*1d110*/  HADD2.F32 R24, -RZ, R11.H1_H1 ;  /* 0x3000000bff187230 */ /* 0x002fe20000004100 */
[----:B0-----:R-:W-:Y:S02]  /*1d120*/  @P2 FADD.FTZ R29, -R28, 1 ;  /* 0x3f8000001c1d2421 */ /* 0x001fe40000010100 */
[----:B------:R-:W-:Y:S02]  /*1d130*/  @P2 FMUL.FTZ R28, R23, R28 ;  /* 0x0000001c171c2220 */ /* 0x000fe40000410000 */
[----:B------:R-:W-:Y:S02]  /*1d140*/  @P2 FFMA.FTZ R29, R26, R29, 1 ;  /* 0x3f8000001a1d2423 */ /* 0x000fe4000001001d */
[----:B--2---:R-:W-:Y:S01]  /*1d150*/  @P2 FADD.FTZ R11, -R27, 1 ;  /* 0x3f8000001b0b2421 */ /* 0x004fe20000010100 */
[----:B------:R-:W0:Y:S01]  /*1d160*/  @P2 MUFU.EX2 R25, R25 ;  /* 0x0000001900192308 */ /* 0x000e220000000800 */
[----:B------:R-:W-:-:S02]  /*1d170*/  @P2 FMUL.FTZ R27, R24, R27 ;  /* 0x0000001b181b2220 */ /* 0x000fc40000410000 */
[----:B------:R-:W-:Y:S01]  /*1d180*/  @P2 FFMA.FTZ R10, R10, R11, 1 ;  /* 0x3f8000000a0a2423 */ /* 0x000fe2000001000b */
[----:B------:R-:W-:Y:S01]  /*1d190*/  @!P0 MOV R11, R5 ;  /* 0x00000005000b8202 */ /* 0x000fe20000000f00 */
[----:B------:R-:W-:Y:S02]  /*1d1a0*/  @P2 FMUL.FTZ R23, R28, R29 ;  /* 0x0000001d1c172220 */ /* 0x000fe40000410000 */
[----:B------:R-:W-:Y:S01]  /*1d1b0*/  @P2 FMUL.FTZ R24, R27, R10 ;  /* 0x0000000a1b182220 */ /* 0x000fe20000410000 */
[----:B------:R-:W-:Y:S01]  /*1d1c0*/  @!P0 MOV R10, R2 ;  /* 0x00000002000a8202 */ /* 0x000fe20000000f00 */
[----:B------:R-:W-:Y:S02]  /*1d1d0*/  @!P0 IMAD R28, R31, c[0x0][0x1d8], RZ ;  /* 0x000076001f1c8a24 */ /* 0x000fe400078e02ff */
[----:B---3--:R-:W-:Y:S02]  /*1d1e0*/  @P2 FADD.FTZ R26, R30, 1 ;  /* 0x3f8000001e1a2421 */ /* 0x008fe40000010000 */
[----:B------:R-:W-:-:S02]  /*1d1f0*/  @!P0 IMAD R27, R21, c[0x0][0x1dc], R28 ;  /* 0x00007700151b8a24 */ /* 0x000fc400078e021c */
[C---:B------:R-:W-:Y:S01]  /*1d200*/  @!P0 IMAD.WIDE.U32 R10, R21.reuse, c[0x0][0x1d8], R10 ;  /* 0x00007600150a8a25 */ /* 0x040fe200078e000a */
[----:B------:R-:W-:Y:S01]  /*1d210*/  IADD3 R21, R21, 0x8, RZ ;  /* 0x0000000815157810 */ /* 0x000fe20007ffe0ff */
[----:B------:R-:W1:Y:S02]  /*1d220*/  @P2 MUFU.RCP R26, R26 ;  /* 0x0000001a001a2308 */ /* 0x000e640000001000 */
[----:B------:R-:W-:Y:S01]  /*1d230*/  FFMA.FTZ R13, R23, R6, -R13 ;  /* 0x00000006170d7223 */ /* 0x000fe2000001080d */
[----:B------:R-:W-:Y:S01]  /*1d240*/  @!P0 IADD3 R27, R11, R27, RZ ;  /* 0x0000001b0b1b8210 */ /* 0x000fe20007ffe0ff */
[----:B------:R-:W-:Y:S01]  /*1d250*/  FFMA.FTZ R28, R24, R7, -R12 ;  /* 0x00000007181c7223 */ /* 0x000fe2000001080c */
[C---:B------:R-:W-:Y:S01]  /*1d260*/  @!P0 LEA R12, P3, R10.reuse, c[0x0][0x160], 0x1 ;  /* 0x000058000a0c8a11 */ /* 0x040fe200078608ff */
[----:B0-----:R-:W-:Y:S02]  /*1d270*/  @P2 FADD.FTZ R25, R25, 1 ;  /* 0x3f80000019192421 */ /* 0x001fe40000010000 */
[----:B------:R-:W-:Y:S01]  /*1d280*/  FMUL.FTZ R24, R13, UR5 ;  /* 0x000000050d187c20 */ /* 0x000fe20008410000 */
[----:B------:R-:W-:Y:S01]  /*1d290*/  @!P0 LEA.HI.X R13, R10, c[0x0][0x164], R27, 0x1, P3 ;  /* 0x000059000a0d8a11 */ /* 0x000fe200018f0c1b */
[----:B------:R-:W-:Y:S01]  /*1d2a0*/  @!P0 FMUL.FTZ R11, R28, UR5 ;  /* 0x000000051c0b8c20 */ /* 0x000fe20008410000 */
[----:B------:R-:W0:Y:S01]  /*1d2b0*/  @P2 MUFU.RCP R23, R25 ;  /* 0x0000001900172308 */ /* 0x000e220000001000 */
[----:B------:R-:W-:-:S02]  /*1d2c0*/  SHF.R.S32.HI R10, RZ, 0x1f, R21 ;  /* 0x0000001fff0a7819 */ /* 0x000fc40000011415 */
[----:B------:R-:W-:Y:S02]  /*1d2d0*/  ISETP.NE.AND P3, PT, R17, 0x40, PT ;  /* 0x000000401100780c */ /* 0x000fe40003f65270 */
[----:B------:R-:W-:Y:S01]  /*1d2e0*/  @!P0 F2FP.PACK_AB R31, R11, R24 ;  /* 0x000000180b1f823e */ /* 0x000fe200000000ff */
[--C-:B------:R-:W-:Y:S01]  /*1d2f0*/  HADD2.F32 R11, -RZ, R16.reuse.H0_H0 ;  /* 0x20000010ff0b7230 */ /* 0x100fe20000004100 */
[----:B-1----:R-:W-:Y:S01]  /*1d300*/  @P2 FADD.FTZ R27, -R26, 1 ;  /* 0x3f8000001a1b2421 */ /* 0x002fe20000010100 */
[----:B------:R-:W-:Y:S02]  /*1d310*/  HADD2.F32 R16, -RZ, R16.H1_H1 ;  /* 0x30000010ff107230 */ /* 0x000fe40000004100 */
[----:B------:R1:W-:Y:S01]  /*1d320*/  @!P0 STG.E [R12.64], R31 ;  /* 0x0000001f0c008986 */ /* 0x0003e2000c10190e */
[----:B------:R-:W-:Y:S01]  /*1d330*/  ISETP.GE.U32.AND P0, PT, R21, c[0x0][0x1e0], PT ;  /* 0x0000780015007a0c */ /* 0x000fe20003f06070 */
[----:B------:R-:W-:Y:S02]  /*1d340*/  @P2 FFMA.FTZ R27, R18, R27, 1 ;  /* 0x3f800000121b2423 */ /* 0x000fe4000001001b */
[----:B------:R-:W-:Y:S01]  /*1d350*/  @P2 FMUL.FTZ R26, R11, R26 ;  /* 0x0000001a0b1a2220 */ /* 0x000fe20000410000 */
[----:B------:R-:W-:Y:S01]  /*1d360*/  ISETP.GE.OR.EX P0, PT, R10, c[0x0][0x1e4], P1, P0 ;  /* 0x000079000a007a0c */ /* 0x000fe20000f06700 */
[----:B0-----:R-:W-:-:S02]  /*1d370*/  @P2 FADD.FTZ R29, -R23, 1 ;  /* 0x3f800000171d2421 */ /* 0x001fc40000010100 */
[----:B------:R-:W-:Y:S02]  /*1d380*/  @P2 FMUL.FTZ R23, R16, R23 ;  /* 0x0000001710172220 */ /* 0x000fe40000410000 */
[----:B------:R-:W-:Y:S02]  /*1d390*/  @P2 FFMA.FTZ R22, R22, R29, 1 ;  /* 0x3f80000016162423 */ /* 0x000fe4000001001d */
        /* <DEDUP_REMOVED lines=15> */
[----:B------:R-:W-:-:S05]  /*1d490*/  F2FP.PACK_AB R11, R16, R19 ;  /* 0x00000013100b723e */ /* 0x000fca00000000ff */
[----:B------:R0:W-:Y:S02]  /*1d4a0*/  STG.E [R12.64], R11 ;  /* 0x0000000b0c007986 */ /* 0x0001e4000c10190e */
.L_x_1572:
[----:B-1----:R-:W-:Y:S05]  /*1d4b0*/  BSYNC B0 ;  /* 0x0000000000007941 */ /* 0x002fea0003800000 */
.L_x_1571:
        /* <DEDUP_REMOVED lines=10> */
.L_x_1488:
        /* <DEDUP_REMOVED lines=19> */
.L_x_1576:
[----:B------:R-:W-:Y:S05]  /*1d690*/  BSYNC B0 ;  /* 0x0000000000007941 */ /* 0x000fea0003800000 */
.L_x_1575:
        /* <DEDUP_REMOVED lines=11> */
.L_x_1578:
[----:B------:R-:W2:Y:S01]  /*1d750*/  LDG.E.STRONG.GPU R5, [R2.64] ;  /* 0x0000000e02057981 */ /* 0x000ea2000c1ef900 */
[----:B------:R-:W-:Y:S01]  /*1d760*/  YIELD ;  /* 0x0000000000007946 */ /* 0x000fe20003800000 */
[----:B--2---:R-:W-:Y:S01]  /*1d770*/  ISETP.NE.AND P0, PT, R5, R4, PT ;  /* 0x000000040500720c */ /* 0x004fe20003f05270 */
[----:B------:R-:W-:-:S12]  /*1d780*/  CCTL.IVALL ;  /* 0x00000000ff00798f */ /* 0x000fd80002000000 */
[----:B------:R-:W-:Y:S05]  /*1d790*/  @P0 BRA `(.L_x_1578) ;  /* 0xffffffb000000947 */ /* 0x000fea000383ffff */
.L_x_1577:
[----:B------:R-:W-:Y:S02]  /*1d7a0*/  WARPSYNC 0xffffffff ;  /* 0xffffffff00007948 */ /* 0x000fe40003800000 */
[----:B------:R-:W2:Y:S01]  /*1d7b0*/  LDL R5, [R1+0x420] ;  /* 0x0004200001057983 */ /* 0x000ea20000100800 */
[----:B------:R-:W-:-:S03]  /*1d7c0*/  MOV R19, c[0x0][0x1dc] ;  /* 0x0000770000137a02 */ /* 0x000fc60000000f00 */
[----:B------:R-:W-:Y:S01]  /*1d7d0*/  BAR.SYNC.DEFER_BLOCKING 0x0 ;  /* 0x0000000000007b1d */ /* 0x000fe20000010000 */
        /* <DEDUP_REMOVED lines=23> */
.L_x_1579:
        /* <DEDUP_REMOVED lines=25> */
.L_x_1580:
        /* <DEDUP_REMOVED lines=10> */
.L_x_5603:


//--------------------- .text._Z35group_norm_nhwc_bwd_one_pass_kernelI11Fp16IOBf16WLi64ELi160ELi640EEv26Group_norm_nhwc_bwd_params --------------------------
	.section	.text._Z35group_norm_nhwc_bwd_one_pass_kernelI11Fp16IOBf16WLi64ELi160ELi640EEv26Group_norm_nhwc_bwd_params,"ax",@progbits
	.sectioninfo	@"SHI_REGISTERS=74"
	.align	128
        .global         _Z35group_norm_nhwc_bwd_one_pass_kernelI11Fp16IOBf16WLi64ELi160ELi640EEv26Group_norm_nhwc_bwd_params
        .type           _Z35group_norm_nhwc_bwd_one_pass_kernelI11Fp16IOBf16WLi64ELi160ELi640EEv26Group_norm_nhwc_bwd_params,@function
        .size           _Z35group_norm_nhwc_bwd_one_pass_kernelI11Fp16IOBf16WLi64ELi160ELi640EEv26Group_norm_nhwc_bwd_params,(.L_x_5604 - _Z35group_norm_nhwc_bwd_one_pass_kernelI11Fp16IOBf16WLi64ELi160ELi640EEv26Group_norm_nhwc_bwd_params)
        .other          _Z35group_norm_nhwc_bwd_one_pass_kernelI11Fp16IOBf16WLi64ELi160ELi640EEv26Group_norm_nhwc_bwd_params,@"STO_CUDA_ENTRY STV_DEFAULT"
_Z35group_norm_nhwc_bwd_one_pass_kernelI11Fp16IOBf16WLi64ELi160ELi640EEv26Group_norm_nhwc_bwd_params:
.text._Z35group_norm_nhwc_bwd_one_pass_kernelI11Fp16IOBf16WLi64ELi160ELi640EEv26Group_norm_nhwc_bwd_params:
        /* <DEDUP_REMOVED lines=47> */
.L_x_1632:
        /* <DEDUP_REMOVED lines=88> */
[----:B------:R2:W3:Y:S01]  /*0870*/  @P1 LDG.E R46, [R16.64] ;  /* 0x00000008102e1981 */ /* 0x0004e2000c1e1900 */
        /* <DEDUP_REMOVED lines=68> */
[----:B------:R-:W3:Y:S01]  /*0cc0*/  LDG.E.64 R32, [R32.64] ;  /* 0x0000000820207981 */ /* 0x000ee2000c1e1b00 */
        /* <DEDUP_REMOVED lines=12> */
[----:B----4-:R-:W-:Y:S02]  /*0d90*/  @!P3 IADD3 R26, P4, R29, c[0x0][0x178], RZ ;  /* 0x00005e001d1aba10 */ /* 0x010fe40007f9e0ff */
        /* <DEDUP_REMOVED lines=13> */
[----:B------:R-:W-:-:S02]  /*0e70*/  @!P6 IADD3.X R23, R43, c[0x0][0x184], RZ, P3, !PT ;  /* 0x000061002b17ea10 */ /* 0x000fc40001ffe4ff */
[----:B------:R-:W-:Y:S02]  /*0e80*/  @!P6 IADD3.X R21, R43, c[0x0][0x17c], RZ, P4, !PT ;  /* 0x00005f002b15ea10 */ /* 0x000fe400027fe4ff */
[----:B------:R4:W5:Y:S04]  /*0e90*/  @!P2 LDG.E R34, [R28.64] ;  /* 0x000000081c22a981 */ /* 0x000968000c1e1900 */
[----:B------:R4:W5:Y:S04]  /*0ea0*/  @!P6 LDG.E R36, [R22.64] ;  /* 0x000000081624e981 */ /* 0x000968000c1e1900 */
[----:B------:R4:W5:Y:S01]  /*0eb0*/  @!P6 LDG.E R37, [R20.64] ;  /* 0x000000081425e981 */ /* 0x000962000c1e1900 */
[----:B------:R-:W-:-:S02]  /*0ec0*/  MOV R63, 0x3f800000 ;  /* 0x3f800000003f7802 */ /* 0x000fc40000000f00 */
[----:B------:R-:W-:Y:S01]  /*0ed0*/  MOV R35, RZ ;  /* 0x000000ff00237202 */ /* 0x000fe20000000f00 */
[----:B------:R-:W-:Y:S01]  /*0ee0*/  BSSY B0, `(.L_x_1582) ;  /* 0x000001d000007945 */ /* 0x000fe20003800000 */
[----:B------:R-:W-:Y:S01]  /*0ef0*/  ISETP.NE.AND P5, PT, RZ, UR7, PT ;  /* 0x00000007ff007c0c */ /* 0x000fe2000bfa5270 */
[----:B------:R-:W-:Y:S01]  /*0f00*/  CS2R R60, SRZ ;  /* 0x00000000003c7805 */ /* 0x000fe2000001ff00 */
[----:B------:R-:W-:Y:S02]  /*0f10*/  MOV R62, RZ ;  /* 0x000000ff003e7202 */ /* 0x000fe40000000f00 */
[----:B------:R3:W5:Y:S02]  /*0f20*/  @!P2 LDG.E R35, [R24.64] ;  /* 0x000000081823a981 */ /* 0x000764000c1e1900 */
[--C-:B---3--:R-:W-:Y:S02]  /*0f30*/  HADD2.F32 R25, -RZ, R46.reuse.H0_H0 ;  /* 0x2000002eff197230 */ /* 0x108fe40000004100 */
[----:B0-----:R-:W-:Y:S01]  /*0f40*/  HADD2.F32 R27, -RZ, R46.H1_H1 ;  /* 0x3000002eff1b7230 */ /* 0x001fe20000004100 */
[----:B------:R-:W-:-:S05]  /*0f50*/  FFMA.FTZ R33, -R32, R32, R33 ;  /* 0x0000002020217223 */ /* 0x000fca0000010121 */
[----:B------:R-:W-:-:S13]  /*0f60*/  FSETP.GTU.FTZ.AND P0, PT, R33, RZ, PT ;  /* 0x000000ff2100720b */ /* 0x000fda0003f1c000 */
[----:B------:R-:W-:-:S04]  /*0f70*/  @P0 FADD.FTZ R26, R33, c[0x0][0x1a0] ;  /* 0x00006800211a0621 */ /* 0x000fc80000010000 */
[----:B------:R4:W0:Y:S01]  /*0f80*/  @P0 MUFU.RSQ R63, R26 ;  /* 0x0000001a003f0308 */ /* 0x0008220000001400 */
[----:B------:R-:W-:Y:S02]  /*0f90*/  ISETP.GT.U32.AND P0, PT, R58, 0x27f, PT ;  /* 0x0000027f3a00780c */ /* 0x000fe40003f04070 */
[----:B------:R-:W-:-:S11]  /*0fa0*/  MOV R33, RZ ;  /* 0x000000ff00217202 */ /* 0x000fd60000000f00 */
[----:B------:R-:W-:Y:S05]  /*0fb0*/  @P0 BRA `(.L_x_1583) ;  /* 0x000000f000000947 */ /* 0x000fea0003800000 */
[----:B----4-:R-:W-:Y:S01]  /*0fc0*/  ISETP.NE.AND P0, PT, RZ, UR7, PT ;  /* 0x00000007ff007c0c */ /* 0x010fe2000bf05270 */
        /* <DEDUP_REMOVED lines=14> */
.L_x_1583:
[----:B----4-:R-:W-:Y:S05]  /*10b0*/  BSYNC B0 ;  /* 0x0000000000007941 */ /* 0x010fea0003800000 */
.L_x_1582:
[C---:B------:R-:W-:Y:S01]  /*10c0*/  FADD.FTZ R20, -R32.reuse, R25 ;  /* 0x0000001920147221 */ /* 0x040fe20000010100 */
[--C-:B-----5:R-:W-:Y:S01]  /*10d0*/  HADD2.F32 R23, -RZ, R45.reuse.H0_H0 ;  /* 0x2000002dff177230 */ /* 0x120fe20000004100 */
[----:B------:R-:W-:Y:S01]  /*10e0*/  FADD.FTZ R22, -R32, R27 ;  /* 0x0000001b20167221 */ /* 0x000fe20000010100 */
[----:B------:R-:W-:Y:S01]  /*10f0*/  HADD2.F32 R21, -RZ, R45.H1_H1 ;  /* 0x3000002dff157230 */ /* 0x000fe20000004100 */
[-C--:B0-----:R-:W-:Y:S02]  /*1100*/  FMUL.FTZ R30, R20, R63.reuse ;  /* 0x0000003f141e7220 */ /* 0x081fe40000410000 */
        /* <DEDUP_REMOVED lines=20> */
.L_x_1584:
[----:B------:R-:W-:Y:S02]  /*1250*/  FMUL.FTZ R22, R23, R62 ;  /* 0x0000003e17167220 */ /* 0x000fe40000410000 */
[----:B------:R-:W-:Y:S02]  /*1260*/  FMUL.FTZ R24, R21, R33 ;  /* 0x0000002115187220 */ /* 0x000fe40000410000 */
[----:B------:R-:W-:Y:S02]  /*1270*/  FADD.FTZ R27, RZ, R22 ;  /* 0x00000016ff1b7221 */ /* 0x000fe40000010000 */
[----:B------:R-:W-:Y:S02]  /*1280*/  FFMA.FTZ R25, R30, R22, RZ ;  /* 0x000000161e197223 */ /* 0x000fe400000100ff */
        /* <DEDUP_REMOVED lines=30> */
.L_x_1585:
[----:B------:R-:W-:Y:S02]  /*1470*/  FADD.FTZ R26, RZ, R23 ;  /* 0x00000017ff1a7221 */ /* 0x000fe40000010000 */
[----:B------:R-:W-:Y:S02]  /*1480*/  FMUL.FTZ R27, R25, R62 ;  /* 0x0000003e191b7220 */ /* 0x000fe40000410000 */
[C---:B------:R-:W-:Y:S02]  /*1490*/  FFMA.FTZ R22, R31.reuse, R25, R30 ;  /* 0x000000191f167223 */ /* 0x040fe4000001001e */
[----:B------:R-:W-:Y:S02]  /*14a0*/  FADD.FTZ R23, R26, R25 ;  /* 0x000000191a177221 */ /* 0x000fe40000010000 */
[----:B------:R-:W-:Y:S02]  /*14b0*/  FFMA.FTZ R29, R20, R21, RZ ;  /* 0x00000015141d7223 */ /* 0x000fe400000100ff */
[----:B------:R-:W-:-:S02]  /*14c0*/  FFMA.FTZ R25, R31, R27, R42 ;  /* 0x0000001b1f197223 */ /* 0x000fc4000001002a */
[----:B------:R-:W-:Y:S02]  /*14d0*/  FMUL.FTZ R26, R24, R33 ;  /* 0x00000021181a7220 */ /* 0x000fe40000410000 */
[----:B------:R-:W-:Y:S02]  /*14e0*/  FADD.FTZ R27, R64, R27 ;  /* 0x0000001b401b7221 */ /* 0x000fe40000010000 */
[C---:B------:R-:W-:Y:S02]  /*14f0*/  FFMA.FTZ R20, R43.reuse, R24, R29 ;  /* 0x000000182b147223 */ /* 0x040fe4000001001d */
[----:B------:R-:W-:Y:S01]  /*1500*/  FFMA.FTZ R43, R43, R26, R25 ;  /* 0x0000001a2b2b7223 */ /* 0x000fe20000010019 */
[--C-:B------:R-:W-:Y:S01]  /*1510*/  HADD2.F32 R25, -RZ, R40.reuse.H0_H0 ;  /* 0x20000028ff197230 */ /* 0x100fe20000004100 */
[----:B------:R-:W-:Y:S02]  /*1520*/  FADD.FTZ R21, RZ, R21 ;  /* 0x00000015ff157221 */ /* 0x000fe40000010000 */
[----:B------:R-:W-:Y:S01]  /*1530*/  FADD.FTZ R31, R26, R27 ;  /* 0x0000001b1a1f7221 */ /* 0x000fe20000010000 */
[----:B------:R-:W-:Y:S01]  /*1540*/  HADD2.F32 R27, -RZ, R40.H1_H1 ;  /* 0x30000028ff1b7230 */ /* 0x000fe20000004100 */
[----:B------:R-:W-:-:S02]  /*1550*/  FADD.FTZ R21, R21, R24 ;  /* 0x0000001815157221 */ /* 0x000fc40000010000 */
        /* <DEDUP_REMOVED lines=25> */
.L_x_1586:
        /* <DEDUP_REMOVED lines=37> */
.L_x_1587:
        /* <DEDUP_REMOVED lines=37> */
.L_x_1588:
        /* <DEDUP_REMOVED lines=37> */
.L_x_1589:
[----:B------:R-:W-:Y:S01]  /*1de0*/  FMUL.FTZ R26, R25, R62 ;  /* 0x0000003e191a7220 */ /* 0x000fe20000410000 */
[----:B------:R-:W-:Y:S01]  /*1df0*/  HADD2.F32 R28, -RZ, R35.H1_H1 ;  /* 0x30000023ff1c7230 */ /* 0x000fe20000004100 */
[----:B------:R-:W-:Y:S02]  /*1e00*/  FADD.FTZ R23, R23, R25 ;  /* 0x0000001917177221 */ /* 0x000fe40000010000 */
[C---:B------:R-:W-:Y:S02]  /*1e10*/  FFMA.FTZ R22, R42.reuse, R25, R22 ;  /* 0x000000192a167223 */ /* 0x040fe40000010016 */
[----:B------:R-:W-:Y:S02]  /*1e20*/  FFMA.FTZ R25, R42, R26, R71 ;  /* 0x0000001a2a197223 */ /* 0x000fe40000010047 */
[----:B------:R-:W-:Y:S02]  /*1e30*/  FADD.FTZ R27, R31, R26 ;  /* 0x0000001a1f1b7221 */ /* 0x000fe40000010000 */
[----:B------:R-:W-:-:S02]  /*1e40*/  FMUL.FTZ R26, R24, R33 ;  /* 0x00000021181a7220 */ /* 0x000fc40000410000 */
[----:B------:R-:W-:Y:S02]  /*1e50*/  FADD.FTZ R21, R21, R24 ;  /* 0x0000001815157221 */ /* 0x000fe40000010000 */
[C---:B------:R-:W-:Y:S01]  /*1e60*/  FFMA.FTZ R42, R43.reuse, R26, R25 ;  /* 0x0000001a2b2a7223 */ /* 0x040fe20000010019 */
[--C-:B------:R-:W-:Y:S01]  /*1e70*/  HADD2.F32 R25, -RZ, R34.reuse.H0_H0 ;  /* 0x20000022ff197230 */ /* 0x100fe20000004100 */
[----:B------:R-:W-:Y:S01]  /*1e80*/  FADD.FTZ R64, R26, R27 ;  /* 0x0000001b1a407221 */ /* 0x000fe20000010000 */
[----:B------:R-:W-:Y:S01]  /*1e90*/  HADD2.F32 R27, -RZ, R34.H1_H1 ;  /* 0x30000022ff1b7230 */ /* 0x000fe20000004100 */
[----:B------:R-:W-:Y:S02]  /*1ea0*/  FFMA.FTZ R20, R43, R24, R20 ;  /* 0x000000182b147223 */ /* 0x000fe40000010014 */
        /* <DEDUP_REMOVED lines=24> */
.L_x_1590:
        /* <DEDUP_REMOVED lines=37> */
.L_x_1591:
        /* <DEDUP_REMOVED lines=93> */
.L_x_1593:
[----:B------:R-:W-:Y:S05]  /*2850*/  BSYNC B0 ;  /* 0x0000000000007941 */ /* 0x000fea0003800000 */
.L_x_1592:
        /* <DEDUP_REMOVED lines=39> */
.L_x_1595:
[----:B------:R-:W-:Y:S05]  /*2ad0*/  BSYNC B0 ;  /* 0x0000000000007941 */ /* 0x000fea0003800000 */
.L_x_1594:
        /* <DEDUP_REMOVED lines=17> */
.L_x_1597:
[----:B------:R-:W-:Y:S05]  /*2bf0*/  BSYNC B0 ;  /* 0x0000000000007941 */ /* 0x000fea0003800000 */
.L_x_1596:
        /* <DEDUP_REMOVED lines=28> */
.L_x_1600:
[----:B------:R-:W2:Y:S01]  /*2dc0*/  LDG.E.STRONG.GPU R22, [R20.64] ;  /* 0x0000000814167981 */ /* 0x000ea2000c1ef900 */
[----:B------:R-:W-:Y:S01]  /*2dd0*/  YIELD ;  /* 0x0000000000007946 */ /* 0x000fe20003800000 */
[----:B--2---:R-:W-:Y:S01]  /*2de0*/  ISETP.NE.AND P0, PT, R22, R25, PT ;  /* 0x000000191600720c */ /* 0x004fe20003f05270 */
[----:B------:R-:W-:-:S12]  /*2df0*/  CCTL.IVALL ;  /* 0x00000000ff00798f */ /* 0x000fd80002000000 */
[----:B------:R-:W-:Y:S05]  /*2e00*/  @P0 BRA `(.L_x_1600) ;  /* 0xffffffb000000947 */ /* 0x000fea000383ffff */
.L_x_1599:
        /* <DEDUP_REMOVED lines=20> */
.L_x_1604:
        /* <DEDUP_REMOVED lines=115> */
.L_x_1603:
        /* <DEDUP_REMOVED lines=61> */
.L_x_1605:
[----:B------:R-:W-:-:S13]  /*3a50*/  ISETP.NE.OR P0, PT, R27, RZ, P0 ;  /* 0x000000ff1b00720c */ /* 0x000fda0000705670 */
[----:B------:R-:W-:Y:S05]  /*3a60*/  @!P0 BRA `(.L_x_1601) ;  /* 0x000001f000008947 */ /* 0x000fea0003800000 */
.L_x_1602:
        /* <DEDUP_REMOVED lines=31> */
.L_x_1601:
        /* <DEDUP_REMOVED lines=12> */
.L_x_1607:
[----:B------:R-:W-:Y:S05]  /*3d20*/  BSYNC B0 ;  /* 0x0000000000007941 */ /* 0x000fea0003800000 */
.L_x_1606:
        /* <DEDUP_REMOVED lines=16> */
.L_x_1598:
        /* <DEDUP_REMOVED lines=8> */
[----:B------:R-:W-:Y:S01]  /*3eb0*/  ISETP.GE.AND.EX P0, PT, R7, c[0x0][0x1e4], PT, P0 ;  /* 0x0000790007007a0c */ /* 0x000fe20003f06300 */
        /* <DEDUP_REMOVED lines=26> */
.L_x_1608:
        /* <DEDUP_REMOVED lines=18> */
.L_x_1610:
[----:B------:R-:W-:Y:S05]  /*4180*/  BSYNC B0 ;  /* 0x0000000000007941 */ /* 0x000fea0003800000 */
.L_x_1609:
        /* <DEDUP_REMOVED lines=30> */
.L_x_1611:
        /* <DEDUP_REMOVED lines=18> */
.L_x_1613:
[----:B------:R-:W-:Y:S05]  /*4490*/  BSYNC B0 ;  /* 0x0000000000007941 */ /* 0x000fea0003800000 */
.L_x_1612:
        /* <DEDUP_REMOVED lines=29> */
.L_x_1614:
        /* <DEDUP_REMOVED lines=18> */
.L_x_1616:
[----:B------:R-:W-:Y:S05]  /*4790*/  BSYNC B0 ;  /* 0x0000000000007941 */ /* 0x000fea0003800000 */
.L_x_1615:
[----:B------:R-:W-:Y:S01]  /*47a0*/  ISETP.GE.U32.AND P6, PT, R53, c[0x0][0x1e0], PT ;  /* 0x0000780035007a0c */ /* 0x000fe20003fc6070 */
[--C-:B0-----:R-:W-:Y:S01]  /*47b0*/  HADD2.F32 R7, -RZ, R16.reuse.H0_H0 ;  /* 0x20000010ff077230 */ /* 0x101fe20000004100 */
[----:B------:R-:W-:Y:S01]  /*47c0*/  ISETP.GE.U32.AND P0, PT, R52, c[0x0][0x1e0], PT ;  /* 0x0000780034007a0c */ /* 0x000fe20003f06070 */
[----:B------:R-:W-:Y:S01]  /*47d0*/  HADD2.F32 R21, -RZ, R16.H1_H1 ;  /* 0x30000010ff157230 */ /* 0x000fe20000004100 */
[----:B------:R-:W-:Y:S01]  /*47e0*/  ISETP.GE.U32.AND P2, PT, R51, c[0x0][0x1e0], PT ;  /* 0x0000780033007a0c */ /* 0x000fe20003f46070 */
[--C-:B------:R-:W-:Y:S01]  /*47f0*/  HADD2.F32 R27, -RZ, R18.reuse.H0_H0 ;  /* 0x20000012ff1b7230 */ /* 0x100fe20000004100 */
        /* <DEDUP_REMOVED lines=50> */
.L_x_1617:
        /* <DEDUP_REMOVED lines=18> */
.L_x_1619:
[----:B------:R-:W-:Y:S05]  /*4c40*/  BSYNC B0 ;  /* 0x0000000000007941 */ /* 0x000fea0003800000 */
.L_x_1618:
        /* <DEDUP_REMOVED lines=23> */
.L_x_1620:
        /* <DEDUP_REMOVED lines=18> */
.L_x_1622:
[----:B------:R-:W-:Y:S05]  /*4ee0*/  BSYNC B0 ;  /* 0x0000000000007941 */ /* 0x000fea0003800000 */
.L_x_1621:
        /* <DEDUP_REMOVED lines=23> */
.L_x_1623:
        /* <DEDUP_REMOVED lines=18> */
.L_x_1625:
[----:B------:R-:W-:Y:S05]  /*5180*/  BSYNC B0 ;  /* 0x0000000000007941 */ /* 0x000fea0003800000 */
.L_x_1624:
        /* <DEDUP_REMOVED lines=23> */
.L_x_1626:
        /* <DEDUP_REMOVED lines=18> */
.L_x_1628:
[----:B------:R-:W-:Y:S05]  /*5420*/  BSYNC B0 ;  /* 0x0000000000007941 */ /* 0x000fea0003800000 */
.L_x_1627:
        /* <DEDUP_REMOVED lines=23> */
.L_x_1629:
        /* <DEDUP_REMOVED lines=17> */
.L_x_1631:
[----:B------:R-:W-:Y:S05]  /*56b0*/  BSYNC B0 ;  /* 0x0000000000007941 */ /* 0x000fea0003800000 */
.L_x_1630:
[----:B------:R-:W-:Y:S02]  /*56c0*/  IADD3 R57, R57, c[0x0][0x10], RZ ;  /* 0x0000040039397a10 */ /* 0x000fe40007ffe0ff */
[----:B------:R-:W-:Y:S02]  /*56d0*/  IADD3 R48, R48, 0x1, RZ ;  /* 0x0000000130307810 */ /* 0x000fe40007ffe0ff */
[----:B------:R-:W-:-:S13]  /*56e0*/  ISETP.GE.AND P0, PT, R57, UR4, PT ;  /* 0x0000000439007c0c */ /* 0x000fda000bf06270 */
[----:B------:R-:W-:Y:S01]  /*56f0*/  @P0 CALL.REL.NOINC `(.L_x_1581) ;  /* 0x0000001000000944 */ /* 0x000fe20003c00000 */
[----:B------:R-:W-:Y:S05]  /*5700*/  BRA `(.L_x_1632) ;  /* 0xffffabe000007947 */ /* 0x000fea000383ffff */
.L_x_1581:
        /* <DEDUP_REMOVED lines=18> */
.L_x_1634:
[----:B------:R-:W-:Y:S05]  /*5830*/  BSYNC B0 ;  /* 0x0000000000007941 */ /* 0x000fea0003800000 */
.L_x_1633:
        /* <DEDUP_REMOVED lines=11> */
.L_x_1636:
[----:B------:R-:W2:Y:S01]  /*58f0*/  LDG.E.STRONG.GPU R5, [R2.64] ;  /* 0x0000000802057981 */ /* 0x000ea2000c1ef900 */
[----:B------:R-:W-:Y:S01]  /*5900*/  YIELD ;  /* 0x0000000000007946 */ /* 0x000fe20003800000 */
[----:B--2---:R-:W-:Y:S01]  /*5910*/  ISETP.NE.AND P0, PT, R5, R0, PT ;  /* 0x000000000500720c */ /* 0x004fe20003f05270 */
[----:B------:R-:W-:-:S12]  /*5920*/  CCTL.IVALL ;  /* 0x00000000ff00798f */ /* 0x000fd80002000000 */
[----:B------:R-:W-:Y:S05]  /*5930*/  @P0 BRA `(.L_x_1636) ;  /* 0xffffffb000000947 */ /* 0x000fea000383ffff */
.L_x_1635:
        /* <DEDUP_REMOVED lines=25> */
.L_x_1637:
        /* <DEDUP_REMOVED lines=26> */
.L_x_1638:
        /* <DEDUP_REMOVED lines=9> */
.L_x_5604:


//--------------------- .text._Z35group_norm_nhwc_bwd_one_pass_kernelI11Fp16IOBf16WLi128ELi160ELi640EEv26Group_norm_nhwc_bwd_params --------------------------
	.section	.text._Z35group_norm_nhwc_bwd_one_pass_kernelI11Fp16IOBf16WLi128ELi160ELi640EEv26Group_norm_nhwc_bwd_params,"ax",@progbits
	.sectioninfo	@"SHI_REGISTERS=96"
	.align	128
        .global         _Z35group_norm_nhwc_bwd_one_pass_kernelI11Fp16IOBf16WLi128ELi160ELi640EEv26Group_norm_nhwc_bwd_params
        .type           _Z35group_norm_nhwc_bwd_one_pass_kernelI11Fp16IOBf16WLi128ELi160ELi640EEv26Group_norm_nhwc_bwd_params,@function
        .size           _Z35group_norm_nhwc_bwd_one_pass_kernelI11Fp16IOBf16WLi128ELi160ELi640EEv26Group_norm_nhwc_bwd_params,(.L_x_5605 - _Z35group_norm_nhwc_bwd_one_pass_kernelI11Fp16IOBf16WLi128ELi160ELi640EEv26Group_norm_nhwc_bwd_params)
        .other          _Z35group_norm_nhwc_bwd_one_pass_kernelI11Fp16IOBf16WLi128ELi160ELi640EEv26Group_norm_nhwc_bwd_params,@"STO_CUDA_ENTRY STV_DEFAULT"
_Z35group_norm_nhwc_bwd_one_pass_kernelI11Fp16IOBf16WLi128ELi160ELi640EEv26Group_norm_nhwc_bwd_params:
.text._Z35group_norm_nhwc_bwd_one_pass_kernelI11Fp16IOBf16WLi128ELi160ELi640EEv26Group_norm_nhwc_bwd_params:
        /* <DEDUP_REMOVED lines=55> */
.L_x_1722:
        /* <DEDUP_REMOVED lines=212> */
[----:B------:R0:W5:Y:S01]  /*10b0*/  @!P5 LDG.E R10, [R4.64] ;  /* 0x0000000e040ad981 */ /* 0x000162000c1e1900 */
[----:B------:R-:W-:-:S03]  /*10c0*/  @!P4 IADD3 R6, P2, R29, c[0x0][0x180], RZ ;  /* 0x000060001d06ca10 */ /* 0x000fc60007f5e0ff */
[----:B------:R1:W5:Y:S01]  /*10d0*/  @!P5 LDG.E R49, [R2.64] ;  /* 0x0000000e0231d981 */ /* 0x000362000c1e1900 */
[----:B------:R-:W-:Y:S01]  /*10e0*/  @!P4 IADD3.X R7, R8, c[0x0][0x184], RZ, P2, !PT ;  /* 0x000061000807ca10 */ /* 0x000fe200017fe4ff */
[----:B------:R-:W-:Y:S01]  /*10f0*/  CS2R R46, SRZ ;  /* 0x00000000002e7805 */ /* 0x000fe2000001ff00 */
[----:B-1----:R-:W-:-:S04]  /*1100*/  @!P3 IADD3 R2, P2, R18, c[0x0][0x180], RZ ;  /* 0x000060001202ba10 */ /* 0x002fc80007f5e0ff */
[----:B------:R-:W-:Y:S02]  /*1110*/  @!P3 IADD3.X R3, R19, c[0x0][0x184], RZ, P2, !PT ;  /* 0x000061001303ba10 */ /* 0x000fe400017fe4ff */
[----:B------:R-:W-:Y:S01]  /*1120*/  @!P3 IADD3 R18, P2, R18, c[0x0][0x178], RZ ;  /* 0x00005e001212ba10 */ /* 0x000fe20007f5e0ff */
[----:B------:R-:W-:Y:S01]  /*1130*/  UIMAD.WIDE UR4, UR7, UR12, UR4 ;  /* 0x0000000c070472a5 */ /* 0x000fe2000f8e0204 */
[----:B0-----:R-:W-:Y:S02]  /*1140*/  @!P4 IADD3 R4, P5, R29, c[0x0][0x178], RZ ;  /* 0x00005e001d04ca10 */ /* 0x001fe40007fbe0ff */
[----:B------:R-:W-:Y:S02]  /*1150*/  @!P3 IADD3.X R19, R19, c[0x0][0x17c], RZ, P2, !PT ;  /* 0x00005f001313ba10 */ /* 0x000fe400017fe4ff */
[----:B------:R-:W-:-:S03]  /*1160*/  @!P4 IADD3.X R5, R8, c[0x0][0x17c], RZ, P5, !PT ;  /* 0x00005f000805ca10 */ /* 0x000fc60002ffe4ff */
[----:B------:R0:W5:Y:S01]  /*1170*/  @!P3 LDG.E R47, [R18.64] ;  /* 0x0000000e122fb981 */ /* 0x000162000c1e1900 */
[----:B------:R-:W-:Y:S02]  /*1180*/  MOV R9, RZ ;  /* 0x000000ff00097202 */ /* 0x000fe40000000f00 */
[----:B------:R-:W-:Y:S01]  /*1190*/  MOV R8, RZ ;  /* 0x000000ff00087202 */ /* 0x000fe20000000f00 */
[----:B------:R1:W5:Y:S04]  /*11a0*/  @!P4 LDG.E R48, [R4.64] ;  /* 0x0000000e0430c981 */ /* 0x000368000c1e1900 */
[----:B------:R2:W5:Y:S01]  /*11b0*/  @!P4 LDG.E R9, [R6.64] ;  /* 0x0000000e0609c981 */ /* 0x000562000c1e1900 */
[----:B0-----:R-:W-:Y:S02]  /*11c0*/  MOV R18, UR4 ;  /* 0x0000000400127c02 */ /* 0x001fe40008000f00 */
[----:B------:R-:W-:Y:S01]  /*11d0*/  MOV R19, UR5 ;  /* 0x0000000500137c02 */ /* 0x000fe20008000f00 */
[----:B------:R0:W5:Y:S01]  /*11e0*/  @!P3 LDG.E R8, [R2.64] ;  /* 0x0000000e0208b981 */ /* 0x000162000c1e1900 */
[----:B-1----:R-:W-:-:S04]  /*11f0*/  @!P6 IADD3 R4, P2, R27, c[0x0][0x178], RZ ;  /* 0x00005e001b04ea10 */ /* 0x002fc80007f5e0ff */
[----:B------:R-:W3:Y:S01]  /*1200*/  LDG.E.64 R18, [R18.64] ;  /* 0x0000000e12127981 */ /* 0x000ee2000c1e1b00 */
[----:B------:R-:W-:Y:S02]  /*1210*/  @!P6 IADD3.X R5, R28, c[0x0][0x17c], RZ, P2, !PT ;  /* 0x00005f001c05ea10 */ /* 0x000fe400017fe4ff */
[----:B0-----:R-:W-:-:S03]  /*1220*/  @!P6 IADD3 R2, P4, R27, c[0x0][0x180], RZ ;  /* 0x000060001b02ea10 */ /* 0x001fc60007f9e0ff */
[----:B------:R0:W5:Y:S01]  /*1230*/  @!P6 LDG.E R46, [R4.64] ;  /* 0x0000000e042ee981 */ /* 0x000162000c1e1900 */
[----:B------:R-:W-:Y:S01]  /*1240*/  @!P6 IADD3.X R3, R28, c[0x0][0x184], RZ, P4, !PT ;  /* 0x000061001c03ea10 */ /* 0x000fe200027fe4ff */
[----:B--2---:R-:W-:Y:S01]  /*1250*/  CS2R R6, SRZ ;  /* 0x0000000000067805 */ /* 0x004fe2000001ff00 */
[----:B0-----:R-:W-:-:S05]  /*1260*/  @P1 IADD3 R4, P2, R26, c[0x0][0x180], RZ ;  /* 0x000060001a041a10 */ /* 0x001fca0007f5e0ff */
[----:B------:R0:W5:Y:S01]  /*1270*/  @!P6 LDG.E R7, [R2.64] ;  /* 0x0000000e0207e981 */ /* 0x000162000c1e1900 */
[----:B------:R-:W-:Y:S02]  /*1280*/  @P1 IADD3 R26, P4, R26, c[0x0][0x178], RZ ;  /* 0x00005e001a1a1a10 */ /* 0x000fe40007f9e0ff */
[----:B------:R-:W-:Y:S02]  /*1290*/  SHF.R.S32.HI R84, RZ, 0x1f, R63 ;  /* 0x0000001fff547819 */ /* 0x000fe4000001143f */
[----:B------:R-:W-:Y:S02]  /*12a0*/  @P1 IADD3.X R27, R0, c[0x0][0x17c], RZ, P4, !PT ;  /* 0x00005f00001b1a10 */ /* 0x000fe400027fe4ff */
[----:B------:R-:W-:Y:S02]  /*12b0*/  ISETP.GE.U32.AND P4, PT, R63, c[0x0][0x1e0], PT ;  /* 0x000078003f007a0c */ /* 0x000fe40003f86070 */
[----:B------:R-:W-:Y:S02]  /*12c0*/  @!P0 IADD3 R28, P3, R24, c[0x0][0x180], RZ ;  /* 0x00006000181c8a10 */ /* 0x000fe40007f7e0ff */
[----:B------:R-:W-:-:S02]  /*12d0*/  SHF.R.S32.HI R87, RZ, 0x1f, R65 ;  /* 0x0000001fff577819 */ /* 0x000fc40000011441 */
[----:B------:R-:W-:Y:S02]  /*12e0*/  SHF.R.S32.HI R85, RZ, 0x1f, R64 ;  /* 0x0000001fff557819 */ /* 0x000fe40000011440 */
[----:B------:R-:W-:Y:S02]  /*12f0*/  SHF.R.S32.HI R83, RZ, 0x1f, R62 ;  /* 0x0000001fff537819 */ /* 0x000fe4000001143e */
[----:B------:R-:W-:Y:S01]  /*1300*/  SHF.R.S32.HI R82, RZ, 0x1f, R61 ;  /* 0x0000001fff527819 */ /* 0x000fe2000001143d */
[----:B------:R-:W-:Y:S01]  /*1310*/  CS2R R44, SRZ ;  /* 0x00000000002c7805 */ /* 0x000fe2000001ff00 */
[----:B------:R-:W-:Y:S01]  /*1320*/  ISETP.GE.AND.EX P4, PT, R84, c[0x0][0x1e4], PT, P4 ;  /* 0x0000790054007a0c */ /* 0x000fe20003f86340 */
[----:B------:R1:W5:Y:S01]  /*1330*/  @P1 LDG.E R55, [R26.64] ;  /* 0x0000000e1a371981 */ /* 0x000362000c1e1900 */
[----:B------:R-:W-:Y:S02]  /*1340*/  ISETP.GE.U32.AND P6, PT, R65, c[0x0][0x1e0], PT ;  /* 0x0000780041007a0c */ /* 0x000fe40003fc6070 */
[----:B------:R-:W-:-:S02]  /*1350*/  ISETP.GE.U32.AND P5, PT, R64, c[0x0][0x1e0], PT ;  /* 0x0000780040007a0c */ /* 0x000fc40003fa6070 */
[----:B------:R-:W-:Y:S02]  /*1360*/  @!P0 IADD3.X R29, R25, c[0x0][0x184], RZ, P3, !PT ;  /* 0x00006100191d8a10 */ /* 0x000fe40001ffe4ff */
[----:B------:R-:W-:Y:S02]  /*1370*/  ISETP.GT.U32.OR P4, PT, R17, 0x27f, P4 ;  /* 0x0000027f1100780c */ /* 0x000fe40002784470 */
[----:B------:R-:W-:Y:S01]  /*1380*/  ISETP.GE.U32.AND P3, PT, R62, c[0x0][0x1e0], PT ;  /* 0x000078003e007a0c */ /* 0x000fe20003f66070 */
[----:B------:R2:W5:Y:S01]  /*1390*/  @!P0 LDG.E R6, [R28.64] ;  /* 0x0000000e1c068981 */ /* 0x000562000c1e1900 */
        /* <DEDUP_REMOVED lines=10> */
[----:B------:R-:W-:Y:S01]  /*1440*/  ISETP.GE.U32.AND P2, PT, R61, c[0x0][0x1e0], PT ;  /* 0x000078003d007a0c */ /* 0x000fe20003f46070 */
[----:B------:R-:W-:Y:S01]  /*1450*/  @!P6 IMAD R0, R87, c[0x0][0x1d8], RZ ;  /* 0x000076005700ea24 */ /* 0x000fe200078e02ff */
[----:B------:R-:W-:Y:S01]  /*1460*/  @!P6 MOV R3, R23 ;  /* 0x000000170003e202 */ /* 0x000fe20000000f00 */
[----:B------:R-:W-:Y:S01]  /*1470*/  @!P4 IMAD R41, R63, c[0x0][0x1dc], R2 ;  /* 0x000077003f29ca24 */ /* 0x000fe200078e0202 */
[----:B------:R-:W-:Y:S01]  /*1480*/  ISETP.GE.AND.EX P2, PT, R82, c[0x0][0x1e4], PT, P2 ;  /* 0x0000790052007a0c */ /* 0x000fe20003f46320 */
[----:B------:R0:W5:Y:S01]  /*1490*/  @!P0 LDG.E R45, [R24.64] ;  /* 0x0000000e182d8981 */ /* 0x000162000c1e1900 */
[----:B------:R-:W-:-:S02]  /*14a0*/  @!P6 MOV R2, R20 ;  /* 0x000000140002e202 */ /* 0x000fc40000000f00 */
[----:B------:R-:W-:Y:S01]  /*14b0*/  ISETP.GT.U32.OR P2, PT, R17, 0x27f, P2 ;  /* 0x0000027f1100780c */ /* 0x000fe20001744470 */
[----:B------:R-:W-:Y:S01]  /*14c0*/  @!P5 IMAD R39, R85, c[0x0][0x1d8], RZ ;  /* 0x000076005527da24 */ /* 0x000fe200078e02ff */
[-C--:B------:R-:W-:Y:S02]  /*14d0*/  @!P5 MOV R32, R20.reuse ;  /* 0x000000140020d202 */ /* 0x080fe40000000f00 */
[-C--:B------:R-:W-:Y:S01]  /*14e0*/  @!P5 MOV R33, R23.reuse ;  /* 0x000000170021d202 */ /* 0x080fe20000000f00 */
[----:B------:R-:W-:Y:S01]  /*14f0*/  @!P3 IMAD R31, R83, c[0x0][0x1d8], RZ ;  /* 0x00007600531fba24 */ /* 0x000fe200078e02ff */
[-C--:B------:R-:W-:Y:S01]  /*1500*/  @!P3 MOV R34, R20.reuse ;  /* 0x000000140022b202 */ /* 0x080fe20000000f00 */
[C---:B------:R-:W-:Y:S01]  /*1510*/  @!P6 IMAD R43, R65.reuse, c[0x0][0x1dc], R0 ;  /* 0x00007700412bea24 */ /* 0x040fe200078e0200 */
[----:B------:R-:W-:Y:S01]  /*1520*/  @!P3 MOV R35, R23 ;  /* 0x000000170023b202 */ /* 0x000fe20000000f00 */
[----:B------:R-:W-:Y:S01]  /*1530*/  @!P6 IMAD.WIDE.U32 R2, R65, c[0x0][0x1d8], R2 ;  /* 0x000076004102ea25 */ /* 0x000fe200078e0002 */
[----:B------:R-:W-:-:S02]  /*1540*/  @!P4 MOV R36, R20 ;  /* 0x000000140024c202 */ /* 0x000fc40000000f00 */
        /* <DEDUP_REMOVED lines=18> */
[----:B------:R-:W-:-:S05]  /*1670*/  @!P2 MOV R3, R23 ;  /* 0x000000170003a202 */ /* 0x000fca0000000f00 */
[----:B------:R-:W-:Y:S01]  /*1680*/  @!P2 IMAD.WIDE.U32 R2, R61, c[0x0][0x1d8], R2 ;  /* 0x000076003d02aa25 */ /* 0x000fe200078e0002 */
[----:B--2---:R-:W-:-:S04]  /*1690*/  @!P6 IADD3 R28, P0, R40, c[0x0][0x180], RZ ;  /* 0x00006000281cea10 */ /* 0x004fc80007f1e0ff */
[----:B------:R-:W-:Y:S02]  /*16a0*/  @!P2 IADD3 R31, R3, R31, RZ ;  /* 0x0000001f031fa210 */ /* 0x000fe40007ffe0ff */
[----:B------:R-:W-:Y:S02]  /*16b0*/  @!P5 SHF.L.U32 R38, R32, 0x1, RZ ;  /* 0x000000012026d819 */ /* 0x000fe400000006ff */
[C---:B------:R-:W-:Y:S02]  /*16c0*/  @!P2 SHF.L.U32 R32, R2.reuse, 0x1, RZ ;  /* 0x000000010220a819 */ /* 0x040fe400000006ff */
[----:B------:R-:W-:Y:S02]  /*16d0*/  @!P2 SHF.L.U64.HI R31, R2, 0x1, R31 ;  /* 0x00000001021fa819 */ /* 0x000fe4000001021f */
[----:B------:R-:W-:Y:S02]  /*16e0*/  @!P6 IADD3.X R29, R39, c[0x0][0x184], RZ, P0, !PT ;  /* 0x00006100271dea10 */ /* 0x000fe400007fe4ff */
[----:B------:R-:W-:-:S02]  /*16f0*/  @!P6 IADD3 R2, P0, R40, c[0x0][0x178], RZ ;  /* 0x00005e002802ea10 */ /* 0x000fc40007f1e0ff */
[----:B------:R-:W-:Y:S02]  /*1700*/  MOV R56, RZ ;  /* 0x000000ff00387202 */ /* 0x000fe40000000f00 */
[----:B------:R-:W-:Y:S02]  /*1710*/  @!P6 IADD3.X R3, R39, c[0x0][0x17c], RZ, P0, !PT ;  /* 0x00005f002703ea10 */ /* 0x000fe400007fe4ff */
[----:B0-----:R-:W-:Y:S02]  /*1720*/  @!P5 IADD3 R24, P0, R38, c[0x0][0x180], RZ ;  /* 0x000060002618da10 */ /* 0x001fe40007f1e0ff */
[----:B------:R-:W-:Y:S01]  /*1730*/  @!P4 SHF.L.U32 R33, R36, 0x1, RZ ;  /* 0x000000012421c819 */ /* 0x000fe200000006ff */
[----:B------:R0:W2:Y:S01]  /*1740*/  @P1 LDG.E R56, [R4.64] ;  /* 0x0000000e04381981 */ /* 0x0000a2000c1e1900 */
[----:B------:R-:W-:Y:S02]  /*1750*/  @!P5 IADD3.X R25, R37, c[0x0][0x184], RZ, P0, !PT ;  /* 0x000061002519da10 */ /* 0x000fe400007fe4ff */
[----:B-1----:R-:W-:Y:S01]  /*1760*/  @!P5 IADD3 R26, P0, R38, c[0x0][0x178], RZ ;  /* 0x00005e00261ada10 */ /* 0x002fe20007f1e0ff */
[----:B------:R1:W5:Y:S01]  /*1770*/  @!P6 LDG.E R44, [R2.64] ;  /* 0x0000000e022ce981 */ /* 0x000362000c1e1900 */
[----:B------:R-:W-:-:S02]  /*1780*/  @!P4 SHF.L.U64.HI R36, R36, 0x1, R41 ;  /* 0x000000012424c819 */ /* 0x000fc40000010229 */
[----:B------:R-:W-:Y:S01]  /*1790*/  CS2R R40, SRZ ;  /* 0x0000000000287805 */ /* 0x000fe2000001ff00 */
[----:B------:R-:W-:Y:S01]  /*17a0*/  @!P5 IADD3.X R27, R37, c[0x0][0x17c], RZ, P0, !PT ;  /* 0x00005f00251bda10 */ /* 0x000fe200007fe4ff */
[----:B0-----:R-:W-:-:S04]  /*17b0*/  CS2R R4, SRZ ;  /* 0x0000000000047805 */ /* 0x001fc8000001ff00 */
[----:B------:R0:W5:Y:S04]  /*17c0*/  @!P5 LDG.E R41, [R26.64] ;  /* 0x0000000e1a29d981 */ /* 0x000168000c1e1900 */
[----:B------:R4:W5:Y:S01]  /*17d0*/  @!P5 LDG.E R4, [R24.64] ;  /* 0x0000000e1804d981 */ /* 0x000962000c1e1900 */
[----:B-1----:R-:W-:Y:S01]  /*17e0*/  MOV R3, RZ ;  /* 0x000000ff00037202 */ /* 0x002fe20000000f00 */
[----:B------:R-:W-:Y:S02]  /*17f0*/  CS2R R38, SRZ ;  /* 0x0000000000267805 */ /* 0x000fe4000001ff00 */
[----:B------:R1:W5:Y:S01]  /*1800*/  @!P6 LDG.E R5, [R28.64] ;  /* 0x0000000e1c05e981 */ /* 0x000362000c1e1900 */
[C---:B0-----:R-:W-:Y:S02]  /*1810*/  @!P4 IADD3 R26, P5, R33.reuse, c[0x0][0x178], RZ ;  /* 0x00005e00211aca10 */ /* 0x041fe40007fbe0ff */
[----:B----4-:R-:W-:-:S02]  /*1820*/  @!P4 IADD3 R24, P0, R33, c[0x0][0x180], RZ ;  /* 0x000060002118ca10 */ /* 0x010fc40007f1e0ff */
[C---:B------:R-:W-:Y:S02]  /*1830*/  @!P4 IADD3.X R27, R36.reuse, c[0x0][0x17c], RZ, P5, !PT ;  /* 0x00005f00241bca10 */ /* 0x040fe40002ffe4ff */
[----:B------:R-:W-:-:S03]  /*1840*/  @!P4 IADD3.X R25, R36, c[0x0][0x184], RZ, P0, !PT ;  /* 0x000061002419ca10 */ /* 0x000fc600007fe4ff */
[----:B------:R0:W5:Y:S01]  /*1850*/  @!P4 LDG.E R40, [R26.64] ;  /* 0x0000000e1a28c981 */ /* 0x000162000c1e1900 */
[----:B-1----:R-:W-:-:S03]  /*1860*/  @!P3 IADD3 R28, P6, R0, c[0x0][0x180], RZ ;  /* 0x00006000001cba10 */ /* 0x002fc60007fde0ff */
[----:B------:R1:W5:Y:S01]  /*1870*/  @!P4 LDG.E R3, [R24.64] ;  /* 0x0000000e1803c981 */ /* 0x000362000c1e1900 */
[----:B0-----:R-:W-:Y:S02]  /*1880*/  @!P2 IADD3 R26, P4, R32, c[0x0][0x180], RZ ;  /* 0x00006000201aaa10 */ /* 0x001fe40007f9e0ff */
[----:B-1----:R-:W-:Y:S02]  /*1890*/  @!P3 IADD3 R24, P0, R0, c[0x0][0x178], RZ ;  /* 0x00005e000018ba10 */ /* 0x002fe40007f1e0ff */
[----:B------:R-:W-:Y:S02]  /*18a0*/  MOV R0, RZ ;  /* 0x000000ff00007202 */ /* 0x000fe40000000f00 */
[----:B------:R-:W-:Y:S02]  /*18b0*/  @!P3 IADD3.X R25, R34, c[0x0][0x17c], RZ, P0, !PT ;  /* 0x00005f002219ba10 */ /* 0x000fe400007fe4ff */
[----:B------:R-:W-:-:S03]  /*18c0*/  @!P2 IADD3.X R27, R31, c[0x0][0x184], RZ, P4, !PT ;  /* 0x000061001f1baa10 */ /* 0x000fc600027fe4ff */
[----:B------:R0:W5:Y:S04]  /*18d0*/  @!P3 LDG.E R39, [R24.64] ;  /* 0x0000000e1827b981 */ /* 0x000168000c1e1900 */
[----:B------:R0:W5:Y:S01]  /*18e0*/  @!P2 LDG.E R0, [R26.64] ;  /* 0x0000000e1a00a981 */ /* 0x000162000c1e1900 */
[----:B------:R-:W-:Y:S02]  /*18f0*/  MOV R2, RZ ;  /* 0x000000ff00027202 */ /* 0x000fe40000000f00 */
[----:B------:R-:W-:-:S05]  /*1900*/  @!P3 IADD3.X R29, R34, c[0x0][0x184], RZ, P6, !PT ;  /* 0x00006100221dba10 */ /* 0x000fca00037fe4ff */
[----:B------:R1:W5:Y:S02]  /*1910*/  @!P3 LDG.E R2, [R28.64] ;  /* 0x0000000e1c02b981 */ /* 0x000364000c1e1900 */
[----:B-1----:R-:W-:-:S04]  /*1920*/  @!P2 IADD3 R28, P5, R32, c[0x0][0x178], RZ ;  /* 0x00005e00201caa10 */ /* 0x002fc80007fbe0ff */
[----:B------:R-:W-:Y:S01]  /*1930*/  @!P2 IADD3.X R29, R31, c[0x0][0x17c], RZ, P5, !PT ;  /* 0x00005f001f1daa10 */ /* 0x000fe20002ffe4ff */
[----:B---3--:R-:W1:Y:S01]  /*1940*/  R2UR UR16, R18 ;  /* 0x00000000121073c2 */ /* 0x008e6200000e0000 */
        /* <DEDUP_REMOVED lines=12> */
[----:B------:R-:W-:Y:S01]  /*1a10*/  CS2R R18, SRZ ;  /* 0x0000000000127805 */ /* 0x000fe2000001ff00 */
[----:B------:R-:W-:Y:S01]  /*1a20*/  ISETP.NE.AND P4, PT, RZ, UR13, PT ;  /* 0x0000000dff007c0c */ /* 0x000fe2000bf85270 */
[----:B------:R-:W-:Y:S01]  /*1a30*/  CS2R R36, SRZ ;  /* 0x0000000000247805 */ /* 0x000fe2000001ff00 */
[----:B-1----:R-:W-:Y:S01]  /*1a40*/  @UP0 UMOV UR12, UR4 ;  /* 0x00000004000c0c82 */ /* 0x002fe20008000000 */
[--C-:B--2---:R-:W-:Y:S02]  /*1a50*/  HADD2.F32 R32, -RZ, R56.reuse.H0_H0 ;  /* 0x20000038ff207230 */ /* 0x104fe40000004100 */
[----:B---3--:R-:W-:-:S06]  /*1a60*/  HADD2.F32 R28, -RZ, R56.H1_H1 ;  /* 0x30000038ff1c7230 */ /* 0x008fcc0000004100 */
        /* <DEDUP_REMOVED lines=16> */
.L_x_1641:
[----:B0-----:R-:W-:Y:S05]  /*1b70*/  BSYNC B0 ;  /* 0x0000000000007941 */ /* 0x001fea0003800000 */
.L_x_1640:
[----:B------:R-:W-:Y:S01]  /*1b80*/  FADD.FTZ R24, R32, -UR16 ;  /* 0x8000001020187e21 */ /* 0x000fe20008010000 */
[--C-:B-----5:R-:W-:Y:S01]  /*1b90*/  HADD2.F32 R29, -RZ, R55.reuse.H0_H0 ;  /* 0x20000037ff1d7230 */ /* 0x120fe20000004100 */
[----:B------:R-:W-:Y:S01]  /*1ba0*/  FADD.FTZ R26, R28, -UR16 ;  /* 0x800000101c1a7e21 */ /* 0x000fe20008010000 */
[----:B------:R-:W-:Y:S01]  /*1bb0*/  HADD2.F32 R27, -RZ, R55.H1_H1 ;  /* 0x30000037ff1b7230 */ /* 0x000fe20000004100 */
        /* <DEDUP_REMOVED lines=21> */
.L_x_1642:
[----:B------:R-:W-:Y:S01]  /*1d10*/  FMUL.FTZ R25, R29, R18 ;  /* 0x000000121d197220 */ /* 0x000fe20000410000 */
[----:B------:R-:W-:Y:S01]  /*1d20*/  HADD2.F32 R33, -RZ, R54.H0_H0 ;  /* 0x20000036ff217230 */ /* 0x000fe20000004100 */
[----:B------:R-:W-:Y:S02]  /*1d30*/  FMUL.FTZ R30, R27, R37 ;  /* 0x000000251b1e7220 */ /* 0x000fe40000410000 */
[----:B------:R-:W-:Y:S02]  /*1d40*/  FFMA.FTZ R31, R24, R25, RZ ;  /* 0x00000019181f7223 */ /* 0x000fe400000100ff */
[----:B------:R-:W-:Y:S02]  /*1d50*/  FADD.FTZ R25, RZ, R25 ;  /* 0x00000019ff197221 */ /* 0x000fe40000010000 */
[----:B------:R-:W-:Y:S01]  /*1d60*/  FFMA.FTZ R28, R26, R30, R31 ;  /* 0x0000001e1a1c7223 */ /* 0x000fe2000001001f */
[--C-:B------:R-:W-:Y:S01]  /*1d70*/  HADD2.F32 R31, -RZ, R15.reuse.H1_H1 ;  /* 0x3000000fff1f7230 */ /* 0x100fe20000004100 */
[----:B------:R-:W-:Y:S01]  /*1d80*/  FADD.FTZ R30, R30, R25 ;  /* 0x000000191e1e7221 */ /* 0x000fe20000010000 */
[----:B------:R-:W-:Y:S01]  /*1d90*/  HADD2.F32 R25, -RZ, R15.H0_H0 ;  /* 0x2000000fff197230 */ /* 0x000fe20000004100 */
[----:B------:R-:W-:-:S02]  /*1da0*/  FFMA.FTZ R24, R24, R29, RZ ;  /* 0x0000001d18187223 */ /* 0x000fc400000100ff */
[----:B------:R-:W-:Y:S02]  /*1db0*/  FADD.FTZ R32, R31, -UR16 ;  /* 0x800000101f207e21 */ /* 0x000fe40008010000 */
[----:B------:R-:W-:-:S04]  /*1dc0*/  FADD.FTZ R25, R25, -UR16 ;  /* 0x8000001019197e21 */ /* 0x000fc80008010000 */
        /* <DEDUP_REMOVED lines=22> */
.L_x_1643:
[----:B------:R-:W-:Y:S02]  /*1f30*/  FMUL.FTZ R35, R33, R18 ;  /* 0x0000001221237220 */ /* 0x000fe40000410000 */
[----:B------:R-:W-:Y:S02]  /*1f40*/  FFMA.FTZ R26, R26, R27, RZ ;  /* 0x0000001b1a1a7223 */ /* 0x000fe400000100ff */
[----:B------:R-:W-:Y:S02]  /*1f50*/  FFMA.FTZ R28, R31, R35, R28 ;  /* 0x000000231f1c7223 */ /* 0x000fe4000001001c */
[----:B------:R-:W-:Y:S02]  /*1f60*/  FADD.FTZ R35, R30, R35 ;  /* 0x000000231e237221 */ /* 0x000fe40000010000 */
[----:B------:R-:W-:Y:S02]  /*1f70*/  FMUL.FTZ R30, R32, R37 ;  /* 0x00000025201e7220 */ /* 0x000fe40000410000 */
[----:B------:R-:W-:-:S02]  /*1f80*/  FADD.FTZ R27, RZ, R27 ;  /* 0x0000001bff1b7221 */ /* 0x000fc40000010000 */
[C---:B------:R-:W-:Y:S02]  /*1f90*/  FFMA.FTZ R26, R25.reuse, R32, R26 ;  /* 0x00000020191a7223 */ /* 0x040fe4000001001a */
[----:B------:R-:W-:Y:S01]  /*1fa0*/  FFMA.FTZ R28, R25, R30, R28 ;  /* 0x0000001e191c7223 */ /* 0x000fe2000001001c */
[--C-:B------:R-:W-:Y:S01]  /*1fb0*/  HADD2.F32 R25, -RZ, R14.reuse.H0_H0 ;  /* 0x2000000eff197230 */ /* 0x100fe20000004100 */
[----:B------:R-:W-:Y:S01]  /*1fc0*/  FADD.FTZ R32, R27, R32 ;  /* 0x000000201b207221 */ /* 0x000fe20000010000 */
[----:B------:R-:W-:Y:S01]  /*1fd0*/  HADD2.F32 R27, -RZ, R14.H1_H1 ;  /* 0x3000000eff1b7230 */ /* 0x000fe20000004100 */
[----:B------:R-:W-:Y:S02]  /*1fe0*/  FADD.FTZ R34, RZ, R29 ;  /* 0x0000001dff227221 */ /* 0x000fe40000010000 */
[----:B------:R-:W-:Y:S02]  /*1ff0*/  FADD.FTZ R25, R25, -UR16 ;  /* 0x8000001019197e21 */ /* 0x000fe40008010000 */
[----:B------:R-:W-:-:S02]  /*2000*/  FADD.FTZ R27, R27, -UR16 ;  /* 0x800000101b1b7e21 */ /* 0x000fc40008010000 */
[----:B------:R-:W-:Y:S02]  /*2010*/  FFMA.FTZ R24, R31, R33, R24 ;  /* 0x000000211f187223 */ /* 0x000fe40000010018 */
[----:B------:R-:W-:Y:S02]  /*2020*/  FMUL.FTZ R31, R25, UR12 ;  /* 0x0000000c191f7c20 */ /* 0x000fe40008410000 */
[----:B------:R-:W-:Y:S01]  /*2030*/  FADD.FTZ R29, R34, R33 ;  /* 0x00000021221d7221 */ /* 0x000fe20000010000 */
[--C-:B------:R-:W-:Y:S01]  /*2040*/  HADD2.F32 R33, -RZ, R53.reuse.H0_H0 ;  /* 0x20000035ff217230 */ /* 0x100fe20000004100 */
[----:B------:R-:W-:Y:S01]  /*2050*/  FMUL.FTZ R25, R27, UR12 ;  /* 0x0000000c1b197c20 */ /* 0x000fe20008410000 */
[----:B------:R-:W-:Y:S01]  /*2060*/  HADD2.F32 R27, -RZ, R53.H1_H1 ;  /* 0x30000035ff1b7230 */ /* 0x000fe20000004100 */
[----:B------:R-:W-:Y:S01]  /*2070*/  FADD.FTZ R30, R30, R35 ;  /* 0x000000231e1e7221 */ /* 0x000fe20000010000 */
        /* <DEDUP_REMOVED lines=19> */
.L_x_1644:
[----:B------:R-:W-:Y:S02]  /*21b0*/  FMUL.FTZ R35, R33, R18 ;  /* 0x0000001221237220 */ /* 0x000fe40000410000 */
[----:B------:R-:W-:Y:S02]  /*21c0*/  FFMA.FTZ R26, R25, R27, R26 ;  /* 0x0000001b191a7223 */ /* 0x000fe4000001001a */
[----:B------:R-:W-:Y:S02]  /*21d0*/  FFMA.FTZ R28, R31, R35, R28 ;  /* 0x000000231f1c7223 */ /* 0x000fe4000001001c */
[----:B------:R-:W-:Y:S02]  /*21e0*/  FADD.FTZ R35, R30, R35 ;  /* 0x000000231e237221 */ /* 0x000fe40000010000 */
[----:B------:R-:W-:Y:S02]  /*21f0*/  FMUL.FTZ R30, R27, R37 ;  /* 0x000000251b1e7220 */ /* 0x000fe40000410000 */
[----:B------:R-:W-:Y:S01]  /*2200*/  FADD.FTZ R32, R32, R27 ;  /* 0x0000001b20207221 */ /* 0x000fe20000010000 */
[--C-:B------:R-:W-:Y:S01]  /*2210*/  HADD2.F32 R27, -RZ, R13.reuse.H1_H1 ;  /* 0x3000000dff1b7230 */ /* 0x100fe20000004100 */
[----:B------:R-:W-:Y:S01]  /*2220*/  FFMA.FTZ R28, R25, R30, R28 ;  /* 0x0000001e191c7223 */ /* 0x000fe2000001001c */
[----:B------:R-:W-:Y:S01]  /*2230*/  HADD2.F32 R25, -RZ, R13.H0_H0 ;  /* 0x2000000dff197230 */ /* 0x000fe20000004100 */
[----:B------:R-:W-:-:S02]  /*2240*/  FFMA.FTZ R24, R31, R33, R24 ;  /* 0x000000211f187223 */ /* 0x000fc40000010018 */
[----:B------:R-:W-:Y:S02]  /*2250*/  FADD.FTZ R27, R27, -UR16 ;  /* 0x800000101b1b7e21 */ /* 0x000fe40008010000 */
[----:B------:R-:W-:Y:S02]  /*2260*/  FADD.FTZ R25, R25, -UR16 ;  /* 0x8000001019197e21 */ /* 0x000fe40008010000 */
[----:B------:R-:W-:Y:S01]  /*2270*/  FADD.FTZ R29, R29, R33 ;  /* 0x000000211d1d7221 */ /* 0x000fe20000010000 */
[--C-:B------:R-:W-:Y:S01]  /*2280*/  HADD2.F32 R33, -RZ, R52.reuse.H0_H0 ;  /* 0x20000034ff217230 */ /* 0x100fe20000004100 */
[----:B------:R-:W-:Y:S02]  /*2290*/  FMUL.FTZ R31, R25, UR12 ;  /* 0x0000000c191f7c20 */ /* 0x000fe40008410000 */
        /* <DEDUP_REMOVED lines=22> */
.L_x_1645:
        /* <DEDUP_REMOVED lines=37> */
.L_x_1646:
        /* <DEDUP_REMOVED lines=37> */
.L_x_1647:
        /* <DEDUP_REMOVED lines=37> */
.L_x_1648:
        /* <DEDUP_REMOVED lines=37> */
.L_x_1649:
        /* <DEDUP_REMOVED lines=37> */
.L_x_1650:
        /* <DEDUP_REMOVED lines=37> */
.L_x_1651:
        /* <DEDUP_REMOVED lines=37> */
.L_x_1652:
        /* <DEDUP_REMOVED lines=37> */
.L_x_1653:
        /* <DEDUP_REMOVED lines=37> */
.L_x_1654:
        /* <DEDUP_REMOVED lines=37> */
.L_x_1655:
[----:B------:R-:W-:Y:S02]  /*3b20*/  FMUL.FTZ R35, R33, R18 ;  /* 0x0000001221237220 */ /* 0x000fe40000410000 */
[----:B------:R-:W-:Y:S02]  /*3b30*/  FADD.FTZ R29, R29, R33 ;  /* 0x000000211d1d7221 */ /* 0x000fe40000010000 */
[C---:B------:R-:W-:Y:S02]  /*3b40*/  FFMA.FTZ R24, R31.reuse, R33, R24 ;  /* 0x000000211f187223 */ /* 0x040fe40000010018 */
[----:B------:R-:W-:Y:S02]  /*3b50*/  FFMA.FTZ R28, R31, R35, R28 ;  /* 0x000000231f1c7223 */ /* 0x000fe4000001001c */
[----:B------:R-:W-:Y:S02]  /*3b60*/  FMUL.FTZ R33, R27, R37 ;  /* 0x000000251b217220 */ /* 0x000fe40000410000 */
[----:B------:R-:W-:Y:S01]  /*3b70*/  FADD.FTZ R31, R32, R27 ;  /* 0x0000001b201f7221 */ /* 0x000fe20000010000 */
[----:B------:R-:W-:Y:S01]  /*3b80*/  HADD2.F32 R32, -RZ, R39.H1_H1 ;  /* 0x30000027ff207230 */ /* 0x000fe20000004100 */
[----:B------:R-:W-:-:S02]  /*3b90*/  FFMA.FTZ R26, R25, R27, R26 ;  /* 0x0000001b191a7223 */ /* 0x000fc4000001001a */
[----:B------:R-:W-:Y:S01]  /*3ba0*/  FFMA.FTZ R27, R25, R33, R28 ;  /* 0x00000021191b7223 */ /* 0x000fe2000001001c */
[--C-:B------:R-:W-:Y:S01]  /*3bb0*/  HADD2.F32 R25, -RZ, R2.reuse.H0_H0 ;  /* 0x20000002ff197230 */ /* 0x100fe20000004100 */
[----:B------:R-:W-:Y:S01]  /*3bc0*/  FADD.FTZ R30, R30, R35 ;  /* 0x000000231e1e7221 */ /* 0x000fe20000010000 */
[----:B------:R-:W-:Y:S02]  /*3bd0*/  HADD2.F32 R28, -RZ, R2.H1_H1 ;  /* 0x30000002ff1c7230 */ /* 0x000fe40000004100 */
[----:B------:R-:W-:Y:S01]  /*3be0*/  HADD2.F32 R35, -RZ, R39.H0_H0 ;  /* 0x20000027ff237230 */ /* 0x000fe20000004100 */
[----:B------:R-:W-:Y:S02]  /*3bf0*/  FADD.FTZ R25, R25, -UR16 ;  /* 0x8000001019197e21 */ /* 0x000fe40008010000 */
[----:B------:R-:W-:Y:S02]  /*3c00*/  FADD.FTZ R28, R28, -UR16 ;  /* 0x800000101c1c7e21 */ /* 0x000fe40008010000 */
[----:B------:R-:W-:-:S02]  /*3c10*/  FMUL.FTZ R34, R25, UR12 ;  /* 0x0000000c19227c20 */ /* 0x000fc40008410000 */
[----:B------:R-:W-:Y:S02]  /*3c20*/  FADD.FTZ R33, R33, R30 ;  /* 0x0000001e21217221 */ /* 0x000fe40000010000 */
        /* <DEDUP_REMOVED lines=20> */
.L_x_1656:
[----:B------:R-:W-:Y:S02]  /*3d70*/  FMUL.FTZ R42, R35, R18 ;  /* 0x00000012232a7220 */ /* 0x000fe40000410000 */
[C---:B------:R-:W-:Y:S02]  /*3d80*/  FFMA.FTZ R28, R34.reuse, R35, R24 ;  /* 0x00000023221c7223 */ /* 0x040fe40000010018 */
[----:B------:R-:W-:Y:S02]  /*3d90*/  FFMA.FTZ R24, R34, R42, R27 ;  /* 0x0000002a22187223 */ /* 0x000fe4000001001b */
[----:B------:R-:W-:Y:S02]  /*3da0*/  FMUL.FTZ R27, R32, R37 ;  /* 0x00000025201b7220 */ /* 0x000fe40000410000 */
[----:B------:R-:W-:Y:S02]  /*3db0*/  FADD.FTZ R42, R33, R42 ;  /* 0x0000002a212a7221 */ /* 0x000fe40000010000 */
[----:B------:R-:W-:-:S02]  /*3dc0*/  FADD.FTZ R30, R29, R35 ;  /* 0x000000231d1e7221 */ /* 0x000fc40000010000 */
[C---:B------:R-:W-:Y:S01]  /*3dd0*/  FFMA.FTZ R29, R25.reuse, R32, R26 ;  /* 0x00000020191d7223 */ /* 0x040fe2000001001a */
[--C-:B------:R-:W-:Y:S01]  /*3de0*/  HADD2.F32 R26, -RZ, R0.reuse.H0_H0 ;  /* 0x20000000ff1a7230 */ /* 0x100fe20000004100 */
[----:B------:R-:W-:Y:S02]  /*3df0*/  FFMA.FTZ R24, R25, R27, R24 ;  /* 0x0000001b19187223 */ /* 0x000fe40000010018 */
[----:B------:R-:W-:Y:S01]  /*3e00*/  FADD.FTZ R25, R27, R42 ;  /* 0x0000002a1b197221 */ /* 0x000fe20000010000 */
[----:B------:R-:W-:Y:S01]  /*3e10*/  HADD2.F32 R27, -RZ, R0.H1_H1 ;  /* 0x30000000ff1b7230 */ /* 0x000fe20000004100 */
[----:B------:R-:W-:Y:S02]  /*3e20*/  FADD.FTZ R26, R26, -UR16 ;  /* 0x800000101a1a7e21 */ /* 0x000fe40008010000 */
[----:B------:R-:W-:Y:S02]  /*3e30*/  FADD.FTZ R31, R31, R32 ;  /* 0x000000201f1f7221 */ /* 0x000fe40000010000 */
[----:B------:R-:W-:-:S02]  /*3e40*/  FADD.FTZ R27, R27, -UR16 ;  /* 0x800000101b1b7e21 */ /* 0x000fc40008010000 */
[----:B------:R-:W-:Y:S01]  /*3e50*/  FMUL.FTZ R33, R26, UR12 ;  /* 0x0000000c1a217c20 */ /* 0x000fe20008410000 */
[--C-:B------:R-:W-:Y:S01]  /*3e60*/  HADD2.F32 R26, -RZ, R38.reuse.H1_H1 ;  /* 0x30000026ff1a7230 */ /* 0x100fe20000004100 */
[----:B------:R-:W-:Y:S01]  /*3e70*/  FMUL.FTZ R32, R27, UR12 ;  /* 0x0000000c1b207c20 */ /* 0x000fe20008410000 */
[----:B------:R-:W-:Y:S01]  /*3e80*/  HADD2.F32 R27, -RZ, R38.H0_H0 ;  /* 0x20000026ff1b7230 */ /* 0x000fe20000004100 */
        /* <DEDUP_REMOVED lines=19> */
.L_x_1657:
        /* <DEDUP_REMOVED lines=94> */
.L_x_1659:
[----:B------:R-:W-:Y:S05]  /*45a0*/  BSYNC B0 ;  /* 0x0000000000007941 */ /* 0x000fea0003800000 */
.L_x_1658:
        /* <DEDUP_REMOVED lines=39> */
.L_x_1661:
[----:B------:R-:W-:Y:S05]  /*4820*/  BSYNC B0 ;  /* 0x0000000000007941 */ /* 0x000fea0003800000 */
.L_x_1660:
        /* <DEDUP_REMOVED lines=19> */
.L_x_1663:
[----:B------:R-:W-:Y:S05]  /*4960*/  BSYNC B0 ;  /* 0x0000000000007941 */ /* 0x000fea0003800000 */
.L_x_1662:
        /* <DEDUP_REMOVED lines=28> */
.L_x_1666:
[----:B------:R-:W2:Y:S01]  /*4b30*/  LDG.E.STRONG.GPU R28, [R24.64] ;  /* 0x0000000e181c7981 */ /* 0x000ea2000c1ef900 */
[----:B------:R-:W-:Y:S01]  /*4b40*/  YIELD ;  /* 0x0000000000007946 */ /* 0x000fe20003800000 */
[----:B--2---:R-:W-:Y:S01]  /*4b50*/  ISETP.NE.AND P0, PT, R28, R31, PT ;  /* 0x0000001f1c00720c */ /* 0x004fe20003f05270 */
[----:B------:R-:W-:-:S12]  /*4b60*/  CCTL.IVALL ;  /* 0x00000000ff00798f */ /* 0x000fd80002000000 */
[----:B------:R-:W-:Y:S05]  /*4b70*/  @P0 BRA `(.L_x_1666) ;  /* 0xffffffb000000947 */ /* 0x000fea000383ffff */
.L_x_1665:
        /* <DEDUP_REMOVED lines=20> */
.L_x_1670:
        /* <DEDUP_REMOVED lines=115> */
.L_x_1669:
        /* <DEDUP_REMOVED lines=61> */
.L_x_1671:
[----:B------:R-:W-:-:S13]  /*57c0*/  ISETP.NE.OR P0, PT, R25, RZ, P0 ;  /* 0x000000ff1900720c */ /* 0x000fda0000705670 */
[----:B------:R-:W-:Y:S05]  /*57d0*/  @!P0 BRA `(.L_x_1667) ;  /* 0x000001f000008947 */ /* 0x000fea0003800000 */
.L_x_1668:
        /* <DEDUP_REMOVED lines=31> */
.L_x_1667:
        /* <DEDUP_REMOVED lines=12> */
.L_x_1673:
[----:B------:R-:W-:Y:S05]  /*5a90*/  BSYNC B0 ;  /* 0x0000000000007941 */ /* 0x000fea0003800000 */
.L_x_1672:
        /* <DEDUP_REMOVED lines=16> */
.L_x_1664:
        /* <DEDUP_REMOVED lines=8> */
[----:B------:R-:W-:Y:S01]  /*5c20*/  HADD2.F32 R15, -RZ, R15.H1_H1 ;  /* 0x3000000fff0f7230 */ /* 0x000fe20000004100 */
[----:B------:R-:W-:Y:S01]  /*5c30*/  ISETP.GE.AND.EX P0, PT, R76, c[0x0][0x1e4], PT, P0 ;  /* 0x000079004c007a0c */ /* 0x000fe20003f06300 */
[----:B------:R-:W-:Y:S01]  /*5c40*/  FMUL.FTZ R31, R26, UR12 ;  /* 0x0000000c1a1f7c20 */ /* 0x000fe20008410000 */
        /* <DEDUP_REMOVED lines=8> */
[----:B-1----:R-:W-:-:S04]  /*5cd0*/  FADD.FTZ R27, R56, -UR16 ;  /* 0x80000010381b7e21 */ /* 0x002fc80008010000 */
        /* <DEDUP_REMOVED lines=8> */
[----:B01----:R-:W-:-:S07]  /*5d60*/  FADD.FTZ R42, R35, 1 ;  /* 0x3f800000232a7421 */ /* 0x003fce0000010000 */
[----:B------:R-:W0:Y:S01]  /*5d70*/  MUFU.RCP R43, R42 ;  /* 0x0000002a002b7308 */ /* 0x000e220000001000 */
[----:B---3--:R-:W-:-:S07]  /*5d80*/  FADD.FTZ R33, R32, 1 ;  /* 0x3f80000020217421 */ /* 0x008fce0000010000 */
        /* <DEDUP_REMOVED lines=9> */
.L_x_1674:
[----:B------:R-:W-:Y:S01]  /*5e20*/  BSSY B0, `(.L_x_1675) ;  /* 0x0000012000007945 */ /* 0x000fe20003800000 */
[----:B------:R-:W-:Y:S05]  /*5e30*/  @!P1 BRA `(.L_x_1676) ;  /* 0x0000010000009947 */ /* 0x000fea0003800000 */
[--C-:B--2---:R-:W-:Y:S02]  /*5e40*/  FFMA.FTZ R31, R31, UR4, R28.reuse ;  /* 0x000000041f1f7c23 */ /* 0x104fe4000801001c */
[----:B------:R-:W-:-:S02]  /*5e50*/  FFMA.FTZ R27, R27, UR4, R28 ;  /* 0x000000041b1b7c23 */ /* 0x000fc4000801001c */
[----:B------:R-:W-:Y:S01]  /*5e60*/  FFMA.FTZ R31, R25, R18, -R31 ;  /* 0x00000012191f7223 */ /* 0x000fe2000001081f */
[----:B------:R-:W-:Y:S01]  /*5e70*/  MOV R25, R23 ;  /* 0x0000001700197202 */ /* 0x000fe20000000f00 */
[----:B------:R-:W-:Y:S01]  /*5e80*/  FFMA.FTZ R27, R24, R37, -R27 ;  /* 0x00000025181b7223 */ /* 0x000fe2000001081b */
[----:B------:R-:W-:Y:S01]  /*5e90*/  MOV R24, R20 ;  /* 0x0000001400187202 */ /* 0x000fe20000000f00 */
[----:B------:R-:W-:Y:S02]  /*5ea0*/  IMAD R33, R93, c[0x0][0x1d8], RZ ;  /* 0x000076005d217a24 */ /* 0x000fe400078e02ff */
[----:B------:R-:W-:Y:S02]  /*5eb0*/  FMUL.FTZ R31, R31, UR12 ;  /* 0x0000000c1f1f7c20 */ /* 0x000fe40008410000 */
        /* <DEDUP_REMOVED lines=8> */
.L_x_1676:
[----:B------:R-:W-:Y:S05]  /*5f40*/  BSYNC B0 ;  /* 0x0000000000007941 */ /* 0x000fea0003800000 */
.L_x_1675:
[----:B-1----:R-:W-:Y:S01]  /*5f50*/  FADD.FTZ R25, R29, -UR16 ;  /* 0x800000101d197e21 */ /* 0x002fe20008010000 */
[--C-:B------:R-:W-:Y:S01]  /*5f60*/  HADD2.F32 R27, -RZ, R54.reuse.H0_H0 ;  /* 0x20000036ff1b7230 */ /* 0x100fe20000004100 */
        /* <DEDUP_REMOVED lines=23> */
.L_x_1677:
        /* <DEDUP_REMOVED lines=18> */
.L_x_1679:
[----:B------:R-:W-:Y:S05]  /*6200*/  BSYNC B0 ;  /* 0x0000000000007941 */ /* 0x000fea0003800000 */
.L_x_1678:
        /* <DEDUP_REMOVED lines=35> */
.L_x_1680:
        /* <DEDUP_REMOVED lines=18> */
.L_x_1682:
[----:B------:R-:W-:Y:S05]  /*6560*/  BSYNC B0 ;  /* 0x0000000000007941 */ /* 0x000fea0003800000 */
.L_x_1681:
        /* <DEDUP_REMOVED lines=25> */
.L_x_1683:
        /* <DEDUP_REMOVED lines=18> */
.L_x_1685:
[----:B------:R-:W-:Y:S05]  /*6820*/  BSYNC B0 ;  /* 0x0000000000007941 */ /* 0x000fea0003800000 */
.L_x_1684:
        /* <DEDUP_REMOVED lines=35> */
.L_x_1686:
        /* <DEDUP_REMOVED lines=18> */
.L_x_1688:
[----:B------:R-:W-:Y:S05]  /*6b80*/  BSYNC B0 ;  /* 0x0000000000007941 */ /* 0x000fea0003800000 */
.L_x_1687:
        /* <DEDUP_REMOVED lines=25> */
.L_x_1689:
        /* <DEDUP_REMOVED lines=18> */
.L_x_1691:
[----:B------:R-:W-:Y:S05]  /*6e40*/  BSYNC B0 ;  /* 0x0000000000007941 */ /* 0x000fea0003800000 */
.L_x_1690:
        /* <DEDUP_REMOVED lines=35> */
.L_x_1692:
        /* <DEDUP_REMOVED lines=18> */
.L_x_1694:
[----:B------:R-:W-:Y:S05]  /*71a0*/  BSYNC B0 ;  /* 0x0000000000007941 */ /* 0x000fea0003800000 */
.L_x_1693:
        /* <DEDUP_REMOVED lines=25> */
.L_x_1695:
        /* <DEDUP_REMOVED lines=18> */
.L_x_1697:
[----:B------:R-:W-:Y:S05]  /*7460*/  BSYNC B0 ;  /* 0x0000000000007941 */ /* 0x000fea0003800000 */
.L_x_1696:
        /* <DEDUP_REMOVED lines=35> */
.L_x_1698:
        /* <DEDUP_REMOVED lines=18> */
.L_x_1700:
[----:B------:R-:W-:Y:S05]  /*77c0*/  BSYNC B0 ;  /* 0x0000000000007941 */ /* 0x000fea0003800000 */
.L_x_1699:
        /* <DEDUP_REMOVED lines=25> */
.L_x_1701:
        /* <DEDUP_REMOVED lines=18> */
.L_x_1703:
[----:B------:R-:W-:Y:S05]  /*7a80*/  BSYNC B0 ;  /* 0x0000000000007941 */ /* 0x000fea0003800000 */
.L_x_1702:
        /* <DEDUP_REMOVED lines=35> */
.L_x_1704:
        /* <DEDUP_REMOVED lines=18> */
.L_x_1706:
[----:B------:R-:W-:Y:S05]  /*7de0*/  BSYNC B0 ;  /* 0x0000000000007941 */ /* 0x000fea0003800000 */
.L_x_1705:
        /* <DEDUP_REMOVED lines=25> */
.L_x_1707:
        /* <DEDUP_REMOVED lines=18> */
.L_x_1709:
[----:B------:R-:W-:Y:S05]  /*80a0*/  BSYNC B0 ;  /* 0x0000000000007941 */ /* 0x000fea0003800000 */
.L_x_1708:
        /* <DEDUP_REMOVED lines=35> */
.L_x_1710:
        /* <DEDUP_REMOVED lines=18> */
.L_x_1712:
[----:B------:R-:W-:Y:S05]  /*8400*/  BSYNC B0 ;  /* 0x0000000000007941 */ /* 0x000fea0003800000 */
.L_x_1711:
        /* <DEDUP_REMOVED lines=25> */
.L_x_1713:
        /* <DEDUP_REMOVED lines=18> */
.L_x_1715:
[----:B------:R-:W-:Y:S05]  /*86c0*/  BSYNC B0 ;  /* 0x0000000000007941 */ /* 0x000fea0003800000 */
.L_x_1714:
        /* <DEDUP_REMOVED lines=33> */
.L_x_1716:
        /* <DEDUP_REMOVED lines=18> */
.L_x_1718:
[----:B------:R-:W-:Y:S05]  /*8a00*/  BSYNC B0 ;  /* 0x0000000000007941 */ /* 0x000fea0003800000 */
.L_x_1717:
        /* <DEDUP_REMOVED lines=25> */
.L_x_1719:
        /* <DEDUP_REMOVED lines=17> */
.L_x_1721:
[----:B------:R-:W-:Y:S05]  /*8cb0*/  BSYNC B0 ;  /* 0x0000000000007941 */ /* 0x000fea0003800000 */
.L_x_1720:
[----:B--2---:R-:W-:Y:S01]  /*8cc0*/  ULDC UR4, c[0x0][0x10] ;  /* 0x0000040000047ab9 */ /* 0x004fe20000000800 */
[----:B------:R-:W-:Y:S01]  /*8cd0*/  IADD3 R58, R58, 0x1, RZ ;  /* 0x000000013a3a7810 */ /* 0x000fe20007ffe0ff */
[----:B------:R-:W-:-:S04]  /*8ce0*/  UIADD3 UR7, UR7, UR4, URZ ;  /* 0x0000000407077290 */ /* 0x000fc8000fffe03f */
[----:B------:R-:W-:-:S06]  /*8cf0*/  UISETP.GE.AND UP0, UPT, UR7, UR6, UPT ;  /* 0x000000060700728c */ /* 0x000fcc000bf06270 */
[----:B------:R-:W-:-:S13]  /*8d00*/  PLOP3.LUT P0, PT, PT, PT, UP0, 0x80, 0x0 ;  /* 0x000000000000781c */ /* 0x000fda0003f0f008 */
[----:B------:R-:W-:Y:S01]  /*8d10*/  @P0 CALL.REL.NOINC `(.L_x_1639) ;  /* 0x0000001000000944 */ /* 0x000fe20003c00000 */
[----:B------:R-:W-:Y:S05]  /*8d20*/  BRA `(.L_x_1722) ;  /* 0xffff764000007947 */ /* 0x000fea000383ffff */
.L_x_1639:
        /* <DEDUP_REMOVED lines=18> */
.L_x_1724:
[----:B------:R-:W-:Y:S05]  /*8e50*/  BSYNC B0 ;  /* 0x0000000000007941 */ /* 0x000fea0003800000 */
.L_x_1723:
        /* <DEDUP_REMOVED lines=11> */
.L_x_1726:
[----:B------:R-:W2:Y:S01]  /*8f10*/  LDG.E.STRONG.GPU R5, [R2.64] ;  /* 0x0000000e02057981 */ /* 0x000ea2000c1ef900 */
[----:B------:R-:W-:Y:S01]  /*8f20*/  YIELD ;  /* 0x0000000000007946 */ /* 0x000fe20003800000 */
[----:B--2---:R-:W-:Y:S01]  /*8f30*/  ISETP.NE.AND P0, PT, R5, R0, PT ;  /* 0x000000000500720c */ /* 0x004fe20003f05270 */
[----:B------:R-:W-:-:S12]  /*8f40*/  CCTL.IVALL ;  /* 0x00000000ff00798f */ /* 0x000fd80002000000 */
[----:B------:R-:W-:Y:S05]  /*8f50*/  @P0 BRA `(.L_x_1726) ;  /* 0xffffffb000000947 */ /* 0x000fea000383ffff */
.L_x_1725:
        /* <DEDUP_REMOVED lines=25> */
.L_x_1727:
        /* <DEDUP_REMOVED lines=9> */
[----:B-1----:R1:W2:Y:S04]  /*9180*/  LDG.E R9, [R8.64] ;  /* 0x0000000e08097981 */ /* 0x0022a8000c1e1900 */
        /* <DEDUP_REMOVED lines=8> */
[----:B-1----:R-:W-:-:S04]  /*9210*/  SHF.R.S32.HI R8, RZ, 0x1f, R17 ;  /* 0x0000001fff087819 */ /* 0x002fc80000011411 */
[----:B------:R-:W-:Y:S02]  /*9220*/  ISETP.GT.AND.EX P0, PT, R27, R8, PT, P0 ;  /* 0x000000081b00720c */ /* 0x000fe40003f04300 */
[----:B--2---:R-:W-:Y:S02]  /*9230*/  F2FP.BF16.PACK_AB R15, R9, R0 ;  /* 0x00000000090f723e */ /* 0x004fe400000010ff */
[----:B---3--:R-:W-:-:S03]  /*9240*/  F2FP.BF16.PACK_AB R19, R13, R10 ;  /* 0x0000000a0d13723e */ /* 0x008fc600000010ff */
[----:B------:R1:W-:Y:S04]  /*9250*/  STG.E [R2.64], R15 ;  /* 0x0000000f02007986 */ /* 0x0003e8000c10190e */
[----:B------:R1:W-:Y:S02]  /*9260*/  STG.E [R4.64], R19 ;  /* 0x0000001304007986 */ /* 0x0003e4000c10190e */
[----:B------:R-:W-:Y:S05]  /*9270*/  @P0 BRA `(.L_x_1727) ;  /* 0xfffffe7000000947 */ /* 0x000fea000383ffff */
[----:B------:R-:W-:Y:S05]  /*9280*/  EXIT ;  /* 0x000000000000794d */ /* 0x000fea0003800000 */
.L_x_1728:
        /* <DEDUP_REMOVED lines=15> */
.L_x_5605:


//--------------------- .text._Z35group_norm_nhwc_bwd_one_pass_kernelI11Fp16IOBf16WLi256ELi160ELi640EEv26Group_norm_nhwc_bwd_params --------------------------
	.section	.text._Z35group_norm_nhwc_bwd_one_pass_kernelI11Fp16IOBf16WLi256ELi160ELi640EEv26Group_norm_nhwc_bwd_params,"ax",@progbits
	.sectioninfo	@"SHI_REGISTERS=96"
	.align	128
        .global         _Z35group_norm_nhwc_bwd_one_pass_kernelI11Fp16IOBf16WLi256ELi160ELi640EEv26Group_norm_nhwc_bwd_params
        .type           _Z35group_norm_nhwc_bwd_one_pass_kernelI11Fp16IOBf16WLi256ELi160ELi640EEv26Group_norm_nhwc_bwd_params,@function
        .size           _Z35group_norm_nhwc_bwd_one_pass_kernelI11Fp16IOBf16WLi256ELi160ELi640EEv26Group_norm_nhwc_bwd_params,(.L_x_5606 - _Z35group_norm_nhwc_bwd_one_pass_kernelI11Fp16IOBf16WLi256ELi160ELi640EEv26Group_norm_nhwc_bwd_params)
        .other          _Z35group_norm_nhwc_bwd_one_pass_kernelI11Fp16IOBf16WLi256ELi160ELi640EEv26Group_norm_nhwc_bwd_params,@"STO_CUDA_ENTRY STV_DEFAULT"
_Z35group_norm_nhwc_bwd_one_pass_kernelI11Fp16IOBf16WLi256ELi160ELi640EEv26Group_norm_nhwc_bwd_params:
.text._Z35group_norm_nhwc_bwd_one_pass_kernelI11Fp16IOBf16WLi256ELi160ELi640EEv26Group_norm_nhwc_bwd_params:
        /* <DEDUP_REMOVED lines=74> */
.L_x_1876:
[----:B0-----:R-:W-:Y:S01]  /*04a0*/  IABS R5, c[0x0][0x1f0] ;  /* 0x00007c0000057a13 */ /* 0x001fe20000000000 */
[----:B-1----:R-:W-:Y:S01]  /*04b0*/  UMOV UR6, URZ ;  /* 0x0000003f00067c82 */ /* 0x002fe20008000000 */
[----:B------:R-:W-:Y:S01]  /*04c0*/  IABS R6, UR9 ;  /* 0x0000000900067c13 */ /* 0x000fe20008000000 */
[----:B------:R-:W-:Y:S01]  /*04d0*/  UISETP.GE.AND UP1, UPT, UR9, URZ, UPT ;  /* 0x0000003f0900728c */ /* 0x000fe2000bf26270 */
[----:B------:R-:W0:Y:S01]  /*04e0*/  R2UR UR16, R5 ;  /* 0x00000000051073c2 */ /* 0x000e2200000e0000 */
[C---:B------:R-:W-:Y:S01]  /*04f0*/  IADD3 R8, R2.reuse, 0x8, RZ ;  /* 0x0000000802087810 */ /* 0x040fe20007ffe0ff */
[----:B------:R-:W-:Y:S01]  /*0500*/  CS2R R50, SRZ ;  /* 0x0000000000327805 */ /* 0x000fe2000001ff00 */
        /* <DEDUP_REMOVED lines=244> */
[----:B-1----:R-:W-:Y:S02]  /*1450*/  @!P3 IADD3 R6, P4, R12, c[0x0][0x178], RZ ;  /* 0x00005e000c06ba10 */ /* 0x002fe40007f9e0ff */
        /* <DEDUP_REMOVED lines=43> */
[-C--:B0-----:R-:W-:Y:S02]  /*1710*/  @!P3 MOV R8, R20.reuse ;  /* 0x000000140008b202 */ /* 0x081fe40000000f00 */
        /* <DEDUP_REMOVED lines=12> */
[----:B-1----:R-:W-:Y:S01]  /*17e0*/  @!P6 MOV R4, R20 ;  /* 0x000000140004e202 */ /* 0x002fe20000000f00 */
        /* <DEDUP_REMOVED lines=15> */
[----:B0-----:R-:W-:Y:S01]  /*18e0*/  @!P2 IMAD R6, R24, c[0x0][0x1dc], R8 ;  /* 0x000077001806aa24 */ /* 0x001fe200078e0208 */
        /* <DEDUP_REMOVED lines=37> */
[----:B------:R-:W-:Y:S01]  /*1b40*/  SHF.R.S32.HI R32, RZ, 0x1f, R29 ;  /* 0x0000001fff207819 */ /* 0x000fe2000001141d */
[----:B------:R2:W5:Y:S01]  /*1b50*/  @!P6 LDG.E R36, [R8.64] ;  /* 0x000000120824e981 */ /* 0x000562000c1e1900 */
[----:B------:R-:W-:Y:S02]  /*1b60*/  ISETP.GE.U32.AND P4, PT, R28, c[0x0][0x1e0], PT ;  /* 0x000078001c007a0c */ /* 0x000fe40003f86070 */
[----:B------:R-:W-:Y:S02]  /*1b70*/  SHF.R.S32.HI R31, RZ, 0x1f, R28 ;  /* 0x0000001fff1f7819 */ /* 0x000fe4000001141c */
[----:B------:R-:W-:Y:S02]  /*1b80*/  ISETP.GE.U32.AND P3, PT, R27, c[0x0][0x1e0], PT ;  /* 0x000078001b007a0c */ /* 0x000fe40003f66070 */
[----:B------:R-:W-:Y:S02]  /*1b90*/  SHF.R.S32.HI R30, RZ, 0x1f, R27 ;  /* 0x0000001fff1e7819 */ /* 0x000fe4000001141b */
[----:B------:R-:W-:-:S02]  /*1ba0*/  ISETP.GE.AND.EX P5, PT, R32, c[0x0][0x1e4], PT, P5 ;  /* 0x0000790020007a0c */ /* 0x000fc40003fa6350 */
[----:B------:R-:W-:Y:S02]  /*1bb0*/  ISETP.GE.AND.EX P4, PT, R31, c[0x0][0x1e4], PT, P4 ;  /* 0x000079001f007a0c */ /* 0x000fe40003f86340 */
[----:B-1----:R-:W-:Y:S02]  /*1bc0*/  @!P6 IADD3 R4, P0, R14, c[0x0][0x178], RZ ;  /* 0x00005e000e04ea10 */ /* 0x002fe40007f1e0ff */
[----:B------:R-:W-:Y:S02]  /*1bd0*/  ISETP.GE.AND.EX P3, PT, R30, c[0x0][0x1e4], PT, P3 ;  /* 0x000079001e007a0c */ /* 0x000fe40003f66330 */
[C---:B------:R-:W-:Y:S02]  /*1be0*/  ISETP.GT.U32.OR P5, PT, R3.reuse, 0x27f, P5 ;  /* 0x0000027f0300780c */ /* 0x040fe40002fa4470 */
[----:B------:R-:W-:Y:S02]  /*1bf0*/  ISETP.GT.U32.OR P4, PT, R3, 0x27f, P4 ;  /* 0x0000027f0300780c */ /* 0x000fe40002784470 */
[----:B------:R-:W-:-:S02]  /*1c00*/  @!P6 IADD3.X R5, R15, c[0x0][0x17c], RZ, P0, !PT ;  /* 0x00005f000f05ea10 */ /* 0x000fc400007fe4ff */
[----:B------:R-:W-:-:S03]  /*1c10*/  ISETP.GT.U32.OR P3, PT, R3, 0x27f, P3 ;  /* 0x0000027f0300780c */ /* 0x000fc60001f64470 */
[----:B------:R1:W5:Y:S01]  /*1c20*/  @!P6 LDG.E R82, [R4.64] ;  /* 0x000000120452e981 */ /* 0x000362000c1e1900 */
[C---:B0-----:R-:W-:Y:S02]  /*1c30*/  @!P2 IADD3 R6, P6, R11.reuse, c[0x0][0x178], RZ ;  /* 0x00005e000b06aa10 */ /* 0x041fe40007fde0ff */
[----:B------:R-:W-:Y:S02]  /*1c40*/  IADD3 R24, R2, 0xa0, RZ ;  /* 0x000000a002187810 */ /* 0x000fe40007ffe0ff */
[----:B------:R-:W-:Y:S02]  /*1c50*/  @!P2 IADD3.X R7, R10, c[0x0][0x17c], RZ, P6, !PT ;  /* 0x00005f000a07aa10 */ /* 0x000fe400037fe4ff */
[----:B-1----:R-:W-:Y:S01]  /*1c60*/  @!P2 IADD3 R4, P0, R11, c[0x0][0x180], RZ ;  /* 0x000060000b04aa10 */ /* 0x002fe20007f1e0ff */
        /* <DEDUP_REMOVED lines=226> */
[----:B------:R-:W-:Y:S02]  /*2a90*/  ISETP.GE.U32.AND P2, PT, R55, c[0x0][0x1e0], PT ;  /* 0x0000780037007a0c */ /* 0x000fe40003f46070 */
[----:B------:R-:W-:Y:S01]  /*2aa0*/  SHF.R.S32.HI R56, RZ, 0x1f, R55 ;  /* 0x0000001fff387819 */ /* 0x000fe20000011437 */
[----:B------:R-:W-:Y:S01]  /*2ab0*/  @!P5 IMAD R52, R39, c[0x0][0x1d8], RZ ;  /* 0x000076002734da24 */ /* 0x000fe200078e02ff */
[-C--:B0-----:R-:W-:Y:S01]  /*2ac0*/  @!P5 MOV R16, R20.reuse ;  /* 0x000000140010d202 */ /* 0x081fe20000000f00 */
[----:B------:R-:W-:Y:S01]  /*2ad0*/  @!P4 IMAD R39, R38, c[0x0][0x1d8], RZ ;  /* 0x000076002627ca24 */ /* 0x000fe200078e02ff */
[-C--:B------:R-:W-:Y:S01]  /*2ae0*/  @!P5 MOV R17, R23.reuse ;  /* 0x000000170011d202 */ /* 0x080fe20000000f00 */
[----:B------:R-:W-:Y:S01]  /*2af0*/  @!P3 IMAD R38, R33, c[0x0][0x1d8], RZ ;  /* 0x000076002126ba24 */ /* 0x000fe200078e02ff */
[----:B------:R-:W-:Y:S01]  /*2b00*/  ISETP.GE.AND.EX P2, PT, R56, c[0x0][0x1e4], PT, P2 ;  /* 0x0000790038007a0c */ /* 0x000fe20003f46320 */
[C---:B------:R-:W-:Y:S01]  /*2b10*/  @!P6 IMAD R53, R32.reuse, c[0x0][0x1dc], R53 ;  /* 0x000077002035ea24 */ /* 0x040fe200078e0235 */
[----:B------:R-:W-:Y:S01]  /*2b20*/  @!P4 MOV R33, R23 ;  /* 0x000000170021c202 */ /* 0x000fe20000000f00 */
[----:B------:R-:W-:Y:S01]  /*2b30*/  @!P6 IMAD.WIDE.U32 R12, R32, c[0x0][0x1d8], R12 ;  /* 0x00007600200cea25 */ /* 0x000fe200078e000c */
[----:B------:R-:W-:-:S02]  /*2b40*/  @!P4 MOV R32, R20 ;  /* 0x000000140020c202 */ /* 0x000fc40000000f00 */
[----:B------:R-:W-:Y:S01]  /*2b50*/  ISETP.GT.U32.OR P2, PT, R3, 0x27f, P2 ;  /* 0x0000027f0300780c */ /* 0x000fe20001744470 */
[C---:B------:R-:W-:Y:S01]  /*2b60*/  @!P5 IMAD R52, R31.reuse, c[0x0][0x1dc], R52 ;  /* 0x000077001f34da24 */ /* 0x040fe200078e0234 */
[----:B------:R-:W-:Y:S01]  /*2b70*/  @!P3 MOV R30, R20 ;  /* 0x00000014001eb202 */ /* 0x000fe20000000f00 */
[----:B------:R-:W-:Y:S01]  /*2b80*/  @!P5 IMAD.WIDE.U32 R16, R31, c[0x0][0x1d8], R16 ;  /* 0x000076001f10da25 */ /* 0x000fe200078e0010 */
[----:B------:R-:W-:Y:S02]  /*2b90*/  @!P3 MOV R31, R23 ;  /* 0x00000017001fb202 */ /* 0x000fe40000000f00 */
        /* <DEDUP_REMOVED lines=18> */
[----:B------:R-:W-:Y:S01]  /*2cc0*/  @!P2 IMAD R33, R55, c[0x0][0x1dc], R33 ;  /* 0x000077003721aa24 */ /* 0x000fe200078e0221 */
[----:B------:R-:W-:Y:S01]  /*2cd0*/  @!P3 IADD3 R38, R31, R38, RZ ;  /* 0x000000261f26b210 */ /* 0x000fe20007ffe0ff */
[----:B------:R0:W5:Y:S01]  /*2ce0*/  @!P0 LDG.E R12, [R28.64] ;  /* 0x000000121c0c8981 */ /* 0x000162000c1e1900 */
[----:B------:R-:W-:-:S03]  /*2cf0*/  @!P2 IMAD.WIDE.U32 R16, R55, c[0x0][0x1d8], R16 ;  /* 0x000076003710aa25 */ /* 0x000fc600078e0010 */
[----:B------:R1:W5:Y:S02]  /*2d00*/  @!P0 LDG.E R59, [R26.64] ;  /* 0x000000121a3b8981 */ /* 0x000364000c1e1900 */
[----:B------:R-:W-:Y:S02]  /*2d10*/  @!P2 IADD3 R33, R17, R33, RZ ;  /* 0x000000211121a210 */ /* 0x000fe40007ffe0ff */
[C---:B------:R-:W-:Y:S01]  /*2d20*/  @!P3 SHF.L.U32 R31, R30.reuse, 0x1, RZ ;  /* 0x000000011e1fb819 */ /* 0x040fe200000006ff */
[----:B------:R3:W4:Y:S01]  /*2d30*/  @P1 LDG.E R58, [R24.64] ;  /* 0x00000012183a1981 */ /* 0x000722000c1e1900 */
[----:B------:R-:W-:Y:S02]  /*2d40*/  @!P3 SHF.L.U64.HI R30, R30, 0x1, R38 ;  /* 0x000000011e1eb819 */ /* 0x000fe40000010226 */
[----:B-1----:R-:W-:Y:S02]  /*2d50*/  @!P6 IADD3 R26, P0, R13, c[0x0][0x180], RZ ;  /* 0x000060000d1aea10 */ /* 0x002fe40007f1e0ff */
[----:B------:R-:W-:-:S02]  /*2d60*/  @!P2 SHF.L.U32 R38, R16, 0x1, RZ ;  /* 0x000000011026a819 */ /* 0x000fc400000006ff */
[----:B------:R-:W-:Y:S02]  /*2d70*/  @!P2 SHF.L.U64.HI R33, R16, 0x1, R33 ;  /* 0x000000011021a819 */ /* 0x000fe40000010221 */
[C---:B------:R-:W-:Y:S02]  /*2d80*/  @!P6 IADD3.X R27, R54.reuse, c[0x0][0x184], RZ, P0, !PT ;  /* 0x00006100361bea10 */ /* 0x040fe400007fe4ff */
[----:B------:R-:W-:Y:S01]  /*2d90*/  @!P6 IADD3 R16, P0, R13, c[0x0][0x178], RZ ;  /* 0x00005e000d10ea10 */ /* 0x000fe20007f1e0ff */
[----:B------:R-:W-:Y:S01]  /*2da0*/  HFMA2.MMA R13, -RZ, RZ, 0, 0 ;  /* 0x00000000ff0d7435 */ /* 0x000fe200000001ff */
[----:B------:R-:W-:Y:S02]  /*2db0*/  CS2R R56, SRZ ;  /* 0x0000000000387805 */ /* 0x000fe4000001ff00 */
[----:B------:R-:W-:Y:S02]  /*2dc0*/  @!P6 IADD3.X R17, R54, c[0x0][0x17c], RZ, P0, !PT ;  /* 0x00005f003611ea10 */ /* 0x000fe400007fe4ff */
[----:B---3--:R-:W-:Y:S01]  /*2dd0*/  @!P5 IADD3 R24, P0, R53, c[0x0][0x180], RZ ;  /* 0x000060003518da10 */ /* 0x008fe20007f1e0ff */
[----:B------:R-:W-:Y:S01]  /*2de0*/  CS2R R54, SRZ ;  /* 0x0000000000367805 */ /* 0x000fe2000001ff00 */
[----:B------:R1:W5:Y:S02]  /*2df0*/  @P1 LDG.E R57, [R14.64] ;  /* 0x000000120e391981 */ /* 0x000364000c1e1900 */
[----:B------:R-:W-:-:S02]  /*2e00*/  @!P5 IADD3.X R25, R52, c[0x0][0x184], RZ, P0, !PT ;  /* 0x000061003419da10 */ /* 0x000fc400007fe4ff */
[----:B------:R3:W5:Y:S04]  /*2e10*/  @!P6 LDG.E R13, [R26.64] ;  /* 0x000000121a0de981 */ /* 0x000768000c1e1900 */
[----:B------:R0:W5:Y:S01]  /*2e20*/  @!P6 LDG.E R56, [R16.64] ;  /* 0x000000121038e981 */ /* 0x000162000c1e1900 */
[----:B-1----:R-:W-:Y:S01]  /*2e30*/  CS2R R14, SRZ ;  /* 0x00000000000e7805 */ /* 0x002fe2000001ff00 */
[----:B---3--:R-:W-:-:S05]  /*2e40*/  @!P5 IADD3 R26, P0, R53, c[0x0][0x178], RZ ;  /* 0x00005e00351ada10 */ /* 0x008fca0007f1e0ff */
[----:B------:R1:W5:Y:S01]  /*2e50*/  @!P5 LDG.E R14, [R24.64] ;  /* 0x00000012180ed981 */ /* 0x000362000c1e1900 */
[----:B------:R-:W-:-:S05]  /*2e60*/  @!P5 IADD3.X R27, R52, c[0x0][0x17c], RZ, P0, !PT ;  /* 0x00005f00341bda10 */ /* 0x000fca00007fe4ff */
[----:B------:R3:W5:Y:S01]  /*2e70*/  @!P5 LDG.E R55, [R26.64] ;  /* 0x000000121a37d981 */ /* 0x000762000c1e1900 */
[C---:B-1----:R-:W-:Y:S02]  /*2e80*/  @!P4 IADD3 R24, P0, R39.reuse, c[0x0][0x180], RZ ;  /* 0x000060002718ca10 */ /* 0x042fe40007f1e0ff */
[----:B---3--:R-:W-:Y:S02]  /*2e90*/  @!P4 IADD3 R26, P5, R39, c[0x0][0x178], RZ ;  /* 0x00005e00271aca10 */ /* 0x008fe40007fbe0ff */
[C---:B------:R-:W-:Y:S02]  /*2ea0*/  @!P4 IADD3.X R25, R32.reuse, c[0x0][0x184], RZ, P0, !PT ;  /* 0x000061002019ca10 */ /* 0x040fe400007fe4ff */
[----:B------:R-:W-:-:S03]  /*2eb0*/  @!P4 IADD3.X R27, R32, c[0x0][0x17c], RZ, P5, !PT ;  /* 0x00005f00201bca10 */ /* 0x000fc60002ffe4ff */
[----:B------:R1:W5:Y:S04]  /*2ec0*/  @!P4 LDG.E R15, [R24.64] ;  /* 0x00000012180fc981 */ /* 0x000368000c1e1900 */
[----:B------:R3:W5:Y:S01]  /*2ed0*/  @!P4 LDG.E R54, [R26.64] ;  /* 0x000000121a36c981 */ /* 0x000762000c1e1900 */
[----:B0-----:R-:W-:Y:S01]  /*2ee0*/  CS2R R16, SRZ ;  /* 0x0000000000107805 */ /* 0x001fe2000001ff00 */
[----:B------:R-:W-:Y:S01]  /*2ef0*/  CS2R R52, SRZ ;  /* 0x0000000000347805 */ /* 0x000fe2000001ff00 */
[----:B-1----:R-:W-:Y:S02]  /*2f00*/  @!P3 IADD3 R24, P0, R31, c[0x0][0x178], RZ ;  /* 0x00005e001f18ba10 */ /* 0x002fe40007f1e0ff */
[----:B---3--:R-:W-:Y:S02]  /*2f10*/  @!P2 IADD3 R26, P4, R38, c[0x0][0x180], RZ ;  /* 0x00006000261aaa10 */ /* 0x008fe40007f9e0ff */
[----:B------:R-:W-:-:S02]  /*2f20*/  @!P3 IADD3.X R25, R30, c[0x0][0x17c], RZ, P0, !PT ;  /* 0x00005f001e19ba10 */ /* 0x000fc400007fe4ff */
[----:B------:R-:W-:-:S03]  /*2f30*/  @!P2 IADD3.X R27, R33, c[0x0][0x184], RZ, P4, !PT ;  /* 0x00006100211baa10 */ /* 0x000fc600027fe4ff */
[----:B------:R0:W5:Y:S04]  /*2f40*/  @!P3 LDG.E R53, [R24.64] ;  /* 0x000000121835b981 */ /* 0x000168000c1e1900 */
[----:B------:R0:W5:Y:S01]  /*2f50*/  @!P2 LDG.E R17, [R26.64] ;  /* 0x000000121a11a981 */ /* 0x000162000c1e1900 */
[----:B------:R-:W-:-:S04]  /*2f60*/  @!P3 IADD3 R28, P6, R31, c[0x0][0x180], RZ ;  /* 0x000060001f1cba10 */ /* 0x000fc80007fde0ff */
[----:B------:R-:W-:-:S05]  /*2f70*/  @!P3 IADD3.X R29, R30, c[0x0][0x184], RZ, P6, !PT ;  /* 0x000061001e1dba10 */ /* 0x000fca00037fe4ff */
[----:B------:R1:W5:Y:S01]  /*2f80*/  @!P3 LDG.E R16, [R28.64] ;  /* 0x000000121c10b981 */ /* 0x000362000c1e1900 */
[----:B--2---:R-:W2:Y:S02]  /*2f90*/  R2UR UR24, R18 ;  /* 0x00000000121873c2 */ /* 0x004ea400000e0000 */
[----:B--2---:R-:W-:-:S05]  /*2fa0*/  MOV R18, UR24 ;  /* 0x0000001800127c02 */ /* 0x004fca0008000f00 */
[----:B------:R-:W-:-:S05]  /*2fb0*/  FFMA.FTZ R18, -R18, UR24, R19 ;  /* 0x0000001812127c23 */ /* 0x000fca0008010113 */
[----:B------:R-:W-:-:S13]  /*2fc0*/  FSETP.GTU.FTZ.AND P0, PT, R18, RZ, PT ;  /* 0x000000ff1200720b */ /* 0x000fda0003f1c000 */
[----:B------:R-:W-:Y:S01]  /*2fd0*/  VOTEU.ANY UP0, P0 ;  /* 0x00000000003f7886 */ /* 0x000fe20000000100 */
[----:B------:R-:W-:-:S13]  /*2fe0*/  PLOP3.LUT P0, PT, PT, PT, UP0, 0x80, 0x0 ;  /* 0x000000000000781c */ /* 0x000fda0003f0f008 */
[----:B------:R-:W-:-:S06]  /*2ff0*/  @P0 FADD.FTZ R18, R18, c[0x0][0x1a0] ;  /* 0x0000680012120621 */ /* 0x000fcc0000010000 */
[----:B------:R-:W2:Y:S02]  /*3000*/  @P0 MUFU.RSQ R18, R18 ;  /* 0x0000001200120308 */ /* 0x000ea40000001400 */
[----:B--2---:R2:W3:Y:S01]  /*3010*/  @P0 R2UR UR5, R18 ;  /* 0x00000000120503c2 */ /* 0x0044e200000e0000 */
[----:B------:R-:W-:Y:S02]  /*3020*/  ISETP.GT.U32.AND P0, PT, R3, 0x27f, PT ;  /* 0x0000027f0300780c */ /* 0x000fe40003f04070 */
[----:B-1----:R-:W-:Y:S01]  /*3030*/  @!P2 IADD3 R28, P5, R38, c[0x0][0x178], RZ ;  /* 0x00005e00261caa10 */ /* 0x002fe20007fbe0ff */
[----:B------:R-:W-:-:S03]  /*3040*/  UMOV UR23, 0x3f800000 ;  /* 0x3f80000000177882 */ /* 0x000fc60000000000 */
[----:B------:R-:W-:Y:S01]  /*3050*/  @!P2 IADD3.X R29, R33, c[0x0][0x17c], RZ, P5, !PT ;  /* 0x00005f00211daa10 */ /* 0x000fe20002ffe4ff */
[----:B------:R-:W-:Y:S01]  /*3060*/  BSSY B0, `(.L_x_1730) ;  /* 0x0000018000007945 */ /* 0x000fe20003800000 */
[----:B------:R-:W-:Y:S01]  /*3070*/  ISETP.NE.AND P4, PT, RZ, UR21, PT ;  /* 0x00000015ff007c0c */ /* 0x000fe2000bf85270 */
[----:B--2---:R-:W-:Y:S01]  /*3080*/  CS2R R18, SRZ ;  /* 0x0000000000127805 */ /* 0x004fe2000001ff00 */
[----:B------:R-:W-:Y:S01]  /*3090*/  CS2R R32, SRZ ;  /* 0x0000000000207805 */ /* 0x000fe2000001ff00 */
[----:B------:R4:W5:Y:S01]  /*30a0*/  @!P2 LDG.E R52, [R28.64] ;  /* 0x000000121c34a981 */ /* 0x000962000c1e1900 */
[----:B---3--:R-:W-:Y:S01]  /*30b0*/  @UP0 UMOV UR23, UR5 ;  /* 0x0000000500170c82 */ /* 0x008fe20008000000 */
[--C-:B----4-:R-:W-:Y:S02]  /*30c0*/  HADD2.F32 R28, -RZ, R58.reuse.H0_H0 ;  /* 0x2000003aff1c7230 */ /* 0x110fe40000004100 */
[----:B------:R-:W-:Y:S01]  /*30d0*/  HADD2.F32 R29, -RZ, R58.H1_H1 ;  /* 0x3000003aff1d7230 */ /* 0x000fe20000004100 */
[----:B------:R-:W-:Y:S05]  /*30e0*/  @P0 BRA `(.L_x_1731) ;  /* 0x000000f000000947 */ /* 0x000fea0003800000 */
[----:B0-----:R-:W-:Y:S02]  /*30f0*/  ISETP.NE.AND P0, PT, RZ, UR21, PT ;  /* 0x00000015ff007c0c */ /* 0x001fe4000bf05270 */
[----:B------:R-:W-:-:S02]  /*3100*/  IADD3 R26, R86, UR15, RZ ;  /* 0x0000000f561a7c10 */ /* 0x000fc4000fffe0ff */
        /* <DEDUP_REMOVED lines=13> */
.L_x_1731:
[----:B0-----:R-:W-:Y:S05]  /*31e0*/  BSYNC B0 ;  /* 0x0000000000007941 */ /* 0x001fea0003800000 */
.L_x_1730:
        /* <DEDUP_REMOVED lines=25> */
.L_x_1732:
        /* <DEDUP_REMOVED lines=34> */
.L_x_1733:
[----:B------:R-:W-:Y:S02]  /*35a0*/  FADD.FTZ R31, RZ, R30 ;  /* 0x0000001eff1f7221 */ /* 0x000fe40000010000 */
[----:B------:R-:W-:Y:S02]  /*35b0*/  FMUL.FTZ R30, R88, R18 ;  /* 0x00000012581e7220 */ /* 0x000fe40000410000 */
[C---:B------:R-:W-:Y:S02]  /*35c0*/  FFMA.FTZ R87, R29.reuse, R88, R87 ;  /* 0x000000581d577223 */ /* 0x040fe40000010057 */
[----:B------:R-:W-:Y:S01]  /*35d0*/  FFMA.FTZ R27, R29, R30, R27 ;  /* 0x0000001e1d1b7223 */ /* 0x000fe2000001001b */
[----:B------:R-:W-:Y:S01]  /*35e0*/  HADD2.F32 R29, -RZ, R49.H0_H0 ;  /* 0x20000031ff1d7230 */ /* 0x000fe20000004100 */
[----:B------:R-:W-:Y:S02]  /*35f0*/  FADD.FTZ R30, R28, R30 ;  /* 0x0000001e1c1e7221 */ /* 0x000fe40000010000 */
[----:B------:R-:W-:-:S02]  /*3600*/  FFMA.FTZ R28, R25, R24, RZ ;  /* 0x00000018191c7223 */ /* 0x000fc400000100ff */
[----:B------:R-:W-:Y:S02]  /*3610*/  FADD.FTZ R25, RZ, R24 ;  /* 0x00000018ff197221 */ /* 0x000fe40000010000 */
[----:B------:R-:W-:Y:S02]  /*3620*/  FMUL.FTZ R24, R90, R33 ;  /* 0x000000215a187220 */ /* 0x000fe40000410000 */
[C---:B------:R-:W-:Y:S02]  /*3630*/  FFMA.FTZ R28, R26.reuse, R90, R28 ;  /* 0x0000005a1a1c7223 */ /* 0x040fe4000001001c */
[----:B------:R-:W-:Y:S01]  /*3640*/  FADD.FTZ R90, R25, R90 ;  /* 0x0000005a195a7221 */ /* 0x000fe20000010000 */
[----:B------:R-:W-:Y:S01]  /*3650*/  HADD2.F32 R25, -RZ, R49.H1_H1 ;  /* 0x30000031ff197230 */ /* 0x000fe20000004100 */
[----:B------:R-:W-:Y:S02]  /*3660*/  FADD.FTZ R29, R29, -UR24 ;  /* 0x800000181d1d7e21 */ /* 0x000fe40008010000 */
[----:B------:R-:W-:-:S02]  /*3670*/  FFMA.FTZ R26, R26, R24, R27 ;  /* 0x000000181a1a7223 */ /* 0x000fc4000001001b */
        /* <DEDUP_REMOVED lines=26> */
.L_x_1734:
        /* <DEDUP_REMOVED lines=37> */
.L_x_1735:
        /* <DEDUP_REMOVED lines=37> */
.L_x_1736:
        /* <DEDUP_REMOVED lines=37> */
.L_x_1737:
        /* <DEDUP_REMOVED lines=37> */
.L_x_1738:
        /* <DEDUP_REMOVED lines=37> */
.L_x_1739:
        /* <DEDUP_REMOVED lines=37> */
.L_x_1740:
        /* <DEDUP_REMOVED lines=37> */
.L_x_1741:
        /* <DEDUP_REMOVED lines=37> */
.L_x_1742:
        /* <DEDUP_REMOVED lines=37> */
.L_x_1743:
        /* <DEDUP_REMOVED lines=37> */
.L_x_1744:
        /* <DEDUP_REMOVED lines=37> */
.L_x_1745:
        /* <DEDUP_REMOVED lines=37> */
.L_x_1746:
        /* <DEDUP_REMOVED lines=37> */
.L_x_1747:
        /* <DEDUP_REMOVED lines=37> */
.L_x_1748:
        /* <DEDUP_REMOVED lines=37> */
.L_x_1749:
        /* <DEDUP_REMOVED lines=37> */
.L_x_1750:
        /* <DEDUP_REMOVED lines=37> */
.L_x_1751:
        /* <DEDUP_REMOVED lines=37> */
.L_x_1752:
        /* <DEDUP_REMOVED lines=37> */
.L_x_1753:
        /* <DEDUP_REMOVED lines=37> */
.L_x_1754:
        /* <DEDUP_REMOVED lines=37> */
.L_x_1755:
        /* <DEDUP_REMOVED lines=37> */
.L_x_1756:
        /* <DEDUP_REMOVED lines=37> */
.L_x_1757:
        /* <DEDUP_REMOVED lines=37> */
.L_x_1758:
        /* <DEDUP_REMOVED lines=37> */
.L_x_1759:
[----:B------:R-:W-:Y:S02]  /*71f0*/  FMUL.FTZ R30, R31, R18 ;  /* 0x000000121f1e7220 */ /* 0x000fe40000410000 */
[C---:B------:R-:W-:Y:S02]  /*7200*/  FFMA.FTZ R87, R29.reuse, R31, R87 ;  /* 0x0000001f1d577223 */ /* 0x040fe40000010057 */
[----:B------:R-:W-:Y:S02]  /*7210*/  FFMA.FTZ R25, R29, R30, R25 ;  /* 0x0000001e1d197223 */ /* 0x000fe40000010019 */
[----:B------:R-:W-:Y:S02]  /*7220*/  FADD.FTZ R27, R27, R30 ;  /* 0x0000001e1b1b7221 */ /* 0x000fe40000010000 */
[----:B------:R-:W-:Y:S02]  /*7230*/  FMUL.FTZ R29, R24, R33 ;  /* 0x00000021181d7220 */ /* 0x000fe40000410000 */
[----:B------:R-:W-:-:S02]  /*7240*/  FFMA.FTZ R28, R26, R24, R28 ;  /* 0x000000181a1c7223 */ /* 0x000fc4000001001c */
[----:B------:R-:W-:Y:S01]  /*7250*/  FADD.FTZ R90, R90, R24 ;  /* 0x000000185a5a7221 */ /* 0x000fe20000010000 */
[--C-:B------:R-:W-:Y:S01]  /*7260*/  HADD2.F32 R24, -RZ, R14.reuse.H1_H1 ;  /* 0x3000000eff187230 */ /* 0x100fe20000004100 */
[----:B------:R-:W-:Y:S01]  /*7270*/  FFMA.FTZ R26, R26, R29, R25 ;  /* 0x0000001d1a1a7223 */ /* 0x000fe20000010019 */
[--C-:B------:R-:W-:Y:S01]  /*7280*/  HADD2.F32 R25, -RZ, R55.reuse.H1_H1 ;  /* 0x30000037ff197230 */ /* 0x100fe20000004100 */
        /* <DEDUP_REMOVED lines=27> */
.L_x_1760:
[----:B------:R-:W-:Y:S01]  /*7440*/  FMUL.FTZ R30, R31, R18 ;  /* 0x000000121f1e7220 */ /* 0x000fe20000410000 */
[--C-:B------:R-:W-:Y:S01]  /*7450*/  HADD2.F32 R89, -RZ, R54.reuse.H1_H1 ;  /* 0x30000036ff597230 */ /* 0x100fe20000004100 */
[C---:B------:R-:W-:Y:S02]  /*7460*/  FFMA.FTZ R87, R29.reuse, R31, R87 ;  /* 0x0000001f1d577223 */ /* 0x040fe40000010057 */
[----:B------:R-:W-:Y:S02]  /*7470*/  FFMA.FTZ R26, R29, R30, R26 ;  /* 0x0000001e1d1a7223 */ /* 0x000fe4000001001a */
[----:B------:R-:W-:Y:S01]  /*7480*/  FADD.FTZ R27, R27, R30 ;  /* 0x0000001e1b1b7221 */ /* 0x000fe20000010000 */
[----:B------:R-:W-:Y:S01]  /*7490*/  HADD2.F32 R30, -RZ, R54.H0_H0 ;  /* 0x20000036ff1e7230 */ /* 0x000fe20000004100 */
[----:B------:R-:W-:Y:S02]  /*74a0*/  FMUL.FTZ R29, R25, R33 ;  /* 0x00000021191d7220 */ /* 0x000fe40000410000 */
[----:B------:R-:W-:-:S02]  /*74b0*/  FADD.FTZ R90, R90, R25 ;  /* 0x000000195a5a7221 */ /* 0x000fc40000010000 */
[C---:B------:R-:W-:Y:S02]  /*74c0*/  FFMA.FTZ R28, R24.reuse, R25, R28 ;  /* 0x00000019181c7223 */ /* 0x040fe4000001001c */
[----:B------:R-:W-:Y:S01]  /*74d0*/  FFMA.FTZ R24, R24, R29, R26 ;  /* 0x0000001d18187223 */ /* 0x000fe2000001001a */
[--C-:B------:R-:W-:Y:S01]  /*74e0*/  HADD2.F32 R26, -RZ, R15.reuse.H0_H0 ;  /* 0x2000000fff1a7230 */ /* 0x100fe20000004100 */
[----:B------:R-:W-:Y:S01]  /*74f0*/  FADD.FTZ R25, R29, R27 ;  /* 0x0000001b1d197221 */ /* 0x000fe20000010000 */
[----:B------:R-:W-:Y:S01]  /*7500*/  HADD2.F32 R29, -RZ, R15.H1_H1 ;  /* 0x3000000fff1d7230 */ /* 0x000fe20000004100 */
        /* <DEDUP_REMOVED lines=24> */
.L_x_1761:
[----:B------:R-:W-:Y:S01]  /*7690*/  FMUL.FTZ R27, R30, R18 ;  /* 0x000000121e1b7220 */ /* 0x000fe20000410000 */
[--C-:B------:R-:W-:Y:S01]  /*76a0*/  HADD2.F32 R73, -RZ, R16.reuse.H0_H0 ;  /* 0x20000010ff497230 */ /* 0x100fe20000004100 */
[C---:B------:R-:W-:Y:S01]  /*76b0*/  FFMA.FTZ R87, R26.reuse, R30, R87 ;  /* 0x0000001e1a577223 */ /* 0x040fe20000010057 */
[----:B------:R-:W-:Y:S01]  /*76c0*/  HADD2.F32 R31, -RZ, R16.H1_H1 ;  /* 0x30000010ff1f7230 */ /* 0x000fe20000004100 */
[----:B------:R-:W-:Y:S02]  /*76d0*/  FFMA.FTZ R24, R26, R27, R24 ;  /* 0x0000001b1a187223 */ /* 0x000fe40000010018 */
[----:B------:R-:W-:Y:S02]  /*76e0*/  FADD.FTZ R26, R25, R27 ;  /* 0x0000001b191a7221 */ /* 0x000fe40000010000 */
[----:B------:R-:W-:Y:S02]  /*76f0*/  FMUL.FTZ R27, R89, R33 ;  /* 0x00000021591b7220 */ /* 0x000fe40000410000 */
[----:B------:R-:W-:-:S02]  /*7700*/  FADD.FTZ R73, R73, -UR24 ;  /* 0x8000001849497e21 */ /* 0x000fc40008010000 */
[----:B------:R-:W-:Y:S02]  /*7710*/  FADD.FTZ R31, R31, -UR24 ;  /* 0x800000181f1f7e21 */ /* 0x000fe40008010000 */
[----:B------:R-:W-:Y:S01]  /*7720*/  FADD.FTZ R88, R88, R30 ;  /* 0x0000001e58587221 */ /* 0x000fe20000010000 */
[--C-:B------:R-:W-:Y:S01]  /*7730*/  HADD2.F32 R30, -RZ, R53.reuse.H0_H0 ;  /* 0x20000035ff1e7230 */ /* 0x100fe20000004100 */
        /* <DEDUP_REMOVED lines=24> */
.L_x_1762:
[----:B------:R-:W-:Y:S01]  /*78c0*/  FMUL.FTZ R27, R30, R18 ;  /* 0x000000121e1b7220 */ /* 0x000fe20000410000 */
[--C-:B------:R-:W-:Y:S01]  /*78d0*/  HADD2.F32 R91, -RZ, R17.reuse.H0_H0 ;  /* 0x20000011ff5b7230 */ /* 0x100fe20000004100 */
        /* <DEDUP_REMOVED lines=31> */
.L_x_1763:
        /* <DEDUP_REMOVED lines=104> */
.L_x_1765:
[----:B------:R-:W-:Y:S05]  /*8150*/  BSYNC B0 ;  /* 0x0000000000007941 */ /* 0x000fea0003800000 */
.L_x_1764:
        /* <DEDUP_REMOVED lines=40> */
.L_x_1767:
[----:B------:R-:W-:Y:S05]  /*83e0*/  BSYNC B0 ;  /* 0x0000000000007941 */ /* 0x000fea0003800000 */
.L_x_1766:
        /* <DEDUP_REMOVED lines=20> */
.L_x_1769:
[----:B------:R-:W-:Y:S05]  /*8530*/  BSYNC B0 ;  /* 0x0000000000007941 */ /* 0x000fea0003800000 */
.L_x_1768:
        /* <DEDUP_REMOVED lines=39> */
.L_x_1772:
[----:B------:R-:W-:Y:S02]  /*87b0*/  MOV R24, UR16 ;  /* 0x0000001000187c02 */ /* 0x000fe40008000f00 */
[----:B------:R-:W-:-:S05]  /*87c0*/  MOV R25, UR17 ;  /* 0x0000001100197c02 */ /* 0x000fca0008000f00 */
[----:B------:R-:W2:Y:S01]  /*87d0*/  LDG.E.STRONG.GPU R24, [R24.64] ;  /* 0x0000001218187981 */ /* 0x000ea2000c1ef900 */
[----:B------:R-:W-:Y:S01]  /*87e0*/  YIELD ;  /* 0x0000000000007946 */ /* 0x000fe20003800000 */
[----:B--2---:R-:W-:Y:S01]  /*87f0*/  ISETP.NE.AND P0, PT, R24, R26, PT ;  /* 0x0000001a1800720c */ /* 0x004fe20003f05270 */
[----:B------:R-:W-:-:S12]  /*8800*/  CCTL.IVALL ;  /* 0x00000000ff00798f */ /* 0x000fd80002000000 */
[----:B------:R-:W-:Y:S05]  /*8810*/  @P0 BRA `(.L_x_1772) ;  /* 0xffffff9000000947 */ /* 0x000fea000383ffff */
.L_x_1771:
        /* <DEDUP_REMOVED lines=20> */
.L_x_1776:
        /* <DEDUP_REMOVED lines=159> */
.L_x_1775:
        /* <DEDUP_REMOVED lines=84> */
.L_x_1777:
[----:B01----:R-:W-:-:S13]  /*9890*/  ISETP.NE.OR P0, PT, RZ, UR14, P0 ;  /* 0x0000000eff007c0c */ /* 0x003fda0008705670 */
[----:B------:R-:W-:Y:S05]  /*98a0*/  @!P0 BRA `(.L_x_1773) ;  /* 0x000002a000008947 */ /* 0x000fea0003800000 */
.L_x_1774:
        /* <DEDUP_REMOVED lines=42> */
.L_x_1773:
        /* <DEDUP_REMOVED lines=16> */
.L_x_1779:
[----:B------:R-:W-:Y:S05]  /*9c50*/  BSYNC B0 ;  /* 0x0000000000007941 */ /* 0x000fea0003800000 */
.L_x_1778:
        /* <DEDUP_REMOVED lines=24> */
.L_x_1770:
[----:B------:R-:W-:Y:S01]  /*9de0*/  @!P2 STS.64 [0xc0], R38 ;  /* 0x0000c026ff00a388 */ /* 0x000fe20000000a00 */
[----:B01----:R-:W-:-:S03]  /*9df0*/  HADD2.F32 R26, -RZ, R58.H0_H0 ;  /* 0x2000003aff1a7230 */ /* 0x003fc60000004100 */
        /* <DEDUP_REMOVED lines=32> */
.L_x_1780:
        /* <DEDUP_REMOVED lines=21> */
.L_x_1782:
[----:B------:R-:W-:Y:S05]  /*a150*/  BSYNC B0 ;  /* 0x0000000000007941 */ /* 0x000fea0003800000 */
.L_x_1781:
        /* <DEDUP_REMOVED lines=33> */
.L_x_1783:
        /* <DEDUP_REMOVED lines=20> */
.L_x_1785:
[----:B------:R-:W-:Y:S05]  /*a4b0*/  BSYNC B0 ;  /* 0x0000000000007941 */ /* 0x000fea0003800000 */
.L_x_1784:
        /* <DEDUP_REMOVED lines=33> */
.L_x_1786:
        /* <DEDUP_REMOVED lines=20> */
.L_x_1788:
[----:B------:R-:W-:Y:S05]  /*a810*/  BSYNC B0 ;  /* 0x0000000000007941 */ /* 0x000fea0003800000 */
.L_x_1787:
        /* <DEDUP_REMOVED lines=33> */
.L_x_1789:
        /* <DEDUP_REMOVED lines=20> */
.L_x_1791:
[----:B------:R-:W-:Y:S05]  /*ab70*/  BSYNC B0 ;  /* 0x0000000000007941 */ /* 0x000fea0003800000 */
.L_x_1790:
        /* <DEDUP_REMOVED lines=35> */
.L_x_1792:
        /* <DEDUP_REMOVED lines=20> */
.L_x_1794:
[----:B------:R-:W-:Y:S05]  /*aef0*/  BSYNC B0 ;  /* 0x0000000000007941 */ /* 0x000fea0003800000 */
.L_x_1793:
        /* <DEDUP_REMOVED lines=35> */
.L_x_1795:
        /* <DEDUP_REMOVED lines=20> */
.L_x_1797:
[----:B------:R-:W-:Y:S05]  /*b270*/  BSYNC B0 ;  /* 0x0000000000007941 */ /* 0x000fea0003800000 */
.L_x_1796:
        /* <DEDUP_REMOVED lines=41> */
.L_x_1798:
        /* <DEDUP_REMOVED lines=20> */
.L_x_1800:
[----:B------:R-:W-:Y:S05]  /*b650*/  BSYNC B0 ;  /* 0x0000000000007941 */ /* 0x000fea0003800000 */
.L_x_1799:
        /* <DEDUP_REMOVED lines=25> */
.L_x_1801:
        /* <DEDUP_REMOVED lines=20> */
.L_x_1803:
[----:B------:R-:W-:Y:S05]  /*b930*/  BSYNC B0 ;  /* 0x0000000000007941 */ /* 0x000fea0003800000 */
.L_x_1802:
        /* <DEDUP_REMOVED lines=41> */
.L_x_1804:
        /* <DEDUP_REMOVED lines=20> */
.L_x_1806:
[----:B------:R-:W-:Y:S05]  /*bd10*/  BSYNC B0 ;  /* 0x0000000000007941 */ /* 0x000fea0003800000 */
.L_x_1805:
        /* <DEDUP_REMOVED lines=25> */
.L_x_1807:
        /* <DEDUP_REMOVED lines=20> */
.L_x_1809:
[----:B------:R-:W-:Y:S05]  /*bff0*/  BSYNC B0 ;  /* 0x0000000000007941 */ /* 0x000fea0003800000 */
.L_x_1808:
        /* <DEDUP_REMOVED lines=41> */
.L_x_1810:
        /* <DEDUP_REMOVED lines=20> */
.L_x_1812:
[----:B------:R-:W-:Y:S05]  /*c3d0*/  BSYNC B0 ;  /* 0x0000000000007941 */ /* 0x000fea0003800000 */
.L_x_1811:
        /* <DEDUP_REMOVED lines=25> */
.L_x_1813:
        /* <DEDUP_REMOVED lines=20> */
.L_x_1815:
[----:B------:R-:W-:Y:S05]  /*c6b0*/  BSYNC B0 ;  /* 0x0000000000007941 */ /* 0x000fea0003800000 */
.L_x_1814:
        /* <DEDUP_REMOVED lines=41> */
.L_x_1816:
        /* <DEDUP_REMOVED lines=20> */
.L_x_1818:
[----:B------:R-:W-:Y:S05]  /*ca90*/  BSYNC B0 ;  /* 0x0000000000007941 */ /* 0x000fea0003800000 */
.L_x_1817:
        /* <DEDUP_REMOVED lines=25> */
.L_x_1819:
        /* <DEDUP_REMOVED lines=20> */
.L_x_1821:
[----:B------:R-:W-:Y:S05]  /*cd70*/  BSYNC B0 ;  /* 0x0000000000007941 */ /* 0x000fea0003800000 */
.L_x_1820:
        /* <DEDUP_REMOVED lines=41> */
.L_x_1822:
        /* <DEDUP_REMOVED lines=20> */
.L_x_1824:
[----:B------:R-:W-:Y:S05]  /*d150*/  BSYNC B0 ;  /* 0x0000000000007941 */ /* 0x000fea0003800000 */
.L_x_1823:
        /* <DEDUP_REMOVED lines=25> */
.L_x_1825:
        /* <DEDUP_REMOVED lines=20> */
.L_x_1827:
[----:B------:R-:W-:Y:S05]  /*d430*/  BSYNC B0 ;  /* 0x0000000000007941 */ /* 0x000fea0003800000 */
.L_x_1826:
        /* <DEDUP_REMOVED lines=41> */
.L_x_1828:
        /* <DEDUP_REMOVED lines=20> */
.L_x_1830:
[----:B------:R-:W-:Y:S05]  /*d810*/  BSYNC B0 ;  /* 0x0000000000007941 */ /* 0x000fea0003800000 */
.L_x_1829:
        /* <DEDUP_REMOVED lines=25> */
.L_x_1831:
        /* <DEDUP_REMOVED lines=20> */
.L_x_1833:
[----:B------:R-:W-:Y:S05]  /*daf0*/  BSYNC B0 ;  /* 0x0000000000007941 */ /* 0x000fea0003800000 */
.L_x_1832:
        /* <DEDUP_REMOVED lines=41> */
.L_x_1834:
        /* <DEDUP_REMOVED lines=20> */
.L_x_1836:
[----:B------:R-:W-:Y:S05]  /*ded0*/  BSYNC B0 ;  /* 0x0000000000007941 */ /* 0x000fea0003800000 */
.L_x_1835:
        /* <DEDUP_REMOVED lines=25> */
.L_x_1837:
        /* <DEDUP_REMOVED lines=20> */
.L_x_1839:
[----:B------:R-:W-:Y:S05]  /*e1b0*/  BSYNC B0 ;  /* 0x0000000000007941 */ /* 0x000fea0003800000 */
.L_x_1838:
        /* <DEDUP_REMOVED lines=41> */
.L_x_1840:
        /* <DEDUP_REMOVED lines=20> */
.L_x_1842:
[----:B------:R-:W-:Y:S05]  /*e590*/  BSYNC B0 ;  /* 0x0000000000007941 */ /* 0x000fea0003800000 */
.L_x_1841:
[----:B0-----:R-:W-:Y:S01]  /*e5a0*/  FADD.FTZ R5, R0, -UR24 ;  /* 0x8000001800057e21 */ /* 0x001fe20008010000 */
        /* <DEDUP_REMOVED lines=24> */
.L_x_1843:
        /* <DEDUP_REMOVED lines=20> */
.L_x_1845:
[----:B------:R-:W-:Y:S05]  /*e870*/  BSYNC B0 ;  /* 0x0000000000007941 */ /* 0x000fea0003800000 */
.L_x_1844:
[C---:B------:R-:W-:Y:S01]  /*e880*/  IADD3 R30, R2.reuse, 0xb8, RZ ;  /* 0x000000b8021e7810 */ /* 0x040fe20007ffe0ff */
[--C-:B------:R-:W-:Y:S01]  /*e890*/  HADD2.F32 R0, -RZ, R8.reuse.H0_H0 ;  /* 0x20000008ff007230 */ /* 0x100fe20000004100 */
[----:B------:R-:W-:Y:S01]  /*e8a0*/  IADD3 R39, R2, 0xb0, RZ ;  /* 0x000000b002277810 */ /* 0x000fe20007ffe0ff */
[----:B------:R-:W-:Y:S01]  /*e8b0*/  HADD2.F32 R8, -RZ, R8.H1_H1 ;  /* 0x30000008ff087230 */ /* 0x000fe20000004100 */
[----:B------:R-:W-:Y:S01]  /*e8c0*/  SHF.R.S32.HI R30, RZ, 0x1f, R30 ;  /* 0x0000001fff1e7819 */ /* 0x000fe2000001141e */
[----:B0-----:R-:W-:Y:S01]  /*e8d0*/  HADD2.F32 R7, -RZ, R67.H0_H0 ;  /* 0x20000043ff077230 */ /* 0x001fe20000004100 */
[----:B------:R-:W-:Y:S01]  /*e8e0*/  SHF.R.S32.HI R39, RZ, 0x1f, R39 ;  /* 0x0000001fff277819 */ /* 0x000fe20000011427 */
[----:B------:R-:W-:Y:S01]  /*e8f0*/  FADD.FTZ R5, R0, -UR24 ;  /* 0x8000001800057e21 */ /* 0x000fe20008010000 */
[----:B------:R-:W-:Y:S01]  /*e900*/  IADD3 R36, R2, 0xc0, RZ ;  /* 0x000000c002247810 */ /* 0x000fe20007ffe0ff */
        /* <DEDUP_REMOVED lines=32> */
.L_x_1846:
        /* <DEDUP_REMOVED lines=20> */
.L_x_1848:
[----:B------:R-:W-:Y:S05]  /*ec50*/  BSYNC B0 ;  /* 0x0000000000007941 */ /* 0x000fea0003800000 */
.L_x_1847:
        /* <DEDUP_REMOVED lines=25> */
.L_x_1849:
        /* <DEDUP_REMOVED lines=20> */
.L_x_1851:
[----:B------:R-:W-:Y:S05]  /*ef30*/  BSYNC B0 ;  /* 0x0000000000007941 */ /* 0x000fea0003800000 */
.L_x_1850:
        /* <DEDUP_REMOVED lines=41> */
.L_x_1852:
        /* <DEDUP_REMOVED lines=20> */
.L_x_1854:
[----:B------:R-:W-:Y:S05]  /*f310*/  BSYNC B0 ;  /* 0x0000000000007941 */ /* 0x000fea0003800000 */
.L_x_1853:
        /* <DEDUP_REMOVED lines=25> */
.L_x_1855:
        /* <DEDUP_REMOVED lines=20> */
.L_x_1857:
[----:B------:R-:W-:Y:S05]  /*f5f0*/  BSYNC B0 ;  /* 0x0000000000007941 */ /* 0x000fea0003800000 */
.L_x_1856:
        /* <DEDUP_REMOVED lines=41> */
.L_x_1858:
        /* <DEDUP_REMOVED lines=20> */
.L_x_1860:
[----:B------:R-:W-:Y:S05]  /*f9d0*/  BSYNC B0 ;  /* 0x0000000000007941 */ /* 0x000fea0003800000 */
.L_x_1859:
        /* <DEDUP_REMOVED lines=25> */
.L_x_1861:
        /* <DEDUP_REMOVED lines=20> */
.L_x_1863:
[----:B------:R-:W-:Y:S05]  /*fcb0*/  BSYNC B0 ;  /* 0x0000000000007941 */ /* 0x000fea0003800000 */
.L_x_1862:
        /* <DEDUP_REMOVED lines=41> */
.L_x_1864:
        /* <DEDUP_REMOVED lines=20> */
.L_x_1866:
[----:B------:R-:W-:Y:S05]  /*10090*/  BSYNC B0 ;  /* 0x0000000000007941 */ /* 0x000fea0003800000 */
.L_x_1865:
        /* <DEDUP_REMOVED lines=25> */
.L_x_1867:
        /* <DEDUP_REMOVED lines=20> */
.L_x_1869:
[----:B------:R-:W-:Y:S05]  /*10370*/  BSYNC B0 ;  /* 0x0000000000007941 */ /* 0x000fea0003800000 */
.L_x_1868:
[C---:B------:R-:W-:Y:S01]  /*10380*/  IADD3 R25, R2.reuse, 0xf0, RZ ;  /* 0x000000f002197810 */ /* 0x040fe20007ffe0ff */
[--C-:B------:R-:W-:Y:S01]  /*10390*/  HADD2.F32 R4, -RZ, R16.reuse.H0_H0 ;  /* 0x20000010ff047230 */ /* 0x100fe20000004100 */
[----:B------:R-:W-:Y:S01]  /*103a0*/  IADD3 R24, R2, 0xf8, RZ ;  /* 0x000000f802187810 */ /* 0x000fe20007ffe0ff */
[----:B------:R-:W-:Y:S01]  /*103b0*/  HADD2.F32 R16, -RZ, R16.H1_H1 ;  /* 0x30000010ff107230 */ /* 0x000fe20000004100 */
[----:B------:R-:W-:Y:S01]  /*103c0*/  SHF.R.S32.HI R25, RZ, 0x1f, R25 ;  /* 0x0000001fff197819 */ /* 0x000fe20000011419 */
[----:B------:R-:W-:Y:S01]  /*103d0*/  HADD2.F32 R15, -RZ, R17.H0_H0 ;  /* 0x20000011ff0f7230 */ /* 0x000fe20000004100 */
[----:B------:R-:W-:Y:S01]  /*103e0*/  SHF.R.S32.HI R24, RZ, 0x1f, R24 ;  /* 0x0000001fff187819 */ /* 0x000fe20000011418 */
[----:B------:R-:W-:Y:S01]  /*103f0*/  FADD.FTZ R4, R4, -UR24 ;  /* 0x8000001804047e21 */ /* 0x000fe20008010000 */
[----:B------:R-:W-:Y:S01]  /*10400*/  ISETP.GE.AND.EX P3, PT, R25, c[0x0][0x1e4], PT, P3 ;  /* 0x0000790019007a0c */ /* 0x000fe20003f66330 */
[----:B------:R-:W-:Y:S01]  /*10410*/  FADD.FTZ R16, R16, -UR24 ;  /* 0x8000001810107e21 */ /* 0x000fe20008010000 */
[----:B------:R-:W-:Y:S01]  /*10420*/  ISETP.GE.AND.EX P0, PT, R24, c[0x0][0x1e4], PT, P0 ;  /* 0x0000790018007a0c */ /* 0x000fe20003f06300 */
[--C-:B0-----:R-:W-:Y:S01]  /*10430*/  HADD2.F32 R7, -RZ, R53.reuse.H0_H0 ;  /* 0x20000035ff077230 */ /* 0x101fe20000004100 */
        /* <DEDUP_REMOVED lines=25> */
.L_x_1870:
        /* <DEDUP_REMOVED lines=20> */
.L_x_1872:
[----:B------:R-:W-:Y:S05]  /*10710*/  BSYNC B0 ;  /* 0x0000000000007941 */ /* 0x000fea0003800000 */
.L_x_1871:
        /* <DEDUP_REMOVED lines=25> */
.L_x_1873:
        /* <DEDUP_REMOVED lines=20> */
.L_x_1875:
[----:B------:R-:W-:Y:S05]  /*109f0*/  BSYNC B0 ;  /* 0x0000000000007941 */ /* 0x000fea0003800000 */
.L_x_1874:
[----:B--2---:R-:W-:Y:S02]  /*10a00*/  ULDC UR5, c[0x0][0x10] ;  /* 0x0000040000057ab9 */ /* 0x004fe40000000800 */
[----:B------:R-:W-:Y:S02]  /*10a10*/  UIADD3 UR9, UR9, UR5, URZ ;  /* 0x0000000509097290 */ /* 0x000fe4000fffe03f */
[----:B------:R-:W-:Y:S02]  /*10a20*/  UIADD3 UR4, UR4, 0x1, URZ ;  /* 0x0000000104047890 */ /* 0x000fe4000fffe03f */
[----:B------:R-:W-:-:S06]  /*10a30*/  UISETP.GE.AND UP0, UPT, UR9, UR8, UPT ;  /* 0x000000080900728c */ /* 0x000fcc000bf06270 */
[----:B------:R-:W-:-:S13]  /*10a40*/  PLOP3.LUT P0, PT, PT, PT, UP0, 0x80, 0x0 ;  /* 0x000000000000781c */ /* 0x000fda0003f0f008 */
[----:B------:R-:W-:Y:S01]  /*10a50*/  @P0 CALL.REL.NOINC `(.L_x_1729) ;  /* 0x0000001000000944 */ /* 0x000fe20003c00000 */
[----:B------:R-:W-:Y:S05]  /*10a60*/  BRA `(.L_x_1876) ;  /* 0xfffefa3000007947 */ /* 0x000fea000383ffff */
.L_x_1729:
        /* <DEDUP_REMOVED lines=18> */
.L_x_1878:
[----:B------:R-:W-:Y:S05]  /*10b90*/  BSYNC B0 ;  /* 0x0000000000007941 */ /* 0x000fea0003800000 */
.L_x_1877:
        /* <DEDUP_REMOVED lines=11> */
.L_x_1880:
[----:B------:R-:W2:Y:S01]  /*10c50*/  LDG.E.STRONG.GPU R7, [R4.64] ;  /* 0x0000001204077981 */ /* 0x000ea2000c1ef900 */
[----:B------:R-:W-:Y:S01]  /*10c60*/  YIELD ;  /* 0x0000000000007946 */ /* 0x000fe20003800000 */
[----:B--2---:R-:W-:Y:S01]  /*10c70*/  ISETP.NE.AND P0, PT, R7, R0, PT ;  /* 0x000000000700720c */ /* 0x004fe20003f05270 */
[----:B------:R-:W-:-:S12]  /*10c80*/  CCTL.IVALL ;  /* 0x00000000ff00798f */ /* 0x000fd80002000000 */
[----:B------:R-:W-:Y:S05]  /*10c90*/  @P0 BRA `(.L_x_1880) ;  /* 0xffffffb000000947 */ /* 0x000fea000383ffff */
.L_x_1879:
        /* <DEDUP_REMOVED lines=25> */
.L_x_1881:
        /* <DEDUP_REMOVED lines=26> */
.L_x_1882:
        /* <DEDUP_REMOVED lines=11> */
.L_x_5606:


//--------------------- .text._Z35group_norm_nhwc_bwd_one_pass_kernelI11Fp16IOBf16WLi512ELi160ELi640EEv26Group_norm_nhwc_bwd_params --------------------------
	.section	.text._Z35group_norm_nhwc_bwd_one_pass_kernelI11Fp16IOBf16WLi512ELi160ELi640EEv26Group_norm_nhwc_bwd_params,"ax",@progbits
	.sectioninfo	@"SHI_REGISTERS=48"
	.align	128
        .global         _Z35group_norm_nhwc_bwd_one_pass_kernelI11Fp16IOBf16WLi512ELi160ELi640EEv26Group_norm_nhwc_bwd_params
        .type           _Z35group_norm_nhwc_bwd_one_pass_kernelI11Fp16IOBf16WLi512ELi160ELi640EEv26Group_norm_nhwc_bwd_params,@function
        .size           _Z35group_norm_nhwc_bwd_one_pass_kernelI11Fp16IOBf16WLi512ELi160ELi640EEv26Group_norm_nhwc_bwd_params,(.L_x_5607 - _Z35group_norm_nhwc_bwd_one_pass_kernelI11Fp16IOBf16WLi512ELi160ELi640EEv26Group_norm_nhwc_bwd_params)
        .other          _Z35group_norm_nhwc_bwd_one_pass_kernelI11Fp16IOBf16WLi512ELi160ELi640EEv26Group_norm_nhwc_bwd_params,@"STO_CUDA_ENTRY STV_DEFAULT"
_Z35group_norm_nhwc_bwd_one_pass_kernelI11Fp16IOBf16WLi512ELi160ELi640EEv26Group_norm_nhwc_bwd_params:
.text._Z35group_norm_nhwc_bwd_one_pass_kernelI11Fp16IOBf16WLi512ELi160ELi640EEv26Group_norm_nhwc_bwd_params:
        /* <DEDUP_REMOVED lines=41> */
.L_x_1969:
[----:B-1----:R-:W2:Y:S04]  /*0290*/  LDL R8, [R1+0x464] ;  /* 0x0004640001087983 */ /* 0x002ea80000100800 */
        /* <DEDUP_REMOVED lines=10> */
[----:B0-----:R0:W4:Y:S01]  /*0340*/  R2UR UR9, R5 ;  /* 0x00000000050973c2 */ /* 0x00112200000e0000 */
        /* <DEDUP_REMOVED lines=53> */
[----:B------:R-:W-:Y:S01]  /*06a0*/  IADD3 R8, R0, 0x20, RZ ;  /* 0x0000002000087810 */ /* 0x000fe20007ffe0ff */
        /* <DEDUP_REMOVED lines=13> */
[----:B------:R-:W-:Y:S01]  /*0780*/  ISETP.GE.U32.AND P2, PT, R8, c[0x0][0x1e0], PT ;  /* 0x0000780008007a0c */ /* 0x000fe20003f46070 */
[----:B------:R-:W-:Y:S01]  /*0790*/  @!P3 IMAD.WIDE.U32 R2, R0, c[0x0][0x1d8], R6 ;  /* 0x000076000002ba25 */ /* 0x000fe200078e0006 */
[----:B------:R-:W-:Y:S02]  /*07a0*/  @P5 LOP3.LUT R41, R41, 0x800000, RZ, 0xfc, !PT ;  /* 0x0080000029295812 */ /* 0x000fe400078efcff */
[----:B------:R-:W-:Y:S01]  /*07b0*/  SHF.R.S32.HI R16, RZ, 0x1f, R8 ;  /* 0x0000001fff107819 */ /* 0x000fe20000011408 */
[----:B------:R-:W-:Y:S01]  /*07c0*/  @!P4 IMAD R14, R14, c[0x0][0x1d8], RZ ;  /* 0x000076000e0eca24 */ /* 0x000fe200078e02ff */
[----:B------:R-:W-:Y:S02]  /*07d0*/  LOP3.LUT R41, R41, 0xffbfffff, RZ, 0xc0, !PT ;  /* 0xffbfffff29297812 */ /* 0x000fe400078ec0ff */
[----:B------:R-:W-:Y:S01]  /*07e0*/  @!P3 IADD3 R3, R3, R17, RZ ;  /* 0x000000110303b210 */ /* 0x000fe20007ffe0ff */
[----:B------:R-:W-:Y:S01]  /*07f0*/  @!P4 IMAD R17, R9, c[0x0][0x1dc], R14 ;  /* 0x000077000911ca24 */ /* 0x000fe200078e020e */
[----:B------:R-:W-:-:S02]  /*0800*/  @!P3 SHF.L.U32 R34, R2, 0x1, RZ ;  /* 0x000000010222b819 */ /* 0x000fc400000006ff */
[----:B------:R-:W-:Y:S02]  /*0810*/  @P4 LOP3.LUT R41, R41, 0x400000, RZ, 0xfc, !PT ;  /* 0x0040000029294812 */ /* 0x000fe400078efcff */
[----:B------:R-:W-:Y:S02]  /*0820*/  @!P3 SHF.L.U64.HI R2, R2, 0x1, R3 ;  /* 0x000000010202b819 */ /* 0x000fe40000010203 */
[----:B------:R-:W-:Y:S02]  /*0830*/  @!P3 IADD3 R12, P0, R34, c[0x0][0x180], RZ ;  /* 0x00006000220cba10 */ /* 0x000fe40007f1e0ff */
[----:B------:R-:W-:Y:S02]  /*0840*/  ISETP.GE.OR.EX P3, PT, R16, c[0x0][0x1e4], P1, P2 ;  /* 0x0000790010007a0c */ /* 0x000fe40000f66720 */
[----:B------:R-:W-:Y:S02]  /*0850*/  LOP3.LUT P2, RZ, R41, 0x2000000, RZ, 0xc0, !PT ;  /* 0x0200000029ff7812 */ /* 0x000fe4000784c0ff */
[----:B------:R-:W-:-:S02]  /*0860*/  @!P6 MOV R10, R28 ;  /* 0x0000001c000ae202 */ /* 0x000fc40000000f00 */
[-C--:B------:R-:W-:Y:S02]  /*0870*/  @!P6 MOV R11, R7.reuse ;  /* 0x00000007000be202 */ /* 0x080fe40000000f00 */
[----:B------:R-:W-:Y:S02]  /*0880*/  @!P5 MOV R4, R28 ;  /* 0x0000001c0004d202 */ /* 0x000fe40000000f00 */
[-C--:B------:R-:W-:Y:S01]  /*0890*/  @!P4 MOV R3, R7.reuse ;  /* 0x000000070003c202 */ /* 0x080fe20000000f00 */
[----:B------:R-:W-:Y:S01]  /*08a0*/  @!P6 IMAD.WIDE.U32 R10, R5, c[0x0][0x1d8], R10 ;  /* 0x00007600050aea25 */ /* 0x000fe200078e000a */
[----:B------:R-:W-:Y:S02]  /*08b0*/  @!P5 MOV R5, R7 ;  /* 0x000000070005d202 */ /* 0x000fe40000000f00 */
[----:B------:R-:W-:Y:S02]  /*08c0*/  LOP3.LUT R41, R41, 0xffdfffff, RZ, 0xc0, !PT ;  /* 0xffdfffff29297812 */ /* 0x000fe400078ec0ff */
[----:B------:R-:W-:Y:S01]  /*08d0*/  @!P6 IADD3 R11, R11, R19, RZ ;  /* 0x000000130b0be210 */ /* 0x000fe20007ffe0ff */
[----:B------:R-:W-:Y:S01]  /*08e0*/  @!P5 IMAD.WIDE.U32 R4, R13, c[0x0][0x1d8], R4 ;  /* 0x000076000d04da25 */ /* 0x000fe200078e0004 */
[----:B------:R-:W-:-:S02]  /*08f0*/  @!P2 IADD3.X R13, R2, c[0x0][0x184], RZ, P0, !PT ;  /* 0x00006100020daa10 */ /* 0x000fc400007fe4ff */
[----:B------:R-:W-:Y:S02]  /*0900*/  @!P2 IADD3 R34, P0, R34, c[0x0][0x178], RZ ;  /* 0x00005e002222aa10 */ /* 0x000fe40007f1e0ff */
[----:B------:R-:W-:Y:S02]  /*0910*/  @!P6 SHF.L.U32 R36, R10, 0x1, RZ ;  /* 0x000000010a24e819 */ /* 0x000fe400000006ff */
[----:B------:R-:W-:Y:S02]  /*0920*/  @!P2 IADD3.X R35, R2, c[0x0][0x17c], RZ, P0, !PT ;  /* 0x00005f000223aa10 */ /* 0x000fe400007fe4ff */
[----:B------:R-:W-:Y:S02]  /*0930*/  @!P6 SHF.L.U64.HI R11, R10, 0x1, R11 ;  /* 0x000000010a0be819 */ /* 0x000fe4000001020b */
[----:B------:R-:W-:Y:S02]  /*0940*/  @!P6 IADD3 R14, P0, R36, c[0x0][0x180], RZ ;  /* 0x00006000240eea10 */ /* 0x000fe40007f1e0ff */
[----:B------:R-:W-:-:S02]  /*0950*/  @!P4 MOV R2, R28 ;  /* 0x0000001c0002c202 */ /* 0x000fc40000000f00 */
[----:B------:R-:W-:Y:S02]  /*0960*/  @!P5 IADD3 R5, R5, R15, RZ ;  /* 0x0000000f0505d210 */ /* 0x000fe40007ffe0ff */
[----:B------:R-:W-:Y:S01]  /*0970*/  @!P6 IADD3.X R15, R11, c[0x0][0x184], RZ, P0, !PT ;  /* 0x000061000b0fea10 */ /* 0x000fe200007fe4ff */
[----:B------:R-:W-:Y:S01]  /*0980*/  @!P4 IMAD.WIDE.U32 R2, R9, c[0x0][0x1d8], R2 ;  /* 0x000076000902ca25 */ /* 0x000fe200078e0002 */
[----:B------:R-:W-:Y:S02]  /*0990*/  @!P6 IADD3 R36, P0, R36, c[0x0][0x178], RZ ;  /* 0x00005e002424ea10 */ /* 0x000fe40007f1e0ff */
[----:B------:R-:W-:Y:S01]  /*09a0*/  @!P5 SHF.L.U32 R18, R4, 0x1, RZ ;  /* 0x000000010412d819 */ /* 0x000fe200000006ff */
[----:B------:R-:W-:Y:S01]  /*09b0*/  @!P3 IMAD R9, R16, c[0x0][0x1d8], RZ ;  /* 0x000076001009ba24 */ /* 0x000fe200078e02ff */
[----:B------:R-:W-:Y:S01]  /*09c0*/  @!P6 IADD3.X R37, R11, c[0x0][0x17c], RZ, P0, !PT ;  /* 0x00005f000b25ea10 */ /* 0x000fe200007fe4ff */
[----:B------:R-:W-:Y:S01]  /*09d0*/  STL.64 [R1+0x7c0], R14 ;  /* 0x0007c00e01007387 */ /* 0x000fe20000100a00 */
[----:B------:R-:W-:Y:S01]  /*09e0*/  @!P5 SHF.L.U64.HI R10, R4, 0x1, R5 ;  /* 0x00000001040ad819 */ /* 0x000fe20000010205 */
[----:B------:R-:W-:Y:S01]  /*09f0*/  @!P3 IMAD R11, R8, c[0x0][0x1dc], R9 ;  /* 0x00007700080bba24 */ /* 0x000fe200078e0209 */
[----:B------:R-:W-:-:S02]  /*0a00*/  @!P5 IADD3 R16, P0, R18, c[0x0][0x180], RZ ;  /* 0x000060001210da10 */ /* 0x000fc40007f1e0ff */
[----:B------:R-:W-:Y:S02]  /*0a10*/  @!P4 IADD3 R3, R3, R17, RZ ;  /* 0x000000110303c210 */ /* 0x000fe40007ffe0ff */
[----:B------:R-:W-:Y:S02]  /*0a20*/  @!P5 IADD3.X R17, R10, c[0x0][0x184], RZ, P0, !PT ;  /* 0x000061000a11da10 */ /* 0x000fe400007fe4ff */
[----:B------:R-:W-:Y:S02]  /*0a30*/  @!P5 IADD3 R18, P0, R18, c[0x0][0x178], RZ ;  /* 0x00005e001212da10 */ /* 0x000fe40007f1e0ff */
[----:B------:R-:W-:Y:S02]  /*0a40*/  @!P3 MOV R4, R28 ;  /* 0x0000001c0004b202 */ /* 0x000fe40000000f00 */
[----:B------:R-:W-:Y:S02]  /*0a50*/  @!P3 MOV R5, R7 ;  /* 0x000000070005b202 */ /* 0x000fe40000000f00 */
[----:B------:R-:W-:-:S02]  /*0a60*/  @!P4 SHF.L.U32 R32, R2, 0x1, RZ ;  /* 0x000000010220c819 */ /* 0x000fc400000006ff */
[----:B------:R-:W-:Y:S01]  /*0a70*/  @!P5 IADD3.X R19, R10, c[0x0][0x17c], RZ, P0, !PT ;  /* 0x00005f000a13da10 */ /* 0x000fe200007fe4ff */
[----:B------:R-:W-:Y:S01]  /*0a80*/  @!P3 IMAD.WIDE.U32 R8, R8, c[0x0][0x1d8], R4 ;  /* 0x000076000808ba25 */ /* 0x000fe200078e0004 */
[----:B------:R-:W-:Y:S02]  /*0a90*/  @!P4 SHF.L.U64.HI R2, R2, 0x1, R3 ;  /* 0x000000010202c819 */ /* 0x000fe40000010203 */
[----:B------:R-:W-:Y:S02]  /*0aa0*/  @!P4 IADD3 R30, P0, R32, c[0x0][0x180], RZ ;  /* 0x00006000201eca10 */ /* 0x000fe40007f1e0ff */
[----:B------:R-:W-:Y:S02]  /*0ab0*/  @!P3 IADD3 R3, R9, R11, RZ ;  /* 0x0000000b0903b210 */ /* 0x000fe40007ffe0ff */
[----:B------:R-:W-:Y:S02]  /*0ac0*/  @!P4 IADD3.X R31, R2, c[0x0][0x184], RZ, P0, !PT ;  /* 0x00006100021fca10 */ /* 0x000fe400007fe4ff */
[----:B------:R-:W-:-:S02]  /*0ad0*/  @!P4 IADD3 R32, P0, R32, c[0x0][0x178], RZ ;  /* 0x00005e002020ca10 */ /* 0x000fc40007f1e0ff */
[----:B------:R-:W-:Y:S02]  /*0ae0*/  @!P3 SHF.L.U32 R22, R8, 0x1, RZ ;  /* 0x000000010816b819 */ /* 0x000fe400000006ff */
[----:B------:R-:W-:Y:S02]  /*0af0*/  @!P4 IADD3.X R33, R2, c[0x0][0x17c], RZ, P0, !PT ;  /* 0x00005f000221ca10 */ /* 0x000fe400007fe4ff */
[----:B------:R-:W-:Y:S02]  /*0b00*/  @!P3 SHF.L.U64.HI R8, R8, 0x1, R3 ;  /* 0x000000010808b819 */ /* 0x000fe40000010203 */
[----:B------:R-:W-:Y:S02]  /*0b10*/  @!P3 IADD3 R20, P0, R22, c[0x0][0x180], RZ ;  /* 0x000060001614ba10 */ /* 0x000fe40007f1e0ff */
[----:B------:R-:W-:Y:S02]  /*0b20*/  IADD3 R5, R0, 0x28, RZ ;  /* 0x0000002800057810 */ /* 0x000fe40007ffe0ff */
[----:B------:R-:W-:-:S02]  /*0b30*/  @!P3 IADD3.X R21, R8, c[0x0][0x184], RZ, P0, !PT ;  /* 0x000061000815ba10 */ /* 0x000fc400007fe4ff */
[----:B------:R-:W-:Y:S02]  /*0b40*/  @!P3 IADD3 R22, P0, R22, c[0x0][0x178], RZ ;  /* 0x00005e001616ba10 */ /* 0x000fe40007f1e0ff */
[----:B------:R-:W-:Y:S02]  /*0b50*/  SHF.R.S32.HI R2, RZ, 0x1f, R5 ;  /* 0x0000001fff027819 */ /* 0x000fe40000011405 */
[----:B------:R-:W-:Y:S02]  /*0b60*/  @!P3 IADD3.X R23, R8, c[0x0][0x17c], RZ, P0, !PT ;  /* 0x00005f000817ba10 */ /* 0x000fe400007fe4ff */
[----:B------:R-:W-:Y:S02]  /*0b70*/  ISETP.GE.U32.AND P0, PT, R5, c[0x0][0x1e0], PT ;  /* 0x0000780005007a0c */ /* 0x000fe40003f06070 */
[----:B------:R-:W-:Y:S02]  /*0b80*/  @P3 LOP3.LUT R41, R41, 0x200000, RZ, 0xfc, !PT ;  /* 0x0020000029293812 */ /* 0x000fe400078efcff */
[----:B------:R-:W-:-:S02]  /*0b90*/  ISETP.GE.OR.EX P2, PT, R2, c[0x0][0x1e4], P1, P0 ;  /* 0x0000790002007a0c */ /* 0x000fc40000f46700 */
[----:B------:R-:W-:-:S11]  /*0ba0*/  LOP3.LUT R41, R41, 0xffefffff, RZ, 0xc0, !PT ;  /* 0xffefffff29297812 */ /* 0x000fd600078ec0ff */
        /* <DEDUP_REMOVED lines=1577> */
[----:B-1----:R-:W-:Y:S02]  /*6e40*/  @!P4 MOV R4, R28 ;  /* 0x0000001c0004c202 */ /* 0x002fe40000000f00 */
[----:B------:R-:W-:-:S05]  /*6e50*/  @!P4 MOV R5, R7 ;  /* 0x000000070005c202 */ /* 0x000fca0000000f00 */
[----:B------:R-:W-:-:S05]  /*6e60*/  @!P4 IMAD.WIDE.U32 R4, R12, c[0x0][0x1d8], R4 ;  /* 0x000076000c04ca25 */ /* 0x000fca00078e0004 */
[----:B------:R-:W-:Y:S02]  /*6e70*/  @!P4 IADD3 R13, R5, R13, RZ ;  /* 0x0000000d050dc210 */ /* 0x000fe40007ffe0ff */
[C---:B------:R-:W-:Y:S02]  /*6e80*/  @!P4 SHF.L.U32 R24, R4.reuse, 0x1, RZ ;  /* 0x000000010418c819 */ /* 0x040fe400000006ff */
[----:B------:R-:W-:Y:S02]  /*6e90*/  @!P4 SHF.L.U64.HI R4, R4, 0x1, R13 ;  /* 0x000000010404c819 */ /* 0x000fe4000001020d */
[----:B0-----:R-:W-:Y:S02]  /*6ea0*/  @!P4 IADD3 R26, P0, R24, c[0x0][0x180], RZ ;  /* 0x00006000181aca10 */ /* 0x001fe40007f1e0ff */
        /* <DEDUP_REMOVED lines=10> */
[----:B------:R-:W-:Y:S01]  /*6f50*/  SHF.R.S32.HI R31, RZ, 0x1f, R30 ;  /* 0x0000001fff1f7819 */ /* 0x000fe2000001141e */
[----:B------:R-:W-:Y:S01]  /*6f60*/  CS2R R12, SRZ ;  /* 0x00000000000c7805 */ /* 0x000fe2000001ff00 */
[----:B------:R-:W-:Y:S01]  /*6f70*/  ISETP.GE.U32.AND P5, PT, R30, c[0x0][0x1e0], PT ;  /* 0x000078001e007a0c */ /* 0x000fe20003fa6070 */
[----:B------:R-:W-:Y:S01]  /*6f80*/  CS2R R36, SRZ ;  /* 0x0000000000247805 */ /* 0x000fe2000001ff00 */
[----:B------:R-:W-:Y:S01]  /*6f90*/  LOP3.LUT P2, RZ, R42, 0x40, RZ, 0xc0, !PT ;  /* 0x000000402aff7812 */ /* 0x000fe2000784c0ff */
[----:B-1----:R-:W3:Y:S01]  /*6fa0*/  LDL.LU.64 R32, [R1+0x228] ;  /* 0x0002280001207983 */ /* 0x002ee20000300a00 */
[----:B------:R-:W-:-:S11]  /*6fb0*/  ISETP.GE.OR.EX P5, PT, R31, c[0x0][0x1e4], P1, P5 ;  /* 0x000079001f007a0c */ /* 0x000fd60000fa6750 */
[----:B------:R0:W4:Y:S04]  /*6fc0*/  @!P2 LDG.E R12, [R8.64] ;  /* 0x0000000e080ca981 */ /* 0x000128000c1e1900 */
[----:B------:R1:W4:Y:S01]  /*6fd0*/  @!P2 LDG.E R13, [R10.64] ;  /* 0x0000000e0a0da981 */ /* 0x000322000c1e1900 */
[----:B0-----:R-:W-:Y:S02]  /*6fe0*/  @!P5 MOV R8, R28 ;  /* 0x0000001c0008d202 */ /* 0x001fe40000000f00 */
        /* <DEDUP_REMOVED lines=12> */
[----:B--2---:R0:W2:Y:S02]  /*70b0*/  @!P6 LDG.E R37, [R34.64] ;  /* 0x0000000e2225e981 */ /* 0x0040a4000c1e1900 */
[----:B0-----:R-:W-:Y:S01]  /*70c0*/  HFMA2.MMA R35, -RZ, RZ, 0, 0 ;  /* 0x00000000ff237435 */ /* 0x001fe200000001ff */
[----:B------:R-:W-:-:S09]  /*70d0*/  MOV R34, RZ ;  /* 0x000000ff00227202 */ /* 0x000fd20000000f00 */
[----:B------:R-:W2:Y:S04]  /*70e0*/  @!P0 LDG.E R34, [R44.64] ;  /* 0x0000000e2c228981 */ /* 0x000ea8000c1e1900 */
[----:B------:R0:W4:Y:S04]  /*70f0*/  @!P0 LDG.E R35, [R38.64] ;  /* 0x0000000e26238981 */ /* 0x000128000c1e1900 */
[----:B0-----:R-:W4:Y:S01]  /*7100*/  LDL.LU.64 R38, [R1+0x218] ;  /* 0x0002180001267983 */ /* 0x001f220000300a00 */
[----:B------:R-:W-:Y:S01]  /*7110*/  LOP3.LUT P2, RZ, R42, 0x8, RZ, 0xc0, !PT ;  /* 0x000000082aff7812 */ /* 0x000fe2000784c0ff */
[----:B------:R-:W-:-:S02]  /*7120*/  HFMA2.MMA R43, -RZ, RZ, 0, 0 ;  /* 0x00000000ff2b7435 */ /* 0x000fc400000001ff */
[----:B------:R-:W-:Y:S04]  /*7130*/  STL [R1+0x73c], R27 ;  /* 0x00073c1b01007387 */ /* 0x000fe80000100800 */
[----:B------:R-:W-:Y:S04]  /*7140*/  STL.64 [R1+0x740], R26 ;  /* 0x0007401a01007387 */ /* 0x000fe80000100a00 */
[----:B------:R0:W-:Y:S04]  /*7150*/  STL [R1+0x76c], R26 ;  /* 0x00076c1a01007387 */ /* 0x0001e80000100800 */
[----:B0-----:R-:W4:Y:S01]  /*7160*/  LDL.LU.64 R26, [R1+0x220] ;  /* 0x00022000011a7983 */ /* 0x001f220000300a00 */
[----:B------:R-:W-:-:S03]  /*7170*/  LOP3.LUT R40, R40, 0xfffffffb, RZ, 0xc0, !PT ;  /* 0xfffffffb28287812 */ /* 0x000fc600078ec0ff */
[----:B---3--:R0:W3:Y:S04]  /*7180*/  @!P6 LDG.E R36, [R32.64] ;  /* 0x0000000e2024e981 */ /* 0x0080e8000c1e1900 */
[----:B--2---:R-:W-:Y:S04]  /*7190*/  STL [R1+0x4d0], R34 ;  /* 0x0004d02201007387 */ /* 0x004fe80000100800 */
        /* <DEDUP_REMOVED lines=13> */
[----:B------:R2:W4:Y:S04]  /*7270*/  @!P2 LDG.E R43, [R38.64] ;  /* 0x0000000e262ba981 */ /* 0x000528000c1e1900 */
[----:B-1----:R-:W2:Y:S01]  /*7280*/  LDL.LU.64 R34, [R1+0x210] ;  /* 0x0002100001227983 */ /* 0x002ea20000300a00 */
[----:B------:R-:W-:-:S02]  /*7290*/  @P3 LOP3.LUT R40, R40, 0x4, RZ, 0xfc, !PT ;  /* 0x0000000428283812 */ /* 0x000fc400078efcff */
[----:B------:R-:W-:Y:S02]  /*72a0*/  LOP3.LUT P3, RZ, R42, 0x4, RZ, 0xc0, !PT ;  /* 0x000000042aff7812 */ /* 0x000fe4000786c0ff */
[----:B------:R-:W-:Y:S02]  /*72b0*/  MOV R44, RZ ;  /* 0x000000ff002c7202 */ /* 0x000fe40000000f00 */
        /* <DEDUP_REMOVED lines=8> */
[----:B------:R-:W-:-:S05]  /*7340*/  @!P6 IMAD.WIDE.U32 R10, R32, c[0x0][0x1d8], R10 ;  /* 0x00007600200aea25 */ /* 0x000fca00078e000a */
[----:B------:R-:W-:Y:S02]  /*7350*/  @!P6 IADD3 R33, R11, R33, RZ ;  /* 0x000000210b21e210 */ /* 0x000fe40007ffe0ff */
[C---:B------:R-:W-:Y:S02]  /*7360*/  @!P6 SHF.L.U32 R32, R10.reuse, 0x1, RZ ;  /* 0x000000010a20e819 */ /* 0x040fe400000006ff */
[----:B------:R-:W-:Y:S01]  /*7370*/  @!P6 SHF.L.U64.HI R33, R10, 0x1, R33 ;  /* 0x000000010a21e819 */ /* 0x000fe20000010221 */
[----:B--2---:R0:W2:Y:S04]  /*7380*/  @!P3 LDG.E R44, [R34.64] ;  /* 0x0000000e222cb981 */ /* 0x0040a8000c1e1900 */
[----:B0-----:R-:W2:Y:S01]  /*7390*/  LDL.LU R35, [R1+0x418] ;  /* 0x0004180001237983 */ /* 0x001ea20000300800 */
[----:B------:R-:W-:Y:S01]  /*73a0*/  @!P6 IADD3 R10, P0, R32, c[0x0][0x180], RZ ;  /* 0x00006000200aea10 */ /* 0x000fe20007f1e0ff */
[----:B------:R-:W-:Y:S01]  /*73b0*/  CS2R R38, SRZ ;  /* 0x0000000000267805 */ /* 0x000fe2000001ff00 */
[----:B------:R-:W-:Y:S01]  /*73c0*/  IADD3 R45, R0, 0x1f8, RZ ;  /* 0x000001f8002d7810 */ /* 0x000fe20007ffe0ff */
[----:B----4-:R-:W-:Y:S01]  /*73d0*/  STL [R1+0x4c0], R43 ;  /* 0x0004c02b01007387 */ /* 0x010fe20000100800 */
[----:B------:R-:W-:-:S02]  /*73e0*/  @!P6 IADD3.X R11, R33, c[0x0][0x184], RZ, P0, !PT ;  /* 0x00006100210bea10 */ /* 0x000fc400007fe4ff */
[----:B------:R-:W-:Y:S01]  /*73f0*/  @!P6 IADD3 R32, P0, R32, c[0x0][0x178], RZ ;  /* 0x00005e002020ea10 */ /* 0x000fe20007f1e0ff */
[----:B------:R-:W-:Y:S04]  /*7400*/  STL [R1+0x4cc], R43 ;  /* 0x0004cc2b01007387 */ /* 0x000fe80000100800 */
[----:B------:R0:W-:Y:S01]  /*7410*/  STL [R1+0x4e0], R43 ;  /* 0x0004e02b01007387 */ /* 0x0001e20000100800 */
[----:B------:R-:W-:Y:S02]  /*7420*/  @!P6 IADD3.X R33, R33, c[0x0][0x17c], RZ, P0, !PT ;  /* 0x00005f002121ea10 */ /* 0x000fe400007fe4ff */
[----:B------:R-:W-:Y:S01]  /*7430*/  ISETP.GE.U32.AND P0, PT, R45, c[0x0][0x1e0], PT ;  /* 0x000078002d007a0c */ /* 0x000fe20003f06070 */
[----:B------:R1:W4:Y:S04]  /*7440*/  @!P2 LDG.E R39, [R26.64] ;  /* 0x0000000e1a27a981 */ /* 0x000328000c1e1900 */
[----:B------:R3:W4:Y:S04]  /*7450*/  @!P3 LDG.E R38, [R14.64] ;  /* 0x0000000e0e26b981 */ /* 0x000728000c1e1900 */
[----:B0-----:R-:W4:Y:S01]  /*7460*/  LDL.LU R43, [R1+0x410] ;  /* 0x00041000012b7983 */ /* 0x001f220000300800 */
[----:B-1----:R-:W-:-:S02]  /*7470*/  SHF.R.S32.HI R26, RZ, 0x1f, R45 ;  /* 0x0000001fff1a7819 */ /* 0x002fc4000001142d */
[----:B------:R-:W-:Y:S01]  /*7480*/  PRMT R23, RZ, 0x7610, R23 ;  /* 0x00007610ff177816 */ /* 0x000fe20000000017 */
[----:B------:R-:W-:Y:S01]  /*7490*/  STL [R1+0x52c], R3 ;  /* 0x00052c0301007387 */ /* 0x000fe20000100800 */
[C---:B------:R-:W-:Y:S02]  /*74a0*/  ISETP.GE.OR.EX P0, PT, R26.reuse, c[0x0][0x1e4], P1, P0 ;  /* 0x000079001a007a0c */ /* 0x040fe40000f06700 */
[----:B------:R-:W-:Y:S01]  /*74b0*/  LOP3.LUT P2, RZ, R41, 0x2000000, RZ, 0xc0, !PT ;  /* 0x0200000029ff7812 */ /* 0x000fe2000784c0ff */
[----:B------:R0:W-:Y:S04]  /*74c0*/  STL [R1+0x544], R3 ;  /* 0x0005440301007387 */ /* 0x0001e80000100800 */
[----:B------:R-:W4:Y:S06]  /*74d0*/  LDL.LU R34, [R1+0x414] ;  /* 0x0004140001227983 */ /* 0x000f2c0000300800 */
[----:B---3--:R-:W-:-:S02]  /*74e0*/  @!P0 IMAD R14, R26, c[0x0][0x1d8], RZ ;  /* 0x000076001a0e8a24 */ /* 0x008fc400078e02ff */
[----:B------:R-:W3:Y:S01]  /*74f0*/  LDL.LU.64 R26, [R1+0x248] ;  /* 0x00024800011a7983 */ /* 0x000ee20000300a00 */
[----:B0-----:R-:W-:-:S03]  /*7500*/  PRMT R3, R23, 0x7610, R3 ;  /* 0x0000761017037816 */ /* 0x001fc60000000003 */
[----:B------:R-:W-:Y:S01]  /*7510*/  STL.S16 [R1+0x25a], R23 ;  /* 0x00025a1701007387 */ /* 0x000fe20000100600 */
[----:B------:R-:W-:-:S03]  /*7520*/  @!P0 MOV R15, R7 ;  /* 0x00000007000f8202 */ /* 0x000fc60000000f00 */
[----:B------:R-:W-:Y:S04]  /*7530*/  STL [R1+0x480], R0 ;  /* 0x0004800001007387 */ /* 0x000fe80000100800 */
[----:B------:R-:W-:Y:S04]  /*7540*/  STL [R1+0x484], R0 ;  /* 0x0004840001007387 */ /* 0x000fe80000100800 */
[----:B------:R-:W-:Y:S04]  /*7550*/  STL [R1+0x488], R0 ;  /* 0x0004880001007387 */ /* 0x000fe80000100800 */
[----:B------:R-:W-:Y:S04]  /*7560*/  STL [R1+0x48c], R0 ;  /* 0x00048c0001007387 */ /* 0x000fe80000100800 */
[----:B------:R0:W-:Y:S02]  /*7570*/  STL [R1+0x490], R0 ;  /* 0x0004900001007387 */ /* 0x0001e40000100800 */
[----:B0-----:R-:W-:Y:S01]  /*7580*/  @!P0 IMAD R0, R45, c[0x0][0x1dc], R14 ;  /* 0x000077002d008a24 */ /* 0x001fe200078e020e */
[----:B--2---:R-:W-:-:S05]  /*7590*/  @!P2 PRMT R3, R35, 0x7610, R3 ;  /* 0x000076102303a816 */ /* 0x004fca0000000003 */
[----:B------:R0:W-:Y:S02]  /*75a0*/  @!P2 STL.S16 [R1+0x25a], R3 ;  /* 0x00025a030100a387 */ /* 0x0001e40000100600 */
[----:B0-----:R-:W-:Y:S02]  /*75b0*/  MOV R3, R22 ;  /* 0x0000001600037202 */ /* 0x001fe40000000f00 */
[----:B------:R-:W2:Y:S01]  /*75c0*/  LDL.LU.64 R22, [R1+0x240] ;  /* 0x0002400001167983 */ /* 0x000ea20000300a00 */
[----:B------:R-:W-:-:S05]  /*75d0*/  @!P0 MOV R14, R28 ;  /* 0x0000001c000e8202 */ /* 0x000fca0000000f00 */
[----:B------:R-:W-:Y:S01]  /*75e0*/  @!P0 IMAD.WIDE.U32 R14, R45, c[0x0][0x1d8], R14 ;  /* 0x000076002d0e8a25 */ /* 0x000fe200078e000e */
[----:B------:R-:W-:-:S04]  /*75f0*/  LOP3.LUT R41, R41, 0xf7ffffff, RZ, 0xc0, !PT ;  /* 0xf7ffffff29297812 */ /* 0x000fc800078ec0ff */
[----:B------:R-:W-:Y:S02]  /*7600*/  @!P0 IADD3 R45, R15, R0, RZ ;  /* 0x000000000f2d8210 */ /* 0x000fe40007ffe0ff */
[C---:B------:R-:W-:Y:S01]  /*7610*/  @!P0 SHF.L.U32 R15, R14.reuse, 0x1, RZ ;  /* 0x000000010e0f8819 */ /* 0x040fe200000006ff */
[----:B------:R0:W-:Y:S01]  /*7620*/  STL.64 [R1+0x478], R28 ;  /* 0x0004781c01007387 */ /* 0x0001e20000100a00 */
[----:B------:R-:W-:Y:S02]  /*7630*/  @!P0 SHF.L.U64.HI R45, R14, 0x1, R45 ;  /* 0x000000010e2d8819 */ /* 0x000fe4000001022d */
[----:B------:R-:W-:Y:S01]  /*7640*/  @P1 LOP3.LUT R41, R41, 0x8000000, RZ, 0xfc, !PT ;  /* 0x0800000029291812 */ /* 0x000fe200078efcff */
[----:B------:R1:W-:Y:S03]  /*7650*/  STL.64 [R1+0x470], R6 ;  /* 0x0004700601007387 */ /* 0x0003e60000100a00 */
[----:B------:R-:W-:Y:S01]  /*7660*/  LOP3.LUT R41, R41, 0xefffffff, RZ, 0xc0, !PT ;  /* 0xefffffff29297812 */ /* 0x000fe200078ec0ff */
[----:B------:R3:W-:Y:S01]  /*7670*/  STL.64 [R1+0x760], R24 ;  /* 0x0007601801007387 */ /* 0x0007e20000100a00 */
[----:B0-----:R-:W-:-:S03]  /*7680*/  @!P0 IADD3 R28, P3, R15, c[0x0][0x180], RZ ;  /* 0x000060000f1c8a10 */ /* 0x001fc60007f7e0ff */
[----:B------:R-:W2:Y:S01]  /*7690*/  LDL.LU R0, [R1+0x40c] ;  /* 0x00040c0001007983 */ /* 0x000ea20000300800 */
[----:B------:R-:W-:Y:S02]  /*76a0*/  @!P0 IADD3.X R29, R45, c[0x0][0x184], RZ, P3, !PT ;  /* 0x000061002d1d8a10 */ /* 0x000fe40001ffe4ff */
[----:B-1----:R-:W-:Y:S02]  /*76b0*/  @!P0 IADD3 R6, P3, R15, c[0x0][0x178], RZ ;  /* 0x00005e000f068a10 */ /* 0x002fe40007f7e0ff */
[----:B------:R-:W-:Y:S02]  /*76c0*/  @P0 LOP3.LUT R41, R41, 0x10000000, RZ, 0xfc, !PT ;  /* 0x1000000029290812 */ /* 0x000fe400078efcff */
[----:B------:R-:W-:Y:S02]  /*76d0*/  @!P0 IADD3.X R7, R45, c[0x0][0x17c], RZ, P3, !PT ;  /* 0x00005f002d078a10 */ /* 0x000fe40001ffe4ff */
[----:B------:R-:W-:Y:S01]  /*76e0*/  LOP3.LUT P0, RZ, R42, 0x2, RZ, 0xc0, !PT ;  /* 0x000000022aff7812 */ /* 0x000fe2000780c0ff */
[----:B------:R-:W-:Y:S01]  /*76f0*/  CS2R R14, SRZ ;  /* 0x00000000000e7805 */ /* 0x000fe2000001ff00 */
[----:B---3--:R-:W-:-:S02]  /*7700*/  PRMT R25, RZ, 0x7610, R25 ;  /* 0x00007610ff197816 */ /* 0x008fc40000000019 */
[----:B------:R-:W-:Y:S02]  /*7710*/  LOP3.LUT P1, RZ, R42, 0x1, RZ, 0xc0, !PT ;  /* 0x000000012aff7812 */ /* 0x000fe4000782c0ff */
[----:B------:R-:W-:-:S07]  /*7720*/  LOP3.LUT R41, R41, 0xdfffffff, RZ, 0xc0, !PT ;  /* 0xdfffffff29297812 */ /* 0x000fce00078ec0ff */
[----:B------:R4:W3:Y:S04]  /*7730*/  @!P0 LDG.E R15, [R16.64] ;  /* 0x0000000e100f8981 */ /* 0x0008e8000c1e1900 */
[----:B------:R0:W3:Y:S01]  /*7740*/  @!P0 LDG.E R14, [R18.64] ;  /* 0x0000000e120e8981 */ /* 0x0000e2000c1e1900 */
[----:B----4-:R-:W-:-:S04]  /*7750*/  @!P2 SHF.R.U32.HI R16, RZ, 0x10, R43 ;  /* 0x00000010ff10a819 */ /* 0x010fc8000001162b */
[----:B------:R-:W-:Y:S02]  /*7760*/  @!P2 PRMT R25, R16, 0x7610, R25 ;  /* 0x000076101019a816 */ /* 0x000fe40000000019 */
[----:B0-----:R-:W-:Y:S02]  /*7770*/  PRMT R18, RZ, 0x7610, R18 ;  /* 0x00007610ff127816 */ /* 0x001fe40000000012 */
[----:B------:R-:W-:Y:S02]  /*7780*/  @!P2 SHF.R.U32.HI R16, RZ, 0x10, R35 ;  /* 0x00000010ff10a819 */ /* 0x000fe40000011623 */
[----:B------:R-:W-:Y:S02]  /*7790*/  @P0 LOP3.LUT R41, R41, 0x20000000, RZ, 0xfc, !PT ;  /* 0x2000000029290812 */ /* 0x000fe400078efcff */
[----:B------:R-:W-:Y:S01]  /*77a0*/  @!P2 PRMT R18, R16, 0x7610, R18 ;  /* 0x000076101012a816 */ /* 0x000fe20000000012 */
[----:B------:R-:W-:Y:S01]  /*77b0*/  HFMA2.MMA R16, -RZ, RZ, 0, 0 ;  /* 0x00000000ff107435 */ /* 0x000fe200000001ff */
[----:B------:R-:W-:-:S02]  /*77c0*/  LOP3.LUT P0, RZ, R41, 0x800000, RZ, 0xc0, !PT ;  /* 0x0080000029ff7812 */ /* 0x000fc4000780c0ff */
[----:B------:R-:W-:Y:S01]  /*77d0*/  LOP3.LUT R41, R41, 0xbfffffff, RZ, 0xc0, !PT ;  /* 0xbfffffff29297812 */ /* 0x000fe200078ec0ff */
[----:B------:R0:W-:Y:S01]  /*77e0*/  STL.S16 [R1+0x25c], R18 ;  /* 0x00025c1201007387 */ /* 0x0001e20000100600 */
[----:B------:R-:W-:Y:S02]  /*77f0*/  PRMT R24, RZ, 0x7610, R24 ;  /* 0x00007610ff187816 */ /* 0x000fe40000000018 */
[----:B------:R-:W-:-:S03]  /*7800*/  @P1 LOP3.LUT R41, R41, 0x40000000, RZ, 0xfc, !PT ;  /* 0x4000000029291812 */ /* 0x000fc600078efcff */
[----:B------:R1:W4:Y:S01]  /*7810*/  @!P1 LDG.E R16, [R20.64] ;  /* 0x0000000e14109981 */ /* 0x000322000c1e1900 */
[----:B0-----:R-:W-:Y:S02]  /*7820*/  MOV R18, RZ ;  /* 0x000000ff00127202 */ /* 0x001fe40000000f00 */
[----:B------:R-:W-:-:S04]  /*7830*/  PRMT R17, R24, 0x7610, R17 ;  /* 0x0000761018117816 */ /* 0x000fc80000000011 */
[----:B------:R0:W3:Y:S01]  /*7840*/  @!P1 LDG.E R18, [R26.64] ;  /* 0x0000000e1a129981 */ /* 0x0000e2000c1e1900 */
[----:B------:R-:W-:-:S03]  /*7850*/  LOP3.LUT P1, RZ, R41, 0x1000000, RZ, 0xc0, !PT ;  /* 0x0100000029ff7812 */ /* 0x000fc6000782c0ff */
[----:B------:R-:W-:Y:S01]  /*7860*/  STL [R1+0x494], R29 ;  /* 0x0004941d01007387 */ /* 0x000fe20000100800 */
[----:B------:R-:W-:-:S03]  /*7870*/  @!P2 PRMT R17, R43, 0x7610, R17 ;  /* 0x000076102b11a816 */ /* 0x000fc60000000011 */
[----:B------:R-:W-:Y:S04]  /*7880*/  STL [R1+0x4a4], R29 ;  /* 0x0004a41d01007387 */ /* 0x000fe80000100800 */
[----:B------:R-:W-:Y:S04]  /*7890*/  STL [R1+0x57c], R29 ;  /* 0x00057c1d01007387 */ /* 0x000fe80000100800 */
[----:B------:R-:W-:Y:S04]  /*78a0*/  STL [R1+0x584], R29 ;  /* 0x0005841d01007387 */ /* 0x000fe80000100800 */
[----:B------:R-:W-:Y:S04]  /*78b0*/  STL [R1+0x608], R29 ;  /* 0x0006081d01007387 */ /* 0x000fe80000100800 */
[----:B------:R-:W-:Y:S04]  /*78c0*/  STL [R1+0x68c], R29 ;  /* 0x00068c1d01007387 */ /* 0x000fe80000100800 */
[----:B------:R1:W-:Y:S04]  /*78d0*/  STL [R1+0x708], R29 ;  /* 0x0007081d01007387 */ /* 0x0003e80000100800 */
[----:B------:R-:W-:Y:S04]  /*78e0*/  STL.S16 [R1+0x258], R24 ;  /* 0x0002581801007387 */ /* 0x000fe80000100600 */
[----:B0-----:R-:W4:Y:S01]  /*78f0*/  LDL.LU R26, [R1+0x76c] ;  /* 0x00076c00011a7983 */ /* 0x001f220000300800 */
[----:B-1----:R-:W-:-:S03]  /*7900*/  PRMT R29, RZ, 0x7610, R29 ;  /* 0x00007610ff1d7816 */ /* 0x002fc6000000001d */
[----:B------:R-:W-:Y:S01]  /*7910*/  @!P2 STL.S16 [R1+0x258], R17 ;  /* 0x000258110100a387 */ /* 0x000fe20000100600 */
[----:B------:R-:W-:Y:S02]  /*7920*/  PRMT R19, R29, 0x7610, R19 ;  /* 0x000076101d137816 */ /* 0x000fe40000000013 */
[----:B------:R-:W-:Y:S02]  /*7930*/  LOP3.LUT P2, RZ, R40, 0x2, RZ, 0xc0, !PT ;  /* 0x0000000228ff7812 */ /* 0x000fe4000784c0ff */
[----:B------:R-:W-:Y:S01]  /*7940*/  @!P1 PRMT R19, R34, 0x7610, R19 ;  /* 0x0000761022139816 */ /* 0x000fe20000000013 */
[----:B------:R-:W-:Y:S04]  /*7950*/  STL.S16 [R1+0x234], R29 ;  /* 0x0002341d01007387 */ /* 0x000fe80000100600 */
[----:B------:R0:W-:Y:S04]  /*7960*/  @!P1 STL.S16 [R1+0x234], R19 ;  /* 0x0002341301009387 */ /* 0x0001e80000100600 */
[----:B------:R-:W-:Y:S04]  /*7970*/  STL [R1+0x498], R28 ;  /* 0x0004981c01007387 */ /* 0x000fe80000100800 */
[----:B------:R-:W-:Y:S01]  /*7980*/  STL [R1+0x49c], R28 ;  /* 0x00049c1c01007387 */ /* 0x000fe20000100800 */
[----:B0-----:R-:W-:-:S03]  /*7990*/  MOV R19, RZ ;  /* 0x000000ff00137202 */ /* 0x001fc60000000f00 */
[----:B------:R0:W-:Y:S04]  /*79a0*/  STL [R1+0x4b0], R28 ;  /* 0x0004b01c01007387 */ /* 0x0001e80000100800 */
[----:B------:R-:W-:Y:S04]  /*79b0*/  STL [R1+0x4a8], R38 ;  /* 0x0004a82601007387 */ /* 0x000fe80000100800 */
[----:B------:R-:W-:Y:S04]  /*79c0*/  STL [R1+0x4b4], R38 ;  /* 0x0004b42601007387 */ /* 0x000fe80000100800 */
[----:B0-----:R-:W4:Y:S04]  /*79d0*/  LDL.LU R28, [R1+0x400] ;  /* 0x00040000011c7983 */ /* 0x001f280000300800 */
[----:B------:R-:W-:Y:S04]  /*79e0*/  STL [R1+0x4c8], R38 ;  /* 0x0004c82601007387 */ /* 0x000fe80000100800 */
[----:B------:R-:W-:Y:S04]  /*79f0*/  STL [R1+0x590], R38 ;  /* 0x0005902601007387 */ /* 0x000fe80000100800 */
[----:B------:R-:W-:Y:S04]  /*7a00*/  STL [R1+0x614], R38 ;  /* 0x0006142601007387 */ /* 0x000fe80000100800 */
[----:B------:R-:W-:Y:S04]  /*7a10*/  STL [R1+0x698], R38 ;  /* 0x0006982601007387 */ /* 0x000fe80000100800 */
[----:B------:R0:W-:Y:S04]  /*7a20*/  STL [R1+0x710], R38 ;  /* 0x0007102601007387 */ /* 0x0001e80000100800 */
[----:B------:R-:W-:Y:S04]  /*7a30*/  STL [R1+0x4a0], R44 ;  /* 0x0004a02c01007387 */ /* 0x000fe80000100800 */
[----:B------:R-:W-:Y:S04]  /*7a40*/  STL [R1+0x4ac], R44 ;  /* 0x0004ac2c01007387 */ /* 0x000fe80000100800 */
[----:B0-----:R-:W4:Y:S04]  /*7a50*/  LDL.LU R38, [R1+0x408] ;  /* 0x0004080001267983 */ /* 0x001f280000300800 */
[----:B------:R-:W-:Y:S04]  /*7a60*/  STL [R1+0x4bc], R44 ;  /* 0x0004bc2c01007387 */ /* 0x000fe80000100800 */
[----:B------:R-:W-:Y:S04]  /*7a70*/  STL [R1+0x5fc], R44 ;  /* 0x0005fc2c01007387 */ /* 0x000fe80000100800 */
[----:B------:R-:W-:Y:S04]  /*7a80*/  STL [R1+0x680], R44 ;  /* 0x0006802c01007387 */ /* 0x000fe80000100800 */
[----:B------:R-:W-:Y:S01]  /*7a90*/  STL [R1+0x700], R44 ;  /* 0x0007002c01007387 */ /* 0x000fe20000100800 */
[----:B------:R-:W-:-:S03]  /*7aa0*/  PRMT R20, RZ, 0x7610, R20 ;  /* 0x00007610ff147816 */ /* 0x000fc60000000014 */
        /* <DEDUP_REMOVED lines=20> */
[----:B--2---:R0:W2:Y:S04]  /*7bf0*/  @!P2 LDG.E R19, [R22.64] ;  /* 0x0000000e1613a981 */ /* 0x0040a8000c1e1900 */
[----:B------:R-:W-:Y:S04]  /*7c00*/  STL [R1+0x6ac], R2 ;  /* 0x0006ac0201007387 */ /* 0x000fe80000100800 */
[----:B------:R-:W-:Y:S04]  /*7c10*/  STL [R1+0x6b4], R2 ;  /* 0x0006b40201007387 */ /* 0x000fe80000100800 */
[----:B0-----:R-:W2:Y:S01]  /*7c20*/  LDL.LU.64 R22, [R1+0x758] ;  /* 0x0007580001167983 */ /* 0x001ea20000300a00 */
[----:B------:R-:W-:-:S03]  /*7c30*/  @!P1 SHF.R.U32.HI R17, RZ, 0x10, R0 ;  /* 0x00000010ff119819 */ /* 0x000fc60000011600 */
        /* <DEDUP_REMOVED lines=22> */
[----:B------:R0:W-:Y:S04]  /*7da0*/  STL.S16 [R1+0x25e], R25 ;  /* 0x00025e1901007387 */ /* 0x0001e80000100600 */
[----:B---3--:R-:W-:Y:S04]  /*7db0*/  STL [R1+0x560], R15 ;  /* 0x0005600f01007387 */ /* 0x008fe80000100800 */
[----:B------:R-:W-:Y:S04]  /*7dc0*/  STL [R1+0x56c], R15 ;  /* 0x00056c0f01007387 */ /* 0x000fe80000100800 */
[----:B------:R-:W3:Y:S01]  /*7dd0*/  LDL.LU R29, [R1+0x404] ;  /* 0x00040400011d7983 */ /* 0x000ee20000300800 */
[----:B--2---:R-:W-:-:S03]  /*7de0*/  PRMT R22, RZ, 0x7610, R22 ;  /* 0x00007610ff167816 */ /* 0x004fc60000000016 */
[----:B0-----:R-:W2:Y:S01]  /*7df0*/  LDL.LU.64 R24, [R1+0x250] ;  /* 0x0002500001187983 */ /* 0x001ea20000300a00 */
[----:B------:R-:W-:-:S03]  /*7e00*/  PRMT R44, R22, 0x7610, R44 ;  /* 0x00007610162c7816 */ /* 0x000fc6000000002c */
[----:B------:R0:W-:Y:S04]  /*7e10*/  STL.S16 [R1+0x230], R22 ;  /* 0x0002301601007387 */ /* 0x0001e80000100600 */
[----:B0-----:R-:W2:Y:S01]  /*7e20*/  LDL.LU R22, [R1+0x750] ;  /* 0x0007500001167983 */ /* 0x001ea20000300800 */
[----:B----4-:R-:W-:-:S04]  /*7e30*/  PRMT R26, RZ, 0x7610, R26 ;  /* 0x00007610ff1a7816 */ /* 0x010fc8000000001a */
[----:B------:R-:W-:Y:S02]  /*7e40*/  @!P1 PRMT R26, R17, 0x7610, R26 ;  /* 0x00007610111a9816 */ /* 0x000fe4000000001a */
[----:B------:R-:W-:-:S04]  /*7e50*/  @!P1 SHF.R.U32.HI R17, RZ, 0x10, R34 ;  /* 0x00000010ff119819 */ /* 0x000fc80000011622 */
[----:B------:R-:W-:Y:S02]  /*7e60*/  @!P1 PRMT R20, R17, 0x7610, R20 ;  /* 0x0000761011149816 */ /* 0x000fe40000000014 */
[----:B------:R-:W-:-:S03]  /*7e70*/  PRMT R6, RZ, 0x7610, R6 ;  /* 0x00007610ff067816 */ /* 0x000fc60000000006 */
[----:B------:R0:W-:Y:S01]  /*7e80*/  STL.S16 [R1+0x236], R20 ;  /* 0x0002361401007387 */ /* 0x0001e20000100600 */
[----:B------:R-:W-:Y:S02]  /*7e90*/  PRMT R2, RZ, 0x7610, R2 ;  /* 0x00007610ff027816 */ /* 0x000fe40000000002 */
[----:B------:R-:W-:Y:S02]  /*7ea0*/  PRMT R23, RZ, 0x7610, R23 ;  /* 0x00007610ff177816 */ /* 0x000fe40000000017 */
[----:B0-----:R-:W-:Y:S02]  /*7eb0*/  @!P0 SHF.R.U32.HI R20, RZ, 0x10, R28 ;  /* 0x00000010ff148819 */ /* 0x001fe4000001161c */
[----:B------:R-:W-:Y:S02]  /*7ec0*/  PRMT R15, R2, 0x7610, R15 ;  /* 0x00007610020f7816 */ /* 0x000fe4000000000f */
[----:B------:R-:W-:Y:S02]  /*7ed0*/  @!P0 PRMT R6, R20, 0x7610, R6 ;  /* 0x0000761014068816 */ /* 0x000fe40000000006 */
[----:B------:R-:W-:-:S02]  /*7ee0*/  @!P0 SHF.R.U32.HI R20, RZ, 0x10, R38 ;  /* 0x00000010ff148819 */ /* 0x000fc40000011626 */
[----:B------:R-:W-:Y:S02]  /*7ef0*/  @!P1 PRMT R15, R0, 0x7610, R15 ;  /* 0x00007610000f9816 */ /* 0x000fe4000000000f */
[----:B------:R-:W-:Y:S01]  /*7f00*/  @!P0 PRMT R23, R20, 0x7610, R23 ;  /* 0x0000761014178816 */ /* 0x000fe20000000017 */
[----:B------:R0:W-:Y:S04]  /*7f10*/  STL.S16 [R1+0x248], R26 ;  /* 0x0002481a01007387 */ /* 0x0001e80000100600 */
[----:B------:R-:W-:Y:S04]  /*7f20*/  STL.S16 [R1+0x232], R2 ;  /* 0x0002320201007387 */ /* 0x000fe80000100600 */
[----:B------:R1:W-:Y:S04]  /*7f30*/  STL.S16 [R1+0x242], R23 ;  /* 0x0002421701007387 */ /* 0x0003e80000100600 */
[----:B0-----:R-:W4:Y:S04]  /*7f40*/  LDL.LU.64 R26, [R1+0x238] ;  /* 0x00023800011a7983 */ /* 0x001f280000300a00 */
[----:B------:R0:W-:Y:S04]  /*7f50*/  @!P1 STL.S16 [R1+0x232], R15 ;  /* 0x0002320f01009387 */ /* 0x0001e80000100600 */
[----:B-1----:R-:W3:Y:S04]  /*7f60*/  LDL.LU R23, [R1+0x748] ;  /* 0x0007480001177983 */ /* 0x002ee80000300800 */
[----:B------:R-:W3:Y:S04]  /*7f70*/  LDL.LU R2, [R1+0x768] ;  /* 0x0007680001027983 */ /* 0x000ee80000300800 */
[----:B0-----:R-:W3:Y:S01]  /*7f80*/  LDL.LU R15, [R1+0x3fc] ;  /* 0x0003fc00010f7983 */ /* 0x001ee20000300800 */
[----:B--2---:R-:W-:-:S04]  /*7f90*/  PRMT R22, RZ, 0x7610, R22 ;  /* 0x00007610ff167816 */ /* 0x004fc80000000016 */
[----:B------:R-:W-:Y:S01]  /*7fa0*/  PRMT R21, R22, 0x7610, R21 ;  /* 0x0000761016157816 */ /* 0x000fe20000000015 */
[----:B------:R0:W-:Y:S04]  /*7fb0*/  STL.S16 [R1+0x240], R22 ;  /* 0x0002401601007387 */ /* 0x0001e80000100600 */
[----:B0-----:R-:W2:Y:S01]  /*7fc0*/  LDL.LU R22, [R1+0x74c] ;  /* 0x00074c0001167983 */ /* 0x001ea20000300800 */
[----:B------:R-:W-:Y:S01]  /*7fd0*/  HFMA2.MMA R17, -RZ, RZ, 0, 0 ;  /* 0x00000000ff117435 */ /* 0x000fe200000001ff */
[C---:B------:R-:W-:Y:S02]  /*7fe0*/  LOP3.LUT P1, RZ, R41.reuse, 0x200000, RZ, 0xc0, !PT ;  /* 0x0020000029ff7812 */ /* 0x040fe4000782c0ff */
[----:B------:R-:W-:Y:S02]  /*7ff0*/  LOP3.LUT R41, R41, 0x7fffffff, RZ, 0xc0, !PT ;  /* 0x7fffffff29297812 */ /* 0x000fe400078ec0ff */
[----:B------:R-:W-:-:S02]  /*8000*/  LOP3.LUT P3, RZ, R40, 0x4, RZ, 0xc0, !PT ;  /* 0x0000000428ff7812 */ /* 0x000fc4000786c0ff */
[----:B------:R-:W-:Y:S02]  /*8010*/  @P2 LOP3.LUT R41, R41, 0x80000000, RZ, 0xfc, !PT ;  /* 0x8000000029292812 */ /* 0x000fe400078efcff */
[----:B------:R-:W-:Y:S01]  /*8020*/  @!P0 PRMT R21, R38, 0x7610, R21 ;  /* 0x0000761026158816 */ /* 0x000fe20000000015 */
[----:B------:R0:W2:Y:S01]  /*8030*/  @!P2 LDG.E R17, [R24.64] ;  /* 0x0000000e1811a981 */ /* 0x0000a2000c1e1900 */
[----:B------:R-:W-:-:S03]  /*8040*/  LOP3.LUT P2, RZ, R41, 0x400000, RZ, 0xc0, !PT ;  /* 0x0040000029ff7812 */ /* 0x000fc6000784c0ff */
[----:B------:R1:W-:Y:S04]  /*8050*/  @!P0 STL.S16 [R1+0x240], R21 ;  /* 0x0002401501008387 */ /* 0x0003e80000100600 */
[----:B------:R-:W-:Y:S04]  /*8060*/  STL [R1+0x4e8], R36 ;  /* 0x0004e82401007387 */ /* 0x000fe80000100800 */
[----:B------:R-:W-:Y:S01]  /*8070*/  STL [R1+0x4f4], R36 ;  /* 0x0004f42401007387 */ /* 0x000fe20000100800 */
[----:B-1----:R-:W-:-:S03]  /*8080*/  CS2R R20, SRZ ;  /* 0x0000000000147805 */ /* 0x002fc6000001ff00 */
[----:B------:R1:W-:Y:S04]  /*8090*/  STL [R1+0x504], R36 ;  /* 0x0005042401007387 */ /* 0x0003e80000100800 */
[----:B0-----:R-:W2:Y:S04]  /*80a0*/  LDL.LU.64 R24, [R1+0x760] ;  /* 0x0007600001187983 */ /* 0x001ea80000300a00 */
[----:B----4-:R0:W4:Y:S01]  /*80b0*/  @!P3 LDG.E R21, [R26.64] ;  /* 0x0000000e1a15b981 */ /* 0x010122000c1e1900 */
[----:B-1----:R-:W-:-:S03]  /*80c0*/  PRMT R36, RZ, 0x7610, R36 ;  /* 0x00007610ff247816 */ /* 0x002fc60000000024 */
[----:B0-----:R-:W4:Y:S01]  /*80d0*/  LDL.LU.64 R26, [R1+0x740] ;  /* 0x00074000011a7983 */ /* 0x001f220000300a00 */
[----:B---3--:R-:W-:-:S03]  /*80e0*/  PRMT R2, RZ, 0x7610, R2 ;  /* 0x00007610ff027816 */ /* 0x008fc60000000002 */
[----:B--2---:R0:W2:Y:S02]  /*80f0*/  @!P3 LDG.E R20, [R22.64] ;  /* 0x0000000e1614b981 */ /* 0x0040a4000c1e1900 */
[----:B0-----:R-:W-:-:S04]  /*8100*/  @!P2 SHF.R.U32.HI R22, RZ, 0x10, R15 ;  /* 0x00000010ff16a819 */ /* 0x001fc8000001160f */
[----:B------:R-:W-:Y:S02]  /*8110*/  @!P2 PRMT R36, R22, 0x7610, R36 ;  /* 0x000076101624a816 */ /* 0x000fe40000000024 */
[----:B------:R-:W-:-:S04]  /*8120*/  @!P2 SHF.R.U32.HI R22, RZ, 0x10, R29 ;  /* 0x00000010ff16a819 */ /* 0x000fc8000001161d */
[----:B------:R-:W-:-:S05]  /*8130*/  @!P2 PRMT R2, R22, 0x7610, R2 ;  /* 0x000076101602a816 */ /* 0x000fca0000000002 */
[----:B------:R0:W-:Y:S04]  /*8140*/  STL.S16 [R1+0x23a], R2 ;  /* 0x00023a0201007387 */ /* 0x0001e80000100600 */
[----:B0-----:R-:W3:Y:S01]  /*8150*/  LDL.LU R2, [R1+0x738] ;  /* 0x0007380001027983 */ /* 0x001ee20000300800 */
[----:B----4-:R-:W-:-:S04]  /*8160*/  PRMT R27, RZ, 0x7610, R27 ;  /* 0x00007610ff1b7816 */ /* 0x010fc8000000001b */
[----:B------:R-:W-:-:S04]  /*8170*/  PRMT R23, R27, 0x7610, R23 ;  /* 0x000076101b177816 */ /* 0x000fc80000000017 */
[----:B------:R-:W-:Y:S01]  /*8180*/  @!P2 PRMT R23, R29, 0x7610, R23 ;  /* 0x000076101d17a816 */ /* 0x000fe20000000017 */
[----:B------:R-:W-:Y:S04]  /*8190*/  STL.S16 [R1+0x22c], R27 ;  /* 0x00022c1b01007387 */ /* 0x000fe80000100600 */
[----:B------:R0:W-:Y:S04]  /*81a0*/  @!P2 STL.S16 [R1+0x22c], R23 ;  /* 0x00022c170100a387 */ /* 0x0001e80000100600 */
[----:B------:R-:W-:Y:S04]  /*81b0*/  STL [R1+0x500], R13 ;  /* 0x0005000d01007387 */ /* 0x000fe80000100800 */
[----:B------:R-:W-:Y:S01]  /*81c0*/  STL [R1+0x50c], R13 ;  /* 0x00050c0d01007387 */ /* 0x000fe20000100800 */
[----:B0-----:R-:W-:-:S03]  /*81d0*/  MOV R23, RZ ;  /* 0x000000ff00177202 */ /* 0x001fc60000000f00 */
[----:B------:R-:W-:Y:S04]  /*81e0*/  STL [R1+0x51c], R13 ;  /* 0x00051c0d01007387 */ /* 0x000fe80000100800 */
[----:B------:R0:W4:Y:S01]  /*81f0*/  @!P4 LDG.E R23, [R24.64] ;  /* 0x0000000e1817c981 */ /* 0x000122000c1e1900 */
[----:B------:R-:W-:-:S03]  /*8200*/  @!P0 PRMT R44, R28, 0x7610, R44 ;  /* 0x000076101c2c8816 */ /* 0x000fc6000000002c */
[----:B------:R1:W-:Y:S01]  /*8210*/  STL.S16 [R1+0x244], R6 ;  /* 0x0002440601007387 */ /* 0x0003e20000100600 */
[----:B---3--:R-:W-:-:S03]  /*8220*/  PRMT R2, RZ, 0x7610, R2 ;  /* 0x00007610ff027816 */ /* 0x008fc60000000002 */
[----:B-1----:R-:W3:Y:S01]  /*8230*/  LDL.LU R6, [R1+0x3f0] ;  /* 0x0003f00001067983 */ /* 0x002ee20000300800 */
[----:B0-----:R-:W-:-:S03]  /*8240*/  PRMT R25, R2, 0x7610, R25 ;  /* 0x0000761002197816 */ /* 0x001fc60000000019 */
[----:B------:R0:W-:Y:S04]  /*8250*/  STL.S16 [R1+0x216], R2 ;  /* 0x0002160201007387 */ /* 0x0001e80000100600 */
[----:B------:R1:W-:Y:S04]  /*8260*/  STL.S16 [R1+0x22e], R36 ;  /* 0x00022e2401007387 */ /* 0x0003e80000100600 */
[----:B------:R-:W-:Y:S04]  /*8270*/  STL [R1+0x508], R12 ;  /* 0x0005080c01007387 */ /* 0x000fe80000100800 */
[----:B0-----:R-:W2:Y:S04]  /*8280*/  LDL.LU R2, [R1+0x734] ;  /* 0x0007340001027983 */ /* 0x001ea80000300800 */
[----:B------:R0:W-:Y:S04]  /*8290*/  @!P0 STL.S16 [R1+0x230], R44 ;  /* 0x0002302c01008387 */ /* 0x0001e80000100600 */
[----:B-1----:R-:W3:Y:S04]  /*82a0*/  LDL.LU R36, [R1+0x3ec] ;  /* 0x0003ec0001247983 */ /* 0x002ee80000300800 */
[----:B------:R-:W-:Y:S04]  /*82b0*/  STL [R1+0x514], R12 ;  /* 0x0005140c01007387 */ /* 0x000fe80000100800 */
[----:B0-----:R-:W3:Y:S04]  /*82c0*/  LDL.LU R44, [R1+0x3f8] ;  /* 0x0003f800012c7983 */ /* 0x001ee80000300800 */
        /* <DEDUP_REMOVED lines=40> */
[----:B------:R-:W4:Y:S01]  /*8550*/  LDL.LU R27, [R1+0x73c] ;  /* 0x00073c00011b7983 */ /* 0x000f220000300800 */
[----:B--2---:R-:W-:-:S04]  /*8560*/  PRMT R2, RZ, 0x7610, R2 ;  /* 0x00007610ff027816 */ /* 0x004fc80000000002 */
[----:B------:R-:W-:Y:S01]  /*8570*/  PRMT R13, R2, 0x7610, R13 ;  /* 0x00007610020d7816 */ /* 0x000fe2000000000d */
[----:B------:R0:W-:Y:S04]  /*8580*/  STL.S16 [R1+0x228], R2 ;  /* 0x0002280201007387 */ /* 0x0001e80000100600 */
[----:B0-----:R-:W2:Y:S01]  /*8590*/  LDL.LU R2, [R1+0x730] ;  /* 0x0007300001027983 */ /* 0x001ea20000300800 */
[----:B------:R-:W-:Y:S02]  /*85a0*/  PRMT R14, RZ, 0x7610, R14 ;  /* 0x00007610ff0e7816 */ /* 0x000fe4000000000e */
[----:B------:R-:W-:Y:S02]  /*85b0*/  PRMT R5, RZ, 0x7610, R5 ;  /* 0x00007610ff057816 */ /* 0x000fe40000000005 */
[----:B------:R-:W-:Y:S01]  /*85c0*/  PRMT R22, R14, 0x7610, R22 ;  /* 0x000076100e167816 */ /* 0x000fe20000000016 */
[----:B------:R0:W-:Y:S01]  /*85d0*/  STL.S16 [R1+0x22a], R14 ;  /* 0x00022a0e01007387 */ /* 0x0001e20000100600 */
[----:B---3--:R-:W-:-:S02]  /*85e0*/  @!P1 SHF.R.U32.HI R24, RZ, 0x10, R6 ;  /* 0x00000010ff189819 */ /* 0x008fc40000011606 */
[----:B------:R-:W-:Y:S02]  /*85f0*/  LOP3.LUT P0, RZ, R41, 0x100000, RZ, 0xc0, !PT ;  /* 0x0010000029ff7812 */ /* 0x000fe4000780c0ff */
[----:B------:R-:W-:Y:S01]  /*8600*/  @!P1 PRMT R5, R24, 0x7610, R5 ;  /* 0x0000761018059816 */ /* 0x000fe20000000005 */
[----:B0-----:R-:W3:Y:S01]  /*8610*/  LDL.LU R14, [R1+0x3f4] ;  /* 0x0003f400010e7983 */ /* 0x001ee20000300800 */
[----:B--2---:R-:W-:-:S04]  /*8620*/  PRMT R2, RZ, 0x7610, R2 ;  /* 0x00007610ff027816 */ /* 0x004fc80000000002 */
[----:B------:R-:W-:Y:S01]  /*8630*/  PRMT R12, R2, 0x7610, R12 ;  /* 0x00007610020c7816 */ /* 0x000fe2000000000c */
[----:B------:R0:W-:Y:S04]  /*8640*/  STL.S16 [R1+0x210], R2 ;  /* 0x0002100201007387 */ /* 0x0001e80000100600 */
[----:B0-----:R-:W2:Y:S01]  /*8650*/  LDL.LU R2, [R1+0x72c] ;  /* 0x00072c0001027983 */ /* 0x001ea20000300800 */
[----:B------:R-:W-:Y:S02]  /*8660*/  @!P1 PRMT R25, R6, 0x7610, R25 ;  /* 0x0000761006199816 */ /* 0x000fe40000000019 */
[----:B------:R-:W-:Y:S02]  /*8670*/  PRMT R42, RZ, 0x7610, R42 ;  /* 0x00007610ff2a7816 */ /* 0x000fe4000000002a */
[----:B------:R-:W-:Y:S01]  /*8680*/  @!P1 SHF.R.U32.HI R24, RZ, 0x10, R44 ;  /* 0x00000010ff189819 */ /* 0x000fe2000001162c */
[----:B------:R0:W-:Y:S03]  /*8690*/  @!P1 STL.S16 [R1+0x216], R25 ;  /* 0x0002161901009387 */ /* 0x0001e60000100600 */
[----:B------:R-:W-:Y:S01]  /*86a0*/  @!P1 PRMT R42, R24, 0x7610, R42 ;  /* 0x00007610182a9816 */ /* 0x000fe2000000002a */
[----:B------:R1:W-:Y:S01]  /*86b0*/  STL.S16 [R1+0x23c], R5 ;  /* 0x00023c0501007387 */ /* 0x0003e20000100600 */
[----:B0-----:R-:W-:-:S03]  /*86c0*/  CS2R R24, SRZ ;  /* 0x0000000000187805 */ /* 0x001fc6000001ff00 */
[----:B-1----:R-:W3:Y:S01]  /*86d0*/  LDL.LU R5, [R1+0x3e8] ;  /* 0x0003e80001057983 */ /* 0x002ee20000300800 */
[----:B------:R-:W-:Y:S02]  /*86e0*/  @!P1 PRMT R13, R44, 0x7610, R13 ;  /* 0x000076102c0d9816 */ /* 0x000fe4000000000d */
[----:B------:R-:W-:Y:S01]  /*86f0*/  PRMT R4, RZ, 0x7610, R4 ;  /* 0x00007610ff047816 */ /* 0x000fe20000000004 */
[----:B------:R0:W4:Y:S04]  /*8700*/  @!P5 LDG.E R25, [R8.64] ;  /* 0x0000000e0819d981 */ /* 0x000128000c1e1900 */
[----:B------:R1:W-:Y:S01]  /*8710*/  STL.S16 [R1+0x23e], R42 ;  /* 0x00023e2a01007387 */ /* 0x0003e20000100600 */
[----:B------:R-:W-:Y:S02]  /*8720*/  @!P2 PRMT R22, R15, 0x7610, R22 ;  /* 0x000076100f16a816 */ /* 0x000fe40000000016 */
[----:B------:R-:W-:-:S02]  /*8730*/  LOP3.LUT R40, R40, 0xfffffffe, RZ, 0xc0, !PT ;  /* 0xfffffffe28287812 */ /* 0x000fc400078ec0ff */
[----:B------:R-:W-:Y:S01]  /*8740*/  PRMT R45, RZ, 0x7610, R45 ;  /* 0x00007610ff2d7816 */ /* 0x000fe2000000002d */
[----:B------:R-:W-:Y:S01]  /*8750*/  STL [R1+0x10], R43 ;  /* 0x0000102b01007387 */ /* 0x000fe20000100800 */
[----:B0-----:R-:W-:-:S03]  /*8760*/  @!P0 SHF.R.U32.HI R8, RZ, 0x10, R36 ;  /* 0x00000010ff088819 */ /* 0x001fc60000011624 */
[----:B-1----:R-:W4:Y:S01]  /*8770*/  LDL.LU R42, [R1+0x3e4] ;  /* 0x0003e400012a7983 */ /* 0x002f220000300800 */
[----:B------:R-:W-:-:S03]  /*8780*/  @!P0 PRMT R4, R8, 0x7610, R4 ;  /* 0x0000761008048816 */ /* 0x000fc60000000004 */
[----:B------:R0:W-:Y:S04]  /*8790*/  @!P1 STL.S16 [R1+0x228], R13 ;  /* 0x0002280d01009387 */ /* 0x0001e80000100600 */
[----:B------:R1:W-:Y:S01]  /*87a0*/  STL.S16 [R1+0x214], R4 ;  /* 0x0002140401007387 */ /* 0x0003e20000100600 */
[----:B------:R-:W-:Y:S02]  /*87b0*/  PRMT R39, RZ, 0x7610, R39 ;  /* 0x00007610ff277816 */ /* 0x000fe40000000027 */
[----:B------:R-:W-:Y:S01]  /*87c0*/  PRMT R7, RZ, 0x7610, R7 ;  /* 0x00007610ff077816 */ /* 0x000fe20000000007 */
[----:B------:R-:W-:Y:S04]  /*87d0*/  STL [R1+0x110], R35 ;  /* 0x0001102301007387 */ /* 0x000fe80000100800 */
[----:B0-----:R-:W4:Y:S04]  /*87e0*/  LDL.LU R13, [R1+0x3e0] ;  /* 0x0003e000010d7983 */ /* 0x001f280000300800 */
[----:B------:R-:W-:Y:S04]  /*87f0*/  @!P2 STL.S16 [R1+0x22a], R22 ;  /* 0x00022a160100a387 */ /* 0x000fe80000100600 */
[----:B-1----:R-:W4:Y:S01]  /*8800*/  LDL.LU R4, [R1+0x3dc] ;  /* 0x0003dc0001047983 */ /* 0x002f220000300800 */
[----:B--2---:R-:W-:-:S03]  /*8810*/  PRMT R2, RZ, 0x7610, R2 ;  /* 0x00007610ff027816 */ /* 0x004fc60000000002 */
[----:B------:R-:W-:Y:S01]  /*8820*/  STL [R1+0x14], R0 ;  /* 0x0000140001007387 */ /* 0x000fe20000100800 */
[----:B------:R-:W-:-:S03]  /*8830*/  PRMT R9, R2, 0x7610, R9 ;  /* 0x0000761002097816 */ /* 0x000fc60000000009 */
[----:B------:R0:W-:Y:S01]  /*8840*/  STL.S16 [R1+0x212], R2 ;  /* 0x0002120201007387 */ /* 0x0001e20000100600 */
[----:B------:R-:W-:Y:S02]  /*8850*/  @!P0 PRMT R12, R36, 0x7610, R12 ;  /* 0x00007610240c8816 */ /* 0x000fe4000000000c */
[----:B------:R-:W-:Y:S01]  /*8860*/  PRMT R37, RZ, 0x7610, R37 ;  /* 0x00007610ff257816 */ /* 0x000fe20000000025 */
[----:B------:R-:W-:Y:S04]  /*8870*/  STL [R1+0x114], R34 ;  /* 0x0001142201007387 */ /* 0x000fe80000100800 */
[----:B------:R-:W-:Y:S04]  /*8880*/  STL [R1+0x18], R28 ;  /* 0x0000181c01007387 */ /* 0x000fe80000100800 */
[----:B0-----:R-:W2:Y:S01]  /*8890*/  LDL.LU R2, [R1+0x728] ;  /* 0x0007280001027983 */ /* 0x001ea20000300800 */
[----:B------:R-:W-:-:S02]  /*88a0*/  @P3 LOP3.LUT R40, R40, 0x1, RZ, 0xfc, !PT ;  /* 0x0000000128283812 */ /* 0x000fc400078efcff */
[C---:B------:R-:W-:Y:S01]  /*88b0*/  LOP3.LUT P3, RZ, R41.reuse, 0x80000, RZ, 0xc0, !PT ;  /* 0x0008000029ff7812 */ /* 0x040fe2000786c0ff */
[----:B------:R-:W-:Y:S01]  /*88c0*/  STL [R1+0x118], R38 ;  /* 0x0001182601007387 */ /* 0x000fe20000100800 */
[----:B---3--:R-:W-:Y:S02]  /*88d0*/  @!P0 PRMT R9, R14, 0x7610, R9 ;  /* 0x000076100e098816 */ /* 0x008fe40000000009 */
[----:B------:R-:W-:Y:S01]  /*88e0*/  @!P0 SHF.R.U32.HI R8, RZ, 0x10, R14 ;  /* 0x00000010ff088819 */ /* 0x000fe2000001160e */
[----:B------:R-:W3:Y:S03]  /*88f0*/  LDL.LU R43, [R1+0x3d0] ;  /* 0x0003d000012b7983 */ /* 0x000ee60000300800 */
[----:B------:R-:W-:Y:S01]  /*8900*/  @!P0 PRMT R39, R8, 0x7610, R39 ;  /* 0x0000761008278816 */ /* 0x000fe20000000027 */
[----:B------:R0:W-:Y:S01]  /*8910*/  @!P0 STL.S16 [R1+0x212], R9 ;  /* 0x0002120901008387 */ /* 0x0001e20000100600 */
[----:B------:R-:W-:-:S03]  /*8920*/  LOP3.LUT P1, RZ, R41, 0x40000, RZ, 0xc0, !PT ;  /* 0x0004000029ff7812 */ /* 0x000fc6000782c0ff */
[----:B------:R-:W-:Y:S04]  /*8930*/  @!P0 STL.S16 [R1+0x210], R12 ;  /* 0x0002100c01008387 */ /* 0x000fe80000100600 */
[----:B------:R-:W3:Y:S01]  /*8940*/  LDL.LU R35, [R1+0x720] ;  /* 0x0007200001237983 */ /* 0x000ee20000300800 */
[----:B0-----:R-:W-:-:S03]  /*8950*/  CS2R R8, SRZ ;  /* 0x0000000000087805 */ /* 0x001fc6000001ff00 */
[----:B------:R0:W-:Y:S04]  /*8960*/  STL.S16 [R1+0x246], R39 ;  /* 0x0002462701007387 */ /* 0x0001e80000100600 */
[----:B------:R1:W3:Y:S04]  /*8970*/  @!P6 LDG.E R8, [R10.64] ;  /* 0x0000000e0a08e981 */ /* 0x0002e8000c1e1900 */
[----:B------:R4:W3:Y:S04]  /*8980*/  @!P6 LDG.E R9, [R32.64] ;  /* 0x0000000e2009e981 */ /* 0x0008e8000c1e1900 */
[----:B0-----:R-:W3:Y:S01]  /*8990*/  LDL.LU R39, [R1+0x3d8] ;  /* 0x0003d80001277983 */ /* 0x001ee20000300800 */
[----:B-1----:R-:W-:-:S03]  /*89a0*/  @!P3 SHF.R.U32.HI R10, RZ, 0x10, R5 ;  /* 0x00000010ff0ab819 */ /* 0x002fc60000011605 */
[----:B------:R-:W3:Y:S01]  /*89b0*/  LDL.LU R12, [R1+0x3d4] ;  /* 0x0003d400010c7983 */ /* 0x000ee20000300800 */
[----:B----4-:R-:W-:Y:S02]  /*89c0*/  PRMT R33, RZ, 0x7610, R33 ;  /* 0x00007610ff217816 */ /* 0x010fe40000000021 */
[----:B------:R-:W-:Y:S01]  /*89d0*/  LOP3.LUT P2, RZ, R41, 0x10000, RZ, 0xc0, !PT ;  /* 0x0001000029ff7812 */ /* 0x000fe2000784c0ff */
[----:B------:R-:W4:Y:S01]  /*89e0*/  LDL.LU R0, [R1+0x3c8] ;  /* 0x0003c80001007983 */ /* 0x000f220000300800 */
[----:B------:R-:W-:Y:S02]  /*89f0*/  @!P3 PRMT R33, R10, 0x7610, R33 ;  /* 0x000076100a21b816 */ /* 0x000fe40000000021 */
[----:B------:R-:W-:Y:S01]  /*8a00*/  @!P3 SHF.R.U32.HI R10, RZ, 0x10, R42 ;  /* 0x00000010ff0ab819 */ /* 0x000fe2000001162a */
[----:B------:R-:W4:Y:S03]  /*8a10*/  LDL.LU R34, [R1+0x718] ;  /* 0x0007180001227983 */ /* 0x000f260000300800 */
[----:B------:R-:W-:Y:S01]  /*8a20*/  @!P3 PRMT R45, R10, 0x7610, R45 ;  /* 0x000076100a2db816 */ /* 0x000fe2000000002d */
[----:B------:R-:W4:Y:S01]  /*8a30*/  LDL.LU R28, [R1+0x3c0] ;  /* 0x0003c000011c7983 */ /* 0x000f220000300800 */
[----:B------:R-:W-:-:S03]  /*8a40*/  @!P1 SHF.R.U32.HI R10, RZ, 0x10, R13 ;  /* 0x00000010ff0a9819 */ /* 0x000fc6000001160d */
[----:B------:R-:W4:Y:S01]  /*8a50*/  LDL.LU R38, [R1+0x710] ;  /* 0x0007100001267983 */ /* 0x000f220000300800 */
[----:B------:R-:W-:Y:S02]  /*8a60*/  @!P1 PRMT R7, R10, 0x7610, R7 ;  /* 0x000076100a079816 */ /* 0x000fe40000000007 */
[----:B------:R-:W-:Y:S01]  /*8a70*/  @!P1 SHF.R.U32.HI R10, RZ, 0x10, R4 ;  /* 0x00000010ff0a9819 */ /* 0x000fe20000011604 */
[----:B------:R0:W4:Y:S01]  /*8a80*/  @!P5 LDG.E R24, [R30.64] ;  /* 0x0000000e1e18d981 */ /* 0x000122000c1e1900 */
[----:B--2---:R-:W-:-:S04]  /*8a90*/  PRMT R2, RZ, 0x7610, R2 ;  /* 0x00007610ff027816 */ /* 0x004fc80000000002 */
[----:B------:R-:W-:-:S05]  /*8aa0*/  @!P1 PRMT R2, R10, 0x7610, R2 ;  /* 0x000076100a029816 */ /* 0x000fca0000000002 */
[----:B------:R1:W-:Y:S04]  /*8ab0*/  STL.S16 [R1+0x24e], R2 ;  /* 0x00024e0201007387 */ /* 0x0003e80000100600 */
[----:B-1----:R-:W2:Y:S01]  /*8ac0*/  LDL.LU R2, [R1+0x724] ;  /* 0x0007240001027983 */ /* 0x002ea20000300800 */
[----:B------:R-:W-:-:S13]  /*8ad0*/  LOP3.LUT P0, RZ, R41, 0x20000, RZ, 0xc0, !PT ;  /* 0x0002000029ff7812 */ /* 0x000fda000780c0ff */
[----:B---3--:R-:W-:-:S04]  /*8ae0*/  @!P0 SHF.R.U32.HI R10, RZ, 0x10, R39 ;  /* 0x00000010ff0a8819 */ /* 0x008fc80000011627 */
[----:B------:R-:W-:Y:S02]  /*8af0*/  @!P0 PRMT R37, R10, 0x7610, R37 ;  /* 0x000076100a258816 */ /* 0x000fe40000000025 */
[----:B------:R-:W-:Y:S01]  /*8b00*/  @!P0 SHF.R.U32.HI R10, RZ, 0x10, R12 ;  /* 0x00000010ff0a8819 */ /* 0x000fe2000001160c */
[----:B------:R1:W-:Y:S04]  /*8b10*/  STL.S16 [R1+0x24c], R7 ;  /* 0x00024c0701007387 */ /* 0x0003e80000100600 */
[----:B-1----:R-:W3:Y:S01]  /*8b20*/  LDL.LU R7, [R1+0x3cc] ;  /* 0x0003cc0001077983 */ /* 0x002ee20000300800 */
[----:B--2---:R-:W-:-:S04]  /*8b30*/  PRMT R2, RZ, 0x7610, R2 ;  /* 0x00007610ff027816 */ /* 0x004fc80000000002 */
[----:B------:R-:W-:-:S05]  /*8b40*/  @!P0 PRMT R2, R10, 0x7610, R2 ;  /* 0x000076100a028816 */ /* 0x000fca0000000002 */
[----:B------:R1:W-:Y:S04]  /*8b50*/  STL.S16 [R1+0x252], R2 ;  /* 0x0002520201007387 */ /* 0x0003e80000100600 */
[----:B-1----:R-:W2:Y:S01]  /*8b60*/  LDL.LU R2, [R1+0x71c] ;  /* 0x00071c0001027983 */ /* 0x002ea20000300800 */
[----:B------:R-:W-:Y:S02]  /*8b70*/  PRMT R35, RZ, 0x7610, R35 ;  /* 0x00007610ff237816 */ /* 0x000fe40000000023 */
[----:B------:R-:W-:-:S04]  /*8b80*/  @!P2 SHF.R.U32.HI R10, RZ, 0x10, R43 ;  /* 0x00000010ff0aa819 */ /* 0x000fc8000001162b */
[----:B------:R-:W-:Y:S02]  /*8b90*/  @!P2 PRMT R35, R10, 0x7610, R35 ;  /* 0x000076100a23a816 */ /* 0x000fe40000000023 */
[----:B---3--:R-:W-:Y:S01]  /*8ba0*/  @!P2 SHF.R.U32.HI R10, RZ, 0x10, R7 ;  /* 0x00000010ff0aa819 */ /* 0x008fe20000011607 */
[----:B------:R1:W-:Y:S04]  /*8bb0*/  STL.S16 [R1+0x250], R37 ;  /* 0x0002502501007387 */ /* 0x0003e80000100600 */
[----:B-1----:R-:W3:Y:S01]  /*8bc0*/  LDL.LU R37, [R1+0x3c4] ;  /* 0x0003c40001257983 */ /* 0x002ee20000300800 */
[----:B--2---:R-:W-:-:S04]  /*8bd0*/  PRMT R2, RZ, 0x7610, R2 ;  /* 0x00007610ff027816 */ /* 0x004fc80000000002 */
[----:B------:R-:W-:-:S05]  /*8be0*/  @!P2 PRMT R2, R10, 0x7610, R2 ;  /* 0x000076100a02a816 */ /* 0x000fca0000000002 */
[----:B------:R1:W-:Y:S04]  /*8bf0*/  STL.S16 [R1+0x256], R2 ;  /* 0x0002560201007387 */ /* 0x0003e80000100600 */
[----:B-1----:R-:W2:Y:S01]  /*8c00*/  LDL.LU R2, [R1+0x714] ;  /* 0x0007140001027983 */ /* 0x002ea20000300800 */
[----:B------:R-:W-:Y:S02]  /*8c10*/  PRMT R32, R32, 0x5410, RZ ;  /* 0x0000541020207816 */ /* 0x000fe400000000ff */
[----:B------:R-:W-:Y:S02]  /*8c20*/  PRMT R33, R33, 0x5410, RZ ;  /* 0x0000541021217816 */ /* 0x000fe400000000ff */
[----:B------:R-:W-:Y:S02]  /*8c30*/  @!P3 PRMT R32, R32, 0x5410, R5 ;  /* 0x000054102020b816 */ /* 0x000fe40000000005 */
[----:B------:R-:W-:-:S02]  /*8c40*/  @!P3 PRMT R33, R33, 0x5410, R42 ;  /* 0x000054102121b816 */ /* 0x000fc4000000002a */
[----:B------:R-:W-:Y:S02]  /*8c50*/  LOP3.LUT P3, RZ, R41, 0x8000, RZ, 0xc0, !PT ;  /* 0x0000800029ff7812 */ /* 0x000fe4000786c0ff */
[----:B----4-:R-:W-:-:S11]  /*8c60*/  PRMT R34, RZ, 0x7610, R34 ;  /* 0x00007610ff227816 */ /* 0x010fd60000000022 */
        /* <DEDUP_REMOVED lines=9> */
[----:B0-----:R-:W-:Y:S02]  /*8d00*/  PRMT R31, R31, 0x5410, RZ ;  /* 0x000054101f1f7816 */ /* 0x001fe400000000ff */
        /* <DEDUP_REMOVED lines=1325> */
.L_x_1885:
[----:B------:R-:W-:Y:S05]  /*dfe0*/  BSYNC B0 ;  /* 0x0000000000007941 */ /* 0x000fea0003800000 */
.L_x_1884:
[----:B------:R-:W2:Y:S02]  /*dff0*/  LDL.S16 R8, [R1+0x258] ;  /* 0x0002580001087983 */ /* 0x000ea40000100600 */
[----:B--2---:R-:W-:Y:S02]  /*e000*/  PRMT R24, R8, 0x7610, R24 ;  /* 0x0000761008187816 */ /* 0x004fe40000000018 */
[----:B------:R-:W2:Y:S01]  /*e010*/  LDL.S16 R8, [R1+0x25e] ;  /* 0x00025e0001087983 */ /* 0x000ea20000100600 */
[----:B------:R-:W-:Y:S02]  /*e020*/  PRMT R16, R19, 0x7610, R16 ;  /* 0x0000761013107816 */ /* 0x000fe40000000010 */
[----:B------:R-:W-:-:S02]  /*e030*/  PRMT R23, R24, 0x7610, R23 ;  /* 0x0000761018177816 */ /* 0x000fc40000000017 */
[----:B--2---:R-:W-:Y:S02]  /*e040*/  PRMT R22, R8, 0x7610, R22 ;  /* 0x0000761008167816 */ /* 0x004fe40000000016 */
[----:B------:R-:W2:Y:S01]  /*e050*/  LDL.LU.S16 R8, [R1+0x25a] ;  /* 0x00025a0001087983 */ /* 0x000ea20000300600 */
[----:B------:R-:W-:Y:S02]  /*e060*/  @!P0 PRMT R16, R10, 0x7610, R16 ;  /* 0x000076100a108816 */ /* 0x000fe40000000010 */
[----:B------:R-:W-:Y:S01]  /*e070*/  PRMT R21, R23, 0x7610, R21 ;  /* 0x0000761017157816 */ /* 0x000fe20000000015 */
[----:B------:R-:W-:Y:S01]  /*e080*/  ULDC.U8 UR19, c[0x0][0x1f4] ;  /* 0x00007d0000137ab9 */ /* 0x000fe20000000000 */
[----:B------:R-:W-:Y:S02]  /*e090*/  PRMT R20, R22, 0x7610, R20 ;  /* 0x0000761016147816 */ /* 0x000fe40000000014 */
[----:B--2---:R-:W-:Y:S02]  /*e0a0*/  PRMT R17, R8, 0x7610, R17 ;  /* 0x0000761008117816 */ /* 0x004fe40000000011 */
[----:B------:R-:W2:Y:S01]  /*e0b0*/  LDL.LU.S16 R8, [R1+0x25c] ;  /* 0x00025c0001087983 */ /* 0x000ea20000300600 */
[----:B------:R-:W-:-:S02]  /*e0c0*/  PRMT R9, R21, 0x7610, R9 ;  /* 0x0000761015097816 */ /* 0x000fc40000000009 */
[----:B------:R-:W-:Y:S01]  /*e0d0*/  ISETP.NE.AND P2, PT, RZ, UR19, PT ;  /* 0x00000013ff007c0c */ /* 0x000fe2000bf45270 */
[----:B------:R-:W-:Y:S01]  /*e0e0*/  @!P0 STL.S16 [R1+0x45c], R16 ;  /* 0x00045c1001008387 */ /* 0x000fe20000100600 */
[----:B------:R-:W-:Y:S01]  /*e0f0*/  PRMT R12, R20, 0x7610, R12 ;  /* 0x00007610140c7816 */ /* 0x000fe2000000000c */
[----:B------:R-:W-:Y:S01]  /*e100*/  HADD2.F32 R9, -RZ, R9.H0_H0 ;  /* 0x20000009ff097230 */ /* 0x000fe20000004100 */
[----:B------:R-:W-:Y:S02]  /*e110*/  PRMT R13, R18, 0x7610, R13 ;  /* 0x00007610120d7816 */ /* 0x000fe4000000000d */
        /* <DEDUP_REMOVED lines=31> */
.L_x_1886:
        /* <DEDUP_REMOVED lines=14> */
[----:B------:R-:W-:Y:S01]  /*e3f0*/  FMUL.FTZ R15, R12, R5 ;  /* 0x000000050c0f7220 */ /* 0x000fe20000410000 */
        /* <DEDUP_REMOVED lines=31> */
.L_x_1887:
        /* <DEDUP_REMOVED lines=56> */
.L_x_1888:
        /* <DEDUP_REMOVED lines=14> */
[----:B------:R-:W-:-:S03]  /*ea50*/  PRMT R23, R24, 0x7610, R23 ;  /* 0x0000761018177816 */ /* 0x000fc60000000017 */
[----:B------:R-:W-:Y:S01]  /*ea60*/  HADD2.F32 R20, -RZ, R20.H0_H0 ;  /* 0x20000014ff147230 */ /* 0x000fe20000004100 */
[----:B--2---:R-:W-:Y:S01]  /*ea70*/  PRMT R22, R19, 0x7610, R22 ;  /* 0x0000761013167816 */ /* 0x004fe20000000016 */
[----:B------:R-:W-:Y:S02]  /*ea80*/  FMUL.FTZ R19, R17, R2 ;  /* 0x0000000211137220 */ /* 0x000fe40000410000 */
[----:B------:R-:W-:Y:S02]  /*ea90*/  FMUL.FTZ R17, R18, R5 ;  /* 0x0000000512117220 */ /* 0x000fe40000410000 */
[----:B------:R-:W-:Y:S02]  /*eaa0*/  FFMA.FTZ R13, R14, R19, R13 ;  /* 0x000000130e0d7223 */ /* 0x000fe4000001000d */
[----:B------:R-:W-:Y:S01]  /*eab0*/  FADD.FTZ R8, R8, R19 ;  /* 0x0000001308087221 */ /* 0x000fe20000010000 */
[----:B------:R-:W-:Y:S01]  /*eac0*/  HADD2.F32 R19, -RZ, R21.H0_H0 ;  /* 0x20000015ff137230 */ /* 0x000fe20000004100 */
[----:B------:R-:W-:-:S02]  /*ead0*/  FFMA.FTZ R21, R16, R18, R9 ;  /* 0x0000001210157223 */ /* 0x000fc40000010009 */
[----:B------:R-:W-:Y:S02]  /*eae0*/  FFMA.FTZ R14, R16, R17, R13 ;  /* 0x00000011100e7223 */ /* 0x000fe4000001000d */
[----:B------:R-:W-:Y:S01]  /*eaf0*/  FADD.FTZ R9, R19, -UR9 ;  /* 0x8000000913097e21 */ /* 0x000fe20008010000 */
[----:B------:R-:W-:Y:S01]  /*eb00*/  HADD2.F32 R19, -RZ, R23.H0_H0 ;  /* 0x20000017ff137230 */ /* 0x000fe20000004100 */
[----:B------:R-:W-:Y:S02]  /*eb10*/  FADD.FTZ R13, R20, -UR9 ;  /* 0x80000009140d7e21 */ /* 0x000fe40008010000 */
        /* <DEDUP_REMOVED lines=23> */
.L_x_1889:
        /* <DEDUP_REMOVED lines=11> */
[----:B------:R-:W-:Y:S01]  /*ed40*/  FMUL.FTZ R22, R19, R2 ;  /* 0x0000000213167220 */ /* 0x000fe20000410000 */
[----:B------:R-:W-:Y:S02]  /*ed50*/  PRMT R34, R35, 0x7610, R34 ;  /* 0x0000761023227816 */ /* 0x000fe40000000022 */
[----:B------:R-:W-:Y:S01]  /*ed60*/  PRMT R24, R16, 0x7610, R24 ;  /* 0x0000761010187816 */ /* 0x000fe20000000018 */
[----:B------:R-:W-:-:S02]  /*ed70*/  FFMA.FTZ R16, R20, R19, R10 ;  /* 0x0000001314107223 */ /* 0x000fc4000001000a */
[----:B------:R-:W-:Y:S01]  /*ed80*/  FFMA.FTZ R10, R20, R22, R14 ;  /* 0x00000016140a7223 */ /* 0x000fe2000001000e */
[----:B------:R-:W-:Y:S01]  /*ed90*/  HADD2.F32 R14, -RZ, R25.H0_H0 ;  /* 0x20000019ff0e7230 */ /* 0x000fe20000004100 */
[----:B------:R-:W-:Y:S01]  /*eda0*/  FADD.FTZ R17, R17, R22 ;  /* 0x0000001611117221 */ /* 0x000fe20000010000 */
[----:B--2---:R-:W-:Y:S01]  /*edb0*/  PRMT R23, R9, 0x7610, R23 ;  /* 0x0000761009177816 */ /* 0x004fe20000000017 */
[----:B------:R-:W-:Y:S01]  /*edc0*/  FADD.FTZ R9, R12, R18 ;  /* 0x000000120c097221 */ /* 0x000fe20000010000 */
[----:B------:R-:W-:Y:S01]  /*edd0*/  HADD2.F32 R12, -RZ, R34.H0_H0 ;  /* 0x20000022ff0c7230 */ /* 0x000fe20000004100 */
[----:B------:R-:W-:-:S04]  /*ede0*/  FMUL.FTZ R18, R8, R5 ;  /* 0x0000000508127220 */ /* 0x000fc80000410000 */
[----:B------:R-:W-:Y:S02]  /*edf0*/  FFMA.FTZ R10, R13, R18, R10 ;  /* 0x000000120d0a7223 */ /* 0x000fe4000001000a */
[----:B------:R-:W-:Y:S02]  /*ee00*/  FADD.FTZ R18, R18, R17 ;  /* 0x0000001112127221 */ /* 0x000fe40000010000 */
[----:B------:R-:W-:Y:S01]  /*ee10*/  FADD.FTZ R20, R12, -UR9 ;  /* 0x800000090c147e21 */ /* 0x000fe20008010000 */
[----:B------:R-:W-:Y:S01]  /*ee20*/  HADD2.F32 R12, -RZ, R23.H0_H0 ;  /* 0x20000017ff0c7230 */ /* 0x000fe20000004100 */
        /* <DEDUP_REMOVED lines=23> */
.L_x_1890:
        /* <DEDUP_REMOVED lines=8> */
[----:B------:R-:W3:Y:S01]  /*f020*/  LDL.LU.S16 R23, [R1+0x246] ;  /* 0x0002460001177983 */ /* 0x000ee20000300600 */
[----:B------:R-:W-:Y:S02]  /*f030*/  FADD.FTZ R19, R15, R19 ;  /* 0x000000130f137221 */ /* 0x000fe40000010000 */
[----:B------:R-:W-:Y:S01]  /*f040*/  FFMA.FTZ R21, R13, R8, R21 ;  /* 0x000000080d157223 */ /* 0x000fe20000010015 */
[----:B------:R-:W-:Y:S01]  /*f050*/  HADD2.F32 R13, -RZ, R35.H0_H0 ;  /* 0x20000023ff0d7230 */ /* 0x000fe20000004100 */
[----:B------:R-:W-:Y:S01]  /*f060*/  FMUL.FTZ R25, R12, R5 ;  /* 0x000000050c197220 */ /* 0x000fe20000410000 */
[----:B------:R-:W-:-:S05]  /*f070*/  HADD2.F32 R15, -RZ, R24.H0_H0 ;  /* 0x20000018ff0f7230 */ /* 0x000fca0000004100 */
[----:B------:R-:W-:-:S04]  /*f080*/  FADD.FTZ R15, R15, -UR9 ;  /* 0x800000090f0f7e21 */ /* 0x000fc80008010000 */
[----:B------:R-:W-:Y:S01]  /*f090*/  FMUL.FTZ R15, R15, UR5 ;  /* 0x000000050f0f7c20 */ /* 0x000fe20008410000 */
[----:B--2---:R-:W-:Y:S01]  /*f0a0*/  PRMT R34, R22, 0x7610, R34 ;  /* 0x0000761016227816 */ /* 0x004fe20000000022 */
[----:B------:R-:W-:-:S04]  /*f0b0*/  FMUL.FTZ R22, R14, R2 ;  /* 0x000000020e167220 */ /* 0x000fc80000410000 */
[----:B------:R-:W-:Y:S02]  /*f0c0*/  FFMA.FTZ R10, R20, R22, R10 ;  /* 0x00000016140a7223 */ /* 0x000fe4000001000a */
[----:B------:R-:W-:Y:S02]  /*f0d0*/  FADD.FTZ R18, R18, R22 ;  /* 0x0000001612127221 */ /* 0x000fe40000010000 */
[----:B------:R-:W-:Y:S02]  /*f0e0*/  FFMA.FTZ R24, R17, R25, R10 ;  /* 0x0000001911187223 */ /* 0x000fe4000001000a */
[----:B------:R-:W-:Y:S02]  /*f0f0*/  FADD.FTZ R25, R25, R18 ;  /* 0x0000001219197221 */ /* 0x000fe40000010000 */
[----:B------:R-:W-:Y:S01]  /*f100*/  FADD.FTZ R18, R13, -UR9 ;  /* 0x800000090d127e21 */ /* 0x000fe20008010000 */
[----:B------:R-:W-:Y:S02]  /*f110*/  HADD2.F32 R13, -RZ, R34.H0_H0 ;  /* 0x20000022ff0d7230 */ /* 0x000fe40000004100 */
[----:B---3--:R-:W-:Y:S01]  /*f120*/  HADD2.F32 R10, -RZ, R23.H0_H0 ;  /* 0x20000017ff0a7230 */ /* 0x008fe20000004100 */
        /* <DEDUP_REMOVED lines=20> */
.L_x_1891:
[----:B------:R-:W-:Y:S02]  /*f270*/  FMUL.FTZ R34, R13, R2 ;  /* 0x000000020d227220 */ /* 0x000fe40000410000 */
[----:B------:R-:W-:Y:S01]  /*f280*/  FADD.FTZ R22, R9, R8 ;  /* 0x0000000809167221 */ /* 0x000fe20000010000 */
[----:B------:R-:W-:Y:S01]  /*f290*/  HADD2.F32 R9, -RZ, R32.H1_H1 ;  /* 0x30000020ff097230 */ /* 0x000fe20000004100 */
[----:B------:R-:W-:Y:S01]  /*f2a0*/  FFMA.FTZ R23, R20, R14, R16 ;  /* 0x0000000e14177223 */ /* 0x000fe20000010010 */
[--C-:B------:R-:W-:Y:S01]  /*f2b0*/  HADD2.F32 R20, -RZ, R33.reuse.H0_H0 ;  /* 0x20000021ff147230 */ /* 0x100fe20000004100 */
[----:B------:R-:W-:Y:S01]  /*f2c0*/  FFMA.FTZ R8, R18, R34, R24 ;  /* 0x0000002212087223 */ /* 0x000fe20000010018 */
[----:B------:R-:W-:Y:S01]  /*f2d0*/  HADD2.F32 R33, -RZ, R33.H1_H1 ;  /* 0x30000021ff217230 */ /* 0x000fe20000004100 */
[----:B------:R-:W-:Y:S02]  /*f2e0*/  FADD.FTZ R24, R25, R34 ;  /* 0x0000002219187221 */ /* 0x000fe40000010000 */
[----:B------:R-:W-:-:S02]  /*f2f0*/  FMUL.FTZ R16, R10, R5 ;  /* 0x000000050a107220 */ /* 0x000fc40000410000 */
[----:B------:R-:W-:Y:S02]  /*f300*/  FADD.FTZ R20, R20, -UR9 ;  /* 0x8000000914147e21 */ /* 0x000fe40008010000 */
[----:B------:R-:W-:Y:S02]  /*f310*/  FFMA.FTZ R8, R15, R16, R8 ;  /* 0x000000100f087223 */ /* 0x000fe40000010008 */
[----:B------:R-:W-:Y:S02]  /*f320*/  FADD.FTZ R24, R16, R24 ;  /* 0x0000001810187221 */ /* 0x000fe40000010000 */
        /* <DEDUP_REMOVED lines=23> */
.L_x_1892:
[----:B------:R-:W2:Y:S04]  /*f4a0*/  LDL.S16 R34, [R1+0x24c] ;  /* 0x00024c0001227983 */ /* 0x000ea80000100600 */
[----:B------:R-:W3:Y:S01]  /*f4b0*/  LDL.LU.S16 R35, [R1+0x24e] ;  /* 0x00024e0001237983 */ /* 0x000ee20000300600 */
[----:B------:R-:W-:Y:S01]  /*f4c0*/  FMUL.FTZ R25, R33, R2 ;  /* 0x0000000221197220 */ /* 0x000fe20000410000 */
[----:B------:R-:W-:Y:S01]  /*f4d0*/  HADD2.F32 R32, -RZ, R32.H0_H0 ;  /* 0x20000020ff207230 */ /* 0x000fe20000004100 */
[----:B------:R-:W-:Y:S01]  /*f4e0*/  FADD.FTZ R19, R19, R14 ;  /* 0x0000000e13137221 */ /* 0x000fe20000010000 */
[----:B------:R-:W-:Y:S01]  /*f4f0*/  HADD2.F32 R14, -RZ, R31.H1_H1 ;  /* 0x3000001fff0e7230 */ /* 0x000fe20000004100 */
[----:B------:R-:W-:Y:S02]  /*f500*/  FFMA.FTZ R8, R16, R25, R8 ;  /* 0x0000001910087223 */ /* 0x000fe40000010008 */
[----:B------:R-:W-:-:S02]  /*f510*/  FADD.FTZ R24, R24, R25 ;  /* 0x0000001918187221 */ /* 0x000fc40000010000 */
[----:B------:R-:W-:Y:S02]  /*f520*/  FMUL.FTZ R25, R9, R5 ;  /* 0x0000000509197220 */ /* 0x000fe40000410000 */
[----:B------:R-:W-:Y:S02]  /*f530*/  FFMA.FTZ R21, R17, R12, R21 ;  /* 0x0000000c11157223 */ /* 0x000fe40000010015 */
[----:B------:R-:W-:Y:S02]  /*f540*/  FFMA.FTZ R17, R20, R25, R8 ;  /* 0x0000001914117223 */ /* 0x000fe40000010008 */
[----:B------:R-:W-:Y:S02]  /*f550*/  FADD.FTZ R14, R14, -UR9 ;  /* 0x800000090e0e7e21 */ /* 0x000fe40008010000 */
        /* <DEDUP_REMOVED lines=25> */
.L_x_1893:
[----:B------:R-:W2:Y:S04]  /*f6f0*/  LDL.S16 R35, [R1+0x250] ;  /* 0x0002500001237983 */ /* 0x000ea80000100600 */
[----:B------:R-:W3:Y:S01]  /*f700*/  LDL.LU.S16 R34, [R1+0x252] ;  /* 0x0002520001227983 */ /* 0x000ee20000300600 */
[----:B------:R-:W-:Y:S01]  /*f710*/  FMUL.FTZ R25, R32, R2 ;  /* 0x0000000220197220 */ /* 0x000fe20000410000 */
[----:B------:R-:W-:Y:S01]  /*f720*/  HADD2.F32 R39, -RZ, R31.H0_H0 ;  /* 0x2000001fff277230 */ /* 0x000fe20000004100 */
[----:B------:R-:W-:Y:S02]  /*f730*/  FFMA.FTZ R23, R18, R13, R23 ;  /* 0x0000000d12177223 */ /* 0x000fe40000010017 */
[----:B------:R-:W-:Y:S01]  /*f740*/  FADD.FTZ R22, R22, R12 ;  /* 0x0000000c16167221 */ /* 0x000fe20000010000 */
[----:B------:R-:W-:Y:S01]  /*f750*/  HADD2.F32 R12, -RZ, R11.H0_H0 ;  /* 0x2000000bff0c7230 */ /* 0x000fe20000004100 */
        /* <DEDUP_REMOVED lines=30> */
.L_x_1894:
[----:B------:R-:W2:Y:S04]  /*f940*/  LDL.S16 R35, [R1+0x254] ;  /* 0x0002540001237983 */ /* 0x000ea80000100600 */
[----:B------:R-:W3:Y:S01]  /*f950*/  LDL.LU.S16 R34, [R1+0x256] ;  /* 0x0002560001227983 */ /* 0x000ee20000300600 */
[----:B------:R-:W-:Y:S01]  /*f960*/  FADD.FTZ R24, R19, R13 ;  /* 0x0000000d13187221 */ /* 0x000fe20000010000 */
[----:B------:R-:W-:Y:S01]  /*f970*/  HADD2.F32 R13, -RZ, R11.H1_H1 ;  /* 0x3000000bff0d7230 */ /* 0x000fe20000004100 */
[----:B------:R-:W-:Y:S02]  /*f980*/  FMUL.FTZ R31, R39, R2 ;  /* 0x00000002271f7220 */ /* 0x000fe40000410000 */
[----:B------:R-:W-:Y:S02]  /*f990*/  FFMA.FTZ R25, R15, R10, R21 ;  /* 0x0000000a0f197223 */ /* 0x000fe40000010015 */
[----:B------:R-:W-:-:S02]  /*f9a0*/  FFMA.FTZ R17, R12, R31, R17 ;  /* 0x0000001f0c117223 */ /* 0x000fc40000010011 */
[----:B------:R-:W-:Y:S02]  /*f9b0*/  FADD.FTZ R18, R18, R31 ;  /* 0x0000001f12127221 */ /* 0x000fe40000010000 */
[----:B------:R-:W-:Y:S02]  /*f9c0*/  FMUL.FTZ R15, R37, R5 ;  /* 0x00000005250f7220 */ /* 0x000fe40000410000 */
[----:B------:R-:W-:Y:S02]  /*f9d0*/  FADD.FTZ R13, R13, -UR9 ;  /* 0x800000090d0d7e21 */ /* 0x000fe40008010000 */
[----:B------:R-:W-:Y:S02]  /*f9e0*/  FFMA.FTZ R11, R38, R15, R17 ;  /* 0x0000000f260b7223 */ /* 0x000fe40000010011 */
[----:B------:R-:W-:Y:S01]  /*f9f0*/  FADD.FTZ R18, R15, R18 ;  /* 0x000000120f127221 */ /* 0x000fe20000010000 */
[----:B------:R-:W-:Y:S01]  /*fa00*/  HADD2.F32 R15, -RZ, R26.H0_H0 ;  /* 0x2000001aff0f7230 */ /* 0x000fe20000004100 */
        /* <DEDUP_REMOVED lines=24> */
.L_x_1895:
[----:B------:R-:W2:Y:S04]  /*fb90*/  LDL.LU.S16 R31, [R1+0x24a] ;  /* 0x00024a00011f7983 */ /* 0x000ea80000300600 */
[----:B------:R-:W3:Y:S01]  /*fba0*/  LDL.S16 R21, [R1+0x260] ;  /* 0x0002600001157983 */ /* 0x000ee20000100600 */
[----:B------:R-:W-:Y:S01]  /*fbb0*/  FMUL.FTZ R19, R15, R2 ;  /* 0x000000020f137220 */ /* 0x000fe20000410000 */
[----:B------:R-:W-:Y:S01]  /*fbc0*/  HADD2.F32 R26, -RZ, R26.H1_H1 ;  /* 0x3000001aff1a7230 */ /* 0x000fe20000004100 */
[----:B------:R-:W-:Y:S02]  /*fbd0*/  FADD.FTZ R22, R22, R10 ;  /* 0x0000000a16167221 */ /* 0x000fe40000010000 */
[----:B------:R-:W-:Y:S02]  /*fbe0*/  FFMA.FTZ R10, R36, R19, R11 ;  /* 0x00000013240a7223 */ /* 0x000fe4000001000b */
[----:B------:R-:W-:-:S02]  /*fbf0*/  FFMA.FTZ R23, R16, R33, R23 ;  /* 0x0000002110177223 */ /* 0x000fc40000010017 */
[----:B------:R-:W-:Y:S01]  /*fc00*/  FADD.FTZ R11, R18, R19 ;  /* 0x00000013120b7221 */ /* 0x000fe20000010000 */
[----:B------:R-:W-:Y:S01]  /*fc10*/  HADD2.F32 R19, -RZ, R27.H0_H0 ;  /* 0x2000001bff137230 */ /* 0x000fe20000004100 */
[----:B------:R-:W-:-:S04]  /*fc20*/  FMUL.FTZ R16, R17, R5 ;  /* 0x0000000511107220 */ /* 0x000fc80000410000 */
[----:B------:R-:W-:Y:S02]  /*fc30*/  FFMA.FTZ R10, R13, R16, R10 ;  /* 0x000000100d0a7223 */ /* 0x000fe4000001000a */
[----:B------:R-:W-:Y:S02]  /*fc40*/  FADD.FTZ R11, R16, R11 ;  /* 0x0000000b100b7221 */ /* 0x000fe40000010000 */
[----:B------:R-:W-:-:S04]  /*fc50*/  FADD.FTZ R16, R26, -UR9 ;  /* 0x800000091a107e21 */ /* 0x000fc80008010000 */
        /* <DEDUP_REMOVED lines=24> */
.L_x_1896:
[----:B------:R-:W2:Y:S04]  /*fde0*/  LDL.LU.S16 R34, [R1+0x238] ;  /* 0x0002380001227983 */ /* 0x000ea80000300600 */
[----:B------:R-:W3:Y:S01]  /*fdf0*/  LDL.LU.S16 R31, [R1+0x262] ;  /* 0x00026200011f7983 */ /* 0x000ee20000300600 */
[----:B------:R-:W-:Y:S02]  /*fe00*/  FMUL.FTZ R26, R19, R2 ;  /* 0x00000002131a7220 */ /* 0x000fe40000410000 */
[----:B------:R-:W-:Y:S01]  /*fe10*/  FFMA.FTZ R25, R20, R9, R25 ;  /* 0x0000000914197223 */ /* 0x000fe20000010019 */
[----:B------:R-:W-:Y:S01]  /*fe20*/  HADD2.F32 R20, -RZ, R27.H1_H1 ;  /* 0x3000001bff147230 */ /* 0x000fe20000004100 */
[----:B------:R-:W-:Y:S02]  /*fe30*/  FFMA.FTZ R10, R16, R26, R10 ;  /* 0x0000001a100a7223 */ /* 0x000fe4000001000a */
[----:B------:R-:W-:-:S02]  /*fe40*/  FADD.FTZ R11, R11, R26 ;  /* 0x0000001a0b0b7221 */ /* 0x000fc40000010000 */
[----:B------:R-:W-:Y:S02]  /*fe50*/  FADD.FTZ R24, R24, R33 ;  /* 0x0000002118187221 */ /* 0x000fe40000010000 */
[----:B------:R-:W-:Y:S02]  /*fe60*/  FMUL.FTZ R33, R21, R5 ;  /* 0x0000000515217220 */ /* 0x000fe40000410000 */
[----:B------:R-:W-:Y:S02]  /*fe70*/  FADD.FTZ R20, R20, -UR9 ;  /* 0x8000000914147e21 */ /* 0x000fe40008010000 */
[----:B------:R-:W-:Y:S01]  /*fe80*/  FFMA.FTZ R27, R18, R33, R10 ;  /* 0x00000021121b7223 */ /* 0x000fe2000001000a */
[----:B------:R-:W-:Y:S01]  /*fe90*/  HADD2.F32 R10, -RZ, R30.H0_H0 ;  /* 0x2000001eff0a7230 */ /* 0x000fe20000004100 */
        /* <DEDUP_REMOVED lines=25> */
.L_x_1897:
[----:B------:R-:W2:Y:S04]  /*10030*/  LDL.S16 R41, [R1+0x268] ;  /* 0x0002680001297983 */ /* 0x000ea80000100600 */
[----:B------:R-:W3:Y:S01]  /*10040*/  LDL.LU.S16 R35, [R1+0x26a] ;  /* 0x00026a0001237983 */ /* 0x000ee20000300600 */
[----:B------:R-:W-:Y:S01]  /*10050*/  FADD.FTZ R11, R22, R9 ;  /* 0x00000009160b7221 */ /* 0x000fe20000010000 */
[----:B------:R-:W-:Y:S01]  /*10060*/  HADD2.F32 R9, -RZ, R30.H1_H1 ;  /* 0x3000001eff097230 */ /* 0x000fe20000004100 */
[----:B------:R-:W-:Y:S02]  /*10070*/  FMUL.FTZ R34, R10, R2 ;  /* 0x000000020a227220 */ /* 0x000fe40000410000 */
        /* <DEDUP_REMOVED lines=32> */
.L_x_1898:
[----:B------:R-:W2:Y:S04]  /*10280*/  LDL.S16 R44, [R1+0x264] ;  /* 0x00026400012c7983 */ /* 0x000ea80000100600 */
[----:B------:R-:W3:Y:S04]  /*10290*/  LDL.S16 R42, [R1+0x278] ;  /* 0x00027800012a7983 */ /* 0x000ee80000100600 */
[----:B------:R-:W4:Y:S04]  /*102a0*/  LDL.LU.S16 R41, [R1+0x266] ;  /* 0x0002660001297983 */ /* 0x000f280000300600 */
[----:B------:R-:W4:Y:S01]  /*102b0*/  LDL.LU.S16 R34, [R1+0x27a] ;  /* 0x00027a0001227983 */ /* 0x000f220000300600 */
        /* <DEDUP_REMOVED lines=35> */
.L_x_1899:
        /* <DEDUP_REMOVED lines=39> */
.L_x_1900:
        /* <DEDUP_REMOVED lines=11> */
[----:B------:R-:W3:Y:S01]  /*10810*/  LDL.LU.S16 R34, [R1+0x284] ;  /* 0x0002840001227983 */ /* 0x000ee20000300600 */
[----:B--2---:R-:W-:Y:S02]  /*10820*/  HADD2.F32 R41, -RZ, R45.H0_H0 ;  /* 0x2000002dff297230 */ /* 0x004fe40000004100 */
[----:B----4-:R-:W-:-:S03]  /*10830*/  HADD2.F32 R11, -RZ, R11.H0_H0 ;  /* 0x2000000bff0b7230 */ /* 0x010fc60000004100 */
[----:B------:R-:W-:Y:S02]  /*10840*/  FADD.FTZ R45, R41, -UR9 ;  /* 0x80000009292d7e21 */ /* 0x000fe40008010000 */
[----:B------:R-:W-:-:S04]  /*10850*/  FADD.FTZ R11, R11, -UR9 ;  /* 0x800000090b0b7e21 */ /* 0x000fc80008010000 */
[----:B------:R-:W-:Y:S02]  /*10860*/  FMUL.FTZ R41, R11, UR5 ;  /* 0x000000050b297c20 */ /* 0x000fe40008410000 */
[----:B------:R-:W-:-:S05]  /*10870*/  FMUL.FTZ R11, R45, UR5 ;  /* 0x000000052d0b7c20 */ /* 0x000fca0008410000 */
[----:B------:R0:W-:Y:S01]  /*10880*/  STL [R1+0x210], R11 ;  /* 0x0002100b01007387 */ /* 0x0001e20000100800 */
[----:B---3--:R-:W-:Y:S02]  /*10890*/  HADD2.F32 R34, -RZ, R34.H0_H0 ;  /* 0x20000022ff227230 */ /* 0x008fe40000004100 */
        /* <DEDUP_REMOVED lines=21> */
.L_x_1901:
        /* <DEDUP_REMOVED lines=43> */
.L_x_1902:
        /* <DEDUP_REMOVED lines=44> */
.L_x_1903:
        /* <DEDUP_REMOVED lines=44> */
.L_x_1904:
[----:B0-----:R-:W2:Y:S01]  /*11220*/  LDL R45, [R1+0x230] ;  /* 0x00023000012d7983 */ /* 0x001ea20000100800 */
[----:B------:R-:W-:Y:S02]  /*11230*/  FMUL.FTZ R11, R37, R2 ;  /* 0x00000002250b7220 */ /* 0x000fe40000410000 */
[----:B------:R-:W-:Y:S02]  /*11240*/  FFMA.FTZ R18, R18, R21, R13 ;  /* 0x0000001512127223 */ /* 0x000fe4000001000d */
[----:B------:R-:W-:Y:S02]  /*11250*/  FADD.FTZ R9, R9, R11 ;  /* 0x0000000b09097221 */ /* 0x000fe40000010000 */
[----:B------:R-:W-:Y:S02]  /*11260*/  FADD.FTZ R19, R15, R19 ;  /* 0x000000130f137221 */ /* 0x000fe40000010000 */
[----:B------:R-:W3:Y:S01]  /*11270*/  LDL.S16 R15, [R1+0x3b8] ;  /* 0x0003b800010f7983 */ /* 0x000ee20000100600 */
[----:B--2---:R-:W-:-:S03]  /*11280*/  FFMA.FTZ R13, R45, R11, R8 ;  /* 0x0000000b2d0d7223 */ /* 0x004fc60000010008 */
[----:B------:R-:W2:Y:S04]  /*11290*/  LDL.LU.S16 R8, [R1+0x3ba] ;  /* 0x0003ba0001087983 */ /* 0x000ea80000300600 */
[----:B------:R-:W4:Y:S01]  /*112a0*/  LDL R11, [R1+0x23c] ;  /* 0x00023c00010b7983 */ /* 0x000f220000100800 */
[----:B------:R-:W-:Y:S01]  /*112b0*/  FMUL.FTZ R45, R36, R5 ;  /* 0x00000005242d7220 */ /* 0x000fe20000410000 */
[----:B---3--:R-:W-:-:S05]  /*112c0*/  HADD2.F32 R15, -RZ, R15.H0_H0 ;  /* 0x2000000fff0f7230 */ /* 0x008fca0000004100 */
[----:B------:R-:W-:-:S04]  /*112d0*/  FADD.FTZ R15, R15, -UR9 ;  /* 0x800000090f0f7e21 */ /* 0x000fc80008010000 */
[----:B------:R-:W-:Y:S01]  /*112e0*/  FMUL.FTZ R15, R15, UR5 ;  /* 0x000000050f0f7c20 */ /* 0x000fe20008410000 */
[----:B--2---:R-:W-:Y:S01]  /*112f0*/  HADD2.F32 R8, -RZ, R8.H0_H0 ;  /* 0x20000008ff087230 */ /* 0x004fe20000004100 */
[----:B----4-:R-:W-:Y:S02]  /*11300*/  FFMA.FTZ R11, R11, R45, R13 ;  /* 0x0000002d0b0b7223 */ /* 0x010fe4000001000d */
[----:B------:R-:W-:Y:S02]  /*11310*/  FADD.FTZ R13, R45, R9 ;  /* 0x000000092d0d7221 */ /* 0x000fe40000010000 */
[----:B------:R-:W-:Y:S01]  /*11320*/  FADD.FTZ R45, R8, -UR9 ;  /* 0x80000009082d7e21 */ /* 0x000fe20008010000 */
[----:B------:R-:W2:Y:S04]  /*11330*/  LDL.S16 R9, [R1+0x3be] ;  /* 0x0003be0001097983 */ /* 0x000ea80000100600 */
[----:B------:R-:W3:Y:S01]  /*11340*/  LDL.LU.S16 R8, [R1+0x3bc] ;  /* 0x0003bc0001087983 */ /* 0x000ee20000300600 */
        /* <DEDUP_REMOVED lines=25> */
.L_x_1905:
[----:B0-----:R-:W-:Y:S01]  /*114e0*/  FFMA.FTZ R20, R20, R10, R16 ;  /* 0x0000000a14147223 */ /* 0x001fe20000010010 */
[----:B------:R-:W2:Y:S01]  /*114f0*/  LDL.S16 R45, [R1+0x3b0] ;  /* 0x0003b000012d7983 */ /* 0x000ea20000100600 */
[----:B------:R-:W-:Y:S02]  /*11500*/  FMUL.FTZ R15, R8, R2 ;  /* 0x00000002080f7220 */ /* 0x000fe40000410000 */
[----:B------:R-:W-:Y:S01]  /*11510*/  FADD.FTZ R21, R17, R21 ;  /* 0x0000001511157221 */ /* 0x000fe20000010000 */
[----:B------:R-:W3:Y:S01]  /*11520*/  LDL R16, [R1+0x238] ;  /* 0x0002380001107983 */ /* 0x000ee20000100800 */
[----:B------:R-:W-:-:S03]  /*11530*/  FADD.FTZ R13, R13, R15 ;  /* 0x0000000f0d0d7221 */ /* 0x000fc60000010000 */
[----:B------:R-:W4:Y:S01]  /*11540*/  LDL.LU.S16 R17, [R1+0x3b2] ;  /* 0x0003b20001117983 */ /* 0x000f220000300600 */
[----:B---3--:R-:W-:-:S03]  /*11550*/  FFMA.FTZ R11, R16, R15, R11 ;  /* 0x0000000f100b7223 */ /* 0x008fc6000001000b */
[----:B------:R-:W3:Y:S01]  /*11560*/  LDL R15, [R1+0x240] ;  /* 0x00024000010f7983 */ /* 0x000ee20000100800 */
[----:B------:R-:W-:Y:S01]  /*11570*/  FMUL.FTZ R16, R9, R5 ;  /* 0x0000000509107220 */ /* 0x000fe20000410000 */
[----:B--2---:R-:W-:Y:S02]  /*11580*/  HADD2.F32 R45, -RZ, R45.H0_H0 ;  /* 0x2000002dff2d7230 */ /* 0x004fe40000004100 */
[----:B----4-:R-:W-:-:S03]  /*11590*/  HADD2.F32 R17, -RZ, R17.H0_H0 ;  /* 0x20000011ff117230 */ /* 0x010fc60000004100 */
[----:B------:R-:W-:Y:S02]  /*115a0*/  FADD.FTZ R45, R45, -UR9 ;  /* 0x800000092d2d7e21 */ /* 0x000fe40008010000 */
[----:B------:R-:W-:Y:S02]  /*115b0*/  FADD.FTZ R17, R17, -UR9 ;  /* 0x8000000911117e21 */ /* 0x000fe40008010000 */
[----:B------:R-:W-:Y:S02]  /*115c0*/  FMUL.FTZ R45, R45, UR5 ;  /* 0x000000052d2d7c20 */ /* 0x000fe40008410000 */
[----:B------:R-:W-:-:S03]  /*115d0*/  FMUL.FTZ R17, R17, UR5 ;  /* 0x0000000511117c20 */ /* 0x000fc60008410000 */
[----:B------:R0:W-:Y:S01]  /*115e0*/  STL [R1+0x21c], R45 ;  /* 0x00021c2d01007387 */ /* 0x0001e20000100800 */
[----:B---3--:R-:W-:Y:S02]  /*115f0*/  FFMA.FTZ R15, R15, R16, R11 ;  /* 0x000000100f0f7223 */ /* 0x008fe4000001000b */
[----:B------:R-:W-:Y:S01]  /*11600*/  FADD.FTZ R16, R16, R13 ;  /* 0x0000000d10107221 */ /* 0x000fe20000010000 */
[----:B------:R-:W2:Y:S04]  /*11610*/  LDL.S16 R11, [R1+0x3b4] ;  /* 0x0003b400010b7983 */ /* 0x000ea80000100600 */
[----:B------:R-:W3:Y:S04]  /*11620*/  LDL.LU.S16 R13, [R1+0x3b6] ;  /* 0x0003b600010d7983 */ /* 0x000ee80000300600 */
        /* <DEDUP_REMOVED lines=23> */
.L_x_1906:
        /* <DEDUP_REMOVED lines=44> */
.L_x_1907:
        /* <DEDUP_REMOVED lines=44> */
.L_x_1908:
        /* <DEDUP_REMOVED lines=44> */
.L_x_1909:
[----:B0-----:R-:W2:Y:S01]  /*11fe0*/  LDL R45, [R1+0x250] ;  /* 0x00025000012d7983 */ /* 0x001ea20000100800 */
[----:B------:R-:W-:Y:S02]  /*11ff0*/  FMUL.FTZ R23, R20, R2 ;  /* 0x0000000214177220 */ /* 0x000fe40000410000 */
[----:B------:R-:W-:Y:S02]  /*12000*/  FFMA.FTZ R14, R24, R33, R14 ;  /* 0x00000021180e7223 */ /* 0x000fe4000001000e */
[----:B------:R-:W-:Y:S02]  /*12010*/  FADD.FTZ R43, R43, R35 ;  /* 0x000000232b2b7221 */ /* 0x000fe40000010000 */
[----:B------:R-:W3:Y:S01]  /*12020*/  LDL.S16 R35, [R1+0x390] ;  /* 0x0003900001237983 */ /* 0x000ee20000100600 */
[----:B--2---:R-:W-:-:S03]  /*12030*/  FFMA.FTZ R24, R45, R23, R21 ;  /* 0x000000172d187223 */ /* 0x004fc60000010015 */
[----:B------:R-:W2:Y:S01]  /*12040*/  LDL.LU.S16 R21, [R1+0x392] ;  /* 0x0003920001157983 */ /* 0x000ea20000300600 */
[----:B------:R-:W-:-:S03]  /*12050*/  FADD.FTZ R23, R22, R23 ;  /* 0x0000001716177221 */ /* 0x000fc60000010000 */
[----:B------:R-:W4:Y:S01]  /*12060*/  LDL R22, [R1+0x254] ;  /* 0x0002540001167983 */ /* 0x000f220000100800 */
[----:B------:R-:W-:Y:S01]  /*12070*/  FMUL.FTZ R45, R19, R5 ;  /* 0x00000005132d7220 */ /* 0x000fe20000410000 */
[----:B---3--:R-:W-:-:S03]  /*12080*/  HADD2.F32 R35, -RZ, R35.H0_H0 ;  /* 0x20000023ff237230 */ /* 0x008fc60000004100 */
[----:B------:R-:W-:Y:S01]  /*12090*/  FADD.FTZ R23, R45, R23 ;  /* 0x000000172d177221 */ /* 0x000fe20000010000 */
[----:B--2---:R-:W-:Y:S01]  /*120a0*/  HADD2.F32 R21, -RZ, R21.H0_H0 ;  /* 0x20000015ff157230 */ /* 0x004fe20000004100 */
[----:B----4-:R-:W-:Y:S02]  /*120b0*/  FFMA.FTZ R22, R22, R45, R24 ;  /* 0x0000002d16167223 */ /* 0x010fe40000010018 */
[----:B------:R-:W-:Y:S02]  /*120c0*/  FADD.FTZ R24, R35, -UR9 ;  /* 0x8000000923187e21 */ /* 0x000fe40008010000 */
[----:B------:R-:W-:Y:S01]  /*120d0*/  FADD.FTZ R45, R21, -UR9 ;  /* 0x80000009152d7e21 */ /* 0x000fe20008010000 */
[----:B------:R-:W2:Y:S04]  /*120e0*/  LDL.S16 R35, [R1+0x396] ;  /* 0x0003960001237983 */ /* 0x000ea80000100600 */
[----:B------:R-:W3:Y:S01]  /*120f0*/  LDL.LU.S16 R21, [R1+0x394] ;  /* 0x0003940001157983 */ /* 0x000ee20000300600 */
[----:B------:R-:W-:-:S02]  /*12100*/  FMUL.FTZ R24, R24, UR5 ;  /* 0x0000000518187c20 */ /* 0x000fc40008410000 */
        /* <DEDUP_REMOVED lines=25> */
.L_x_1910:
        /* <DEDUP_REMOVED lines=44> */
.L_x_1911:
        /* <DEDUP_REMOVED lines=44> */
.L_x_1912:
        /* <DEDUP_REMOVED lines=44> */
.L_x_1913:
[----:B0-----:R-:W2:Y:S01]  /*12ae0*/  LDL R45, [R1+0x270] ;  /* 0x00027000012d7983 */ /* 0x001ea20000100800 */
[----:B------:R-:W-:Y:S02]  /*12af0*/  FMUL.FTZ R32, R24, R2 ;  /* 0x0000000218207220 */ /* 0x000fe40000410000 */
[----:B------:R-:W-:Y:S02]  /*12b00*/  FADD.FTZ R43, R43, R44 ;  /* 0x0000002c2b2b7221 */ /* 0x000fe40000010000 */
[----:B------:R-:W3:Y:S01]  /*12b10*/  LDL R44, [R1+0x274] ;  /* 0x00027400012c7983 */ /* 0x000ee20000100800 */
[----:B------:R-:W-:Y:S02]  /*12b20*/  FFMA.FTZ R14, R41, R34, R14 ;  /* 0x00000022290e7223 */ /* 0x000fe4000001000e */
[----:B------:R-:W-:Y:S02]  /*12b30*/  FADD.FTZ R41, R30, R32 ;  /* 0x000000201e297221 */ /* 0x000fe40000010000 */
[----:B------:R-:W4:Y:S01]  /*12b40*/  LDL.LU.S16 R30, [R1+0x370] ;  /* 0x00037000011e7983 */ /* 0x000f220000300600 */
[----:B--2---:R-:W-:-:S03]  /*12b50*/  FFMA.FTZ R45, R45, R32, R26 ;  /* 0x000000202d2d7223 */ /* 0x004fc6000001001a */
[----:B------:R-:W2:Y:S01]  /*12b60*/  LDL.S16 R26, [R1+0x372] ;  /* 0x00037200011a7983 */ /* 0x000ea20000100600 */
[----:B------:R-:W-:-:S04]  /*12b70*/  FMUL.FTZ R32, R25, R5 ;  /* 0x0000000519207220 */ /* 0x000fc80000410000 */
[----:B---3--:R-:W-:Y:S02]  /*12b80*/  FFMA.FTZ R45, R44, R32, R45 ;  /* 0x000000202c2d7223 */ /* 0x008fe4000001002d */
[----:B------:R-:W-:Y:S02]  /*12b90*/  FADD.FTZ R41, R32, R41 ;  /* 0x0000002920297221 */ /* 0x000fe40000010000 */
[----:B------:R-:W3:Y:S01]  /*12ba0*/  LDL.S16 R32, [R1+0x376] ;  /* 0x0003760001207983 */ /* 0x000ee20000100600 */
[----:B----4-:R-:W-:-:S05]  /*12bb0*/  HADD2.F32 R30, -RZ, R30.H0_H0 ;  /* 0x2000001eff1e7230 */ /* 0x010fca0000004100 */
[----:B------:R-:W-:-:S04]  /*12bc0*/  FADD.FTZ R30, R30, -UR9 ;  /* 0x800000091e1e7e21 */ /* 0x000fc80008010000 */
[----:B------:R-:W-:Y:S01]  /*12bd0*/  FMUL.FTZ R30, R30, UR5 ;  /* 0x000000051e1e7c20 */ /* 0x000fe20008410000 */
[----:B--2---:R-:W-:-:S05]  /*12be0*/  HADD2.F32 R26, -RZ, R26.H0_H0 ;  /* 0x2000001aff1a7230 */ /* 0x004fca0000004100 */
[----:B------:R-:W-:Y:S02]  /*12bf0*/  FADD.FTZ R44, R26, -UR9 ;  /* 0x800000091a2c7e21 */ /* 0x000fe40008010000 */
[----:B------:R-:W2:Y:S02]  /*12c00*/  LDL.LU.S16 R26, [R1+0x374] ;  /* 0x00037400011a7983 */ /* 0x000ea40000300600 */
[----:B------:R-:W-:Y:S02]  /*12c10*/  FMUL.FTZ R44, R44, UR5 ;  /* 0x000000052c2c7c20 */ /* 0x000fe40008410000 */
[----:B------:R0:W-:Y:S04]  /*12c20*/  STL [R1+0x278], R30 ;  /* 0x0002781e01007387 */ /* 0x0001e80000100800 */
[----:B------:R0:W-:Y:S01]  /*12c30*/  STL [R1+0x27c], R44 ;  /* 0x00027c2c01007387 */ /* 0x0001e20000100800 */
[----:B---3--:R-:W-:-:S02]  /*12c40*/  HADD2.F32 R32, -RZ, R32.H0_H0 ;  /* 0x20000020ff207230 */ /* 0x008fc40000004100 */
        /* <DEDUP_REMOVED lines=21> */
.L_x_1914:
        /* <DEDUP_REMOVED lines=50> */
.L_x_1915:
        /* <DEDUP_REMOVED lines=52> */
.L_x_1916:
        /* <DEDUP_REMOVED lines=61> */
.L_x_1917:
        /* <DEDUP_REMOVED lines=64> */
.L_x_1918:
        /* <DEDUP_REMOVED lines=59> */
.L_x_1919:
        /* <DEDUP_REMOVED lines=57> */
.L_x_1920:
        /* <DEDUP_REMOVED lines=53> */
.L_x_1921:
        /* <DEDUP_REMOVED lines=51> */
.L_x_1922:
        /* <DEDUP_REMOVED lines=47> */
.L_x_1923:
        /* <DEDUP_REMOVED lines=46> */
.L_x_1924:
        /* <DEDUP_REMOVED lines=45> */
.L_x_1925:
        /* <DEDUP_REMOVED lines=43> */
.L_x_1926:
        /* <DEDUP_REMOVED lines=50> */
.L_x_1927:
        /* <DEDUP_REMOVED lines=53> */
.L_x_1928:
        /* <DEDUP_REMOVED lines=55> */
.L_x_1929:
        /* <DEDUP_REMOVED lines=48> */
.L_x_1930:
        /* <DEDUP_REMOVED lines=52> */
.L_x_1931:
        /* <DEDUP_REMOVED lines=50> */
.L_x_1932:
        /* <DEDUP_REMOVED lines=52> */
.L_x_1933:
        /* <DEDUP_REMOVED lines=48> */
.L_x_1934:
        /* <DEDUP_REMOVED lines=50> */
.L_x_1935:
        /* <DEDUP_REMOVED lines=47> */
.L_x_1936:
        /* <DEDUP_REMOVED lines=50> */
.L_x_1937:
        /* <DEDUP_REMOVED lines=47> */
.L_x_1938:
        /* <DEDUP_REMOVED lines=50> */
.L_x_1939:
        /* <DEDUP_REMOVED lines=44> */
.L_x_1940:
        /* <DEDUP_REMOVED lines=42> */
.L_x_1941:
        /* <DEDUP_REMOVED lines=45> */
.L_x_1942:
        /* <DEDUP_REMOVED lines=46> */
.L_x_1943:
        /* <DEDUP_REMOVED lines=50> */
.L_x_1944:
        /* <DEDUP_REMOVED lines=51> */
.L_x_1945:
        /* <DEDUP_REMOVED lines=52> */
.L_x_1946:
        /* <DEDUP_REMOVED lines=62> */
.L_x_1947:
        /* <DEDUP_REMOVED lines=67> */
.L_x_1948:
        /* <DEDUP_REMOVED lines=89> */
.L_x_1949:
        /* <DEDUP_REMOVED lines=373> */
.L_x_1951:
[----:B------:R-:W-:Y:S05]  /*1b730*/  BSYNC B0 ;  /* 0x0000000000007941 */ /* 0x000fea0003800000 */
.L_x_1950:
        /* <DEDUP_REMOVED lines=39> */
.L_x_1953:
[----:B------:R-:W-:Y:S05]  /*1b9b0*/  BSYNC B0 ;  /* 0x0000000000007941 */ /* 0x000fea0003800000 */
.L_x_1952:
        /* <DEDUP_REMOVED lines=20> */
.L_x_1955:
[----:B------:R-:W-:Y:S05]  /*1bb00*/  BSYNC B0 ;  /* 0x0000000000007941 */ /* 0x000fea0003800000 */
.L_x_1954:
        /* <DEDUP_REMOVED lines=33> */
.L_x_1958:
[----:B0-----:R-:W2:Y:S01]  /*1bd20*/  LDG.E.STRONG.GPU R8, [R12.64] ;  /* 0x0000000e0c087981 */ /* 0x001ea2000c1ef900 */
[----:B------:R-:W-:Y:S01]  /*1bd30*/  YIELD ;  /* 0x0000000000007946 */ /* 0x000fe20003800000 */
[----:B--2---:R-:W-:-:S05]  /*1bd40*/  CCTL.IVALL ;  /* 0x00000000ff00798f */ /* 0x004fca0002000000 */
[----:B------:R0:W-:Y:S01]  /*1bd50*/  STL [R1], R8 ;  /* 0x0000000801007387 */ /* 0x0001e20000100800 */
[----:B------:R-:W-:-:S13]  /*1bd60*/  ISETP.NE.AND P0, PT, R8, R9, PT ;  /* 0x000000090800720c */ /* 0x000fda0003f05270 */
[----:B0-----:R-:W-:Y:S05]  /*1bd70*/  @P0 BRA `(.L_x_1958) ;  /* 0xffffffa000000947 */ /* 0x001fea000383ffff */
.L_x_1957:
        /* <DEDUP_REMOVED lines=17> */
.L_x_1962:
        /* <DEDUP_REMOVED lines=116> */
.L_x_1961:
        /* <DEDUP_REMOVED lines=62> */
.L_x_1963:
[----:B------:R-:W-:-:S13]  /*1c9b0*/  ISETP.NE.OR P0, PT, R21, RZ, P0 ;  /* 0x000000ff1500720c */ /* 0x000fda0000705670 */
[----:B------:R-:W-:Y:S05]  /*1c9c0*/  @!P0 BRA `(.L_x_1959) ;  /* 0x0000020000008947 */ /* 0x000fea0003800000 */
.L_x_1960:
        /* <DEDUP_REMOVED lines=32> */
.L_x_1959:
        /* <DEDUP_REMOVED lines=13> */
.L_x_1965:
[----:B------:R-:W-:Y:S05]  /*1cca0*/  BSYNC B0 ;  /* 0x0000000000007941 */ /* 0x000fea0003800000 */
.L_x_1964:
        /* <DEDUP_REMOVED lines=16> */
.L_x_1956:
[----:B------:R-:W-:Y:S01]  /*1cdb0*/  @!P2 STS.64 [0xc0], R30 ;  /* 0x0000c01eff00a388 */ /* 0x000fe20000000a00 */
[----:B0-----:R-:W-:-:S03]  /*1cdc0*/  HFMA2.MMA R15, -RZ, RZ, 0, 0 ;  /* 0x00000000ff0f7435 */ /* 0x001fc600000001ff */
[----:B------:R-:W-:Y:S01]  /*1cdd0*/  BAR.SYNC.DEFER_BLOCKING 0x0 ;  /* 0x0000000000007b1d */ /* 0x000fe20000010000 */
[----:B------:R-:W-:-:S05]  /*1cde0*/  ISETP.NE.AND P2, PT, RZ, UR19, PT ;  /* 0x00000013ff007c0c */ /* 0x000fca000bf45270 */
[----:B------:R-:W0:Y:S02]  /*1cdf0*/  LDS.64 R12, [0xc0] ;  /* 0x0000c000ff0c7984 */ /* 0x000e240000000a00 */
[----:B0-----:R-:W-:Y:S02]  /*1ce00*/  FMUL.FTZ R12, R12, c[0x0][0x20c] ;  /* 0x000083000c0c7a20 */ /* 0x001fe40000410000 */
[----:B------:R-:W-:Y:S02]  /*1ce10*/  FMUL.FTZ R13, R13, c[0x0][0x20c] ;  /* 0x000083000d0d7a20 */ /* 0x000fe40000410000 */
.L_x_1968:
        /* <DEDUP_REMOVED lines=24> */
[C---:B------:R-:W-:Y:S02]  /*1cfa0*/  LEA R19, R15.reuse, R0, 0x3 ;  /* 0x000000000f137211 */ /* 0x040fe400078e18ff */
[----:B------:R-:W1:Y:S01]  /*1cfb0*/  @P2 MUFU.EX2 R18, R18 ;  /* 0x0000001200122308 */ /* 0x000e620000000800 */
[----:B------:R-:W-:Y:S02]  /*1cfc0*/  IADD3 R15, R15, 0x2, RZ ;  /* 0x000000020f0f7810 */ /* 0x000fe40007ffe0ff */
[----:B------:R-:W-:Y:S02]  /*1cfd0*/  ISETP.GE.U32.AND P0, PT, R19, c[0x0][0x1e0], PT ;  /* 0x0000780013007a0c */ /* 0x000fe40003f06070 */
[----:B------:R-:W-:Y:S01]  /*1cfe0*/  SHF.R.S32.HI R31, RZ, 0x1f, R19 ;  /* 0x0000001fff1f7819 */ /* 0x000fe20000011413 */
[----:B0-----:R-:W-:-:S03]  /*1cff0*/  @P2 FADD.FTZ R26, R17, 1 ;  /* 0x3f800000111a2421 */ /* 0x001fc60000010000 */
[----:B------:R-:W-:Y:S01]  /*1d000*/  ISETP.GE.OR.EX P0, PT, R31, c[0x0][0x1e4], P1, P0 ;  /* 0x000079001f007a0c */ /* 0x000fe20000f06700 */
[----:B------:R-:W-:Y:S02]  /*1d010*/  @P2 FFMA.FTZ R17, R16, R2, R3 ;  /* 0x0000000210112223 */ /* 0x000fe40000010003 */
[----:B------:R-:W-:Y:S02]  /*1d020*/  FFMA.FTZ R16, R12, R16, R13 ;  /* 0x000000100c107223 */ /* 0x000fe4000001000d */
[----:B------:R-:W-:Y:S01]  /*1d030*/  @P2 FMUL.FTZ R30, R17, -1.4426950216293334961 ;  /* 0xbfb8aa3b111e2820 */ /* 0x000fe20000410000 */
[----:B------:R-:W0:Y:S01]  /*1d040*/  @P2 MUFU.RCP R26, R26 ;  /* 0x0000001a001a2308 */ /* 0x000e220000001000 */
[----:B-1----:R-:W-:Y:S02]  /*1d050*/  @P2 FADD.FTZ R22, R18, 1 ;  /* 0x3f80000012162421 */ /* 0x002fe40000010000 */
[----:B------:R-:W-:-:S04]  /*1d060*/  FMUL.FTZ R18, R20, UR5 ;  /* 0x0000000514127c20 */ /* 0x000fc80008410000 */
[----:B------:R-:W-:Y:S01]  /*1d070*/  @P2 FFMA.FTZ R20, R18, R5, R4 ;  /* 0x0000000512142223 */ /* 0x000fe20000010004 */
[----:B------:R1:W2:Y:S01]  /*1d080*/  @P2 MUFU.RCP R25, R22 ;  /* 0x0000001600192308 */ /* 0x0002a20000001000 */
[----:B------:R-:W-:Y:S02]  /*1d090*/  FFMA.FTZ R18, R12, R18, R13 ;  /* 0x000000120c127223 */ /* 0x000fe4000001000d */
[----:B------:R-:W-:-:S05]  /*1d0a0*/  @P2 FMUL.FTZ R23, R20, -1.4426950216293334961 ;  /* 0xbfb8aa3b14172820 */ /* 0x000fca0000410000 */
[----:B------:R-:W3:Y:S01]  /*1d0b0*/  @P2 MUFU.EX2 R30, R30 ;  /* 0x0000001e001e2308 */ /* 0x000ee20000000800 */
[----:B0-----:R-:W-:Y:S01]  /*1d0c0*/  @P2 FADD.FTZ R27, -R26, 1 ;  /* 0x3f8000001a1b2421 */ /* 0x001fe20000010100 */
[----:B-1----:R-:W-:Y:S01]  /*1d0d0*/  HADD2.F32 R22, -RZ, R9.H1_H1 ;  /* 0x30000009ff167230 */ /* 0x002fe20000004100 */
[----:B------:R-:W-:Y:S02]  /*1d0e0*/  @P2 FMUL.FTZ R26, R21, R26 ;  /* 0x0000001a151a2220 */ /* 0x000fe40000410000 */
[----:B------:R-:W-:Y:S02]  /*1d0f0*/  @P2 FFMA.FTZ R27, R24, R27, 1 ;  /* 0x3f800000181b2423 */ /* 0x000fe4000001001b */
[----:B--2---:R-:W-:Y:S01]  /*1d100*/  @P2 FADD.FTZ R9, -R25, 1 ;  /* 0x3f80000019092421 */ /* 0x004fe20000010100 */
[----:B------:R-:W0:Y:S01]  /*1d110*/  @P2 MUFU.EX2 R23, R23 ;  /* 0x0000001700172308 */ /* 0x000e220000000800 */
[----:B------:R-:W-:Y:S02]  /*1d120*/  @P2 FMUL.FTZ R25, R22, R25 ;  /* 0x0000001916192220 */ /* 0x000fe40000410000 */
[----:B------:R-:W-:Y:S01]  /*1d130*/  @P2 FFMA.FTZ R8, R8, R9, 1 ;  /* 0x3f80000008082423 */ /* 0x000fe20000010009 */
[----:B------:R-:W-:Y:S01]  /*1d140*/  @!P0 MOV R9, R7 ;  /* 0x0000000700098202 */ /* 0x000fe20000000f00 */
[----:B------:R-:W-:-:S02]  /*1d150*/  @P2 FMUL.FTZ R21, R26, R27 ;  /* 0x0000001b1a152220 */ /* 0x000fc40000410000 */
[----:B---3--:R-:W-:Y:S02]  /*1d160*/  @P2 FADD.FTZ R24, R30, 1 ;  /* 0x3f8000001e182421 */ /* 0x008fe40000010000 */
[----:B------:R-:W-:Y:S01]  /*1d170*/  @P2 FMUL.FTZ R22, R25, R8 ;  /* 0x0000000819162220 */ /* 0x000fe20000410000 */
[----:B------:R-:W-:Y:S01]  /*1d180*/  @!P0 MOV R8, R28 ;  /* 0x0000001c00088202 */ /* 0x000fe20000000f00 */
[----:B------:R-:W-:Y:S02]  /*1d190*/  @!P0 IMAD R26, R31, c[0x0][0x1d8], RZ ;  /* 0x000076001f1a8a24 */ /* 0x000fe400078e02ff */
[----:B------:R-:W1:Y:S01]  /*1d1a0*/  @P2 MUFU.RCP R24, R24 ;  /* 0x0000001800182308 */ /* 0x000e620000001000 */
[----:B------:R-:W-:Y:S02]  /*1d1b0*/  FFMA.FTZ R25, R12, R11, R13 ;  /* 0x0000000b0c197223 */ /* 0x000fe4000001000d */
[C---:B------:R-:W-:Y:S02]  /*1d1c0*/  @!P0 IMAD R27, R19.reuse, c[0x0][0x1dc], R26 ;  /* 0x00007700131b8a24 */ /* 0x040fe400078e021a */
[C---:B------:R-:W-:Y:S01]  /*1d1d0*/  @!P0 IMAD.WIDE.U32 R8, R19.reuse, c[0x0][0x1d8], R8 ;  /* 0x0000760013088a25 */ /* 0x040fe200078e0008 */
[----:B------:R-:W-:-:S03]  /*1d1e0*/  IADD3 R19, R19, 0x8, RZ ;  /* 0x0000000813137810 */ /* 0x000fc60007ffe0ff */
[----:B------:R-:W-:Y:S01]  /*1d1f0*/  FFMA.FTZ R11, R21, R2, -R10 ;  /* 0x00000002150b7223 */ /* 0x000fe2000001080a */
[----:B------:R-:W-:Y:S01]  /*1d200*/  @!P0 LEA R10, P3, R8, c[0x0][0x160], 0x1 ;  /* 0x00005800080a8a11 */ /* 0x000fe200078608ff */
[----:B------:R-:W-:Y:S01]  /*1d210*/  FFMA.FTZ R26, R22, R5, -R25 ;  /* 0x00000005161a7223 */ /* 0x000fe20000010819 */
[----:B------:R-:W-:Y:S01]  /*1d220*/  @!P0 IADD3 R25, R9, R27, RZ ;  /* 0x0000001b09198210 */ /* 0x000fe20007ffe0ff */
[----:B0-----:R-:W-:Y:S02]  /*1d230*/  @P2 FADD.FTZ R23, R23, 1 ;  /* 0x3f80000017172421 */ /* 0x001fe40000010000 */
[----:B------:R-:W-:Y:S01]  /*1d240*/  FMUL.FTZ R22, R11, UR5 ;  /* 0x000000050b167c20 */ /* 0x000fe20008410000 */
[----:B------:R-:W-:Y:S01]  /*1d250*/  @!P0 LEA.HI.X R11, R8, c[0x0][0x164], R25, 0x1, P3 ;  /* 0x00005900080b8a11 */ /* 0x000fe200018f0c19 */
[----:B------:R-:W-:Y:S01]  /*1d260*/  @!P0 FMUL.FTZ R9, R26, UR5 ;  /* 0x000000051a098c20 */ /* 0x000fe20008410000 */
[----:B------:R-:W0:Y:S01]  /*1d270*/  @P2 MUFU.RCP R21, R23 ;  /* 0x0000001700152308 */ /* 0x000e220000001000 */
[----:B-1----:R-:W-:Y:S01]  /*1d280*/  @P2 FADD.FTZ R8, -R24, 1 ;  /* 0x3f80000018082421 */ /* 0x002fe20000010100 */
[----:B------:R-:W-:-:S02]  /*1d290*/  ISETP.NE.AND P3, PT, R15, 0x40, PT ;  /* 0x000000400f00780c */ /* 0x000fc40003f65270 */
[----:B------:R-:W-:Y:S01]  /*1d2a0*/  @!P0 F2FP.PACK_AB R27, R9, R22 ;  /* 0x00000016091b823e */ /* 0x000fe200000000ff */
[----:B------:R-:W-:Y:S01]  /*1d2b0*/  @P2 FFMA.FTZ R17, R17, R8, 1 ;  /* 0x3f80000011112423 */ /* 0x000fe20000010008 */
[----:B------:R-:W-:Y:S01]  /*1d2c0*/  SHF.R.S32.HI R8, RZ, 0x1f, R19 ;  /* 0x0000001fff087819 */ /* 0x000fe20000011413 */
[--C-:B------:R-:W-:Y:S02]  /*1d2d0*/  HADD2.F32 R9, -RZ, R14.reuse.H0_H0 ;  /* 0x2000000eff097230 */ /* 0x100fe40000004100 */
[----:B------:R1:W-:Y:S01]  /*1d2e0*/  @!P0 STG.E [R10.64], R27 ;  /* 0x0000001b0a008986 */ /* 0x0003e2000c10190e */
[----:B------:R-:W-:Y:S01]  /*1d2f0*/  ISETP.GE.U32.AND P0, PT, R19, c[0x0][0x1e0], PT ;  /* 0x0000780013007a0c */ /* 0x000fe20003f06070 */
[----:B------:R-:W-:Y:S01]  /*1d300*/  HADD2.F32 R14, -RZ, R14.H1_H1 ;  /* 0x3000000eff0e7230 */ /* 0x000fe20000004100 */
[----:B------:R-:W-:Y:S02]  /*1d310*/  @P2 FMUL.FTZ R24, R9, R24 ;  /* 0x0000001809182220 */ /* 0x000fe40000410000 */
        /* <DEDUP_REMOVED lines=21> */
.L_x_1967:
[----:B-1----:R-:W-:Y:S05]  /*1d470*/  BSYNC B0 ;  /* 0x0000000000007941 */ /* 0x002fea0003800000 */
.L_x_1966:
        /* <DEDUP_REMOVED lines=10> */
.L_x_1883:
[----:B--234-:R-:W2:Y:S01]  /*1d520*/  LDL R2, [R1+0x420] ;  /* 0x0004200001027983 */ /* 0x01cea20000100800 */
[----:B------:R-:W-:Y:S01]  /*1d530*/  MOV R6, c[0x0][0xc] ;  /* 0x0000030000067a02 */ /* 0x000fe20000000f00 */
[----:B------:R-:W-:Y:S01]  /*1d540*/  HFMA2.MMA R3, -RZ, RZ, 0, 2.384185791015625e-07 ;  /* 0x00000004ff037435 */ /* 0x000fe200000001ff */
[----:B------:R-:W-:Y:S01]  /*1d550*/  MOV R4, c[0x0][0x10] ;  /* 0x0000040000047a02 */ /* 0x000fe20000000f00 */
[----:B------:R-:W-:Y:S01]  /*1d560*/  BSSY B0, `(.L_x_1970) ;  /* 0x000000f000007945 */ /* 0x000fe20003800000 */
[----:B------:R-:W-:-:S02]  /*1d570*/  ISETP.NE.AND P0, PT, R6, 0x1, PT ;  /* 0x000000010600780c */ /* 0x000fc40003f05270 */
[----:B------:R-:W-:-:S04]  /*1d580*/  SHF.L.U32 R0, R4, 0x1, RZ ;  /* 0x0000000104007819 */ /* 0x000fc800000006ff */
[----:B------:R-:W-:Y:S02]  /*1d590*/  SEL R0, R0, RZ, P0 ;  /* 0x000000ff00007207 */ /* 0x000fe40000000000 */
[----:B--2---:R-:W-:-:S03]  /*1d5a0*/  ISETP.NE.AND P1, PT, R2, RZ, PT ;  /* 0x000000ff0200720c */ /* 0x004fc60003f25270 */
[----:B------:R-:W-:-:S10]  /*1d5b0*/  IMAD.WIDE.U32 R2, R0, R3, c[0x0][0x1a8] ;  /* 0x00006a0000027625 */ /* 0x000fd400078e0003 */
        /* <DEDUP_REMOVED lines=9> */
.L_x_1971:
[----:B------:R-:W-:Y:S05]  /*1d650*/  BSYNC B0 ;  /* 0x0000000000007941 */ /* 0x000fea0003800000 */
.L_x_1970:
        /* <DEDUP_REMOVED lines=11> */
.L_x_1973:
[----:B------:R-:W2:Y:S01]  /*1d710*/  LDG.E.STRONG.GPU R5, [R2.64] ;  /* 0x0000000e02057981 */ /* 0x000ea2000c1ef900 */
[----:B------:R-:W-:Y:S01]  /*1d720*/  YIELD ;  /* 0x0000000000007946 */ /* 0x000fe20003800000 */
[----:B--2---:R-:W-:Y:S01]  /*1d730*/  ISETP.NE.AND P0, PT, R5, R0, PT ;  /* 0x000000000500720c */ /* 0x004fe20003f05270 */
[----:B------:R-:W-:-:S12]  /*1d740*/  CCTL.IVALL ;  /* 0x00000000ff00798f */ /* 0x000fd80002000000 */
[----:B------:R-:W-:Y:S05]  /*1d750*/  @P0 BRA `(.L_x_1973) ;  /* 0xffffffb000000947 */ /* 0x000fea000383ffff */
.L_x_1972:
        /* <DEDUP_REMOVED lines=15> */
[----:B-1----:R-:W-:Y:S01]  /*1d850*/  MOV R8, R0 ;  /* 0x0000000000087202 */ /* 0x002fe20000000f00 */
        /* <DEDUP_REMOVED lines=11> */
.L_x_1974:
[C---:B------:R-:W-:Y:S01]  /*1d910*/  LEA R6, P0, R7.reuse, c[0x0][0x1b8], 0x2 ;  /* 0x00006e0007067a11 */ /* 0x040fe200078010ff */
[----:B------:R-:W2:Y:S03]  /*1d920*/  LDL.LU R18, [R1+0x420] ;  /* 0x0004200001127983 */ /* 0x000ea60000300800 */
[----:B------:R-:W-:Y:S02]  /*1d930*/  LEA.HI.X R7, R7, c[0x0][0x1bc], R8, 0x2, P0 ;  /* 0x00006f0007077a11 */ /* 0x000fe400000f1408 */
[-C--:B------:R-:W-:Y:S02]  /*1d940*/  LEA R8, P0, R14, R6.reuse, 0x2 ;  /* 0x000000060e087211 */ /* 0x080fe400078010ff */
[-C--:B------:R-:W-:Y:S01]  /*1d950*/  LEA R12, P2, R23, R6.reuse, 0x2 ;  /* 0x00000006170c7211 */ /* 0x080fe200078410ff */
[----:B------:R1:W3:Y:S01]  /*1d960*/  LDG.E R0, [R6.64] ;  /* 0x0000000e06007981 */ /* 0x0002e2000c1e1900 */
[----:B0-----:R-:W-:-:S02]  /*1d970*/  LEA R10, P1, R16, R6, 0x2 ;  /* 0x00000006100a7211 */ /* 0x001fc400078210ff */
[C---:B------:R-:W-:Y:S02]  /*1d980*/  IADD3.X R9, R7.reuse, R27, RZ, P0, !PT ;  /* 0x0000001b07097210 */ /* 0x040fe400007fe4ff */
[----:B------:R-:W-:Y:S02]  /*1d990*/  IADD3.X R13, R7, R21, RZ, P2, !PT ;  /* 0x00000015070d7210 */ /* 0x000fe400017fe4ff */
[----:B------:R-:W-:Y:S02]  /*1d9a0*/  IADD3.X R11, R19, R7, RZ, P1, !PT ;  /* 0x00000007130b7210 */ /* 0x000fe40000ffe4ff */
[----:B------:R-:W3:Y:S04]  /*1d9b0*/  LDG.E R9, [R8.64] ;  /* 0x0000000e08097981 */ /* 0x000ee8000c1e1900 */
[----:B------:R-:W4:Y:S04]  /*1d9c0*/  LDG.E R10, [R10.64] ;  /* 0x0000000e0a0a7981 */ /* 0x000f28000c1e1900 */
[----:B------:R-:W4:Y:S01]  /*1d9d0*/  LDG.E R13, [R12.64] ;  /* 0x0000000e0c0d7981 */ /* 0x000f22000c1e1900 */
[----:B------:R-:W-:Y:S01]  /*1d9e0*/  HFMA2.MMA R5, -RZ, RZ, 0, 1.1920928955078125e-07 ;  /* 0x00000002ff057435 */ /* 0x000fe200000001ff */
[----:B--2---:R-:W-:-:S02]  /*1d9f0*/  SHF.L.U32 R4, R18, 0x1, RZ ;  /* 0x0000000112047819 */ /* 0x004fc400000006ff */
[----:B-1----:R-:W-:-:S07]  /*1da00*/  IADD3 R7, R18, 0x280, RZ ;  /* 0x0000028012077810 */ /* 0x002fce0007ffe0ff */
        /* <DEDUP_REMOVED lines=12> */
.L_x_1975:
        /* <DEDUP_REMOVED lines=11> */
.L_x_5607:


//--------------------- .text._Z35group_norm_nhwc_bwd_one_pass_kernelI11Fp16IOFp16WLi64ELi160ELi640EEv26Group_norm_nhwc_bwd_params --------------------------
	.section	.text._Z35group_norm_nhwc_bwd_one_pass_kernelI11Fp16IOFp16WLi64ELi160ELi640EEv26Group_norm_nhwc_bwd_params,"ax",@progbits
	.sectioninfo	@"SHI_REGISTERS=74"
	.align	128
        .global         _Z35group_norm_nhwc_bwd_one_pass_kernelI11Fp16IOFp16WLi64ELi160ELi640EEv26Group_norm_nhwc_bwd_params
        .type           _Z35group_norm_nhwc_bwd_one_pass_kernelI11Fp16IOFp16WLi64ELi160ELi640EEv26Group_norm_nhwc_bwd_params,@function
        .size           _Z35group_norm_nhwc_bwd_one_pass_kernelI11Fp16IOFp16WLi64ELi160ELi640EEv26Group_norm_nhwc_bwd_params,(.L_x_5608 - _Z35group_norm_nhwc_bwd_one_pass_kernelI11Fp16IOFp16WLi64ELi160ELi640EEv26Group_norm_nhwc_bwd_params)
        .other          _Z35group_norm_nhwc_bwd_one_pass_kernelI11Fp16IOFp16WLi64ELi160ELi640EEv26Group_norm_nhwc_bwd_params,@"STO_CUDA_ENTRY STV_DEFAULT"
_Z35group_norm_nhwc_bwd_one_pass_kernelI11Fp16IOFp16WLi64ELi160ELi640EEv26Group_norm_nhwc_bwd_params:
.text._Z35group_norm_nhwc_bwd_one_pass_kernelI11Fp16IOFp16WLi64ELi160ELi640EEv26Group_norm_nhwc_bwd_params:
        /* <DEDUP_REMOVED lines=47> */
.L_x_2027:
        /* <DEDUP_REMOVED lines=220> */
.L_x_1978:
[----:B----4-:R-:W-:Y:S05]  /*10b0*/  BSYNC B0 ;  /* 0x0000000000007941 */ /* 0x010fea0003800000 */
.L_x_1977:
        /* <DEDUP_REMOVED lines=25> */
.L_x_1979:
        /* <DEDUP_REMOVED lines=34> */
.L_x_1980:
        /* <DEDUP_REMOVED lines=40> */
.L_x_1981:
        /* <DEDUP_REMOVED lines=37> */
.L_x_1982:
        /* <DEDUP_REMOVED lines=37> */
.L_x_1983:
        /* <DEDUP_REMOVED lines=37> */
.L_x_1984:
        /* <DEDUP_REMOVED lines=37> */
.L_x_1985:
        /* <DEDUP_REMOVED lines=37> */
.L_x_1986:
        /* <DEDUP_REMOVED lines=93> */
.L_x_1988:
[----:B------:R-:W-:Y:S05]  /*2850*/  BSYNC B0 ;  /* 0x0000000000007941 */ /* 0x000fea0003800000 */
.L_x_1987:
        /* <DEDUP_REMOVED lines=39> */
.L_x_1990:
[----:B------:R-:W-:Y:S05]  /*2ad0*/  BSYNC B0 ;  /* 0x0000000000007941 */ /* 0x000fea0003800000 */
.L_x_1989:
        /* <DEDUP_REMOVED lines=17> */
.L_x_1992:
[----:B------:R-:W-:Y:S05]  /*2bf0*/  BSYNC B0 ;  /* 0x0000000000007941 */ /* 0x000fea0003800000 */
.L_x_1991:
        /* <DEDUP_REMOVED lines=28> */
.L_x_1995:
[----:B------:R-:W2:Y:S01]  /*2dc0*/  LDG.E.STRONG.GPU R22, [R20.64] ;  /* 0x0000000814167981 */ /* 0x000ea2000c1ef900 */
[----:B------:R-:W-:Y:S01]  /*2dd0*/  YIELD ;  /* 0x0000000000007946 */ /* 0x000fe20003800000 */
[----:B--2---:R-:W-:Y:S01]  /*2de0*/  ISETP.NE.AND P0, PT, R22, R25, PT ;  /* 0x000000191600720c */ /* 0x004fe20003f05270 */
[----:B------:R-:W-:-:S12]  /*2df0*/  CCTL.IVALL ;  /* 0x00000000ff00798f */ /* 0x000fd80002000000 */
[----:B------:R-:W-:Y:S05]  /*2e00*/  @P0 BRA `(.L_x_1995) ;  /* 0xffffffb000000947 */ /* 0x000fea000383ffff */
.L_x_1994:
        /* <DEDUP_REMOVED lines=20> */
.L_x_1999:
        /* <DEDUP_REMOVED lines=115> */
.L_x_1998:
        /* <DEDUP_REMOVED lines=61> */
.L_x_2000:
[----:B------:R-:W-:-:S13]  /*3a50*/  ISETP.NE.OR P0, PT, R27, RZ, P0 ;  /* 0x000000ff1b00720c */ /* 0x000fda0000705670 */
[----:B------:R-:W-:Y:S05]  /*3a60*/  @!P0 BRA `(.L_x_1996) ;  /* 0x000001f000008947 */ /* 0x000fea0003800000 */
.L_x_1997:
        /* <DEDUP_REMOVED lines=31> */
.L_x_1996:
        /* <DEDUP_REMOVED lines=12> */
.L_x_2002:
[----:B------:R-:W-:Y:S05]  /*3d20*/  BSYNC B0 ;  /* 0x0000000000007941 */ /* 0x000fea0003800000 */
.L_x_2001:
        /* <DEDUP_REMOVED lines=16> */
.L_x_1993:
        /* <DEDUP_REMOVED lines=35> */
.L_x_2003:
        /* <DEDUP_REMOVED lines=18> */
.L_x_2005:
[----:B------:R-:W-:Y:S05]  /*4180*/  BSYNC B0 ;  /* 0x0000000000007941 */ /* 0x000fea0003800000 */
.L_x_2004:
        /* <DEDUP_REMOVED lines=30> */
.L_x_2006:
        /* <DEDUP_REMOVED lines=18> */
.L_x_2008:
[----:B------:R-:W-:Y:S05]  /*4490*/  BSYNC B0 ;  /* 0x0000000000007941 */ /* 0x000fea0003800000 */
.L_x_2007:
        /* <DEDUP_REMOVED lines=29> */
.L_x_2009:
        /* <DEDUP_REMOVED lines=18> */
.L_x_2011:
[----:B------:R-:W-:Y:S05]  /*4790*/  BSYNC B0 ;  /* 0x0000000000007941 */ /* 0x000fea0003800000 */
.L_x_2010:
        /* <DEDUP_REMOVED lines=56> */
.L_x_2012:
        /* <DEDUP_REMOVED lines=18> */
.L_x_2014:
[----:B------:R-:W-:Y:S05]  /*4c40*/  BSYNC B0 ;  /* 0x0000000000007941 */ /* 0x000fea0003800000 */
.L_x_2013:
        /* <DEDUP_REMOVED lines=23> */
.L_x_2015:
        /* <DEDUP_REMOVED lines=18> */
.L_x_2017:
[----:B------:R-:W-:Y:S05]  /*4ee0*/  BSYNC B0 ;  /* 0x0000000000007941 */ /* 0x000fea0003800000 */
.L_x_2016:
        /* <DEDUP_REMOVED lines=23> */
.L_x_2018:
        /* <DEDUP_REMOVED lines=18> */
.L_x_2020:
[----:B------:R-:W-:Y:S05]  /*5180*/  BSYNC B0 ;  /* 0x0000000000007941 */ /* 0x000fea0003800000 */
.L_x_2019:
        /* <DEDUP_REMOVED lines=23> */
.L_x_2021:
        /* <DEDUP_REMOVED lines=18> */
.L_x_2023:
[----:B------:R-:W-:Y:S05]  /*5420*/  BSYNC B0 ;  /* 0x0000000000007941 */ /* 0x000fea0003800000 */
.L_x_2022:
        /* <DEDUP_REMOVED lines=23> */
.L_x_2024:
        /* <DEDUP_REMOVED lines=17> */
.L_x_2026:
[----:B------:R-:W-:Y:S05]  /*56b0*/  BSYNC B0 ;  /* 0x0000000000007941 */ /* 0x000fea0003800000 */
.L_x_2025:
[----:B------:R-:W-:Y:S02]  /*56c0*/  IADD3 R57, R57, c[0x0][0x10], RZ ;  /* 0x0000040039397a10 */ /* 0x000fe40007ffe0ff */
[----:B------:R-:W-:Y:S02]  /*56d0*/  IADD3 R48, R48, 0x1, RZ ;  /* 0x0000000130307810 */ /* 0x000fe40007ffe0ff */
[----:B------:R-:W-:-:S13]  /*56e0*/  ISETP.GE.AND P0, PT, R57, UR4, PT ;  /* 0x0000000439007c0c */ /* 0x000fda000bf06270 */
[----:B------:R-:W-:Y:S01]  /*56f0*/  @P0 CALL.REL.NOINC `(.L_x_1976) ;  /* 0x0000001000000944 */ /* 0x000fe20003c00000 */
[----:B------:R-:W-:Y:S05]  /*5700*/  BRA `(.L_x_2027) ;  /* 0xffffabe000007947 */ /* 0x000fea000383ffff */
.L_x_1976:
        /* <DEDUP_REMOVED lines=18> */
.L_x_2029:
[----:B------:R-:W-:Y:S05]  /*5830*/  BSYNC B0 ;  /* 0x0000000000007941 */ /* 0x000fea0003800000 */
.L_x_2028:
        /* <DEDUP_REMOVED lines=11> */
.L_x_2031:
[----:B------:R-:W2:Y:S01]  /*58f0*/  LDG.E.STRONG.GPU R5, [R2.64] ;  /* 0x0000000802057981 */ /* 0x000ea2000c1ef900 */
[----:B------:R-:W-:Y:S01]  /*5900*/  YIELD ;  /* 0x0000000000007946 */ /* 0x000fe20003800000 */
[----:B--2---:R-:W-:Y:S01]  /*5910*/  ISETP.NE.AND P0, PT, R5, R0, PT ;  /* 0x000000000500720c */ /* 0x004fe20003f05270 */
[----:B------:R-:W-:-:S12]  /*5920*/  CCTL.IVALL ;  /* 0x00000000ff00798f */ /* 0x000fd80002000000 */
[----:B------:R-:W-:Y:S05]  /*5930*/  @P0 BRA `(.L_x_2031) ;  /* 0xffffffb000000947 */ /* 0x000fea000383ffff */
.L_x_2030:
        /* <DEDUP_REMOVED lines=25> */
.L_x_2032:
        /* <DEDUP_REMOVED lines=26> */
.L_x_2033:
        /* <DEDUP_REMOVED lines=9> */
.L_x_5608:


//--------------------- .text._Z35group_norm_nhwc_bwd_one_pass_kernelI11Fp16IOFp16WLi128ELi160ELi640EEv26Group_norm_nhwc_bwd_params --------------------------
	.section	.text._Z35group_norm_nhwc_bwd_one_pass_kernelI11Fp16IOFp16WLi128ELi160ELi640EEv26Group_norm_nhwc_bwd_params,"ax",@progbits
	.sectioninfo	@"SHI_REGISTERS=96"
	.align	128
        .global         _Z35group_norm_nhwc_bwd_one_pass_kernelI11Fp16IOFp16WLi128ELi160ELi640EEv26Group_norm_nhwc_bwd_params
        .type           _Z35group_norm_nhwc_bwd_one_pass_kernelI11Fp16IOFp16WLi128ELi160ELi640EEv26Group_norm_nhwc_bwd_params,@function
        .size           _Z35group_norm_nhwc_bwd_one_pass_kernelI11Fp16IOFp16WLi128ELi160ELi640EEv26Group_norm_nhwc_bwd_params,(.L_x_5609 - _Z35group_norm_nhwc_bwd_one_pass_kernelI11Fp16IOFp16WLi128ELi160ELi640EEv26Group_norm_nhwc_bwd_params)
        .other          _Z35group_norm_nhwc_bwd_one_pass_kernelI11Fp16IOFp16WLi128ELi160ELi640EEv26Group_norm_nhwc_bwd_params,@"STO_CUDA_ENTRY STV_DEFAULT"
_Z35group_norm_nhwc_bwd_one_pass_kernelI11Fp16IOFp16WLi128ELi160ELi640EEv26Group_norm_nhwc_bwd_params:
.text._Z35group_norm_nhwc_bwd_one_pass_kernelI11Fp16IOFp16WLi128ELi160ELi640EEv26Group_norm_nhwc_bwd_params:
        /* <DEDUP_REMOVED lines=55> */
.L_x_2117:
        /* <DEDUP_REMOVED lines=384> */
.L_x_2036:
[----:B0-----:R-:W-:Y:S05]  /*1b70*/  BSYNC B0 ;  /* 0x0000000000007941 */ /* 0x001fea0003800000 */
.L_x_2035:
        /* <DEDUP_REMOVED lines=25> */
.L_x_2037:
        /* <DEDUP_REMOVED lines=34> */
.L_x_2038:
        /* <DEDUP_REMOVED lines=40> */
.L_x_2039:
        /* <DEDUP_REMOVED lines=37> */
.L_x_2040:
        /* <DEDUP_REMOVED lines=37> */
.L_x_2041:
        /* <DEDUP_REMOVED lines=37> */
.L_x_2042:
        /* <DEDUP_REMOVED lines=37> */
.L_x_2043:
        /* <DEDUP_REMOVED lines=37> */
.L_x_2044:
        /* <DEDUP_REMOVED lines=37> */
.L_x_2045:
        /* <DEDUP_REMOVED lines=37> */
.L_x_2046:
        /* <DEDUP_REMOVED lines=37> */
.L_x_2047:
        /* <DEDUP_REMOVED lines=37> */
.L_x_2048:
        /* <DEDUP_REMOVED lines=37> */
.L_x_2049:
        /* <DEDUP_REMOVED lines=37> */
.L_x_2050:
        /* <DEDUP_REMOVED lines=37> */
.L_x_2051:
        /* <DEDUP_REMOVED lines=37> */
.L_x_2052:
        /* <DEDUP_REMOVED lines=94> */
.L_x_2054:
[----:B------:R-:W-:Y:S05]  /*45a0*/  BSYNC B0 ;  /* 0x0000000000007941 */ /* 0x000fea0003800000 */
.L_x_2053:
        /* <DEDUP_REMOVED lines=39> */
.L_x_2056:
[----:B------:R-:W-:Y:S05]  /*4820*/  BSYNC B0 ;  /* 0x0000000000007941 */ /* 0x000fea0003800000 */
.L_x_2055:
        /* <DEDUP_REMOVED lines=19> */
.L_x_2058:
[----:B------:R-:W-:Y:S05]  /*4960*/  BSYNC B0 ;  /* 0x0000000000007941 */ /* 0x000fea0003800000 */
.L_x_2057:
        /* <DEDUP_REMOVED lines=28> */
.L_x_2061:
[----:B------:R-:W2:Y:S01]  /*4b30*/  LDG.E.STRONG.GPU R28, [R24.64] ;  /* 0x0000000e181c7981 */ /* 0x000ea2000c1ef900 */
[----:B------:R-:W-:Y:S01]  /*4b40*/  YIELD ;  /* 0x0000000000007946 */ /* 0x000fe20003800000 */
[----:B--2---:R-:W-:Y:S01]  /*4b50*/  ISETP.NE.AND P0, PT, R28, R31, PT ;  /* 0x0000001f1c00720c */ /* 0x004fe20003f05270 */
[----:B------:R-:W-:-:S12]  /*4b60*/  CCTL.IVALL ;  /* 0x00000000ff00798f */ /* 0x000fd80002000000 */
[----:B------:R-:W-:Y:S05]  /*4b70*/  @P0 BRA `(.L_x_2061) ;  /* 0xffffffb000000947 */ /* 0x000fea000383ffff */
.L_x_2060:
        /* <DEDUP_REMOVED lines=20> */
.L_x_2065:
        /* <DEDUP_REMOVED lines=115> */
.L_x_2064:
        /* <DEDUP_REMOVED lines=61> */
.L_x_2066:
[----:B------:R-:W-:-:S13]  /*57c0*/  ISETP.NE.OR P0, PT, R25, RZ, P0 ;  /* 0x000000ff1900720c */ /* 0x000fda0000705670 */
[----:B------:R-:W-:Y:S05]  /*57d0*/  @!P0 BRA `(.L_x_2062) ;  /* 0x000001f000008947 */ /* 0x000fea0003800000 */
.L_x_2063:
        /* <DEDUP_REMOVED lines=31> */
.L_x_2062:
        /* <DEDUP_REMOVED lines=12> */
.L_x_2068:
[----:B------:R-:W-:Y:S05]  /*5a90*/  BSYNC B0 ;  /* 0x0000000000007941 */ /* 0x000fea0003800000 */
.L_x_2067:
        /* <DEDUP_REMOVED lines=16> */
.L_x_2059:
        /* <DEDUP_REMOVED lines=40> */
.L_x_2069:
        /* <DEDUP_REMOVED lines=18> */
.L_x_2071:
[----:B------:R-:W-:Y:S05]  /*5f40*/  BSYNC B0 ;  /* 0x0000000000007941 */ /* 0x000fea0003800000 */
.L_x_2070:
        /* <DEDUP_REMOVED lines=25> */
.L_x_2072:
        /* <DEDUP_REMOVED lines=18> */
.L_x_2074:
[----:B------:R-:W-:Y:S05]  /*6200*/  BSYNC B0 ;  /* 0x0000000000007941 */ /* 0x000fea0003800000 */
.L_x_2073:
        /* <DEDUP_REMOVED lines=35> */
.L_x_2075:
        /* <DEDUP_REMOVED lines=18> */
.L_x_2077:
[----:B------:R-:W-:Y:S05]  /*6560*/  BSYNC B0 ;  /* 0x0000000000007941 */ /* 0x000fea0003800000 */
.L_x_2076:
        /* <DEDUP_REMOVED lines=25> */
.L_x_2078:
        /* <DEDUP_REMOVED lines=18> */
.L_x_2080:
[----:B------:R-:W-:Y:S05]  /*6820*/  BSYNC B0 ;  /* 0x0000000000007941 */ /* 0x000fea0003800000 */
.L_x_2079:
        /* <DEDUP_REMOVED lines=35> */
.L_x_2081:
        /* <DEDUP_REMOVED lines=18> */
.L_x_2083:
[----:B------:R-:W-:Y:S05]  /*6b80*/  BSYNC B0 ;  /* 0x0000000000007941 */ /* 0x000fea0003800000 */
.L_x_2082:
        /* <DEDUP_REMOVED lines=25> */
.L_x_2084:
        /* <DEDUP_REMOVED lines=18> */
.L_x_2086:
[----:B------:R-:W-:Y:S05]  /*6e40*/  BSYNC B0 ;  /* 0x0000000000007941 */ /* 0x000fea0003800000 */
.L_x_2085:
        /* <DEDUP_REMOVED lines=35> */
.L_x_2087:
        /* <DEDUP_REMOVED lines=18> */
.L_x_2089:
[----:B------:R-:W-:Y:S05]  /*71a0*/  BSYNC B0 ;  /* 0x0000000000007941 */ /* 0x000fea0003800000 */
.L_x_2088:
        /* <DEDUP_REMOVED lines=25> */
.L_x_2090:
        /* <DEDUP_REMOVED lines=18> */
.L_x_2092:
[----:B------:R-:W-:Y:S05]  /*7460*/  BSYNC B0 ;  /* 0x0000000000007941 */ /* 0x000fea0003800000 */
.L_x_2091:
        /* <DEDUP_REMOVED lines=35> */
.L_x_2093:
        /* <DEDUP_REMOVED lines=18> */
.L_x_2095:
[----:B------:R-:W-:Y:S05]  /*77c0*/  BSYNC B0 ;  /* 0x0000000000007941 */ /* 0x000fea0003800000 */
.L_x_2094:
        /* <DEDUP_REMOVED lines=25> */
.L_x_2096:
        /* <DEDUP_REMOVED lines=18> */
.L_x_2098:
[----:B------:R-:W-:Y:S05]  /*7a80*/  BSYNC B0 ;  /* 0x0000000000007941 */ /* 0x000fea0003800000 */
.L_x_2097:
        /* <DEDUP_REMOVED lines=35> */
.L_x_2099:
        /* <DEDUP_REMOVED lines=18> */
.L_x_2101:
[----:B------:R-:W-:Y:S05]  /*7de0*/  BSYNC B0 ;  /* 0x0000000000007941 */ /* 0x000fea0003800000 */
.L_x_2100:
        /* <DEDUP_REMOVED lines=25> */
.L_x_2102:
        /* <DEDUP_REMOVED lines=18> */
.L_x_2104:
[----:B------:R-:W-:Y:S05]  /*80a0*/  BSYNC B0 ;  /* 0x0000000000007941 */ /* 0x000fea0003800000 */
.L_x_2103:
        /* <DEDUP_REMOVED lines=35> */
.L_x_2105:
        /* <DEDUP_REMOVED lines=18> */
.L_x_2107:
[----:B------:R-:W-:Y:S05]  /*8400*/  BSYNC B0 ;  /* 0x0000000000007941 */ /* 0x000fea0003800000 */
.L_x_2106:
        /* <DEDUP_REMOVED lines=25> */
.L_x_2108:
        /* <DEDUP_REMOVED lines=18> */
.L_x_2110:
[----:B------:R-:W-:Y:S05]  /*86c0*/  BSYNC B0 ;  /* 0x0000000000007941 */ /* 0x000fea0003800000 */
.L_x_2109:
        /* <DEDUP_REMOVED lines=33> */
.L_x_2111:
        /* <DEDUP_REMOVED lines=18> */
.L_x_2113:
[----:B------:R-:W-:Y:S05]  /*8a00*/  BSYNC B0 ;  /* 0x0000000000007941 */ /* 0x000fea0003800000 */
.L_x_2112:
        /* <DEDUP_REMOVED lines=25> */
.L_x_2114:
        /* <DEDUP_REMOVED lines=17> */
.L_x_2116:
[----:B------:R-:W-:Y:S05]  /*8cb0*/  BSYNC B0 ;  /* 0x0000000000007941 */ /* 0x000fea0003800000 */
.L_x_2115:
[----:B--2---:R-:W-:Y:S01]  /*8cc0*/  ULDC UR4, c[0x0][0x10] ;  /* 0x0000040000047ab9 */ /* 0x004fe20000000800 */
[----:B------:R-:W-:Y:S01]  /*8cd0*/  IADD3 R58, R58, 0x1, RZ ;  /* 0x000000013a3a7810 */ /* 0x000fe20007ffe0ff */
[----:B------:R-:W-:-:S04]  /*8ce0*/  UIADD3 UR7, UR7, UR4, URZ ;  /* 0x0000000407077290 */ /* 0x000fc8000fffe03f */
[----:B------:R-:W-:-:S06]  /*8cf0*/  UISETP.GE.AND UP0, UPT, UR7, UR6, UPT ;  /* 0x000000060700728c */ /* 0x000fcc000bf06270 */
[----:B------:R-:W-:-:S13]  /*8d00*/  PLOP3.LUT P0, PT, PT, PT, UP0, 0x80, 0x0 ;  /* 0x000000000000781c */ /* 0x000fda0003f0f008 */
[----:B------:R-:W-:Y:S01]  /*8d10*/  @P0 CALL.REL.NOINC `(.L_x_2034) ;  /* 0x0000001000000944 */ /* 0x000fe20003c00000 */
[----:B------:R-:W-:Y:S05]  /*8d20*/  BRA `(.L_x_2117) ;  /* 0xffff764000007947 */ /* 0x000fea000383ffff */
.L_x_2034:
        /* <DEDUP_REMOVED lines=18> */
.L_x_2119:
[----:B------:R-:W-:Y:S05]  /*8e50*/  BSYNC B0 ;  /* 0x0000000000007941 */ /* 0x000fea0003800000 */
.L_x_2118:
        /* <DEDUP_REMOVED lines=11> */
.L_x_2121:
[----:B------:R-:W2:Y:S01]  /*8f10*/  LDG.E.STRONG.GPU R5, [R2.64] ;  /* 0x0000000e02057981 */ /* 0x000ea2000c1ef900 */
[----:B------:R-:W-:Y:S01]  /*8f20*/  YIELD ;  /* 0x0000000000007946 */ /* 0x000fe20003800000 */
[----:B--2---:R-:W-:Y:S01]  /*8f30*/  ISETP.NE.AND P0, PT, R5, R0, PT ;  /* 0x000000000500720c */ /* 0x004fe20003f05270 */
[----:B------:R-:W-:-:S12]  /*8f40*/  CCTL.IVALL ;  /* 0x00000000ff00798f */ /* 0x000fd80002000000 */
[----:B------:R-:W-:Y:S05]  /*8f50*/  @P0 BRA `(.L_x_2121) ;  /* 0xffffffb000000947 */ /* 0x000fea000383ffff */
.L_x_2120:
        /* <DEDUP_REMOVED lines=25> */
.L_x_2122:
        /* <DEDUP_REMOVED lines=20> */
[----:B--2---:R-:W-:Y:S02]  /*9230*/  F2FP.PACK_AB R15, R9, R0 ;  /* 0x00000000090f723e */ /* 0x004fe400000000ff */
[----:B---3--:R-:W-:-:S03]  /*9240*/  F2FP.PACK_AB R19, R13, R10 ;  /* 0x0000000a0d13723e */ /* 0x008fc600000000ff */
[----:B------:R1:W-:Y:S04]  /*9250*/  STG.E [R2.64], R15 ;  /* 0x0000000f02007986 */ /* 0x0003e8000c10190e */
[----:B------:R1:W-:Y:S02]  /*9260*/  STG.E [R4.64], R19 ;  /* 0x0000001304007986 */ /* 0x0003e4000c10190e */
[----:B------:R-:W-:Y:S05]  /*9270*/  @P0 BRA `(.L_x_2122) ;  /* 0xfffffe7000000947 */ /* 0x000fea000383ffff */
[----:B------:R-:W-:Y:S05]  /*9280*/  EXIT ;  /* 0x000000000000794d */ /* 0x000fea0003800000 */
.L_x_2123:
        /* <DEDUP_REMOVED lines=15> */
.L_x_5609:


//--------------------- .text._Z35group_norm_nhwc_bwd_one_pass_kernelI11Fp16IOFp16WLi256ELi160ELi640EEv26Group_norm_nhwc_bwd_params --------------------------
	.section	.text._Z35group_norm_nhwc_bwd_one_pass_kernelI11Fp16IOFp16WLi256ELi160ELi640EEv26Group_norm_nhwc_bwd_params,"ax",@progbits
	.sectioninfo	@"SHI_REGISTERS=96"
	.align	128
        .global         _Z35group_norm_nhwc_bwd_one_pass_kernelI11Fp16IOFp16WLi256ELi160ELi640EEv26Group_norm_nhwc_bwd_params
        .type           _Z35group_norm_nhwc_bwd_one_pass_kernelI11Fp16IOFp16WLi256ELi160ELi640EEv26Group_norm_nhwc_bwd_params,@function
        .size           _Z35group_norm_nhwc_bwd_one_pass_kernelI11Fp16IOFp16WLi256ELi160ELi640EEv26Group_norm_nhwc_bwd_params,(.L_x_5610 - _Z35group_norm_nhwc_bwd_one_pass_kernelI11Fp16IOFp16WLi256ELi160ELi640EEv26Group_norm_nhwc_bwd_params)
        .other          _Z35group_norm_nhwc_bwd_one_pass_kernelI11Fp16IOFp16WLi256ELi160ELi640EEv26Group_norm_nhwc_bwd_params,@"STO_CUDA_ENTRY STV_DEFAULT"
_Z35group_norm_nhwc_bwd_one_pass_kernelI11Fp16IOFp16WLi256ELi160ELi640EEv26Group_norm_nhwc_bwd_params:
.text._Z35group_norm_nhwc_bwd_one_pass_kernelI11Fp16IOFp16WLi256ELi160ELi640EEv26Group_norm_nhwc_bwd_params:
        /* <DEDUP_REMOVED lines=74> */
.L_x_2271:
        /* <DEDUP_REMOVED lines=724> */
.L_x_2126:
[----:B0-----:R-:W-:Y:S05]  /*31e0*/  BSYNC B0 ;  /* 0x0000000000007941 */ /* 0x001fea0003800000 */
.L_x_2125:
        /* <DEDUP_REMOVED lines=25> */
.L_x_2127:
        /* <DEDUP_REMOVED lines=34> */
.L_x_2128:
        /* <DEDUP_REMOVED lines=40> */
.L_x_2129:
        /* <DEDUP_REMOVED lines=37> */
.L_x_2130:
        /* <DEDUP_REMOVED lines=37> */
.L_x_2131:
        /* <DEDUP_REMOVED lines=37> */
.L_x_2132:
        /* <DEDUP_REMOVED lines=37> */
.L_x_2133:
        /* <DEDUP_REMOVED lines=37> */
.L_x_2134:
        /* <DEDUP_REMOVED lines=37> */
.L_x_2135:
        /* <DEDUP_REMOVED lines=37> */
.L_x_2136:
        /* <DEDUP_REMOVED lines=37> */
.L_x_2137:
        /* <DEDUP_REMOVED lines=37> */
.L_x_2138:
        /* <DEDUP_REMOVED lines=37> */
.L_x_2139:
        /* <DEDUP_REMOVED lines=37> */
.L_x_2140:
        /* <DEDUP_REMOVED lines=37> */
.L_x_2141:
        /* <DEDUP_REMOVED lines=37> */
.L_x_2142:
        /* <DEDUP_REMOVED lines=37> */
.L_x_2143:
        /* <DEDUP_REMOVED lines=37> */
.L_x_2144:
        /* <DEDUP_REMOVED lines=37> */
.L_x_2145:
        /* <DEDUP_REMOVED lines=37> */
.L_x_2146:
        /* <DEDUP_REMOVED lines=37> */
.L_x_2147:
        /* <DEDUP_REMOVED lines=37> */
.L_x_2148:
        /* <DEDUP_REMOVED lines=37> */
.L_x_2149:
        /* <DEDUP_REMOVED lines=37> */
.L_x_2150:
        /* <DEDUP_REMOVED lines=37> */
.L_x_2151:
        /* <DEDUP_REMOVED lines=37> */
.L_x_2152:
        /* <DEDUP_REMOVED lines=37> */
.L_x_2153:
        /* <DEDUP_REMOVED lines=37> */
.L_x_2154:
        /* <DEDUP_REMOVED lines=37> */
.L_x_2155:
        /* <DEDUP_REMOVED lines=37> */
.L_x_2156:
        /* <DEDUP_REMOVED lines=35> */
.L_x_2157:
        /* <DEDUP_REMOVED lines=33> */
.L_x_2158:
        /* <DEDUP_REMOVED lines=104> */
.L_x_2160:
[----:B------:R-:W-:Y:S05]  /*8150*/  BSYNC B0 ;  /* 0x0000000000007941 */ /* 0x000fea0003800000 */
.L_x_2159:
        /* <DEDUP_REMOVED lines=40> */
.L_x_2162:
[----:B------:R-:W-:Y:S05]  /*83e0*/  BSYNC B0 ;  /* 0x0000000000007941 */ /* 0x000fea0003800000 */
.L_x_2161:
        /* <DEDUP_REMOVED lines=20> */
.L_x_2164:
[----:B------:R-:W-:Y:S05]  /*8530*/  BSYNC B0 ;  /* 0x0000000000007941 */ /* 0x000fea0003800000 */
.L_x_2163:
        /* <DEDUP_REMOVED lines=39> */
.L_x_2167:
[----:B------:R-:W-:Y:S02]  /*87b0*/  MOV R24, UR16 ;  /* 0x0000001000187c02 */ /* 0x000fe40008000f00 */
[----:B------:R-:W-:-:S05]  /*87c0*/  MOV R25, UR17 ;  /* 0x0000001100197c02 */ /* 0x000fca0008000f00 */
[----:B------:R-:W2:Y:S01]  /*87d0*/  LDG.E.STRONG.GPU R24, [R24.64] ;  /* 0x0000001218187981 */ /* 0x000ea2000c1ef900 */
[----:B------:R-:W-:Y:S01]  /*87e0*/  YIELD ;  /* 0x0000000000007946 */ /* 0x000fe20003800000 */
[----:B--2---:R-:W-:Y:S01]  /*87f0*/  ISETP.NE.AND P0, PT, R24, R26, PT ;  /* 0x0000001a1800720c */ /* 0x004fe20003f05270 */
[----:B------:R-:W-:-:S12]  /*8800*/  CCTL.IVALL ;  /* 0x00000000ff00798f */ /* 0x000fd80002000000 */
[----:B------:R-:W-:Y:S05]  /*8810*/  @P0 BRA `(.L_x_2167) ;  /* 0xffffff9000000947 */ /* 0x000fea000383ffff */
.L_x_2166:
        /* <DEDUP_REMOVED lines=20> */
.L_x_2171:
        /* <DEDUP_REMOVED lines=159> */
.L_x_2170:
        /* <DEDUP_REMOVED lines=84> */
.L_x_2172:
[----:B01----:R-:W-:-:S13]  /*9890*/  ISETP.NE.OR P0, PT, RZ, UR14, P0 ;  /* 0x0000000eff007c0c */ /* 0x003fda0008705670 */
[----:B------:R-:W-:Y:S05]  /*98a0*/  @!P0 BRA `(.L_x_2168) ;  /* 0x000002a000008947 */ /* 0x000fea0003800000 */
.L_x_2169:
        /* <DEDUP_REMOVED lines=42> */
.L_x_2168:
        /* <DEDUP_REMOVED lines=16> */
.L_x_2174:
[----:B------:R-:W-:Y:S05]  /*9c50*/  BSYNC B0 ;  /* 0x0000000000007941 */ /* 0x000fea0003800000 */
.L_x_2173:
        /* <DEDUP_REMOVED lines=24> */
.L_x_2165:
        /* <DEDUP_REMOVED lines=34> */
.L_x_2175:
        /* <DEDUP_REMOVED lines=21> */
.L_x_2177:
[----:B------:R-:W-:Y:S05]  /*a150*/  BSYNC B0 ;  /* 0x0000000000007941 */ /* 0x000fea0003800000 */
.L_x_2176:
        /* <DEDUP_REMOVED lines=33> */
.L_x_2178:
        /* <DEDUP_REMOVED lines=20> */
.L_x_2180:
[----:B------:R-:W-:Y:S05]  /*a4b0*/  BSYNC B0 ;  /* 0x0000000000007941 */ /* 0x000fea0003800000 */
.L_x_2179:
        /* <DEDUP_REMOVED lines=33> */
.L_x_2181:
        /* <DEDUP_REMOVED lines=20> */
.L_x_2183:
[----:B------:R-:W-:Y:S05]  /*a810*/  BSYNC B0 ;  /* 0x0000000000007941 */ /* 0x000fea0003800000 */
.L_x_2182:
        /* <DEDUP_REMOVED lines=33> */
.L_x_2184:
        /* <DEDUP_REMOVED lines=20> */
.L_x_2186:
[----:B------:R-:W-:Y:S05]  /*ab70*/  BSYNC B0 ;  /* 0x0000000000007941 */ /* 0x000fea0003800000 */
.L_x_2185:
        /* <DEDUP_REMOVED lines=35> */
.L_x_2187:
        /* <DEDUP_REMOVED lines=20> */
.L_x_2189:
[----:B------:R-:W-:Y:S05]  /*aef0*/  BSYNC B0 ;  /* 0x0000000000007941 */ /* 0x000fea0003800000 */
.L_x_2188:
        /* <DEDUP_REMOVED lines=35> */
.L_x_2190:
        /* <DEDUP_REMOVED lines=20> */
.L_x_2192:
[----:B------:R-:W-:Y:S05]  /*b270*/  BSYNC B0 ;  /* 0x0000000000007941 */ /* 0x000fea0003800000 */
.L_x_2191:
        /* <DEDUP_REMOVED lines=41> */
.L_x_2193:
        /* <DEDUP_REMOVED lines=20> */
.L_x_2195:
[----:B------:R-:W-:Y:S05]  /*b650*/  BSYNC B0 ;  /* 0x0000000000007941 */ /* 0x000fea0003800000 */
.L_x_2194:
        /* <DEDUP_REMOVED lines=25> */
.L_x_2196:
        /* <DEDUP_REMOVED lines=20> */
.L_x_2198:
[----:B------:R-:W-:Y:S05]  /*b930*/  BSYNC B0 ;  /* 0x0000000000007941 */ /* 0x000fea0003800000 */
.L_x_2197:
        /* <DEDUP_REMOVED lines=41> */
.L_x_2199:
        /* <DEDUP_REMOVED lines=20> */
.L_x_2201:
[----:B------:R-:W-:Y:S05]  /*bd10*/  BSYNC B0 ;  /* 0x0000000000007941 */ /* 0x000fea0003800000 */
.L_x_2200:
        /* <DEDUP_REMOVED lines=25> */
.L_x_2202:
        /* <DEDUP_REMOVED lines=20> */
.L_x_2204:
[----:B------:R-:W-:Y:S05]  /*bff0*/  BSYNC B0 ;  /* 0x0000000000007941 */ /* 0x000fea0003800000 */
.L_x_2203:
        /* <DEDUP_REMOVED lines=41> */
.L_x_2205:
        /* <DEDUP_REMOVED lines=20> */
.L_x_2207:
[----:B------:R-:W-:Y:S05]  /*c3d0*/  BSYNC B0 ;  /* 0x0000000000007941 */ /* 0x000fea0003800000 */
.L_x_2206:
        /* <DEDUP_REMOVED lines=25> */
.L_x_2208:
        /* <DEDUP_REMOVED lines=20> */
.L_x_2210:
[----:B------:R-:W-:Y:S05]  /*c6b0*/  BSYNC B0 ;  /* 0x0000000000007941 */ /* 0x000fea0003800000 */
.L_x_2209:
        /* <DEDUP_REMOVED lines=41> */
.L_x_2211:
        /* <DEDUP_REMOVED lines=20> */
.L_x_2213:
[----:B------:R-:W-:Y:S05]  /*ca90*/  BSYNC B0 ;  /* 0x0000000000007941 */ /* 0x000fea0003800000 */
.L_x_2212:
        /* <DEDUP_REMOVED lines=25> */
.L_x_2214:
        /* <DEDUP_REMOVED lines=20> */
.L_x_2216:
[----:B------:R-:W-:Y:S05]  /*cd70*/  BSYNC B0 ;  /* 0x0000000000007941 */ /* 0x000fea0003800000 */
.L_x_2215:
        /* <DEDUP_REMOVED lines=41> */
.L_x_2217:
        /* <DEDUP_REMOVED lines=20> */
.L_x_2219:
[----:B------:R-:W-:Y:S05]  /*d150*/  BSYNC B0 ;  /* 0x0000000000007941 */ /* 0x000fea0003800000 */
.L_x_2218:
        /* <DEDUP_REMOVED lines=25> */
.L_x_2220:
        /* <DEDUP_REMOVED lines=20> */
.L_x_2222:
[----:B------:R-:W-:Y:S05]  /*d430*/  BSYNC B0 ;  /* 0x0000000000007941 */ /* 0x000fea0003800000 */
.L_x_2221:
        /* <DEDUP_REMOVED lines=41> */
.L_x_2223:
        /* <DEDUP_REMOVED lines=20> */
.L_x_2225:
[----:B------:R-:W-:Y:S05]  /*d810*/  BSYNC B0 ;  /* 0x0000000000007941 */ /* 0x000fea0003800000 */
.L_x_2224:
        /* <DEDUP_REMOVED lines=25> */
.L_x_2226:
        /* <DEDUP_REMOVED lines=20> */
.L_x_2228:
[----:B------:R-:W-:Y:S05]  /*daf0*/  BSYNC B0 ;  /* 0x0000000000007941 */ /* 0x000fea0003800000 */
.L_x_2227:
        /* <DEDUP_REMOVED lines=41> */
.L_x_2229:
        /* <DEDUP_REMOVED lines=20> */
.L_x_2231:
[----:B------:R-:W-:Y:S05]  /*ded0*/  BSYNC B0 ;  /* 0x0000000000007941 */ /* 0x000fea0003800000 */
.L_x_2230:
        /* <DEDUP_REMOVED lines=25> */
.L_x_2232:
        /* <DEDUP_REMOVED lines=20> */
.L_x_2234:
[----:B------:R-:W-:Y:S05]  /*e1b0*/  BSYNC B0 ;  /* 0x0000000000007941 */ /* 0x000fea0003800000 */
.L_x_2233:
        /* <DEDUP_REMOVED lines=41> */
.L_x_2235:
        /* <DEDUP_REMOVED lines=20> */
.L_x_2237:
[----:B------:R-:W-:Y:S05]  /*e590*/  BSYNC B0 ;  /* 0x0000000000007941 */ /* 0x000fea0003800000 */
.L_x_2236:
        /* <DEDUP_REMOVED lines=25> */
.L_x_2238:
        /* <DEDUP_REMOVED lines=20> */
.L_x_2240:
[----:B------:R-:W-:Y:S05]  /*e870*/  BSYNC B0 ;  /* 0x0000000000007941 */ /* 0x000fea0003800000 */
.L_x_2239:
        /* <DEDUP_REMOVED lines=41> */
.L_x_2241:
        /* <DEDUP_REMOVED lines=20> */
.L_x_2243:
[----:B------:R-:W-:Y:S05]  /*ec50*/  BSYNC B0 ;  /* 0x0000000000007941 */ /* 0x000fea0003800000 */
.L_x_2242:
        /* <DEDUP_REMOVED lines=25> */
.L_x_2244:
        /* <DEDUP_REMOVED lines=20> */
.L_x_2246:
[----:B------:R-:W-:Y:S05]  /*ef30*/  BSYNC B0 ;  /* 0x0000000000007941 */ /* 0x000fea0003800000 */
.L_x_2245:
        /* <DEDUP_REMOVED lines=41> */
.L_x_2247:
        /* <DEDUP_REMOVED lines=20> */
.L_x_2249:
[----:B------:R-:W-:Y:S05]  /*f310*/  BSYNC B0 ;  /* 0x0000000000007941 */ /* 0x000fea0003800000 */
.L_x_2248:
        /* <DEDUP_REMOVED lines=25> */
.L_x_2250:
        /* <DEDUP_REMOVED lines=20> */
.L_x_2252:
[----:B------:R-:W-:Y:S05]  /*f5f0*/  BSYNC B0 ;  /* 0x0000000000007941 */ /* 0x000fea0003800000 */
.L_x_2251:
        /* <DEDUP_REMOVED lines=41> */
.L_x_2253:
        /* <DEDUP_REMOVED lines=20> */
.L_x_2255:
[----:B------:R-:W-:Y:S05]  /*f9d0*/  BSYNC B0 ;  /* 0x0000000000007941 */ /* 0x000fea0003800000 */
.L_x_2254:
        /* <DEDUP_REMOVED lines=25> */
.L_x_2256:
        /* <DEDUP_REMOVED lines=20> */
.L_x_2258:
[----:B------:R-:W-:Y:S05]  /*fcb0*/  BSYNC B0 ;  /* 0x0000000000007941 */ /* 0x000fea0003800000 */
.L_x_2257:
        /* <DEDUP_REMOVED lines=41> */
.L_x_2259:
        /* <DEDUP_REMOVED lines=20> */
.L_x_2261:
[----:B------:R-:W-:Y:S05]  /*10090*/  BSYNC B0 ;  /* 0x0000000000007941 */ /* 0x000fea0003800000 */
.L_x_2260:
        /* <DEDUP_REMOVED lines=25> */
.L_x_2262:
        /* <DEDUP_REMOVED lines=20> */
.L_x_2264:
[----:B------:R-:W-:Y:S05]  /*10370*/  BSYNC B0 ;  /* 0x0000000000007941 */ /* 0x000fea0003800000 */
.L_x_2263:
        /* <DEDUP_REMOVED lines=37> */
.L_x_2265:
        /* <DEDUP_REMOVED lines=20> */
.L_x_2267:
[----:B------:R-:W-:Y:S05]  /*10710*/  BSYNC B0 ;  /* 0x0000000000007941 */ /* 0x000fea0003800000 */
.L_x_2266:
        /* <DEDUP_REMOVED lines=25> */
.L_x_2268:
        /* <DEDUP_REMOVED lines=20> */
.L_x_2270:
[----:B------:R-:W-:Y:S05]  /*109f0*/  BSYNC B0 ;  /* 0x0000000000007941 */ /* 0x000fea0003800000 */
.L_x_2269:
[----:B--2---:R-:W-:Y:S02]  /*10a00*/  ULDC UR5, c[0x0][0x10] ;  /* 0x0000040000057ab9 */ /* 0x004fe40000000800 */
[----:B------:R-:W-:Y:S02]  /*10a10*/  UIADD3 UR9, UR9, UR5, URZ ;  /* 0x0000000509097290 */ /* 0x000fe4000fffe03f */
[----:B------:R-:W-:Y:S02]  /*10a20*/  UIADD3 UR4, UR4, 0x1, URZ ;  /* 0x0000000104047890 */ /* 0x000fe4000fffe03f */
[----:B------:R-:W-:-:S06]  /*10a30*/  UISETP.GE.AND UP0, UPT, UR9, UR8, UPT ;  /* 0x000000080900728c */ /* 0x000fcc000bf06270 */
[----:B------:R-:W-:-:S13]  /*10a40*/  PLOP3.LUT P0, PT, PT, PT, UP0, 0x80, 0x0 ;  /* 0x000000000000781c */ /* 0x000fda0003f0f008 */
[----:B------:R-:W-:Y:S01]  /*10a50*/  @P0 CALL.REL.NOINC `(.L_x_2124) ;  /* 0x0000001000000944 */ /* 0x000fe20003c00000 */
[----:B------:R-:W-:Y:S05]  /*10a60*/  BRA `(.L_x_2271) ;  /* 0xfffefa3000007947 */ /* 0x000fea000383ffff */
.L_x_2124:
        /* <DEDUP_REMOVED lines=18> */
.L_x_2273:
[----:B------:R-:W-:Y:S05]  /*10b90*/  BSYNC B0 ;  /* 0x0000000000007941 */ /* 0x000fea0003800000 */
.L_x_2272:
        /* <DEDUP_REMOVED lines=11> */
.L_x_2275:
[----:B------:R-:W2:Y:S01]  /*10c50*/  LDG.E.STRONG.GPU R7, [R4.64] ;  /* 0x0000001204077981 */ /* 0x000ea2000c1ef900 */
[----:B------:R-:W-:Y:S01]  /*10c60*/  YIELD ;  /* 0x0000000000007946 */ /* 0x000fe20003800000 */
[----:B--2---:R-:W-:Y:S01]  /*10c70*/  ISETP.NE.AND P0, PT, R7, R0, PT ;  /* 0x000000000700720c */ /* 0x004fe20003f05270 */
[----:B------:R-:W-:-:S12]  /*10c80*/  CCTL.IVALL ;  /* 0x00000000ff00798f */ /* 0x000fd80002000000 */
[----:B------:R-:W-:Y:S05]  /*10c90*/  @P0 BRA `(.L_x_2275) ;  /* 0xffffffb000000947 */ /* 0x000fea000383ffff */
.L_x_2274:
        /* <DEDUP_REMOVED lines=25> */
.L_x_2276:
        /* <DEDUP_REMOVED lines=26> */
.L_x_2277:
        /* <DEDUP_REMOVED lines=11> */
.L_x_5610:


//--------------------- .text._Z35group_norm_nhwc_bwd_one_pass_kernelI11Fp16IOFp16WLi512ELi160ELi640EEv26Group_norm_nhwc_bwd_params --------------------------
	.section	.text._Z35group_norm_nhwc_bwd_one_pass_kernelI11Fp16IOFp16WLi512ELi160ELi640EEv26Group_norm_nhwc_bwd_params,"ax",@progbits
	.sectioninfo	@"SHI_REGISTERS=48"
	.align	128
        .global         _Z35group_norm_nhwc_bwd_one_pass_kernelI11Fp16IOFp16WLi512ELi160ELi640EEv26Group_norm_nhwc_bwd_params
        .type           _Z35group_norm_nhwc_bwd_one_pass_kernelI11Fp16IOFp16WLi512ELi160ELi640EEv26Group_norm_nhwc_bwd_params,@function
        .size           _Z35group_norm_nhwc_bwd_one_pass_kernelI11Fp16IOFp16WLi512ELi160ELi640EEv26Group_norm_nhwc_bwd_params,(.L_x_5611 - _Z35group_norm_nhwc_bwd_one_pass_kernelI11Fp16IOFp16WLi512ELi160ELi640EEv26Group_norm_nhwc_bwd_params)
        .other          _Z35group_norm_nhwc_bwd_one_pass_kernelI11Fp16IOFp16WLi512ELi160ELi640EEv26Group_norm_nhwc_bwd_params,@"STO_CUDA_ENTRY STV_DEFAULT"
_Z35group_norm_nhwc_bwd_one_pass_kernelI11Fp16IOFp16WLi512ELi160ELi640EEv26Group_norm_nhwc_bwd_params:
.text._Z35group_norm_nhwc_bwd_one_pass_kernelI11Fp16IOFp16WLi512ELi160ELi640EEv26Group_norm_nhwc_bwd_params:
        /* <DEDUP_REMOVED lines=41> */
.L_x_2364:
        /* <DEDUP_REMOVED lines=3541> */
.L_x_2280:
[----:B------:R-:W-:Y:S05]  /*dfe0*/  BSYNC B0 ;  /* 0x0000000000007941 */ /* 0x000fea0003800000 */
.L_x_2279:
        /* <DEDUP_REMOVED lines=50> */
.L_x_2281:
        /* <DEDUP_REMOVED lines=46> */
.L_x_2282:
        /* <DEDUP_REMOVED lines=56> */
.L_x_2283:
        /* <DEDUP_REMOVED lines=50> */
.L_x_2284:
        /* <DEDUP_REMOVED lines=49> */
.L_x_2285:
        /* <DEDUP_REMOVED lines=45> */
.L_x_2286:
        /* <DEDUP_REMOVED lines=35> */
.L_x_2287:
        /* <DEDUP_REMOVED lines=37> */
.L_x_2288:
        /* <DEDUP_REMOVED lines=37> */
.L_x_2289:
        /* <DEDUP_REMOVED lines=37> */
.L_x_2290:
        /* <DEDUP_REMOVED lines=37> */
.L_x_2291:
        /* <DEDUP_REMOVED lines=37> */
.L_x_2292:
        /* <DEDUP_REMOVED lines=37> */
.L_x_2293:
        /* <DEDUP_REMOVED lines=39> */
.L_x_2294:
        /* <DEDUP_REMOVED lines=39> */
.L_x_2295:
        /* <DEDUP_REMOVED lines=41> */
.L_x_2296:
        /* <DEDUP_REMOVED lines=43> */
.L_x_2297:
        /* <DEDUP_REMOVED lines=44> */
.L_x_2298:
        /* <DEDUP_REMOVED lines=44> */
.L_x_2299:
        /* <DEDUP_REMOVED lines=44> */
.L_x_2300:
        /* <DEDUP_REMOVED lines=44> */
.L_x_2301:
        /* <DEDUP_REMOVED lines=44> */
.L_x_2302:
        /* <DEDUP_REMOVED lines=44> */
.L_x_2303:
        /* <DEDUP_REMOVED lines=44> */
.L_x_2304:
        /* <DEDUP_REMOVED lines=44> */
.L_x_2305:
        /* <DEDUP_REMOVED lines=44> */
.L_x_2306:
        /* <DEDUP_REMOVED lines=44> */
.L_x_2307:
        /* <DEDUP_REMOVED lines=44> */
.L_x_2308:
        /* <DEDUP_REMOVED lines=44> */
.L_x_2309:
        /* <DEDUP_REMOVED lines=50> */
.L_x_2310:
        /* <DEDUP_REMOVED lines=52> */
.L_x_2311:
        /* <DEDUP_REMOVED lines=61> */
.L_x_2312:
        /* <DEDUP_REMOVED lines=64> */
.L_x_2313:
        /* <DEDUP_REMOVED lines=59> */
.L_x_2314:
        /* <DEDUP_REMOVED lines=57> */
.L_x_2315:
        /* <DEDUP_REMOVED lines=53> */
.L_x_2316:
        /* <DEDUP_REMOVED lines=51> */
.L_x_2317:
        /* <DEDUP_REMOVED lines=47> */
.L_x_2318:
        /* <DEDUP_REMOVED lines=46> */
.L_x_2319:
        /* <DEDUP_REMOVED lines=45> */
.L_x_2320:
        /* <DEDUP_REMOVED lines=43> */
.L_x_2321:
        /* <DEDUP_REMOVED lines=50> */
.L_x_2322:
        /* <DEDUP_REMOVED lines=53> */
.L_x_2323:
        /* <DEDUP_REMOVED lines=55> */
.L_x_2324:
        /* <DEDUP_REMOVED lines=48> */
.L_x_2325:
        /* <DEDUP_REMOVED lines=52> */
.L_x_2326:
        /* <DEDUP_REMOVED lines=50> */
.L_x_2327:
        /* <DEDUP_REMOVED lines=52> */
.L_x_2328:
        /* <DEDUP_REMOVED lines=48> */
.L_x_2329:
        /* <DEDUP_REMOVED lines=50> */
.L_x_2330:
        /* <DEDUP_REMOVED lines=47> */
.L_x_2331:
        /* <DEDUP_REMOVED lines=50> */
.L_x_2332:
        /* <DEDUP_REMOVED lines=47> */
.L_x_2333:
        /* <DEDUP_REMOVED lines=50> */
.L_x_2334:
        /* <DEDUP_REMOVED lines=44> */
.L_x_2335:
        /* <DEDUP_REMOVED lines=42> */
.L_x_2336:
        /* <DEDUP_REMOVED lines=45> */
.L_x_2337:
        /* <DEDUP_REMOVED lines=46> */
.L_x_2338:
        /* <DEDUP_REMOVED lines=50> */
.L_x_2339:
        /* <DEDUP_REMOVED lines=51> */
.L_x_2340:
        /* <DEDUP_REMOVED lines=52> */
.L_x_2341:
        /* <DEDUP_REMOVED lines=62> */
.L_x_2342:
        /* <DEDUP_REMOVED lines=67> */
.L_x_2343:
        /* <DEDUP_REMOVED lines=89> */
.L_x_2344:
        /* <DEDUP_REMOVED lines=373> */
.L_x_2346:
[----:B------:R-:W-:Y:S05]  /*1b730*/  BSYNC B0 ;  /* 0x0000000000007941 */ /* 0x000fea0003800000 */
.L_x_2345:
        /* <DEDUP_REMOVED lines=39> */
.L_x_2348:
[----:B------:R-:W-:Y:S05]  /*1b9b0*/  BSYNC B0 ;  /* 0x0000000000007941 */ /* 0x000fea0003800000 */
.L_x_2347:
        /* <DEDUP_REMOVED lines=20> */
.L_x_2350:
[----:B------:R-:W-:Y:S05]  /*1bb00*/  BSYNC B0 ;  /* 0x0000000000007941 */ /* 0x000fea0003800000 */
.L_x_2349:
        /* <DEDUP_REMOVED lines=33> */
.L_x_2353:
[----:B0-----:R-:W2:Y:S01]  /*1bd20*/  LDG.E.STRONG.GPU R8, [R12.64] ;  /* 0x0000000e0c087981 */ /* 0x001ea2000c1ef900 */
[----:B------:R-:W-:Y:S01]  /*1bd30*/  YIELD ;  /* 0x0000000000007946 */ /* 0x000fe20003800000 */
[----:B--2---:R-:W-:-:S05]  /*1bd40*/  CCTL.IVALL ;  /* 0x00000000ff00798f */ /* 0x004fca0002000000 */
[----:B------:R0:W-:Y:S01]  /*1bd50*/  STL [R1], R8 ;  /* 0x0000000801007387 */ /* 0x0001e20000100800 */
[----:B------:R-:W-:-:S13]  /*1bd60*/  ISETP.NE.AND P0, PT, R8, R9, PT ;  /* 0x000000090800720c */ /* 0x000fda0003f05270 */
[----:B0-----:R-:W-:Y:S05]  /*1bd70*/  @P0 BRA `(.L_x_2353) ;  /* 0xffffffa000000947 */ /* 0x001fea000383ffff */
.L_x_2352:
        /* <DEDUP_REMOVED lines=17> */
.L_x_2357:
        /* <DEDUP_REMOVED lines=116> */
.L_x_2356:
        /* <DEDUP_REMOVED lines=62> */
.L_x_2358:
[----:B------:R-:W-:-:S13]  /*1c9b0*/  ISETP.NE.OR P0, PT, R21, RZ, P0 ;  /* 0x000000ff1500720c */ /* 0x000fda0000705670 */
[----:B------:R-:W-:Y:S05]  /*1c9c0*/  @!P0 BRA `(.L_x_2354) ;  /* 0x0000020000008947 */ /* 0x000fea0003800000 */
.L_x_2355:
        /* <DEDUP_REMOVED lines=32> */
.L_x_2354:
        /* <DEDUP_REMOVED lines=13> */
.L_x_2360:
[----:B------:R-:W-:Y:S05]  /*1cca0*/  BSYNC B0 ;  /* 0x0000000000007941 */ /* 0x000fea0003800000 */
.L_x_2359:
        /* <DEDUP_REMOVED lines=16> */
.L_x_2351:
[----:B------:R-:W-:Y:S01]  /*1cdb0*/  @!P2 STS.64 [0xc0], R30 ;  /* 0x0000c01eff00a388 */ /* 0x000fe20000000a00 */
[----:B0-----:R-:W-:-:S03]  /*1cdc0*/  HFMA2.MMA R15, -RZ, RZ, 0, 0 ;  /* 0x00000000ff0f7435 */ /* 0x001fc600000001ff */
[----:B------:R-:W-:Y:S01]  /*1cdd0*/  BAR.SYNC.DEFER_BLOCKING 0x0 ;  /* 0x0000000000007b1d */ /* 0x000fe20000010000 */
[----:B------:R-:W-:-:S05]  /*1cde0*/  ISETP.NE.AND P2, PT, RZ, UR19, PT ;  /* 0x00000013ff007c0c */ /* 0x000fca000bf45270 */
[----:B------:R-:W0:Y:S02]  /*1cdf0*/  LDS.64 R12, [0xc0] ;  /* 0x0000c000ff0c7984 */ /* 0x000e240000000a00 */
[----:B0-----:R-:W-:Y:S02]  /*1ce00*/  FMUL.FTZ R12, R12, c[0x0][0x20c] ;  /* 0x000083000c0c7a20 */ /* 0x001fe40000410000 */
[----:B------:R-:W-:Y:S02]  /*1ce10*/  FMUL.FTZ R13, R13, c[0x0][0x20c] ;  /* 0x000083000d0d7a20 */ /* 0x000fe40000410000 */
.L_x_2363:
        /* <DEDUP_REMOVED lines=101> */
.L_x_2362:
[----:B-1----:R-:W-:Y:S05]  /*1d470*/  BSYNC B0 ;  /* 0x0000000000007941 */ /* 0x002fea0003800000 */
.L_x_2361:
        /* <DEDUP_REMOVED lines=10> */
.L_x_2278:
        /* <DEDUP_REMOVED lines=19> */
.L_x_2366:
[----:B------:R-:W-:Y:S05]  /*1d650*/  BSYNC B0 ;  /* 0x0000000000007941 */ /* 0x000fea0003800000 */
.L_x_2365:
        /* <DEDUP_REMOVED lines=11> */
.L_x_2368:
[----:B------:R-:W2:Y:S01]  /*1d710*/  LDG.E.STRONG.GPU R5, [R2.64] ;  /* 0x0000000e02057981 */ /* 0x000ea2000c1ef900 */
[----:B------:R-:W-:Y:S01]  /*1d720*/  YIELD ;  /* 0x0000000000007946 */ /* 0x000fe20003800000 */
[----:B--2---:R-:W-:Y:S01]  /*1d730*/  ISETP.NE.AND P0, PT, R5, R0, PT ;  /* 0x000000000500720c */ /* 0x004fe20003f05270 */
[----:B------:R-:W-:-:S12]  /*1d740*/  CCTL.IVALL ;  /* 0x00000000ff00798f */ /* 0x000fd80002000000 */
[----:B------:R-:W-:Y:S05]  /*1d750*/  @P0 BRA `(.L_x_2368) ;  /* 0xffffffb000000947 */ /* 0x000fea000383ffff */
.L_x_2367:
        /* <DEDUP_REMOVED lines=27> */
.L_x_2369:
        /* <DEDUP_REMOVED lines=28> */
.L_x_2370:
        /* <DEDUP_REMOVED lines=11> */
.L_x_5611:


//--------------------- .text._Z35group_norm_nhwc_bwd_one_pass_kernelI11Fp32IOFp32WLi64ELi160ELi640EEv26Group_norm_nhwc_bwd_params --------------------------
	.section	.text._Z35group_norm_nhwc_bwd_one_pass_kernelI11Fp32IOFp32WLi64ELi160ELi640EEv26Group_norm_nhwc_bwd_params,"ax",@progbits
	.sectioninfo	@"SHI_REGISTERS=96"
	.align	128
        .global         _Z35group_norm_nhwc_bwd_one_pass_kernelI11Fp32IOFp32WLi64ELi160ELi640EEv26Group_norm_nhwc_bwd_params
        .type           _Z35group_norm_nhwc_bwd_one_pass_kernelI11Fp32IOFp32WLi64ELi160ELi640EEv26Group_norm_nhwc_bwd_params,@function
        .size           _Z35group_norm_nhwc_bwd_one_pass_kernelI11Fp32IOFp32WLi64ELi160ELi640EEv26Group_norm_nhwc_bwd_params,(.L_x_5612 - _Z35group_norm_nhwc_bwd_one_pass_kernelI11Fp32IOFp32WLi64ELi160ELi640EEv26Group_norm_nhwc_bwd_params)
        .other          _Z35group_norm_nhwc_bwd_one_pass_kernelI11Fp32IOFp32WLi64ELi160ELi640EEv26Group_norm_nhwc_bwd_params,@"STO_CUDA_ENTRY STV_DEFAULT"
_Z35group_norm_nhwc_bwd_one_pass_kernelI11Fp32IOFp32WLi64ELi160ELi640EEv26Group_norm_nhwc_bwd_params:
.text._Z35group_norm_nhwc_bwd_one_pass_kernelI11Fp32IOFp32WLi64ELi160ELi640EEv26Group_norm_nhwc_bwd_params:
        /* <DEDUP_REMOVED lines=17> */
[----:B------:R-:W-:Y:S02]  /*0110*/  LEA.HI R2, P0, R2, c[0x0][0x1d8], RZ, 0x1 ;  /* 0x0000760002027a11 */ /* 0x000fe400078108ff */
[C---:B------:R-:W-:Y:S01]  /*0120*/  IMAD R7, R4.reuse, c[0x0][0x1dc], RZ ;  /* 0x0000770004077a24 */ /* 0x040fe200078e02ff */
[----:B------:R-:W-:Y:S01]  /*0130*/  SHF.R.S32.HI R3, RZ, 0x1f, R66 ;  /* 0x0000001fff037819 */ /* 0x000fe20000011442 */
[----:B------:R-:W-:-:S03]  /*0140*/  IMAD.WIDE.U32 R4, R4, c[0x0][0x1d8], RZ ;  /* 0x0000760004047a25 */ /* 0x000fc600078e00ff */
[----:B------:R-:W-:Y:S01]  /*0150*/  LEA.HI R0, R3, R66, RZ, 0x5 ;  /* 0x0000004203007211 */ /* 0x000fe200078f28ff */
[----:B------:R-:W-:Y:S01]  /*0160*/  IMAD R67, R64, -0x50, R66 ;  /* 0xffffffb040437824 */ /* 0x000fe200078e0242 */
[----:B------:R-:W-:Y:S02]  /*0170*/  IADD3 R5, R5, R7, RZ ;  /* 0x0000000705057210 */ /* 0x000fe40007ffe0ff */
[----:B------:R-:W-:Y:S02]  /*0180*/  IADD3.X R7, RZ, c[0x0][0x1dc], RZ, P0, !PT ;  /* 0x00007700ff077a10 */ /* 0x000fe400007fe4ff */
[----:B------:R-:W-:Y:S01]  /*0190*/  LEA.HI R4, P2, R5, R4, RZ, 0x1 ;  /* 0x0000000405047211 */ /* 0x000fe200078508ff */
[----:B0-----:R-:W-:Y:S01]  /*01a0*/  IMAD R64, R55, c[0x0][0x1fc], R64 ;  /* 0x00007f0037407a24 */ /* 0x001fe200078e0240 */
[----:B------:R-:W-:Y:S02]  /*01b0*/  SHF.R.S64 R2, R2, 0x1, R7 ;  /* 0x0000000102027819 */ /* 0x000fe40000001007 */
[----:B------:R-:W-:-:S02]  /*01c0*/  IADD3.X R5, RZ, R5, RZ, P2, !PT ;  /* 0x00000005ff057210 */ /* 0x000fc400017fe4ff */
[----:B------:R-:W-:Y:S02]  /*01d0*/  ISETP.GE.U32.AND P1, PT, R64, c[0x0][0x1e0], PT ;  /* 0x0000780040007a0c */ /* 0x000fe40003f26070 */
[----:B------:R-:W-:Y:S02]  /*01e0*/  SHF.R.S32.HI R53, RZ, 0x1f, R64 ;  /* 0x0000001fff357819 */ /* 0x000fe40000011440 */
[----:B------:R-:W-:Y:S02]  /*01f0*/  SHF.R.S32.HI R7, RZ, 0x1, R7 ;  /* 0x00000001ff077819 */ /* 0x000fe40000011407 */
[----:B------:R-:W-:Y:S02]  /*0200*/  ISETP.GE.AND.EX P1, PT, R53, c[0x0][0x1e4], PT, P1 ;  /* 0x0000790035007a0c */ /* 0x000fe40003f26310 */
[--C-:B------:R-:W-:Y:S02]  /*0210*/  SHF.R.S64 R3, R4, 0x1, R5.reuse ;  /* 0x0000000104037819 */ /* 0x100fe40000001005 */
[----:B------:R-:W-:-:S02]  /*0220*/  SHF.R.S32.HI R6, RZ, 0x1, R5 ;  /* 0x00000001ff067819 */ /* 0x000fc40000011405 */
[----:B------:R-:W-:Y:S02]  /*0230*/  SHF.R.S32.HI R0, RZ, 0x5, R0 ;  /* 0x00000005ff007819 */ /* 0x000fe40000011400 */
[----:B------:R-:W-:Y:S02]  /*0240*/  SHF.L.U32 R67, R67, 0x1, RZ ;  /* 0x0000000143437819 */ /* 0x000fe400000006ff */
[C---:B------:R-:W-:Y:S02]  /*0250*/  IADD3 R63, R64.reuse, 0x8, RZ ;  /* 0x00000008403f7810 */ /* 0x040fe40007ffe0ff */
[C---:B------:R-:W-:Y:S02]  /*0260*/  IADD3 R62, R64.reuse, 0x10, RZ ;  /* 0x00000010403e7810 */ /* 0x040fe40007ffe0ff */
[C---:B------:R-:W-:Y:S02]  /*0270*/  IADD3 R61, R64.reuse, 0x18, RZ ;  /* 0x00000018403d7810 */ /* 0x040fe40007ffe0ff */
[----:B------:R-:W-:-:S02]  /*0280*/  IADD3 R60, R64, 0x20, RZ ;  /* 0x00000020403c7810 */ /* 0x000fc40007ffe0ff */
[----:B------:R-:W-:Y:S02]  /*0290*/  IADD3 R59, R64, 0x28, RZ ;  /* 0x00000028403b7810 */ /* 0x000fe40007ffe0ff */
[----:B------:R-:W-:Y:S02]  /*02a0*/  ISETP.LT.U32.AND P1, PT, R66, 0x280, !P1 ;  /* 0x000002804200780c */ /* 0x000fe40004f21070 */
[C---:B------:R-:W-:Y:S02]  /*02b0*/  IADD3 R58, R64.reuse, 0x30, RZ ;  /* 0x00000030403a7810 */ /* 0x040fe40007ffe0ff */
[----:B------:R-:W-:Y:S02]  /*02c0*/  IADD3 R57, R64, 0x38, RZ ;  /* 0x0000003840397810 */ /* 0x000fe40007ffe0ff */
[----:B------:R-:W-:Y:S02]  /*02d0*/  SHF.L.U64.HI R4, R2, 0x2, R7 ;  /* 0x0000000202047819 */ /* 0x000fe40000010207 */
[----:B-1----:R-:W-:-:S02]  /*02e0*/  SHF.L.U64.HI R5, R3, 0x2, R6 ;  /* 0x0000000203057819 */ /* 0x002fc40000010206 */
.L_x_2422:
[----:B------:R-:W-:Y:S01]  /*02f0*/  IABS R9, c[0x0][0x1f0] ;  /* 0x00007c0000097a13 */ /* 0x000fe20000000000 */
[----:B------:R-:W-:Y:S01]  /*0300*/  CS2R R44, SRZ ;  /* 0x00000000002c7805 */ /* 0x000fe2000001ff00 */
[----:B------:R-:W-:-:S02]  /*0310*/  ISETP.GE.AND P5, PT, R65, RZ, PT ;  /* 0x000000ff4100720c */ /* 0x000fc40003fa6270 */
[----:B0-----:R-:W0:Y:S01]  /*0320*/  I2F.RP R8, R9 ;  /* 0x0000000900087306 */ /* 0x001e220000209400 */
[----:B------:R-:W-:Y:S02]  /*0330*/  SHF.R.S32.HI R52, RZ, 0x1f, R63 ;  /* 0x0000001fff347819 */ /* 0x000fe4000001143f */
[----:B------:R-:W-:-:S05]  /*0340*/  SHF.R.S32.HI R51, RZ, 0x1f, R62 ;  /* 0x0000001fff337819 */ /* 0x000fca000001143e */
        /* <DEDUP_REMOVED lines=8> */
[----:B------:R-:W-:-:S04]  /*03d0*/  LOP3.LUT R6, R65, c[0x0][0x1f0], RZ, 0x3c, !PT ;  /* 0x00007c0041067a12 */ /* 0x000fc800078e3cff */
        /* <DEDUP_REMOVED lines=20> */
[----:B------:R-:W-:Y:S02]  /*0520*/  ISETP.GE.AND.EX P2, PT, R52, c[0x0][0x1e4], PT, P2 ;  /* 0x0000790034007a0c */ /* 0x000fe40003f46320 */
[----:B------:R-:W-:Y:S02]  /*0530*/  SHF.R.S32.HI R9, RZ, 0x1f, R67 ;  /* 0x0000001fff097819 */ /* 0x000fe40000011443 */
[----:B------:R-:W-:Y:S02]  /*0540*/  IADD3 R86, P0, R67, R74, RZ ;  /* 0x0000004a43567210 */ /* 0x000fe40007f1e0ff */
[----:B------:R-:W-:-:S02]  /*0550*/  SHF.R.S32.HI R6, RZ, 0x1f, R7 ;  /* 0x0000001fff067819 */ /* 0x000fc40000011407 */
[----:B------:R-:W-:Y:S02]  /*0560*/  ISETP.GT.U32.OR P2, PT, R66, 0x27f, P2 ;  /* 0x0000027f4200780c */ /* 0x000fe40001744470 */
[----:B------:R-:W-:Y:S01]  /*0570*/  LEA.HI.X.SX32 R87, R74, R9, 0x1, P0 ;  /* 0x000000094a577211 */ /* 0x000fe200000f0eff */
[----:B------:R-:W-:Y:S01]  /*0580*/  IMAD R6, R6, c[0x0][0x1e8], RZ ;  /* 0x00007a0006067a24 */ /* 0x000fe200078e02ff */
[----:B------:R-:W-:-:S03]  /*0590*/  ISETP.GE.U32.AND P0, PT, R62, c[0x0][0x1e0], PT ;  /* 0x000078003e007a0c */ /* 0x000fc60003f06070 */
[----:B------:R-:W-:Y:S01]  /*05a0*/  IMAD R91, R7, c[0x0][0x1ec], R6 ;  /* 0x00007b00075b7a24 */ /* 0x000fe200078e0206 */
[----:B------:R-:W-:Y:S01]  /*05b0*/  ISETP.GE.AND.EX P0, PT, R51, c[0x0][0x1e4], PT, P0 ;  /* 0x0000790033007a0c */ /* 0x000fe20003f06300 */
[----:B------:R-:W-:-:S03]  /*05c0*/  IMAD.WIDE.U32 R86, R7, c[0x0][0x1e8], R86 ;  /* 0x00007a0007567a25 */ /* 0x000fc600078e0056 */
[----:B------:R-:W-:Y:S01]  /*05d0*/  ISETP.GT.U32.OR P0, PT, R66, 0x27f, P0 ;  /* 0x0000027f4200780c */ /* 0x000fe20000704470 */
[----:B------:R-:W-:Y:S01]  /*05e0*/  @P1 IMAD R7, R53, c[0x0][0x1d8], RZ ;  /* 0x0000760035071a24 */ /* 0x000fe200078e02ff */
[----:B------:R-:W-:Y:S01]  /*05f0*/  IADD3 R91, R87, R91, RZ ;  /* 0x0000005b575b7210 */ /* 0x000fe20007ffe0ff */
        /* <DEDUP_REMOVED lines=9> */
[----:B------:R-:W-:Y:S02]  /*0690*/  @!P0 MOV R12, R86 ;  /* 0x00000056000c8202 */ /* 0x000fe40000000f00 */
[----:B------:R-:W-:Y:S01]  /*06a0*/  @!P2 IADD3 R7, R9, R11, RZ ;  /* 0x0000000b0907a210 */ /* 0x000fe20007ffe0ff */
[----:B------:R-:W-:Y:S01]  /*06b0*/  @!P0 IMAD R11, R51, c[0x0][0x1d8], RZ ;  /* 0x00007600330b8a24 */ /* 0x000fe200078e02ff */
[C---:B------:R-:W-:Y:S02]  /*06c0*/  @!P2 SHF.L.U32 R9, R8.reuse, 0x2, RZ ;  /* 0x000000020809a819 */ /* 0x040fe400000006ff */
[----:B------:R-:W-:Y:S02]  /*06d0*/  @!P0 MOV R13, R91 ;  /* 0x0000005b000d8202 */ /* 0x000fe40000000f00 */
[----:B------:R-:W-:Y:S01]  /*06e0*/  @!P2 SHF.L.U64.HI R14, R8, 0x2, R7 ;  /* 0x00000002080ea819 */ /* 0x000fe20000010207 */
[C---:B------:R-:W-:Y:S01]  /*06f0*/  @!P0 IMAD R7, R62.reuse, c[0x0][0x1dc], R11 ;  /* 0x000077003e078a24 */ /* 0x040fe200078e020b */
[----:B------:R-:W-:Y:S01]  /*0700*/  @!P2 IADD3 R8, P4, R9, c[0x0][0x178], RZ ;  /* 0x00005e000908aa10 */ /* 0x000fe20007f9e0ff */
[----:B------:R-:W-:Y:S01]  /*0710*/  @!P0 IMAD.WIDE.U32 R12, R62, c[0x0][0x1d8], R12 ;  /* 0x000076003e0c8a25 */ /* 0x000fe200078e000c */
[C---:B------:R-:W-:Y:S01]  /*0720*/  @P1 SHF.L.U32 R20, R6.reuse, 0x2, RZ ;  /* 0x0000000206141819 */ /* 0x040fe200000006ff */
[----:B------:R-:W-:Y:S01]  /*0730*/  CS2R R10, SRZ ;  /* 0x00000000000a7805 */ /* 0x000fe2000001ff00 */
[----:B------:R-:W-:-:S02]  /*0740*/  @P1 SHF.L.U64.HI R15, R6, 0x2, R15 ;  /* 0x00000002060f1819 */ /* 0x000fc4000001020f */
[----:B------:R-:W-:Y:S02]  /*0750*/  @!P2 IADD3 R6, P3, R9, c[0x0][0x180], RZ ;  /* 0x000060000906aa10 */ /* 0x000fe40007f7e0ff */
[C---:B------:R-:W-:Y:S02]  /*0760*/  @!P2 IADD3.X R9, R14.reuse, c[0x0][0x17c], RZ, P4, !PT ;  /* 0x00005f000e09aa10 */ /* 0x040fe400027fe4ff */
[----:B------:R-:W-:Y:S02]  /*0770*/  ISETP.GE.U32.AND P4, PT, R61, c[0x0][0x1e0], PT ;  /* 0x000078003d007a0c */ /* 0x000fe40003f86070 */
[----:B------:R-:W-:Y:S01]  /*0780*/  SHF.R.S32.HI R50, RZ, 0x1f, R61 ;  /* 0x0000001fff327819 */ /* 0x000fe2000001143d */
[----:B------:R0:W5:Y:S01]  /*0790*/  @!P2 LDG.E.64 R10, [R8.64] ;  /* 0x00000006080aa981 */ /* 0x000162000c1e1b00 */
[----:B------:R-:W-:Y:S02]  /*07a0*/  @!P0 IADD3 R13, R13, R7, RZ ;  /* 0x000000070d0d8210 */ /* 0x000fe40007ffe0ff */
[----:B------:R-:W-:-:S02]  /*07b0*/  @!P2 IADD3.X R7, R14, c[0x0][0x184], RZ, P3, !PT ;  /* 0x000061000e07aa10 */ /* 0x000fc40001ffe4ff */
[----:B------:R-:W-:Y:S02]  /*07c0*/  ISETP.GE.AND.EX P4, PT, R50, c[0x0][0x1e4], PT, P4 ;  /* 0x0000790032007a0c */ /* 0x000fe40003f86340 */
[----:B------:R-:W-:Y:S01]  /*07d0*/  @!P0 SHF.L.U32 R18, R12, 0x2, RZ ;  /* 0x000000020c128819 */ /* 0x000fe200000006ff */
[----:B------:R1:W5:Y:S01]  /*07e0*/  @!P2 LDG.E.64 R44, [R6.64] ;  /* 0x00000006062ca981 */ /* 0x000362000c1e1b00 */
[----:B------:R-:W-:Y:S02]  /*07f0*/  ISETP.GT.U32.OR P4, PT, R66, 0x27f, P4 ;  /* 0x0000027f4200780c */ /* 0x000fe40002784470 */
[C---:B------:R-:W-:Y:S02]  /*0800*/  @P1 IADD3 R28, P2, R20.reuse, c[0x0][0x180], RZ ;  /* 0x00006000141c1a10 */ /* 0x040fe40007f5e0ff */
[----:B------:R-:W-:Y:S02]  /*0810*/  @P1 IADD3 R20, P3, R20, c[0x0][0x178], RZ ;  /* 0x00005e0014141a10 */ /* 0x000fe40007f7e0ff */
[----:B------:R-:W-:-:S02]  /*0820*/  @P1 IADD3.X R29, R15, c[0x0][0x184], RZ, P2, !PT ;  /* 0x000061000f1d1a10 */ /* 0x000fc400017fe4ff */
[----:B------:R-:W-:Y:S02]  /*0830*/  @!P0 IADD3 R22, P2, R18, c[0x0][0x180], RZ ;  /* 0x0000600012168a10 */ /* 0x000fe40007f5e0ff */
[----:B------:R-:W-:Y:S02]  /*0840*/  @!P0 SHF.L.U64.HI R12, R12, 0x2, R13 ;  /* 0x000000020c0c8819 */ /* 0x000fe4000001020d */
[----:B------:R-:W-:Y:S02]  /*0850*/  @!P0 IADD3 R18, P6, R18, c[0x0][0x178], RZ ;  /* 0x00005e0012128a10 */ /* 0x000fe40007fde0ff */
[----:B------:R-:W-:Y:S02]  /*0860*/  @P1 IADD3.X R21, R15, c[0x0][0x17c], RZ, P3, !PT ;  /* 0x00005f000f151a10 */ /* 0x000fe40001ffe4ff */
[----:B------:R-:W-:Y:S02]  /*0870*/  ISETP.GE.U32.AND P5, PT, R60, c[0x0][0x1e0], PT ;  /* 0x000078003c007a0c */ /* 0x000fe40003fa6070 */
[----:B------:R-:W-:-:S02]  /*0880*/  ISETP.GE.U32.AND P3, PT, R59, c[0x0][0x1e0], PT ;  /* 0x000078003b007a0c */ /* 0x000fc40003f66070 */
[C---:B------:R-:W-:Y:S02]  /*0890*/  @!P0 IADD3.X R23, R12.reuse, c[0x0][0x184], RZ, P2, !PT ;  /* 0x000061000c178a10 */ /* 0x040fe400017fe4ff */
[----:B------:R-:W-:Y:S01]  /*08a0*/  @!P0 IADD3.X R19, R12, c[0x0][0x17c], RZ, P6, !PT ;  /* 0x00005f000c138a10 */ /* 0x000fe200037fe4ff */
[----:B------:R-:W-:Y:S01]  /*08b0*/  @!P4 IMAD R12, R50, c[0x0][0x1d8], RZ ;  /* 0x00007600320cca24 */ /* 0x000fe200078e02ff */
[----:B0-----:R-:W-:Y:S02]  /*08c0*/  SHF.R.S32.HI R9, RZ, 0x1f, R60 ;  /* 0x0000001fff097819 */ /* 0x001fe4000001143c */
[----:B-1----:R-:W-:Y:S01]  /*08d0*/  SHF.R.S32.HI R6, RZ, 0x1f, R59 ;  /* 0x0000001fff067819 */ /* 0x002fe2000001143b */
[----:B------:R-:W-:Y:S01]  /*08e0*/  @!P4 IMAD R27, R61, c[0x0][0x1dc], R12 ;  /* 0x000077003d1bca24 */ /* 0x000fe200078e020c */
[----:B------:R-:W-:Y:S02]  /*08f0*/  ISETP.GE.AND.EX P5, PT, R9, c[0x0][0x1e4], PT, P5 ;  /* 0x0000790009007a0c */ /* 0x000fe40003fa6350 */
[----:B------:R-:W-:-:S02]  /*0900*/  ISETP.GE.AND.EX P3, PT, R6, c[0x0][0x1e4], PT, P3 ;  /* 0x0000790006007a0c */ /* 0x000fc40003f66330 */
[----:B------:R-:W-:Y:S02]  /*0910*/  ISETP.GE.U32.AND P6, PT, R57, c[0x0][0x1e0], PT ;  /* 0x0000780039007a0c */ /* 0x000fe40003fc6070 */
[----:B------:R-:W-:Y:S02]  /*0920*/  SHF.R.S32.HI R8, RZ, 0x1f, R57 ;  /* 0x0000001fff087819 */ /* 0x000fe40000011439 */
[----:B------:R-:W-:Y:S02]  /*0930*/  @!P4 MOV R12, R86 ;  /* 0x00000056000cc202 */ /* 0x000fe40000000f00 */
[----:B------:R-:W-:Y:S02]  /*0940*/  @!P4 MOV R13, R91 ;  /* 0x0000005b000dc202 */ /* 0x000fe40000000f00 */
[C---:B------:R-:W-:Y:S02]  /*0950*/  ISETP.GT.U32.OR P5, PT, R66.reuse, 0x27f, P5 ;  /* 0x0000027f4200780c */ /* 0x040fe40002fa4470 */
[----:B------:R-:W-:-:S02]  /*0960*/  ISETP.GT.U32.OR P3, PT, R66, 0x27f, P3 ;  /* 0x0000027f4200780c */ /* 0x000fc40001f64470 */
[----:B------:R-:W-:Y:S01]  /*0970*/  ISETP.GE.AND.EX P6, PT, R8, c[0x0][0x1e4], PT, P6 ;  /* 0x0000790008007a0c */ /* 0x000fe20003fc6360 */
[----:B------:R-:W-:Y:S01]  /*0980*/  @!P4 IMAD.WIDE.U32 R12, R61, c[0x0][0x1d8], R12 ;  /* 0x000076003d0cca25 */ /* 0x000fe200078e000c */
[----:B------:R-:W-:Y:S02]  /*0990*/  ISETP.GE.U32.AND P2, PT, R58, c[0x0][0x1e0], PT ;  /* 0x000078003a007a0c */ /* 0x000fe40003f46070 */
[----:B------:R-:W-:Y:S02]  /*09a0*/  ISETP.GT.U32.OR P6, PT, R66, 0x27f, P6 ;  /* 0x0000027f4200780c */ /* 0x000fe400037c4470 */
[----:B------:R-:W-:Y:S02]  /*09b0*/  SHF.R.S32.HI R7, RZ, 0x1f, R58 ;  /* 0x0000001fff077819 */ /* 0x000fe4000001143a */
[----:B------:R-:W-:Y:S02]  /*09c0*/  @!P4 IADD3 R27, R13, R27, RZ ;  /* 0x0000001b0d1bc210 */ /* 0x000fe40007ffe0ff */
[----:B------:R-:W-:Y:S01]  /*09d0*/  ISETP.GE.AND.EX P2, PT, R7, c[0x0][0x1e4], PT, P2 ;  /* 0x0000790007007a0c */ /* 0x000fe20003f46320 */
[----:B------:R-:W-:Y:S01]  /*09e0*/  @!P5 IMAD R13, R9, c[0x0][0x1d8], RZ ;  /* 0x00007600090dda24 */ /* 0x000fe200078e02ff */
[----:B------:R-:W-:-:S02]  /*09f0*/  @!P4 SHF.L.U32 R26, R12, 0x2, RZ ;  /* 0x000000020c1ac819 */ /* 0x000fc400000006ff */
[----:B------:R-:W-:Y:S01]  /*0a00*/  @!P4 SHF.L.U64.HI R27, R12, 0x2, R27 ;  /* 0x000000020c1bc819 */ /* 0x000fe2000001021b */
[----:B------:R-:W-:Y:S01]  /*0a10*/  @!P3 IMAD R12, R6, c[0x0][0x1d8], RZ ;  /* 0x00007600060cba24 */ /* 0x000fe200078e02ff */
[----:B------:R-:W-:Y:S01]  /*0a20*/  ISETP.GT.U32.OR P2, PT, R66, 0x27f, P2 ;  /* 0x0000027f4200780c */ /* 0x000fe20001744470 */
[----:B------:R-:W-:Y:S01]  /*0a30*/  @!P5 IMAD R33, R60, c[0x0][0x1dc], R13 ;  /* 0x000077003c21da24 */ /* 0x000fe200078e020d */
[----:B------:R-:W-:Y:S01]  /*0a40*/  @!P6 MOV R13, R91 ;  /* 0x0000005b000de202 */ /* 0x000fe20000000f00 */
[----:B------:R-:W-:Y:S01]  /*0a50*/  @!P3 IMAD R17, R59, c[0x0][0x1dc], R12 ;  /* 0x000077003b11ba24 */ /* 0x000fe200078e020c */
[----:B------:R-:W-:Y:S01]  /*0a60*/  @!P6 MOV R12, R86 ;  /* 0x00000056000ce202 */ /* 0x000fe20000000f00 */
[----:B------:R-:W-:-:S04]  /*0a70*/  @!P6 IMAD R14, R8, c[0x0][0x1d8], RZ ;  /* 0x00007600080eea24 */ /* 0x000fc800078e02ff */
[C---:B------:R-:W-:Y:S02]  /*0a80*/  @!P6 IMAD R47, R57.reuse, c[0x0][0x1dc], R14 ;  /* 0x00007700392fea24 */ /* 0x040fe400078e020e */
[----:B------:R-:W-:Y:S01]  /*0a90*/  @!P6 IMAD.WIDE.U32 R12, R57, c[0x0][0x1d8], R12 ;  /* 0x00007600390cea25 */ /* 0x000fe200078e000c */
[----:B------:R-:W-:-:S03]  /*0aa0*/  MOV R34, 0x8 ;  /* 0x0000000800227802 */ /* 0x000fc60000000f00 */
[----:B------:R-:W-:Y:S01]  /*0ab0*/  @!P2 IMAD R15, R7, c[0x0][0x1d8], RZ ;  /* 0x00007600070faa24 */ /* 0x000fe200078e02ff */
[----:B------:R-:W-:Y:S01]  /*0ac0*/  @!P6 IADD3 R47, R13, R47, RZ ;  /* 0x0000002f0d2fe210 */ /* 0x000fe20007ffe0ff */
[----:B------:R-:W-:Y:S01]  /*0ad0*/  IMAD.WIDE R34, R65, R34, c[0x0][0x198] ;  /* 0x0000660041227625 */ /* 0x000fe200078e0222 */
[-C--:B------:R-:W-:Y:S01]  /*0ae0*/  @!P5 MOV R14, R86.reuse ;  /* 0x00000056000ed202 */ /* 0x080fe20000000f00 */
[----:B------:R-:W-:Y:S01]  /*0af0*/  CS2R R40, SRZ ;  /* 0x0000000000287805 */ /* 0x000fe2000001ff00 */
[----:B------:R-:W-:Y:S01]  /*0b00*/  @!P6 SHF.L.U32 R46, R12, 0x2, RZ ;  /* 0x000000020c2ee819 */ /* 0x000fe200000006ff */
[----:B------:R-:W-:Y:S01]  /*0b10*/  @!P2 IMAD R25, R58, c[0x0][0x1dc], R15 ;  /* 0x000077003a19aa24 */ /* 0x000fe200078e020f */
[-C--:B------:R-:W-:Y:S01]  /*0b20*/  @!P5 MOV R15, R91.reuse ;  /* 0x0000005b000fd202 */ /* 0x080fe20000000f00 */
[----:B------:R-:W2:Y:S01]  /*0b30*/  LDG.E.64 R34, [R34.64] ;  /* 0x0000000622227981 */ /* 0x000ea2000c1e1b00 */
[----:B------:R-:W-:Y:S02]  /*0b40*/  @!P6 SHF.L.U64.HI R47, R12, 0x2, R47 ;  /* 0x000000020c2fe819 */ /* 0x000fe4000001022f */
[----:B------:R-:W-:Y:S01]  /*0b50*/  @!P3 MOV R30, R86 ;  /* 0x00000056001eb202 */ /* 0x000fe20000000f00 */
[----:B------:R-:W-:Y:S01]  /*0b60*/  CS2R R12, SRZ ;  /* 0x00000000000c7805 */ /* 0x000fe2000001ff00 */
[----:B------:R-:W-:-:S02]  /*0b70*/  @!P3 MOV R31, R91 ;  /* 0x0000005b001fb202 */ /* 0x000fc40000000f00 */
[----:B------:R-:W-:Y:S02]  /*0b80*/  @!P2 MOV R68, R86 ;  /* 0x000000560044a202 */ /* 0x000fe40000000f00 */
[----:B------:R-:W-:Y:S01]  /*0b90*/  @!P2 MOV R69, R91 ;  /* 0x0000005b0045a202 */ /* 0x000fe20000000f00 */
[----:B------:R-:W-:Y:S01]  /*0ba0*/  @!P5 IMAD.WIDE.U32 R14, R60, c[0x0][0x1d8], R14 ;  /* 0x000076003c0eda25 */ /* 0x000fe200078e000e */
[----:B------:R0:W5:Y:S03]  /*0bb0*/  @!P0 LDG.E.64 R40, [R22.64] ;  /* 0x0000000616288981 */ /* 0x000166000c1e1b00 */
[----:B------:R-:W-:Y:S01]  /*0bc0*/  @!P3 IMAD.WIDE.U32 R30, R59, c[0x0][0x1d8], R30 ;  /* 0x000076003b1eba25 */ /* 0x000fe200078e001e */
[----:B------:R1:W5:Y:S01]  /*0bd0*/  @!P0 LDG.E.64 R12, [R18.64] ;  /* 0x00000006120c8981 */ /* 0x000362000c1e1b00 */
[----:B------:R-:W-:Y:S02]  /*0be0*/  @!P4 IADD3 R24, P0, R26, c[0x0][0x180], RZ ;  /* 0x000060001a18ca10 */ /* 0x000fe40007f1e0ff */
[----:B------:R-:W-:Y:S01]  /*0bf0*/  @!P2 IMAD.WIDE.U32 R68, R58, c[0x0][0x1d8], R68 ;  /* 0x000076003a44aa25 */ /* 0x000fe200078e0044 */
[----:B------:R-:W-:-:S02]  /*0c00*/  @!P5 IADD3 R33, R15, R33, RZ ;  /* 0x000000210f21d210 */ /* 0x000fc40007ffe0ff */
[----:B------:R-:W-:Y:S02]  /*0c10*/  @!P3 IADD3 R17, R31, R17, RZ ;  /* 0x000000111f11b210 */ /* 0x000fe40007ffe0ff */
[----:B------:R-:W-:Y:S02]  /*0c20*/  @!P2 IADD3 R15, R69, R25, RZ ;  /* 0x00000019450fa210 */ /* 0x000fe40007ffe0ff */
[C---:B------:R-:W-:Y:S02]  /*0c30*/  @!P4 IADD3.X R25, R27.reuse, c[0x0][0x184], RZ, P0, !PT ;  /* 0x000061001b19ca10 */ /* 0x040fe400007fe4ff */
[----:B------:R-:W-:Y:S02]  /*0c40*/  @!P4 IADD3 R26, P0, R26, c[0x0][0x178], RZ ;  /* 0x00005e001a1aca10 */ /* 0x000fe40007f1e0ff */
[C---:B------:R-:W-:Y:S01]  /*0c50*/  @!P3 SHF.L.U32 R31, R30.reuse, 0x2, RZ ;  /* 0x000000021e1fb819 */ /* 0x040fe200000006ff */
[----:B------:R-:W-:Y:S01]  /*0c60*/  CS2R R42, SRZ ;  /* 0x00000000002a7805 */ /* 0x000fe2000001ff00 */
[----:B------:R-:W-:Y:S01]  /*0c70*/  @!P3 SHF.L.U64.HI R30, R30, 0x2, R17 ;  /* 0x000000021e1eb819 */ /* 0x000fe20000010211 */
[----:B------:R-:W-:Y:S01]  /*0c80*/  CS2R R38, SRZ ;  /* 0x0000000000267805 */ /* 0x000fe2000001ff00 */
[----:B------:R-:W-:Y:S01]  /*0c90*/  CS2R R16, SRZ ;  /* 0x0000000000107805 */ /* 0x000fe2000001ff00 */
[----:B------:R-:W-:-:S02]  /*0ca0*/  @!P4 IADD3.X R27, R27, c[0x0][0x17c], RZ, P0, !PT ;  /* 0x00005f001b1bca10 */ /* 0x000fc400007fe4ff */
[----:B------:R-:W-:Y:S01]  /*0cb0*/  @!P5 SHF.L.U32 R32, R14, 0x2, RZ ;  /* 0x000000020e20d819 */ /* 0x000fe200000006ff */
[----:B------:R3:W5:Y:S01]  /*0cc0*/  @P1 LDG.E.64 R42, [R28.64] ;  /* 0x000000061c2a1981 */ /* 0x000762000c1e1b00 */
[----:B------:R-:W-:Y:S02]  /*0cd0*/  @!P2 SHF.L.U32 R72, R68, 0x2, RZ ;  /* 0x000000024448a819 */ /* 0x000fe400000006ff */
[----:B------:R-:W-:Y:S01]  /*0ce0*/  @!P5 SHF.L.U64.HI R33, R14, 0x2, R33 ;  /* 0x000000020e21d819 */ /* 0x000fe20000010221 */
[----:B------:R4:W5:Y:S01]  /*0cf0*/  @!P4 LDG.E.64 R38, [R24.64] ;  /* 0x000000061826c981 */ /* 0x000962000c1e1b00 */
[----:B------:R-:W-:-:S03]  /*0d00*/  @!P2 SHF.L.U64.HI R68, R68, 0x2, R15 ;  /* 0x000000024444a819 */ /* 0x000fc6000001020f */
[----:B------:R1:W5:Y:S01]  /*0d10*/  @!P4 LDG.E.64 R16, [R26.64] ;  /* 0x000000061a10c981 */ /* 0x000362000c1e1b00 */
[C---:B0-----:R-:W-:Y:S01]  /*0d20*/  @!P5 IADD3 R22, P4, R32.reuse, c[0x0][0x178], RZ ;  /* 0x00005e002016da10 */ /* 0x041fe20007f9e0ff */
[----:B------:R-:W-:Y:S01]  /*0d30*/  CS2R R14, SRZ ;  /* 0x00000000000e7805 */ /* 0x000fe2000001ff00 */
[----:B---3--:R-:W-:Y:S02]  /*0d40*/  @!P5 IADD3 R28, P0, R32, c[0x0][0x180], RZ ;  /* 0x00006000201cda10 */ /* 0x008fe40007f1e0ff */
[C---:B------:R-:W-:Y:S02]  /*0d50*/  @!P5 IADD3.X R23, R33.reuse, c[0x0][0x17c], RZ, P4, !PT ;  /* 0x00005f002117da10 */ /* 0x040fe400027fe4ff */
[----:B------:R-:W-:Y:S01]  /*0d60*/  @!P5 IADD3.X R29, R33, c[0x0][0x184], RZ, P0, !PT ;  /* 0x00006100211dda10 */ /* 0x000fe200007fe4ff */
[----:B------:R0:W5:Y:S01]  /*0d70*/  @P1 LDG.E.64 R14, [R20.64] ;  /* 0x00000006140e1981 */ /* 0x000162000c1e1b00 */
[C---:B----4-:R-:W-:Y:S02]  /*0d80*/  @!P3 IADD3 R24, P0, R31.reuse, c[0x0][0x180], RZ ;  /* 0x000060001f18ba10 */ /* 0x050fe40007f1e0ff */
[----:B-1----:R-:W-:Y:S01]  /*0d90*/  @!P3 IADD3 R26, P4, R31, c[0x0][0x178], RZ ;  /* 0x00005e001f1aba10 */ /* 0x002fe20007f9e0ff */
[----:B------:R-:W-:Y:S01]  /*0da0*/  CS2R R36, SRZ ;  /* 0x0000000000247805 */ /* 0x000fe2000001ff00 */
[----:B------:R-:W-:Y:S01]  /*0db0*/  CS2R R18, SRZ ;  /* 0x0000000000127805 */ /* 0x000fe2000001ff00 */
[----:B------:R-:W-:Y:S01]  /*0dc0*/  CS2R R32, SRZ ;  /* 0x0000000000207805 */ /* 0x000fe2000001ff00 */
[----:B------:R-:W-:-:S02]  /*0dd0*/  @!P3 IADD3.X R25, R30, c[0x0][0x184], RZ, P0, !PT ;  /* 0x000061001e19ba10 */ /* 0x000fc400007fe4ff */
[----:B------:R-:W-:Y:S01]  /*0de0*/  @!P3 IADD3.X R27, R30, c[0x0][0x17c], RZ, P4, !PT ;  /* 0x00005f001e1bba10 */ /* 0x000fe200027fe4ff */
[----:B0-----:R-:W-:Y:S01]  /*0df0*/  CS2R R20, SRZ ;  /* 0x0000000000147805 */ /* 0x001fe2000001ff00 */
[----:B------:R0:W5:Y:S04]  /*0e00*/  @!P5 LDG.E.64 R36, [R28.64] ;  /* 0x000000061c24d981 */ /* 0x000168000c1e1b00 */
[----:B------:R1:W5:Y:S01]  /*0e10*/  @!P5 LDG.E.64 R18, [R22.64] ;  /* 0x000000061612d981 */ /* 0x000362000c1e1b00 */
[----:B------:R-:W-:-:S03]  /*0e20*/  @!P2 IADD3 R48, P5, R72, c[0x0][0x180], RZ ;  /* 0x000060004830aa10 */ /* 0x000fc60007fbe0ff */
[----:B------:R3:W5:Y:S01]  /*0e30*/  @!P3 LDG.E.64 R32, [R24.64] ;  /* 0x000000061820b981 */ /* 0x000762000c1e1b00 */
[----:B------:R-:W-:-:S03]  /*0e40*/  @!P2 IADD3 R72, P0, R72, c[0x0][0x178], RZ ;  /* 0x00005e004848aa10 */ /* 0x000fc60007f1e0ff */
[----:B------:R4:W5:Y:S01]  /*0e50*/  @!P3 LDG.E.64 R20, [R26.64] ;  /* 0x000000061a14b981 */ /* 0x000962000c1e1b00 */
[C---:B------:R-:W-:Y:S02]  /*0e60*/  @!P6 IADD3 R70, P3, R46.reuse, c[0x0][0x180], RZ ;  /* 0x000060002e46ea10 */ /* 0x040fe40007f7e0ff */
[----:B------:R-:W-:Y:S01]  /*0e70*/  @!P6 IADD3 R46, P4, R46, c[0x0][0x178], RZ ;  /* 0x00005e002e2eea10 */ /* 0x000fe20007f9e0ff */
[----:B-1----:R-:W-:Y:S01]  /*0e80*/  CS2R R22, SRZ ;  /* 0x0000000000167805 */ /* 0x002fe2000001ff00 */
[----:B0-----:R-:W-:Y:S01]  /*0e90*/  CS2R R28, SRZ ;  /* 0x00000000001c7805 */ /* 0x001fe2000001ff00 */
[----:B---3--:R-:W-:Y:S01]  /*0ea0*/  CS2R R24, SRZ ;  /* 0x0000000000187805 */ /* 0x008fe2000001ff00 */
[C---:B------:R-:W-:Y:S02]  /*0eb0*/  @!P6 IADD3.X R71, R47.reuse, c[0x0][0x184], RZ, P3, !PT ;  /* 0x000061002f47ea10 */ /* 0x040fe40001ffe4ff */
[C---:B------:R-:W-:Y:S02]  /*0ec0*/  @!P2 IADD3.X R73, R68.reuse, c[0x0][0x17c], RZ, P0, !PT ;  /* 0x00005f004449aa10 */ /* 0x040fe400007fe4ff */
[----:B------:R-:W-:Y:S01]  /*0ed0*/  @!P6 IADD3.X R47, R47, c[0x0][0x17c], RZ, P4, !PT ;  /* 0x00005f002f2fea10 */ /* 0x000fe200027fe4ff */
[----:B------:R0:W5:Y:S04]  /*0ee0*/  @!P6 LDG.E.64 R28, [R70.64] ;  /* 0x00000006461ce981 */ /* 0x000168000c1e1b00 */
[----:B------:R0:W5:Y:S04]  /*0ef0*/  @!P2 LDG.E.64 R22, [R72.64] ;  /* 0x000000064816a981 */ /* 0x000168000c1e1b00 */
[----:B------:R0:W5:Y:S01]  /*0f00*/  @!P6 LDG.E.64 R24, [R46.64] ;  /* 0x000000062e18e981 */ /* 0x000162000c1e1b00 */
[----:B------:R-:W-:-:S02]  /*0f10*/  @!P2 IADD3.X R49, R68, c[0x0][0x184], RZ, P5, !PT ;  /* 0x000061004431aa10 */ /* 0x000fc40002ffe4ff */
[----:B------:R-:W-:Y:S01]  /*0f20*/  MOV R68, 0x3f800000 ;  /* 0x3f80000000447802 */ /* 0x000fe20000000f00 */
[----:B------:R-:W-:Y:S01]  /*0f30*/  CS2R R30, SRZ ;  /* 0x00000000001e7805 */ /* 0x000fe2000001ff00 */
[----:B------:R-:W-:Y:S01]  /*0f40*/  BSSY B0, `(.L_x_2372) ;  /* 0x0000013000007945 */ /* 0x000fe20003800000 */
[----:B----4-:R-:W-:-:S04]  /*0f50*/  CS2R R26, SRZ ;  /* 0x00000000001a7805 */ /* 0x010fc8000001ff00 */
[----:B------:R1:W5:Y:S02]  /*0f60*/  @!P2 LDG.E.64 R30, [R48.64] ;  /* 0x00000006301ea981 */ /* 0x000364000c1e1b00 */
[----:B-1----:R-:W-:Y:S01]  /*0f70*/  CS2R R48, SRZ ;  /* 0x0000000000307805 */ /* 0x002fe2000001ff00 */
[----:B--2---:R-:W-:-:S05]  /*0f80*/  FFMA.FTZ R35, -R34, R34, R35 ;  /* 0x0000002222237223 */ /* 0x004fca0000010123 */
[----:B------:R-:W-:-:S13]  /*0f90*/  FSETP.GTU.FTZ.AND P0, PT, R35, RZ, PT ;  /* 0x000000ff2300720b */ /* 0x000fda0003f1c000 */
        /* <DEDUP_REMOVED lines=13> */
.L_x_2373:
[----:B0-----:R-:W-:Y:S05]  /*1070*/  BSYNC B0 ;  /* 0x0000000000007941 */ /* 0x001fea0003800000 */
.L_x_2372:
[----:B------:R-:W-:Y:S01]  /*1080*/  ISETP.NE.AND P5, PT, RZ, UR9, PT ;  /* 0x00000009ff007c0c */ /* 0x000fe2000bfa5270 */
[C---:B-----5:R-:W-:Y:S01]  /*1090*/  FADD.FTZ R71, -R34.reuse, R42 ;  /* 0x0000002a22477221 */ /* 0x060fe20000010100 */
[----:B------:R-:W-:Y:S01]  /*10a0*/  MOV R42, R10 ;  /* 0x0000000a002a7202 */ /* 0x000fe20000000f00 */
[C---:B------:R-:W-:Y:S01]  /*10b0*/  FADD.FTZ R35, -R34.reuse, R43 ;  /* 0x0000002b22237221 */ /* 0x040fe20000010100 */
[----:B------:R-:W-:Y:S01]  /*10c0*/  MOV R43, R15 ;  /* 0x0000000f002b7202 */ /* 0x000fe20000000f00 */
[C---:B------:R-:W-:Y:S01]  /*10d0*/  FADD.FTZ R69, -R34.reuse, R44 ;  /* 0x0000002c22457221 */ /* 0x040fe20000010100 */
[----:B------:R-:W-:Y:S01]  /*10e0*/  MOV R44, R14 ;  /* 0x0000000e002c7202 */ /* 0x000fe20000000f00 */
[----:B------:R-:W-:-:S02]  /*10f0*/  FADD.FTZ R45, -R34, R45 ;  /* 0x0000002d222d7221 */ /* 0x000fc40000010100 */
[-C--:B-1----:R-:W-:Y:S02]  /*1100*/  FMUL.FTZ R71, R71, R68.reuse ;  /* 0x0000004447477220 */ /* 0x082fe40000410000 */
[----:B------:R-:W-:Y:S02]  /*1110*/  FMUL.FTZ R72, R35, R68 ;  /* 0x0000004423487220 */ /* 0x000fe40000410000 */
        /* <DEDUP_REMOVED lines=11> */
[----:B0-----:R-:W-:-:S04]  /*11d0*/  FADD.FTZ R78, -R74, 1 ;  /* 0x3f8000004a4e7421 */ /* 0x001fc80000010100 */
[----:B------:R-:W-:Y:S02]  /*11e0*/  FFMA.FTZ R78, R43, R78, 1 ;  /* 0x3f8000002b4e7423 */ /* 0x000fe4000001004e */
[----:B------:R-:W-:Y:S02]  /*11f0*/  FMUL.FTZ R43, R15, R74 ;  /* 0x0000004a0f2b7220 */ /* 0x000fe40000410000 */
[----:B-1----:R-:W-:Y:S02]  /*1200*/  FADD.FTZ R76, -R47, 1 ;  /* 0x3f8000002f4c7421 */ /* 0x002fe40000010100 */
[----:B------:R-:W-:Y:S02]  /*1210*/  FMUL.FTZ R47, R14, R47 ;  /* 0x0000002f0e2f7220 */ /* 0x000fe40000410000 */
[----:B------:R-:W-:Y:S02]  /*1220*/  FFMA.FTZ R76, R35, R76, 1 ;  /* 0x3f800000234c7423 */ /* 0x000fe4000001004c */
[----:B------:R-:W-:-:S02]  /*1230*/  FMUL.FTZ R43, R43, R78 ;  /* 0x0000004e2b2b7220 */ /* 0x000fc40000410000 */
[----:B------:R-:W-:-:S04]  /*1240*/  FMUL.FTZ R44, R47, R76 ;  /* 0x0000004c2f2c7220 */ /* 0x000fc80000410000 */
.L_x_2374:
[----:B------:R-:W-:Y:S01]  /*1250*/  FMUL.FTZ R74, R44, R26 ;  /* 0x0000001a2c4a7220 */ /* 0x000fe20000410000 */
[----:B------:R-:W-:Y:S01]  /*1260*/  MOV R35, R11 ;  /* 0x0000000b00237202 */ /* 0x000fe20000000f00 */
[----:B------:R-:W-:Y:S02]  /*1270*/  FMUL.FTZ R69, R69, R68 ;  /* 0x0000004445457220 */ /* 0x000fe40000410000 */
[----:B------:R-:W-:Y:S02]  /*1280*/  FFMA.FTZ R46, R71, R74, RZ ;  /* 0x0000004a472e7223 */ /* 0x000fe400000100ff */
[----:B------:R-:W-:Y:S02]  /*1290*/  FMUL.FTZ R47, R43, R27 ;  /* 0x0000001b2b2f7220 */ /* 0x000fe40000410000 */
[----:B------:R-:W-:Y:S02]  /*12a0*/  FADD.FTZ R74, RZ, R74 ;  /* 0x0000004aff4a7221 */ /* 0x000fe40000010000 */
        /* <DEDUP_REMOVED lines=20> */
.L_x_2375:
[----:B------:R-:W-:Y:S02]  /*13f0*/  FFMA.FTZ R45, R72, R47, R46 ;  /* 0x0000002f482d7223 */ /* 0x000fe4000001002e */
[----:B------:R-:W-:Y:S02]  /*1400*/  FMUL.FTZ R46, R42, R26 ;  /* 0x0000001a2a2e7220 */ /* 0x000fe40000410000 */
[----:B------:R-:W-:Y:S02]  /*1410*/  FADD.FTZ R47, R47, R74 ;  /* 0x0000004a2f2f7221 */ /* 0x000fe40000010000 */
[C---:B------:R-:W-:Y:S01]  /*1420*/  FADD.FTZ R73, -R34.reuse, R40 ;  /* 0x0000002822497221 */ /* 0x040fe20000010100 */
[----:B------:R-:W-:Y:S01]  /*1430*/  MOV R40, R13 ;  /* 0x0000000d00287202 */ /* 0x000fe20000000f00 */
[----:B------:R-:W-:Y:S01]  /*1440*/  FADD.FTZ R75, -R34, R41 ;  /* 0x00000029224b7221 */ /* 0x000fe20000010100 */
[----:B------:R-:W-:Y:S01]  /*1450*/  MOV R41, R12 ;  /* 0x0000000c00297202 */ /* 0x000fe20000000f00 */
[----:B------:R-:W-:-:S02]  /*1460*/  FFMA.FTZ R45, R69, R46, R45 ;  /* 0x0000002e452d7223 */ /* 0x000fc4000001002d */
[----:B------:R-:W-:Y:S02]  /*1470*/  FADD.FTZ R46, R47, R46 ;  /* 0x0000002e2f2e7221 */ /* 0x000fe40000010000 */
[-C--:B------:R-:W-:Y:S02]  /*1480*/  FMUL.FTZ R73, R73, R68.reuse ;  /* 0x0000004449497220 */ /* 0x080fe40000410000 */
[----:B------:R-:W-:Y:S02]  /*1490*/  FMUL.FTZ R47, R35, R27 ;  /* 0x0000001b232f7220 */ /* 0x000fe40000410000 */
        /* <DEDUP_REMOVED lines=20> */
.L_x_2376:
        /* <DEDUP_REMOVED lines=31> */
.L_x_2377:
        /* <DEDUP_REMOVED lines=29> */
[----:B------:R-:W-:-:S04]  /*19a0*/  FMUL.FTZ R36, R19, R84 ;  /* 0x0000005413247220 */ /* 0x000fc80000410000 */
[----:B------:R-:W-:Y:S02]  /*19b0*/  FMUL.FTZ R36, R36, R89 ;  /* 0x0000005924247220 */ /* 0x000fe40000410000 */
.L_x_2378:
[----:B------:R-:W-:Y:S02]  /*19c0*/  FFMA.FTZ R45, R76, R47, R45 ;  /* 0x0000002f4c2d7223 */ /* 0x000fe4000001002d */
[----:B------:R-:W-:Y:S02]  /*19d0*/  FMUL.FTZ R80, R37, R26 ;  /* 0x0000001a25507220 */ /* 0x000fe40000410000 */
[----:B------:R-:W-:Y:S02]  /*19e0*/  FADD.FTZ R79, R47, R46 ;  /* 0x0000002e2f4f7221 */ /* 0x000fe40000010000 */
[----:B------:R-:W-:Y:S02]  /*19f0*/  FMUL.FTZ R47, R36, R27 ;  /* 0x0000001b242f7220 */ /* 0x000fe40000410000 */
[----:B------:R-:W-:Y:S02]  /*1a00*/  FFMA.FTZ R45, R77, R80, R45 ;  /* 0x000000504d2d7223 */ /* 0x000fe4000001002d */
[----:B------:R-:W-:-:S02]  /*1a10*/  FADD.FTZ R80, R79, R80 ;  /* 0x000000504f507221 */ /* 0x000fc40000010000 */
[----:B------:R-:W-:Y:S02]  /*1a20*/  FFMA.FTZ R46, R78, R47, R45 ;  /* 0x0000002f4e2e7223 */ /* 0x000fe4000001002d */
[----:B------:R-:W-:Y:S02]  /*1a30*/  FADD.FTZ R45, R47, R80 ;  /* 0x000000502f2d7221 */ /* 0x000fe40000010000 */
[C---:B------:R-:W-:Y:S01]  /*1a40*/  FADD.FTZ R79, -R34.reuse, R32 ;  /* 0x00000020224f7221 */ /* 0x040fe20000010100 */
[----:B------:R-:W-:Y:S01]  /*1a50*/  MOV R32, R20 ;  /* 0x0000001400207202 */ /* 0x000fe20000000f00 */
[----:B------:R-:W-:Y:S01]  /*1a60*/  FADD.FTZ R47, -R34, R33 ;  /* 0x00000021222f7221 */ /* 0x000fe20000010100 */
[----:B------:R-:W-:Y:S01]  /*1a70*/  MOV R33, R21 ;  /* 0x0000001500217202 */ /* 0x000fe20000000f00 */
        /* <DEDUP_REMOVED lines=15> */
[----:B-1----:R-:W-:Y:S02]  /*1b70*/  FADD.FTZ R89, -R84, 1 ;  /* 0x3f80000054597421 */ /* 0x002fe40000010100 */
[----:B------:R-:W-:Y:S02]  /*1b80*/  FMUL.FTZ R84, R21, R84 ;  /* 0x0000005415547220 */ /* 0x000fe40000410000 */
[----:B------:R-:W-:Y:S02]  /*1b90*/  FFMA.FTZ R89, R32, R89, 1 ;  /* 0x3f80000020597423 */ /* 0x000fe40000010059 */
[----:B------:R-:W-:-:S04]  /*1ba0*/  FMUL.FTZ R32, R20, R81 ;  /* 0x0000005114207220 */ /* 0x000fc80000410000 */
[----:B------:R-:W-:Y:S02]  /*1bb0*/  FMUL.FTZ R32, R32, R33 ;  /* 0x0000002120207220 */ /* 0x000fe40000410000 */
[----:B------:R-:W-:Y:S02]  /*1bc0*/  FMUL.FTZ R33, R84, R89 ;  /* 0x0000005954217220 */ /* 0x000fe40000410000 */
.L_x_2379:
[----:B------:R-:W-:Y:S02]  /*1bd0*/  FMUL.FTZ R82, R32, R26 ;  /* 0x0000001a20527220 */ /* 0x000fe40000410000 */
[----:B------:R-:W-:Y:S02]  /*1be0*/  FADD.FTZ R83, -R34, R30 ;  /* 0x0000001e22537221 */ /* 0x000fe40000010100 */
[----:B------:R-:W-:Y:S02]  /*1bf0*/  FFMA.FTZ R47, R79, R82, R46 ;  /* 0x000000524f2f7223 */ /* 0x000fe4000001002e */
[----:B------:R-:W-:Y:S02]  /*1c00*/  FADD.FTZ R82, R45, R82 ;  /* 0x000000522d527221 */ /* 0x000fe40000010000 */
[----:B------:R-:W-:-:S02]  /*1c10*/  FMUL.FTZ R45, R33, R27 ;  /* 0x0000001b212d7220 */ /* 0x000fc40000410000 */
[C---:B------:R-:W-:Y:S02]  /*1c20*/  FADD.FTZ R89, -R34.reuse, R31 ;  /* 0x0000001f22597221 */ /* 0x040fe40000010100 */
[C---:B------:R-:W-:Y:S01]  /*1c30*/  FADD.FTZ R81, -R34.reuse, R28 ;  /* 0x0000001c22517221 */ /* 0x040fe20000010100 */
[----:B------:R-:W-:Y:S01]  /*1c40*/  MOV R28, R22 ;  /* 0x00000016001c7202 */ /* 0x000fe20000000f00 */
[----:B------:R-:W-:Y:S01]  /*1c50*/  FADD.FTZ R31, -R34, R29 ;  /* 0x0000001d221f7221 */ /* 0x000fe20000010100 */
[----:B------:R-:W-:Y:S01]  /*1c60*/  MOV R29, R23 ;  /* 0x00000017001d7202 */ /* 0x000fe20000000f00 */
[----:B------:R-:W-:Y:S02]  /*1c70*/  FFMA.FTZ R30, R80, R45, R47 ;  /* 0x0000002d501e7223 */ /* 0x000fe4000001002f */
[----:B------:R-:W-:Y:S02]  /*1c80*/  FADD.FTZ R34, R45, R82 ;  /* 0x000000522d227221 */ /* 0x000fe40000010000 */
        /* <DEDUP_REMOVED lines=15> */
[----:B-1----:R-:W-:-:S04]  /*1d80*/  FADD.FTZ R28, -R88, 1 ;  /* 0x3f800000581c7421 */ /* 0x002fc80000010100 */
[----:B------:R-:W-:Y:S02]  /*1d90*/  FFMA.FTZ R92, R29, R28, 1 ;  /* 0x3f8000001d5c7423 */ /* 0x000fe4000001001c */
[----:B------:R-:W-:Y:S02]  /*1da0*/  FMUL.FTZ R28, R22, R47 ;  /* 0x0000002f161c7220 */ /* 0x000fe40000410000 */
[----:B------:R-:W-:Y:S02]  /*1db0*/  FMUL.FTZ R29, R23, R88 ;  /* 0x00000058171d7220 */ /* 0x000fe40000410000 */
[----:B------:R-:W-:Y:S02]  /*1dc0*/  FMUL.FTZ R28, R28, R89 ;  /* 0x000000591c1c7220 */ /* 0x000fe40000410000 */
[----:B------:R-:W-:Y:S02]  /*1dd0*/  FMUL.FTZ R29, R29, R92 ;  /* 0x0000005c1d1d7220 */ /* 0x000fe40000410000 */
.L_x_2380:
[----:B------:R-:W-:Y:S02]  /*1de0*/  FMUL.FTZ R45, R28, R26 ;  /* 0x0000001a1c2d7220 */ /* 0x000fe40000410000 */
[----:B------:R-:W-:-:S02]  /*1df0*/  FMUL.FTZ R81, R81, R68 ;  /* 0x0000004451517220 */ /* 0x000fc40000410000 */
[----:B------:R-:W-:Y:S01]  /*1e00*/  FFMA.FTZ R47, R83, R45, R30 ;  /* 0x0000002d532f7223 */ /* 0x000fe2000001001e */
[----:B------:R-:W-:Y:S01]  /*1e10*/  MOV R30, R25 ;  /* 0x00000019001e7202 */ /* 0x000fe20000000f00 */
[----:B------:R-:W-:Y:S02]  /*1e20*/  FADD.FTZ R34, R34, R45 ;  /* 0x0000002d22227221 */ /* 0x000fe40000010000 */
[----:B------:R-:W-:Y:S02]  /*1e30*/  FMUL.FTZ R45, R29, R27 ;  /* 0x0000001b1d2d7220 */ /* 0x000fe40000410000 */
[----:B------:R-:W-:Y:S02]  /*1e40*/  FMUL.FTZ R82, R31, R68 ;  /* 0x000000441f527220 */ /* 0x000fe40000410000 */
[----:B------:R-:W-:Y:S02]  /*1e50*/  FFMA.FTZ R46, R84, R45, R47 ;  /* 0x0000002d542e7223 */ /* 0x000fe4000001002f */
[----:B------:R-:W-:Y:S01]  /*1e60*/  FADD.FTZ R45, R45, R34 ;  /* 0x000000222d2d7221 */ /* 0x000fe20000010000 */
[----:B------:R-:W-:Y:S01]  /*1e70*/  MOV R34, R24 ;  /* 0x0000001800227202 */ /* 0x000fe20000000f00 */
        /* <DEDUP_REMOVED lines=19> */
.L_x_2381:
[----:B------:R-:W-:Y:S01]  /*1fb0*/  FMUL.FTZ R88, R34, R26 ;  /* 0x0000001a22587220 */ /* 0x000fe20000410000 */
[----:B------:R-:W-:Y:S01]  /*1fc0*/  ISETP.GT.AND P0, PT, R54, 0x1e, PT ;  /* 0x0000001e3600780c */ /* 0x000fe20003f04270 */
[----:B------:R-:W-:Y:S01]  /*1fd0*/  FFMA.FTZ R89, R71, R44, RZ ;  /* 0x0000002c47597223 */ /* 0x000fe200000100ff */
[C---:B------:R-:W-:Y:S01]  /*1fe0*/  ISETP.NE.AND P2, PT, R66.reuse, RZ, PT ;  /* 0x000000ff4200720c */ /* 0x040fe20003f45270 */
[----:B------:R-:W-:Y:S01]  /*1ff0*/  FFMA.FTZ R31, R81, R88, R46 ;  /* 0x00000058511f7223 */ /* 0x000fe2000001002e */
[----:B------:R-:W-:Y:S01]  /*2000*/  BSSY B0, `(.L_x_2382) ;  /* 0x0000074000007945 */ /* 0x000fe20003800000 */
[----:B------:R-:W-:Y:S01]  /*2010*/  FADD.FTZ R45, R45, R88 ;  /* 0x000000582d2d7221 */ /* 0x000fe20000010000 */
[----:B------:R-:W-:Y:S01]  /*2020*/  ISETP.GT.U32.AND P3, PT, R66, 0x4f, PT ;  /* 0x0000004f4200780c */ /* 0x000fe20003f64070 */
[----:B------:R-:W-:-:S02]  /*2030*/  FMUL.FTZ R46, R30, R27 ;  /* 0x0000001b1e2e7220 */ /* 0x000fc40000410000 */
[----:B------:R-:W-:Y:S02]  /*2040*/  FADD.FTZ R47, RZ, R44 ;  /* 0x0000002cff2f7221 */ /* 0x000fe40000010000 */
[----:B------:R-:W-:Y:S02]  /*2050*/  FADD.FTZ R45, R46, R45 ;  /* 0x0000002d2e2d7221 */ /* 0x000fe40000010000 */
[----:B------:R-:W-:Y:S02]  /*2060*/  FFMA.FTZ R31, R82, R46, R31 ;  /* 0x0000002e521f7223 */ /* 0x000fe4000001001f */
[----:B------:R-:W-:Y:S01]  /*2070*/  FFMA.FTZ R44, R69, R42, R89 ;  /* 0x0000002a452c7223 */ /* 0x000fe20000010059 */
[----:B------:R-:W0:Y:S01]  /*2080*/  SHFL.DOWN PT, R88, R45, 0x1, 0x1f ;  /* 0x08201f002d587f89 */ /* 0x000e2200000e0000 */
[----:B------:R-:W-:Y:S02]  /*2090*/  FADD.FTZ R92, R47, R42 ;  /* 0x0000002a2f5c7221 */ /* 0x000fe40000010000 */
[----:B------:R-:W-:Y:S01]  /*20a0*/  FFMA.FTZ R47, R72, R43, RZ ;  /* 0x0000002b482f7223 */ /* 0x000fe200000100ff */
[----:B------:R-:W1:Y:S01]  /*20b0*/  SHFL.DOWN PT, R46, R31, 0x1, 0x1f ;  /* 0x08201f001f2e7f89 */ /* 0x000e6200000e0000 */
[----:B------:R-:W-:-:S02]  /*20c0*/  FADD.FTZ R42, RZ, R43 ;  /* 0x0000002bff2a7221 */ /* 0x000fc40000010000 */
[----:B------:R-:W-:Y:S02]  /*20d0*/  FFMA.FTZ R43, R70, R35, R47 ;  /* 0x00000023462b7223 */ /* 0x000fe4000001002f */
[----:B------:R-:W-:Y:S02]  /*20e0*/  FADD.FTZ R35, R42, R35 ;  /* 0x000000232a237221 */ /* 0x000fe40000010000 */
[----:B------:R-:W-:Y:S02]  /*20f0*/  FADD.FTZ R92, R92, R41 ;  /* 0x000000295c5c7221 */ /* 0x000fe40000010000 */
[----:B------:R-:W-:Y:S02]  /*2100*/  FADD.FTZ R35, R35, R40 ;  /* 0x0000002823237221 */ /* 0x000fe40000010000 */
[----:B------:R-:W-:Y:S02]  /*2110*/  FFMA.FTZ R43, R74, R40, R43 ;  /* 0x000000284a2b7223 */ /* 0x000fe4000001002b */
[----:B------:R-:W-:-:S02]  /*2120*/  FADD.FTZ R92, R92, R39 ;  /* 0x000000275c5c7221 */ /* 0x000fc40000010000 */
[----:B------:R-:W-:Y:S02]  /*2130*/  FADD.FTZ R35, R35, R38 ;  /* 0x0000002623237221 */ /* 0x000fe40000010000 */
[----:B------:R-:W-:Y:S02]  /*2140*/  FFMA.FTZ R43, R76, R38, R43 ;  /* 0x000000264c2b7223 */ /* 0x000fe4000001002b */
[----:B------:R-:W-:Y:S02]  /*2150*/  FADD.FTZ R38, R35, R36 ;  /* 0x0000002423267221 */ /* 0x000fe40000010000 */
[----:B0-----:R-:W-:Y:S02]  /*2160*/  @!P0 FADD.FTZ R45, R45, R88 ;  /* 0x000000582d2d8221 */ /* 0x001fe40000010000 */
[----:B------:R-:W-:Y:S02]  /*2170*/  FFMA.FTZ R43, R78, R36, R43 ;  /* 0x000000244e2b7223 */ /* 0x000fe4000001002b */
[----:B-1----:R-:W-:Y:S01]  /*2180*/  @!P0 FADD.FTZ R31, R31, R46 ;  /* 0x0000002e1f1f8221 */ /* 0x002fe20000010000 */
[----:B------:R-:W0:Y:S01]  /*2190*/  SHFL.DOWN PT, R88, R45, 0x2, 0x1f ;  /* 0x08401f002d587f89 */ /* 0x000e2200000e0000 */
[----:B------:R-:W-:Y:S01]  /*21a0*/  ISETP.GT.AND P0, PT, R54, 0x1d, PT ;  /* 0x0000001d3600780c */ /* 0x000fe20003f04270 */
[----:B------:R-:W-:-:S02]  /*21b0*/  FADD.FTZ R38, R38, R33 ;  /* 0x0000002126267221 */ /* 0x000fc40000010000 */
[----:B------:R-:W1:Y:S01]  /*21c0*/  SHFL.DOWN PT, R46, R31, 0x2, 0x1f ;  /* 0x08401f001f2e7f89 */ /* 0x000e6200000e0000 */
[----:B------:R-:W-:Y:S02]  /*21d0*/  FFMA.FTZ R43, R80, R33, R43 ;  /* 0x00000021502b7223 */ /* 0x000fe4000001002b */
[----:B------:R-:W-:Y:S02]  /*21e0*/  FADD.FTZ R35, R38, R29 ;  /* 0x0000001d26237221 */ /* 0x000fe40000010000 */
[----:B------:R-:W-:Y:S02]  /*21f0*/  FFMA.FTZ R43, R84, R29, R43 ;  /* 0x0000001d542b7223 */ /* 0x000fe4000001002b */
[----:B------:R-:W-:Y:S02]  /*2200*/  FADD.FTZ R35, R35, R30 ;  /* 0x0000001e23237221 */ /* 0x000fe40000010000 */
[----:B------:R-:W-:Y:S02]  /*2210*/  FFMA.FTZ R33, R82, R30, R43 ;  /* 0x0000001e52217223 */ /* 0x000fe4000001002b */
        /* <DEDUP_REMOVED lines=11> */
[----:B------:R-:W-:Y:S01]  /*22d0*/  SHF.L.U32 R88, R66, 0x4, RZ ;  /* 0x0000000442587819 */ /* 0x000fe200000006ff */
[----:B-1----:R-:W-:Y:S01]  /*22e0*/  @!P0 FADD.FTZ R31, R31, R46 ;  /* 0x0000002e1f1f8221 */ /* 0x002fe20000010000 */
[----:B------:R-:W-:Y:S01]  /*22f0*/  ISETP.GT.AND P0, PT, R54, 0xf, PT ;  /* 0x0000000f3600780c */ /* 0x000fe20003f04270 */
[----:B------:R-:W-:-:S02]  /*2300*/  FFMA.FTZ R46, R73, R41, R44 ;  /* 0x00000029492e7223 */ /* 0x000fc4000001002c */
[----:B------:R-:W0:Y:S02]  /*2310*/  SHFL.DOWN PT, R44, R45, 0x10, 0x1f ;  /* 0x0a001f002d2c7f89 */ /* 0x000e2400000e0000 */
[----:B------:R-:W-:Y:S02]  /*2320*/  FFMA.FTZ R46, R75, R39, R46 ;  /* 0x000000274b2e7223 */ /* 0x000fe4000001002e */
[----:B------:R-:W1:Y:S01]  /*2330*/  SHFL.DOWN PT, R42, R31, 0x10, 0x1f ;  /* 0x0a001f001f2a7f89 */ /* 0x000e6200000e0000 */
[----:B------:R-:W-:Y:S02]  /*2340*/  FADD.FTZ R39, R92, R37 ;  /* 0x000000255c277221 */ /* 0x000fe40000010000 */
[----:B------:R-:W-:Y:S02]  /*2350*/  FFMA.FTZ R46, R77, R37, R46 ;  /* 0x000000254d2e7223 */ /* 0x000fe4000001002e */
[----:B------:R-:W-:Y:S02]  /*2360*/  FADD.FTZ R39, R39, R32 ;  /* 0x0000002027277221 */ /* 0x000fe40000010000 */
[----:B------:R-:W-:-:S02]  /*2370*/  FFMA.FTZ R46, R79, R32, R46 ;  /* 0x000000204f2e7223 */ /* 0x000fc4000001002e */
[----:B------:R-:W-:Y:S02]  /*2380*/  FADD.FTZ R39, R39, R28 ;  /* 0x0000001c27277221 */ /* 0x000fe40000010000 */
[----:B------:R-:W-:-:S04]  /*2390*/  FFMA.FTZ R46, R83, R28, R46 ;  /* 0x0000001c532e7223 */ /* 0x000fc8000001002e */
[----:B------:R-:W-:Y:S02]  /*23a0*/  FFMA.FTZ R32, R81, R34, R46 ;  /* 0x0000002251207223 */ /* 0x000fe4000001002e */
[----:B------:R-:W-:Y:S02]  /*23b0*/  FADD.FTZ R34, R39, R34 ;  /* 0x0000002227227221 */ /* 0x000fe40000010000 */
[----:B0-----:R-:W-:-:S03]  /*23c0*/  @!P0 FADD.FTZ R45, R45, R44 ;  /* 0x0000002c2d2d8221 */ /* 0x001fc60000010000 */
[----:B------:R0:W-:Y:S01]  /*23d0*/  STS.128 [R66.X16+0xd0], R32 ;  /* 0x0000d02042007388 */ /* 0x0001e2000000cc00 */
[----:B-1----:R-:W-:Y:S01]  /*23e0*/  @!P0 FADD.FTZ R31, R31, R42 ;  /* 0x0000002a1f1f8221 */ /* 0x002fe20000010000 */
[----:B------:R-:W-:-:S04]  /*23f0*/  ISETP.NE.AND P0, PT, R54, RZ, PT ;  /* 0x000000ff3600720c */ /* 0x000fc80003f05270 */
[----:B------:R-:W-:-:S09]  /*2400*/  MOV R44, R31 ;  /* 0x0000001f002c7202 */ /* 0x000fd20000000f00 */
[----:B------:R0:W-:Y:S04]  /*2410*/  @!P0 STS.64 [R0.X8+0x18], R44 ;  /* 0x0000182c00008388 */ /* 0x0001e80000008a00 */
[----:B------:R-:W-:Y:S06]  /*2420*/  BAR.SYNC.DEFER_BLOCKING 0x0 ;  /* 0x0000000000007b1d */ /* 0x000fec0000010000 */
[----:B------:R-:W-:Y:S05]  /*2430*/  @P2 BRA `(.L_x_2383) ;  /* 0x0000030000002947 */ /* 0x000fea0003800000 */
[----:B------:R-:W1:Y:S04]  /*2440*/  LDS.128 R36, [0x20] ;  /* 0x00002000ff247984 */ /* 0x000e680000000c00 */
[----:B------:R-:W2:Y:S04]  /*2450*/  LDS.128 R28, [0x30] ;  /* 0x00003000ff1c7984 */ /* 0x000ea80000000c00 */
[----:B------:R-:W3:Y:S01]  /*2460*/  LDS.128 R40, [0x40] ;  /* 0x00004000ff287984 */ /* 0x000ee20000000c00 */
[----:B-1----:R-:W-:-:S02]  /*2470*/  FADD.FTZ R47, R44, R36 ;  /* 0x000000242c2f7221 */ /* 0x002fc40000010000 */
[----:B------:R-:W-:Y:S02]  /*2480*/  FADD.FTZ R36, R45, R37 ;  /* 0x000000252d247221 */ /* 0x000fe40000010000 */
[----:B------:R-:W-:Y:S02]  /*2490*/  FADD.FTZ R47, R47, R38 ;  /* 0x000000262f2f7221 */ /* 0x000fe40000010000 */
[----:B------:R-:W-:Y:S02]  /*24a0*/  FADD.FTZ R36, R36, R39 ;  /* 0x0000002724247221 */ /* 0x000fe40000010000 */
[----:B--2---:R-:W-:Y:S02]  /*24b0*/  FADD.FTZ R37, R47, R28 ;  /* 0x0000001c2f257221 */ /* 0x004fe40000010000 */
[----:B0-----:R-:W0:Y:S01]  /*24c0*/  LDS.128 R44, [0x50] ;  /* 0x00005000ff2c7984 */ /* 0x001e220000000c00 */
[----:B------:R-:W-:Y:S02]  /*24d0*/  FADD.FTZ R36, R36, R29 ;  /* 0x0000001d24247221 */ /* 0x000fe40000010000 */
[----:B------:R-:W-:-:S02]  /*24e0*/  FADD.FTZ R37, R37, R30 ;  /* 0x0000001e25257221 */ /* 0x000fc40000010000 */
[----:B------:R-:W-:Y:S02]  /*24f0*/  FADD.FTZ R92, R36, R31 ;  /* 0x0000001f245c7221 */ /* 0x000fe40000010000 */
[----:B------:R-:W1:Y:S01]  /*2500*/  LDS.128 R28, [0x60] ;  /* 0x00006000ff1c7984 */ /* 0x000e620000000c00 */
[----:B---3--:R-:W-:Y:S02]  /*2510*/  FADD.FTZ R89, R37, R40 ;  /* 0x0000002825597221 */ /* 0x008fe40000010000 */
[----:B------:R-:W-:Y:S01]  /*2520*/  FADD.FTZ R92, R92, R41 ;  /* 0x000000295c5c7221 */ /* 0x000fe20000010000 */
[----:B------:R-:W2:Y:S01]  /*2530*/  LDS.128 R36, [0x70] ;  /* 0x00007000ff247984 */ /* 0x000ea20000000c00 */
[----:B------:R-:W-:Y:S02]  /*2540*/  FADD.FTZ R89, R89, R42 ;  /* 0x0000002a59597221 */ /* 0x000fe40000010000 */
[----:B------:R-:W-:Y:S02]  /*2550*/  FADD.FTZ R92, R92, R43 ;  /* 0x0000002b5c5c7221 */ /* 0x000fe40000010000 */
[----:B------:R-:W3:Y:S01]  /*2560*/  LDS.128 R40, [0x80] ;  /* 0x00008000ff287984 */ /* 0x000ee20000000c00 */
[----:B0-----:R-:W-:-:S02]  /*2570*/  FADD.FTZ R89, R89, R44 ;  /* 0x0000002c59597221 */ /* 0x001fc40000010000 */
[----:B------:R-:W-:Y:S02]  /*2580*/  FADD.FTZ R92, R92, R45 ;  /* 0x0000002d5c5c7221 */ /* 0x000fe40000010000 */
[----:B------:R-:W-:Y:S02]  /*2590*/  FADD.FTZ R89, R89, R46 ;  /* 0x0000002e59597221 */ /* 0x000fe40000010000 */
[----:B------:R-:W-:Y:S02]  /*25a0*/  FADD.FTZ R92, R92, R47 ;  /* 0x0000002f5c5c7221 */ /* 0x000fe40000010000 */
[----:B-1----:R-:W-:Y:S01]  /*25b0*/  FADD.FTZ R89, R89, R28 ;  /* 0x0000001c59597221 */ /* 0x002fe20000010000 */
[----:B------:R-:W-:Y:S01]  /*25c0*/  LDS.128 R44, [0xa0] ;  /* 0x0000a000ff2c7984 */ /* 0x000fe20000000c00 */
[----:B------:R-:W-:Y:S02]  /*25d0*/  FADD.FTZ R92, R92, R29 ;  /* 0x0000001d5c5c7221 */ /* 0x000fe40000010000 */
[----:B------:R-:W-:-:S02]  /*25e0*/  FADD.FTZ R89, R89, R30 ;  /* 0x0000001e59597221 */ /* 0x000fc40000010000 */
[----:B------:R-:W-:Y:S02]  /*25f0*/  FADD.FTZ R92, R92, R31 ;  /* 0x0000001f5c5c7221 */ /* 0x000fe40000010000 */
[----:B------:R-:W0:Y:S01]  /*2600*/  LDS.128 R28, [0x90] ;  /* 0x00009000ff1c7984 */ /* 0x000e220000000c00 */
[----:B--2---:R-:W-:Y:S02]  /*2610*/  FADD.FTZ R89, R89, R36 ;  /* 0x0000002459597221 */ /* 0x004fe40000010000 */
[----:B------:R-:W-:Y:S02]  /*2620*/  FADD.FTZ R92, R92, R37 ;  /* 0x000000255c5c7221 */ /* 0x000fe40000010000 */
[----:B------:R-:W1:Y:S01]  /*2630*/  LDS.64 R36, [0xb0] ;  /* 0x0000b000ff247984 */ /* 0x000e620000000a00 */
[----:B------:R-:W-:Y:S02]  /*2640*/  FADD.FTZ R89, R89, R38 ;  /* 0x0000002659597221 */ /* 0x000fe40000010000 */
[----:B------:R-:W-:-:S02]  /*2650*/  FADD.FTZ R92, R92, R39 ;  /* 0x000000275c5c7221 */ /* 0x000fc40000010000 */
[----:B---3--:R-:W-:Y:S02]  /*2660*/  FADD.FTZ R89, R89, R40 ;  /* 0x0000002859597221 */ /* 0x008fe40000010000 */
[----:B------:R-:W-:Y:S02]  /*2670*/  FADD.FTZ R92, R92, R41 ;  /* 0x000000295c5c7221 */ /* 0x000fe40000010000 */
[----:B------:R-:W-:Y:S02]  /*2680*/  FADD.FTZ R89, R89, R42 ;  /* 0x0000002a59597221 */ /* 0x000fe40000010000 */
[----:B------:R-:W-:Y:S02]  /*2690*/  FADD.FTZ R92, R92, R43 ;  /* 0x0000002b5c5c7221 */ /* 0x000fe40000010000 */
[----:B0-----:R-:W-:Y:S02]  /*26a0*/  FADD.FTZ R89, R89, R28 ;  /* 0x0000001c59597221 */ /* 0x001fe40000010000 */
[----:B------:R-:W-:-:S02]  /*26b0*/  FADD.FTZ R92, R92, R29 ;  /* 0x0000001d5c5c7221 */ /* 0x000fc40000010000 */
[----:B------:R-:W-:Y:S02]  /*26c0*/  FADD.FTZ R89, R89, R30 ;  /* 0x0000001e59597221 */ /* 0x000fe40000010000 */
[----:B------:R-:W-:Y:S02]  /*26d0*/  FADD.FTZ R92, R92, R31 ;  /* 0x0000001f5c5c7221 */ /* 0x000fe40000010000 */
[----:B------:R-:W-:Y:S02]  /*26e0*/  FADD.FTZ R89, R89, R44 ;  /* 0x0000002c59597221 */ /* 0x000fe40000010000 */
[----:B------:R-:W-:Y:S02]  /*26f0*/  FADD.FTZ R92, R92, R45 ;  /* 0x0000002d5c5c7221 */ /* 0x000fe40000010000 */
[----:B------:R-:W-:Y:S02]  /*2700*/  FADD.FTZ R89, R89, R46 ;  /* 0x0000002e59597221 */ /* 0x000fe40000010000 */
[----:B------:R-:W-:-:S02]  /*2710*/  FADD.FTZ R92, R92, R47 ;  /* 0x0000002f5c5c7221 */ /* 0x000fc40000010000 */
[----:B-1----:R-:W-:Y:S02]  /*2720*/  FADD.FTZ R44, R89, R36 ;  /* 0x00000024592c7221 */ /* 0x002fe40000010000 */
[----:B------:R-:W-:Y:S02]  /*2730*/  FADD.FTZ R45, R92, R37 ;  /* 0x000000255c2d7221 */ /* 0x000fe40000010000 */
.L_x_2383:
[----:B------:R-:W-:Y:S05]  /*2740*/  BSYNC B0 ;  /* 0x0000000000007941 */ /* 0x000fea0003800000 */
.L_x_2382:
[----:B------:R-:W-:Y:S06]  /*2750*/  BAR.SYNC.DEFER_BLOCKING 0x0 ;  /* 0x0000000000007b1d */ /* 0x000fec0000010000 */
[----:B------:R-:W-:Y:S01]  /*2760*/  BSSY B0, `(.L_x_2384) ;  /* 0x0000025000007945 */ /* 0x000fe20003800000 */
[----:B------:R-:W-:Y:S05]  /*2770*/  @P3 BRA `(.L_x_2385) ;  /* 0x0000023000003947 */ /* 0x000fea0003800000 */
[----:B------:R-:W1:Y:S04]  /*2780*/  LDS.128 R40, [R88+0x5d0] ;  /* 0x0005d00058287984 */ /* 0x000e680000000c00 */
[----:B------:R-:W2:Y:S04]  /*2790*/  LDS.128 R28, [R88+0xad0] ;  /* 0x000ad000581c7984 */ /* 0x000ea80000000c00 */
[----:B------:R-:W3:Y:S01]  /*27a0*/  LDS.128 R36, [R88+0xfd0] ;  /* 0x000fd00058247984 */ /* 0x000ee20000000c00 */
[----:B-1----:R-:W-:-:S02]  /*27b0*/  FADD.FTZ R47, R32, R40 ;  /* 0x00000028202f7221 */ /* 0x002fc40000010000 */
[----:B0-----:R-:W-:Y:S02]  /*27c0*/  FADD.FTZ R32, R33, R41 ;  /* 0x0000002921207221 */ /* 0x001fe40000010000 */
[----:B------:R-:W-:Y:S02]  /*27d0*/  FADD.FTZ R33, R34, R42 ;  /* 0x0000002a22217221 */ /* 0x000fe40000010000 */
[----:B------:R-:W-:Y:S02]  /*27e0*/  FADD.FTZ R40, R35, R43 ;  /* 0x0000002b23287221 */ /* 0x000fe40000010000 */
[----:B--2---:R-:W-:Y:S02]  /*27f0*/  FADD.FTZ R46, R32, R29 ;  /* 0x0000001d202e7221 */ /* 0x004fe40000010000 */
[----:B------:R-:W-:Y:S02]  /*2800*/  FADD.FTZ R89, R33, R30 ;  /* 0x0000001e21597221 */ /* 0x000fe40000010000 */
[----:B------:R-:W0:Y:S01]  /*2810*/  LDS.128 R32, [R88+0x14d0] ;  /* 0x0014d00058207984 */ /* 0x000e220000000c00 */
[----:B------:R-:W-:-:S02]  /*2820*/  FADD.FTZ R47, R47, R28 ;  /* 0x0000001c2f2f7221 */ /* 0x000fc40000010000 */
[----:B------:R-:W-:Y:S02]  /*2830*/  FADD.FTZ R40, R40, R31 ;  /* 0x0000001f28287221 */ /* 0x000fe40000010000 */
[----:B------:R-:W1:Y:S01]  /*2840*/  LDS.128 R28, [R88+0x19d0] ;  /* 0x0019d000581c7984 */ /* 0x000e620000000c00 */
[----:B---3--:R-:W-:Y:S02]  /*2850*/  FADD.FTZ R47, R47, R36 ;  /* 0x000000242f2f7221 */ /* 0x008fe40000010000 */
[----:B------:R-:W-:Y:S02]  /*2860*/  FADD.FTZ R46, R46, R37 ;  /* 0x000000252e2e7221 */ /* 0x000fe40000010000 */
[----:B------:R-:W-:Y:S02]  /*2870*/  FADD.FTZ R89, R89, R38 ;  /* 0x0000002659597221 */ /* 0x000fe40000010000 */
[----:B------:R-:W-:Y:S02]  /*2880*/  FADD.FTZ R92, R40, R39 ;  /* 0x00000027285c7221 */ /* 0x000fe40000010000 */
[----:B------:R-:W2:Y:S04]  /*2890*/  LDS.128 R36, [R88+0x1ed0] ;  /* 0x001ed00058247984 */ /* 0x000ea80000000c00 */
[----:B------:R-:W3:Y:S01]  /*28a0*/  LDS.128 R40, [R88+0x23d0] ;  /* 0x0023d00058287984 */ /* 0x000ee20000000c00 */
[----:B0-----:R-:W-:-:S02]  /*28b0*/  FADD.FTZ R47, R47, R32 ;  /* 0x000000202f2f7221 */ /* 0x001fc40000010000 */
[----:B------:R-:W-:Y:S02]  /*28c0*/  FADD.FTZ R46, R46, R33 ;  /* 0x000000212e2e7221 */ /* 0x000fe40000010000 */
[----:B------:R-:W-:Y:S02]  /*28d0*/  FADD.FTZ R89, R89, R34 ;  /* 0x0000002259597221 */ /* 0x000fe40000010000 */
[----:B------:R-:W-:Y:S02]  /*28e0*/  FADD.FTZ R92, R92, R35 ;  /* 0x000000235c5c7221 */ /* 0x000fe40000010000 */
[----:B-1----:R-:W-:Y:S02]  /*28f0*/  FADD.FTZ R47, R47, R28 ;  /* 0x0000001c2f2f7221 */ /* 0x002fe40000010000 */
[----:B------:R-:W-:Y:S02]  /*2900*/  FADD.FTZ R46, R46, R29 ;  /* 0x0000001d2e2e7221 */ /* 0x000fe40000010000 */
[----:B------:R-:W-:-:S02]  /*2910*/  FADD.FTZ R89, R89, R30 ;  /* 0x0000001e59597221 */ /* 0x000fc40000010000 */
[----:B------:R-:W-:Y:S02]  /*2920*/  FADD.FTZ R92, R92, R31 ;  /* 0x0000001f5c5c7221 */ /* 0x000fe40000010000 */
[----:B--2---:R-:W-:Y:S02]  /*2930*/  FADD.FTZ R47, R47, R36 ;  /* 0x000000242f2f7221 */ /* 0x004fe40000010000 */
[----:B------:R-:W-:Y:S02]  /*2940*/  FADD.FTZ R46, R46, R37 ;  /* 0x000000252e2e7221 */ /* 0x000fe40000010000 */
[----:B------:R-:W-:Y:S02]  /*2950*/  FADD.FTZ R89, R89, R38 ;  /* 0x0000002659597221 */ /* 0x000fe40000010000 */
[----:B------:R-:W-:Y:S02]  /*2960*/  FADD.FTZ R92, R92, R39 ;  /* 0x000000275c5c7221 */ /* 0x000fe40000010000 */
[----:B---3--:R-:W-:-:S02]  /*2970*/  FADD.FTZ R32, R47, R40 ;  /* 0x000000282f207221 */ /* 0x008fc40000010000 */
[----:B------:R-:W-:Y:S02]  /*2980*/  FADD.FTZ R33, R46, R41 ;  /* 0x000000292e217221 */ /* 0x000fe40000010000 */
[----:B------:R-:W-:Y:S02]  /*2990*/  FADD.FTZ R34, R89, R42 ;  /* 0x0000002a59227221 */ /* 0x000fe40000010000 */
[----:B------:R-:W-:Y:S02]  /*29a0*/  FADD.FTZ R35, R92, R43 ;  /* 0x0000002b5c237221 */ /* 0x000fe40000010000 */
.L_x_2385:
[----:B------:R-:W-:Y:S05]  /*29b0*/  BSYNC B0 ;  /* 0x0000000000007941 */ /* 0x000fea0003800000 */
.L_x_2384:
[----:B------:R-:W-:Y:S01]  /*29c0*/  MOV R42, c[0x0][0xc] ;  /* 0x00000300002a7a02 */ /* 0x000fe20000000f00 */
[----:B------:R-:W-:Y:S01]  /*29d0*/  BSSY B0, `(.L_x_2386) ;  /* 0x0000012000007945 */ /* 0x000fe20003800000 */
[----:B------:R-:W-:Y:S02]  /*29e0*/  HFMA2.MMA R40, -RZ, RZ, 0, 2.384185791015625e-07 ;  /* 0x00000004ff287435 */ /* 0x000fe400000001ff */
[----:B------:R-:W-:Y:S01]  /*29f0*/  ISETP.GE.U32.AND P0, PT, R42, 0x2, PT ;  /* 0x000000022a00780c */ /* 0x000fe20003f06070 */
[----:B------:R-:W-:Y:S07]  /*2a00*/  @P3 BRA `(.L_x_2387) ;  /* 0x000000e000003947 */ /* 0x000fee0003800000 */
[----:B------:R-:W-:Y:S01]  /*2a10*/  IMAD R29, R85, 0x50, R66 ;  /* 0x00000050551d7824 */ /* 0x000fe200078e0242 */
[----:B------:R-:W-:-:S02]  /*2a20*/  MOV R31, c[0x0][0x1d8] ;  /* 0x00007600001f7a02 */ /* 0x000fc40000000f00 */
[----:B------:R-:W-:Y:S01]  /*2a30*/  MOV R37, c[0x0][0x1dc] ;  /* 0x0000770000257a02 */ /* 0x000fe20000000f00 */
[----:B------:R-:W-:-:S05]  /*2a40*/  IMAD.WIDE R28, R29, R40, c[0x0][0x1b8] ;  /* 0x00006e001d1c7625 */ /* 0x000fca00078e0228 */
[-C--:B------:R-:W-:Y:S01]  /*2a50*/  LEA R38, P3, R2, R28.reuse, 0x2 ;  /* 0x0000001c02267211 */ /* 0x080fe200078610ff */
[----:B------:R1:W-:Y:S01]  /*2a60*/  RED.E.ADD.F32.FTZ.RN.STRONG.GPU [R28.64], R32 ;  /* 0x000000201c00798e */ /* 0x0003e2000c10e786 */
[-C--:B------:R-:W-:Y:S02]  /*2a70*/  LEA R36, P4, R31, R28.reuse, 0x2 ;  /* 0x0000001c1f247211 */ /* 0x080fe400078810ff */
[----:B------:R-:W-:Y:S02]  /*2a80*/  LEA R30, P6, R3, R28, 0x2 ;  /* 0x0000001c031e7211 */ /* 0x000fe400078c10ff */
[----:B------:R-:W-:Y:S02]  /*2a90*/  IADD3.X R39, R29, R4, RZ, P3, !PT ;  /* 0x000000041d277210 */ /* 0x000fe40001ffe4ff */
[----:B------:R-:W-:Y:S02]  /*2aa0*/  LEA.HI.X R37, R31, R29, R37, 0x2, P4 ;  /* 0x0000001d1f257211 */ /* 0x000fe400020f1425 */
[----:B------:R-:W-:Y:S01]  /*2ab0*/  IADD3.X R31, R29, R5, RZ, P6, !PT ;  /* 0x000000051d1f7210 */ /* 0x000fe200037fe4ff */
[----:B------:R1:W-:Y:S04]  /*2ac0*/  RED.E.ADD.F32.FTZ.RN.STRONG.GPU [R38.64], R33 ;  /* 0x000000212600798e */ /* 0x0003e8000c10e786 */
[----:B------:R1:W-:Y:S04]  /*2ad0*/  RED.E.ADD.F32.FTZ.RN.STRONG.GPU [R36.64], R34 ;  /* 0x000000222400798e */ /* 0x0003e8000c10e786 */
[----:B------:R1:W-:Y:S02]  /*2ae0*/  RED.E.ADD.F32.FTZ.RN.STRONG.GPU [R30.64], R35 ;  /* 0x000000231e00798e */ /* 0x0003e4000c10e786 */
.L_x_2387:
[----:B------:R-:W-:Y:S05]  /*2af0*/  BSYNC B0 ;  /* 0x0000000000007941 */ /* 0x000fea0003800000 */
.L_x_2386:
[----:B------:R-:W-:Y:S05]  /*2b00*/  @!P0 BRA `(.L_x_2388) ;  /* 0x000011f000008947 */ /* 0x000fea0003800000 */
[----:B-1----:R-:W1:Y:S01]  /*2b10*/  S2R R36, SR_CTAID.Y ;  /* 0x0000000000247919 */ /* 0x002e620000002600 */
[----:B------:R-:W-:-:S05]  /*2b20*/  LOP3.LUT R28, R56, 0x1, RZ, 0xc0, !PT ;  /* 0x00000001381c7812 */ /* 0x000fca00078ec0ff */
[----:B------:R-:W-:-:S04]  /*2b30*/  IMAD R29, R28, c[0x0][0x10], RZ ;  /* 0x000004001c1d7a24 */ /* 0x000fc800078e02ff */
[----:B------:R-:W-:-:S05]  /*2b40*/  IMAD R28, R29, c[0x0][0xc], RZ ;  /* 0x000003001d1c7a24 */ /* 0x000fca00078e02ff */
[----:B------:R-:W-:Y:S02]  /*2b50*/  SHF.L.U32 R41, R28, 0x1, RZ ;  /* 0x000000011c297819 */ /* 0x000fe400000006ff */
[----:B-1----:R-:W-:-:S05]  /*2b60*/  IADD3 R29, R29, R36, RZ ;  /* 0x000000241d1d7210 */ /* 0x002fca0007ffe0ff */
[----:B------:R-:W-:-:S04]  /*2b70*/  IMAD.WIDE.U32 R28, R29, R40, c[0x0][0x1a8] ;  /* 0x00006a001d1c7625 */ /* 0x000fc800078e0028 */
[----:B------:R-:W-:Y:S01]  /*2b80*/  IMAD.WIDE R40, R41, R40, c[0x0][0x1b0] ;  /* 0x00006c0029287625 */ /* 0x000fe200078e0228 */
        /* <DEDUP_REMOVED lines=11> */
[----:B0-----:R-:W-:Y:S01]  /*2c40*/  SEL R33, RZ, c[0x0][0xc], P0 ;  /* 0x00000300ff217a07 */ /* 0x001fe20000000000 */
[----:B------:R-:W-:-:S00]  /*2c50*/  ERRBAR ;  /* 0x00000000000079ab */ /* 0x000fc00000000000 */
[----:B------:R-:W-:Y:S02]  /*2c60*/  SEL R30, R30, 0xffffffff, !P0 ;  /* 0xffffffff1e1e7807 */ /* 0x000fe40004000000 */
[----:B-1----:R-:W-:-:S02]  /*2c70*/  ISETP.EQ.U32.AND P3, PT, R54, UR8, PT ;  /* 0x0000000836007c0c */ /* 0x002fc4000bf62070 */
[----:B------:R-:W-:Y:S01]  /*2c80*/  ISETP.NE.AND P0, PT, R33, -0x1, PT ;  /* 0xffffffff2100780c */ /* 0x000fe20003f05270 */
[----:B------:R-:W-:-:S10]  /*2c90*/  IMAD R31, R30, UR5, RZ ;  /* 0x000000051e1f7c24 */ /* 0x000fd4000f8e02ff */
[----:B------:R0:W-:Y:S02]  /*2ca0*/  @P3 RED.E.ADD.S32.STRONG.GPU [R28.64], R31 ;  /* 0x0000001f1c00398e */ /* 0x0001e4000c10e386 */
[----:B------:R-:W-:Y:S05]  /*2cb0*/  @!P0 BRA `(.L_x_2389) ;  /* 0x0000005000008947 */ /* 0x000fea0003800000 */
.L_x_2390:
[----:B------:R-:W2:Y:S01]  /*2cc0*/  LDG.E.STRONG.GPU R30, [R28.64] ;  /* 0x000000061c1e7981 */ /* 0x000ea2000c1ef900 */
[----:B------:R-:W-:Y:S01]  /*2cd0*/  YIELD ;  /* 0x0000000000007946 */ /* 0x000fe20003800000 */
[----:B--2---:R-:W-:Y:S01]  /*2ce0*/  ISETP.NE.AND P0, PT, R30, R33, PT ;  /* 0x000000211e00720c */ /* 0x004fe20003f05270 */
[----:B------:R-:W-:-:S12]  /*2cf0*/  CCTL.IVALL ;  /* 0x00000000ff00798f */ /* 0x000fd80002000000 */
[----:B------:R-:W-:Y:S05]  /*2d00*/  @P0 BRA `(.L_x_2390) ;  /* 0xffffffb000000947 */ /* 0x000fea000383ffff */
.L_x_2389:
        /* <DEDUP_REMOVED lines=17> */
.L_x_2394:
        /* <DEDUP_REMOVED lines=8> */
[----:B------:R-:W-:-:S09]  /*2ea0*/  IADD3 R32, R38, 0x3, RZ ;  /* 0x0000000326207810 */ /* 0x000fd20007ffe0ff */
[--C-:B------:R-:W-:Y:S02]  /*2eb0*/  @!P3 IMAD R31, R31, c[0x0][0x10], R36.reuse ;  /* 0x000004001f1fba24 */ /* 0x100fe400078e0224 */
[----:B------:R-:W-:Y:S02]  /*2ec0*/  @!P4 IMAD R33, R33, c[0x0][0x10], R36 ;  /* 0x000004002121ca24 */ /* 0x000fe400078e0224 */
[----:B--2---:R-:W-:Y:S02]  /*2ed0*/  @!P6 FADD.FTZ R44, R44, R28 ;  /* 0x0000001c2c2ce221 */ /* 0x004fe40000010000 */
[----:B------:R-:W-:Y:S01]  /*2ee0*/  @!P6 FADD.FTZ R45, R45, R29 ;  /* 0x0000001d2d2de221 */ /* 0x000fe20000010000 */
[----:B------:R-:W-:Y:S01]  /*2ef0*/  ISETP.EQ.OR P6, PT, R32, R55, P2 ;  /* 0x000000372000720c */ /* 0x000fe200017c2670 */
[----:B------:R-:W-:-:S04]  /*2f00*/  @!P3 IMAD.WIDE.U32 R28, R31, 0x8, R40 ;  /* 0x000000081f1cb825 */ /* 0x000fc800078e0028 */
[----:B------:R-:W-:Y:S02]  /*2f10*/  @!P4 IMAD.WIDE.U32 R30, R33, 0x8, R40 ;  /* 0x00000008211ec825 */ /* 0x000fe400078e0028 */
[----:B------:R-:W2:Y:S04]  /*2f20*/  @!P3 LDG.E.64 R28, [R28.64] ;  /* 0x000000061c1cb981 */ /* 0x000ea8000c1e1b00 */
[----:B------:R-:W3:Y:S02]  /*2f30*/  @!P4 LDG.E.64 R30, [R30.64] ;  /* 0x000000061e1ec981 */ /* 0x000ee4000c1e1b00 */
[----:B------:R-:W-:-:S04]  /*2f40*/  @!P6 IMAD R33, R32, c[0x0][0x10], R36 ;  /* 0x000004002021ea24 */ /* 0x000fc800078e0224 */
[----:B------:R-:W-:-:S06]  /*2f50*/  @!P6 IMAD.WIDE.U32 R32, R33, 0x8, R40 ;  /* 0x000000082120e825 */ /* 0x000fcc00078e0028 */
[----:B------:R-:W4:Y:S01]  /*2f60*/  @!P6 LDG.E.64 R32, [R32.64] ;  /* 0x000000062020e981 */ /* 0x000f22000c1e1b00 */
[C---:B------:R-:W-:Y:S02]  /*2f70*/  IADD3 R34, R38.reuse, 0x4, RZ ;  /* 0x0000000426227810 */ /* 0x040fe40007ffe0ff */
[C---:B------:R-:W-:Y:S02]  /*2f80*/  IADD3 R35, R38.reuse, 0x5, RZ ;  /* 0x0000000526237810 */ /* 0x040fe40007ffe0ff */
[----:B------:R-:W-:Y:S01]  /*2f90*/  IADD3 R39, R38, 0x6, RZ ;  /* 0x0000000626277810 */ /* 0x000fe20007ffe0ff */
[----:B--2---:R-:W-:Y:S02]  /*2fa0*/  @!P3 FADD.FTZ R44, R44, R28 ;  /* 0x0000001c2c2cb221 */ /* 0x004fe40000010000 */
[----:B------:R-:W-:Y:S01]  /*2fb0*/  @!P3 FADD.FTZ R45, R45, R29 ;  /* 0x0000001d2d2db221 */ /* 0x000fe20000010000 */
[----:B------:R-:W-:Y:S01]  /*2fc0*/  ISETP.EQ.OR P3, PT, R34, R55, P2 ;  /* 0x000000372200720c */ /* 0x000fe20001762670 */
[----:B---3--:R-:W-:-:S02]  /*2fd0*/  @!P4 FADD.FTZ R44, R44, R30 ;  /* 0x0000001e2c2cc221 */ /* 0x008fc40000010000 */
[----:B------:R-:W-:Y:S01]  /*2fe0*/  @!P4 FADD.FTZ R45, R45, R31 ;  /* 0x0000001f2d2dc221 */ /* 0x000fe20000010000 */
[----:B------:R-:W-:-:S09]  /*2ff0*/  ISETP.EQ.OR P4, PT, R35, R55, P2 ;  /* 0x000000372300720c */ /* 0x000fd20001782670 */
[----:B------:R-:W-:Y:S02]  /*3000*/  @!P3 IMAD R29, R34, c[0x0][0x10], R36 ;  /* 0x00000400221dba24 */ /* 0x000fe400078e0224 */
[----:B----4-:R-:W-:Y:S02]  /*3010*/  @!P6 FADD.FTZ R44, R44, R32 ;  /* 0x000000202c2ce221 */ /* 0x010fe40000010000 */
[----:B------:R-:W-:Y:S01]  /*3020*/  @!P6 FADD.FTZ R45, R45, R33 ;  /* 0x000000212d2de221 */ /* 0x000fe20000010000 */
[----:B------:R-:W-:Y:S01]  /*3030*/  ISETP.EQ.OR P6, PT, R39, R55, P2 ;  /* 0x000000372700720c */ /* 0x000fe200017c2670 */
[----:B------:R-:W-:-:S04]  /*3040*/  @!P3 IMAD.WIDE.U32 R28, R29, 0x8, R40 ;  /* 0x000000081d1cb825 */ /* 0x000fc800078e0028 */
[----:B------:R-:W-:Y:S02]  /*3050*/  @!P4 IMAD R31, R35, c[0x0][0x10], R36 ;  /* 0x00000400231fca24 */ /* 0x000fe400078e0224 */
[----:B------:R-:W2:Y:S02]  /*3060*/  @!P3 LDG.E.64 R28, [R28.64] ;  /* 0x000000061c1cb981 */ /* 0x000ea4000c1e1b00 */
[----:B------:R-:W-:-:S04]  /*3070*/  @!P4 IMAD.WIDE.U32 R30, R31, 0x8, R40 ;  /* 0x000000081f1ec825 */ /* 0x000fc800078e0028 */
[----:B------:R-:W-:Y:S02]  /*3080*/  @!P6 IMAD R33, R39, c[0x0][0x10], R36 ;  /* 0x000004002721ea24 */ /* 0x000fe400078e0224 */
[----:B------:R-:W3:Y:S02]  /*3090*/  @!P4 LDG.E.64 R30, [R30.64] ;  /* 0x000000061e1ec981 */ /* 0x000ee4000c1e1b00 */
        /* <DEDUP_REMOVED lines=65> */
[----:B------:R-:W-:Y:S02]  /*34b0*/  IADD3 R37, R37, -0x10, RZ ;  /* 0xfffffff025257810 */ /* 0x000fe40007ffe0ff */
[----:B------:R-:W-:Y:S01]  /*34c0*/  IADD3 R38, R38, 0x10, RZ ;  /* 0x0000001026267810 */ /* 0x000fe20007ffe0ff */
[----:B--2---:R-:W-:Y:S02]  /*34d0*/  @!P3 FADD.FTZ R44, R44, R28 ;  /* 0x0000001c2c2cb221 */ /* 0x004fe40000010000 */
[----:B------:R-:W-:Y:S01]  /*34e0*/  @!P3 FADD.FTZ R45, R45, R29 ;  /* 0x0000001d2d2db221 */ /* 0x000fe20000010000 */
[----:B------:R-:W-:Y:S01]  /*34f0*/  ISETP.GT.AND P3, PT, R37, 0xc, PT ;  /* 0x0000000c2500780c */ /* 0x000fe20003f64270 */
[----:B---3--:R-:W-:Y:S02]  /*3500*/  @!P4 FADD.FTZ R44, R44, R30 ;  /* 0x0000001e2c2cc221 */ /* 0x008fe40000010000 */
[----:B------:R-:W-:-:S02]  /*3510*/  @!P4 FADD.FTZ R45, R45, R31 ;  /* 0x0000001f2d2dc221 */ /* 0x000fc40000010000 */
[----:B----4-:R-:W-:Y:S02]  /*3520*/  @!P6 FADD.FTZ R44, R44, R32 ;  /* 0x000000202c2ce221 */ /* 0x010fe40000010000 */
[----:B------:R-:W-:-:S06]  /*3530*/  @!P6 FADD.FTZ R45, R45, R33 ;  /* 0x000000212d2de221 */ /* 0x000fcc0000010000 */
[----:B------:R-:W-:Y:S05]  /*3540*/  @P3 BRA `(.L_x_2394) ;  /* 0xfffff8d000003947 */ /* 0x000fea000383ffff */
.L_x_2393:
[----:B------:R-:W-:-:S13]  /*3550*/  ISETP.GT.AND P3, PT, R37, 0x4, PT ;  /* 0x000000042500780c */ /* 0x000fda0003f64270 */
[----:B------:R-:W-:Y:S05]  /*3560*/  @!P3 BRA `(.L_x_2395) ;  /* 0x000003b00000b947 */ /* 0x000fea0003800000 */
[C---:B------:R-:W-:Y:S02]  /*3570*/  IADD3 R31, R38.reuse, 0x1, RZ ;  /* 0x00000001261f7810 */ /* 0x040fe40007ffe0ff */
[CC--:B------:R-:W-:Y:S02]  /*3580*/  ISETP.EQ.OR P0, PT, R38.reuse, R55.reuse, P2 ;  /* 0x000000372600720c */ /* 0x0c0fe40001702670 */
[-C--:B------:R-:W-:Y:S02]  /*3590*/  ISETP.EQ.OR P4, PT, R31, R55.reuse, P2 ;  /* 0x000000371f00720c */ /* 0x080fe40001782670 */
[C---:B------:R-:W-:Y:S02]  /*35a0*/  IADD3 R33, R38.reuse, 0x2, RZ ;  /* 0x0000000226217810 */ /* 0x040fe40007ffe0ff */
[----:B------:R-:W-:Y:S02]  /*35b0*/  IADD3 R35, R38, 0x3, RZ ;  /* 0x0000000326237810 */ /* 0x000fe40007ffe0ff */
[----:B------:R-:W-:-:S02]  /*35c0*/  ISETP.EQ.OR P6, PT, R33, R55, P2 ;  /* 0x000000372100720c */ /* 0x000fc400017c2670 */
[----:B------:R-:W-:-:S03]  /*35d0*/  ISETP.EQ.OR P3, PT, R35, R55, P2 ;  /* 0x000000372300720c */ /* 0x000fc60001762670 */
        /* <DEDUP_REMOVED lines=11> */
[----:B------:R-:W5:Y:S01]  /*3690*/  @!P3 LDG.E.64 R34, [R34.64] ;  /* 0x000000062222b981 */ /* 0x000f62000c1e1b00 */
[----:B------:R-:W-:Y:S01]  /*36a0*/  IADD3 R38, R38, 0x4, RZ ;  /* 0x0000000426267810 */ /* 0x000fe20007ffe0ff */
[----:B--2---:R-:W-:-:S03]  /*36b0*/  @!P0 FADD.FTZ R44, R44, R28 ;  /* 0x0000001c2c2c8221 */ /* 0x004fc60000010000 */
[C---:B------:R-:W-:Y:S01]  /*36c0*/  IADD3 R28, R38.reuse, 0x1, RZ ;  /* 0x00000001261c7810 */ /* 0x040fe20007ffe0ff */
[----:B------:R-:W-:Y:S01]  /*36d0*/  @!P0 FADD.FTZ R45, R45, R29 ;  /* 0x0000001d2d2d8221 */ /* 0x000fe20000010000 */
[-C--:B------:R-:W-:Y:S01]  /*36e0*/  ISETP.EQ.OR P0, PT, R38, R55.reuse, P2 ;  /* 0x000000372600720c */ /* 0x080fe20001702670 */
[----:B---3--:R-:W-:Y:S01]  /*36f0*/  @!P4 FADD.FTZ R44, R44, R30 ;  /* 0x0000001e2c2cc221 */ /* 0x008fe20000010000 */
[----:B------:R-:W-:Y:S01]  /*3700*/  IADD3 R30, R38, 0x2, RZ ;  /* 0x00000002261e7810 */ /* 0x000fe20007ffe0ff */
[----:B------:R-:W-:Y:S01]  /*3710*/  @!P4 FADD.FTZ R45, R45, R31 ;  /* 0x0000001f2d2dc221 */ /* 0x000fe20000010000 */
[-C--:B------:R-:W-:Y:S01]  /*3720*/  ISETP.EQ.OR P4, PT, R28, R55.reuse, P2 ;  /* 0x000000371c00720c */ /* 0x080fe20001782670 */
[----:B----4-:R-:W-:Y:S01]  /*3730*/  @!P6 FADD.FTZ R44, R44, R32 ;  /* 0x000000202c2ce221 */ /* 0x010fe20000010000 */
[----:B------:R-:W-:Y:S01]  /*3740*/  IADD3 R32, R38, 0x3, RZ ;  /* 0x0000000326207810 */ /* 0x000fe20007ffe0ff */
[----:B------:R-:W-:Y:S01]  /*3750*/  @!P6 FADD.FTZ R45, R45, R33 ;  /* 0x000000212d2de221 */ /* 0x000fe20000010000 */
[----:B------:R-:W-:Y:S01]  /*3760*/  ISETP.EQ.OR P6, PT, R30, R55, P2 ;  /* 0x000000371e00720c */ /* 0x000fe200017c2670 */
[----:B-----5:R-:W-:-:S02]  /*3770*/  @!P3 FADD.FTZ R44, R44, R34 ;  /* 0x000000222c2cb221 */ /* 0x020fc40000010000 */
[----:B------:R-:W-:Y:S01]  /*3780*/  @!P3 FADD.FTZ R45, R45, R35 ;  /* 0x000000232d2db221 */ /* 0x000fe20000010000 */
[----:B------:R-:W-:Y:S01]  /*3790*/  ISETP.EQ.OR P3, PT, R32, R55, P2 ;  /* 0x000000372000720c */ /* 0x000fe20001762670 */
[----:B------:R-:W-:-:S04]  /*37a0*/  @!P0 IMAD R29, R38, c[0x0][0x10], R36 ;  /* 0x00000400261d8a24 */ /* 0x000fc800078e0224 */
[----:B------:R-:W-:Y:S02]  /*37b0*/  @!P4 IMAD R31, R28, c[0x0][0x10], R36 ;  /* 0x000004001c1fca24 */ /* 0x000fe400078e0224 */
[----:B------:R-:W-:-:S04]  /*37c0*/  @!P0 IMAD.WIDE.U32 R28, R29, 0x8, R40 ;  /* 0x000000081d1c8825 */ /* 0x000fc800078e0028 */
[----:B------:R-:W-:Y:S02]  /*37d0*/  @!P6 IMAD R33, R30, c[0x0][0x10], R36 ;  /* 0x000004001e21ea24 */ /* 0x000fe400078e0224 */
[----:B------:R-:W-:Y:S01]  /*37e0*/  @!P4 IMAD.WIDE.U32 R30, R31, 0x8, R40 ;  /* 0x000000081f1ec825 */ /* 0x000fe200078e0028 */
[----:B------:R-:W2:Y:S03]  /*37f0*/  @!P0 LDG.E.64 R28, [R28.64] ;  /* 0x000000061c1c8981 */ /* 0x000ea6000c1e1b00 */
[----:B------:R-:W-:Y:S02]  /*3800*/  @!P3 IMAD R35, R32, c[0x0][0x10], R36 ;  /* 0x000004002023ba24 */ /* 0x000fe400078e0224 */
[--C-:B------:R-:W-:Y:S01]  /*3810*/  @!P6 IMAD.WIDE.U32 R32, R33, 0x8, R40.reuse ;  /* 0x000000082120e825 */ /* 0x100fe200078e0028 */
[----:B------:R-:W3:Y:S03]  /*3820*/  @!P4 LDG.E.64 R30, [R30.64] ;  /* 0x000000061e1ec981 */ /* 0x000ee6000c1e1b00 */
[----:B------:R-:W-:-:S02]  /*3830*/  @!P3 IMAD.WIDE.U32 R34, R35, 0x8, R40 ;  /* 0x000000082322b825 */ /* 0x000fc400078e0028 */
[----:B------:R-:W4:Y:S04]  /*3840*/  @!P6 LDG.E.64 R32, [R32.64] ;  /* 0x000000062020e981 */ /* 0x000f28000c1e1b00 */
[----:B------:R-:W5:Y:S01]  /*3850*/  @!P3 LDG.E.64 R34, [R34.64] ;  /* 0x000000062222b981 */ /* 0x000f62000c1e1b00 */
[----:B------:R-:W-:Y:S02]  /*3860*/  IADD3 R37, R37, -0x4, RZ ;  /* 0xfffffffc25257810 */ /* 0x000fe40007ffe0ff */
[----:B------:R-:W-:Y:S02]  /*3870*/  IADD3 R38, R38, 0x4, RZ ;  /* 0x0000000426267810 */ /* 0x000fe40007ffe0ff */
[----:B------:R-:W-:Y:S01]  /*3880*/  IADD3 R37, R37, -0x4, RZ ;  /* 0xfffffffc25257810 */ /* 0x000fe20007ffe0ff */
[----:B--2---:R-:W-:-:S02]  /*3890*/  @!P0 FADD.FTZ R44, R44, R28 ;  /* 0x0000001c2c2c8221 */ /* 0x004fc40000010000 */
[----:B------:R-:W-:Y:S01]  /*38a0*/  @!P0 FADD.FTZ R45, R45, R29 ;  /* 0x0000001d2d2d8221 */ /* 0x000fe20000010000 */
[----:B------:R-:W-:Y:S01]  /*38b0*/  PLOP3.LUT P0, PT, PT, PT, PT, 0x8, 0x0 ;  /* 0x000000000000781c */ /* 0x000fe20003f0e170 */
[----:B---3--:R-:W-:Y:S02]  /*38c0*/  @!P4 FADD.FTZ R44, R44, R30 ;  /* 0x0000001e2c2cc221 */ /* 0x008fe40000010000 */
[----:B------:R-:W-:Y:S02]  /*38d0*/  @!P4 FADD.FTZ R45, R45, R31 ;  /* 0x0000001f2d2dc221 */ /* 0x000fe40000010000 */
[----:B----4-:R-:W-:Y:S02]  /*38e0*/  @!P6 FADD.FTZ R44, R44, R32 ;  /* 0x000000202c2ce221 */ /* 0x010fe40000010000 */
[----:B------:R-:W-:Y:S02]  /*38f0*/  @!P6 FADD.FTZ R45, R45, R33 ;  /* 0x000000212d2de221 */ /* 0x000fe40000010000 */
[----:B-----5:R-:W-:-:S02]  /*3900*/  @!P3 FADD.FTZ R44, R44, R34 ;  /* 0x000000222c2cb221 */ /* 0x020fc40000010000 */
[----:B------:R-:W-:Y:S02]  /*3910*/  @!P3 FADD.FTZ R45, R45, R35 ;  /* 0x000000232d2db221 */ /* 0x000fe40000010000 */
.L_x_2395:
[----:B------:R-:W-:-:S13]  /*3920*/  ISETP.NE.OR P0, PT, R37, RZ, P0 ;  /* 0x000000ff2500720c */ /* 0x000fda0000705670 */
[----:B------:R-:W-:Y:S05]  /*3930*/  @!P0 BRA `(.L_x_2391) ;  /* 0x000001f000008947 */ /* 0x000fea0003800000 */
.L_x_2392:
[CC--:B------:R-:W-:Y:S02]  /*3940*/  ISETP.EQ.OR P4, PT, R38.reuse, R55.reuse, P2 ;  /* 0x000000372600720c */ /* 0x0c0fe40001782670 */
[C---:B------:R-:W-:Y:S02]  /*3950*/  IADD3 R31, R38.reuse, 0x1, RZ ;  /* 0x00000001261f7810 */ /* 0x040fe40007ffe0ff */
[C---:B------:R-:W-:Y:S02]  /*3960*/  IADD3 R33, R38.reuse, 0x2, RZ ;  /* 0x0000000226217810 */ /* 0x040fe40007ffe0ff */
[-C--:B------:R-:W-:Y:S02]  /*3970*/  ISETP.EQ.OR P6, PT, R31, R55.reuse, P2 ;  /* 0x000000371f00720c */ /* 0x080fe400017c2670 */
[----:B------:R-:W-:Y:S02]  /*3980*/  IADD3 R35, R38, 0x3, RZ ;  /* 0x0000000326237810 */ /* 0x000fe40007ffe0ff */
[----:B------:R-:W-:-:S02]  /*3990*/  ISETP.EQ.OR P3, PT, R33, R55, P2 ;  /* 0x000000372100720c */ /* 0x000fc40001762670 */
[----:B------:R-:W-:Y:S01]  /*39a0*/  ISETP.EQ.OR P0, PT, R35, R55, P2 ;  /* 0x000000372300720c */ /* 0x000fe20001702670 */
[----:B------:R-:W-:-:S04]  /*39b0*/  @!P4 IMAD R29, R38, c[0x0][0x10], R36 ;  /* 0x00000400261dca24 */ /* 0x000fc800078e0224 */
        /* <DEDUP_REMOVED lines=10> */
[----:B------:R-:W5:Y:S01]  /*3a60*/  @!P0 LDG.E.64 R34, [R34.64] ;  /* 0x0000000622228981 */ /* 0x000f62000c1e1b00 */
        /* <DEDUP_REMOVED lines=9> */
[----:B-----5:R-:W-:Y:S02]  /*3b00*/  @!P0 FADD.FTZ R44, R44, R34 ;  /* 0x000000222c2c8221 */ /* 0x020fe40000010000 */
[----:B------:R-:W-:Y:S02]  /*3b10*/  @!P0 FADD.FTZ R45, R45, R35 ;  /* 0x000000232d2d8221 */ /* 0x000fe40000010000 */
[----:B------:R-:W-:Y:S05]  /*3b20*/  @P4 BRA `(.L_x_2392) ;  /* 0xfffffe1000004947 */ /* 0x000fea000383ffff */
.L_x_2391:
        /* <DEDUP_REMOVED lines=10> */
[----:B--2---:R-:W-:Y:S02]  /*3bd0*/  FADD.FTZ R44, R44, R28 ;  /* 0x0000001c2c2c7221 */ /* 0x004fe40000010000 */
[----:B------:R-:W-:Y:S02]  /*3be0*/  FADD.FTZ R45, R45, R29 ;  /* 0x0000001d2d2d7221 */ /* 0x000fe40000010000 */
.L_x_2397:
[----:B------:R-:W-:Y:S05]  /*3bf0*/  BSYNC B0 ;  /* 0x0000000000007941 */ /* 0x000fea0003800000 */
.L_x_2396:
        /* <DEDUP_REMOVED lines=16> */
.L_x_2388:
[----:B------:R-:W-:Y:S04]  /*3d00*/  @!P2 STS.64 [0xc0], R44 ;  /* 0x0000c02cff00a388 */ /* 0x000fe80000000a00 */
[----:B------:R-:W-:Y:S01]  /*3d10*/  BAR.SYNC.DEFER_BLOCKING 0x0 ;  /* 0x0000000000007b1d */ /* 0x000fe20000010000 */
[----:B------:R-:W-:Y:S02]  /*3d20*/  ISETP.GE.U32.AND P0, PT, R63, c[0x0][0x1e0], PT ;  /* 0x000078003f007a0c */ /* 0x000fe40003f06070 */
[----:B------:R-:W-:Y:S02]  /*3d30*/  ISETP.GE.U32.AND P3, PT, R62, c[0x0][0x1e0], PT ;  /* 0x000078003e007a0c */ /* 0x000fe40003f66070 */
[----:B------:R-:W-:Y:S02]  /*3d40*/  ISETP.GE.AND.EX P2, PT, R52, c[0x0][0x1e4], PT, P0 ;  /* 0x0000790034007a0c */ /* 0x000fe40003f46300 */
[----:B------:R-:W-:-:S02]  /*3d50*/  ISETP.GE.AND.EX P3, PT, R51, c[0x0][0x1e4], PT, P3 ;  /* 0x0000790033007a0c */ /* 0x000fc40003f66330 */
[----:B------:R-:W-:Y:S02]  /*3d60*/  ISETP.GE.U32.AND P4, PT, R61, c[0x0][0x1e0], PT ;  /* 0x000078003d007a0c */ /* 0x000fe40003f86070 */
[----:B------:R-:W-:Y:S02]  /*3d70*/  ISETP.GE.U32.AND P0, PT, R60, c[0x0][0x1e0], PT ;  /* 0x000078003c007a0c */ /* 0x000fe40003f06070 */
[C---:B------:R-:W-:Y:S02]  /*3d80*/  ISETP.GT.U32.OR P2, PT, R66.reuse, 0x27f, P2 ;  /* 0x0000027f4200780c */ /* 0x040fe40001744470 */
[----:B------:R-:W-:Y:S01]  /*3d90*/  ISETP.GT.U32.OR P3, PT, R66, 0x27f, P3 ;  /* 0x0000027f4200780c */ /* 0x000fe20001f64470 */
[----:B01----:R-:W0:Y:S02]  /*3da0*/  LDS.64 R28, [0xc0] ;  /* 0x0000c000ff1c7984 */ /* 0x003e240000000a00 */
[----:B0-----:R-:W-:Y:S02]  /*3db0*/  FMUL.FTZ R32, R28, c[0x0][0x20c] ;  /* 0x000083001c207a20 */ /* 0x001fe40000410000 */
[----:B------:R-:W-:Y:S01]  /*3dc0*/  FMUL.FTZ R33, R29, c[0x0][0x20c] ;  /* 0x000083001d217a20 */ /* 0x000fe20000410000 */
        /* <DEDUP_REMOVED lines=19> */
.L_x_2398:
[----:B------:R-:W-:Y:S01]  /*3f00*/  BSSY B0, `(.L_x_2399) ;  /* 0x0000011000007945 */ /* 0x000fe20003800000 */
[----:B------:R-:W-:Y:S05]  /*3f10*/  @!P1 BRA `(.L_x_2400) ;  /* 0x000000f000009947 */ /* 0x000fea0003800000 */
[----:B------:R-:W-:Y:S01]  /*3f20*/  MOV R28, R86 ;  /* 0x00000056001c7202 */ /* 0x000fe20000000f00 */
[----:B------:R-:W-:Y:S01]  /*3f30*/  IMAD R31, R53, c[0x0][0x1d8], RZ ;  /* 0x00007600351f7a24 */ /* 0x000fe200078e02ff */
[----:B------:R-:W-:Y:S01]  /*3f40*/  MOV R29, R91 ;  /* 0x0000005b001d7202 */ /* 0x000fe20000000f00 */
[----:B------:R-:W-:Y:S02]  /*3f50*/  FFMA.FTZ R71, R71, R32, R33 ;  /* 0x0000002047477223 */ /* 0x000fe40000010021 */
[C---:B------:R-:W-:Y:S02]  /*3f60*/  IMAD R31, R64.reuse, c[0x0][0x1dc], R31 ;  /* 0x00007700401f7a24 */ /* 0x040fe400078e021f */
[----:B------:R-:W-:-:S04]  /*3f70*/  IMAD.WIDE.U32 R28, R64, c[0x0][0x1d8], R28 ;  /* 0x00007600401c7a25 */ /* 0x000fc800078e001c */
[----:B------:R-:W-:Y:S01]  /*3f80*/  FFMA.FTZ R72, R72, R32, R33 ;  /* 0x0000002048487223 */ /* 0x000fe20000010021 */
[----:B------:R-:W-:Y:S01]  /*3f90*/  IADD3 R31, R29, R31, RZ ;  /* 0x0000001f1d1f7210 */ /* 0x000fe20007ffe0ff */
[----:B------:R-:W-:Y:S01]  /*3fa0*/  FFMA.FTZ R71, R26, R14, -R71 ;  /* 0x0000000e1a477223 */ /* 0x000fe20000010847 */
[C---:B------:R-:W-:Y:S01]  /*3fb0*/  LEA R30, P6, R28.reuse, c[0x0][0x160], 0x2 ;  /* 0x000058001c1e7a11 */ /* 0x040fe200078c10ff */
[----:B------:R-:W-:Y:S02]  /*3fc0*/  FFMA.FTZ R15, R27, R15, -R72 ;  /* 0x0000000f1b0f7223 */ /* 0x000fe40000010848 */
[-C--:B------:R-:W-:Y:S01]  /*3fd0*/  FMUL.FTZ R14, R71, R68.reuse ;  /* 0x00000044470e7220 */ /* 0x080fe20000410000 */
[----:B------:R-:W-:Y:S01]  /*3fe0*/  LEA.HI.X R31, R28, c[0x0][0x164], R31, 0x2, P6 ;  /* 0x000059001c1f7a11 */ /* 0x000fe200030f141f */
[----:B------:R-:W-:-:S05]  /*3ff0*/  FMUL.FTZ R15, R15, R68 ;  /* 0x000000440f0f7220 */ /* 0x000fca0000410000 */
[----:B------:R0:W-:Y:S03]  /*4000*/  STG.E.64 [R30.64], R14 ;  /* 0x0000000e1e007986 */ /* 0x0001e6000c101b06 */
.L_x_2400:
[----:B------:R-:W-:Y:S05]  /*4010*/  BSYNC B0 ;  /* 0x0000000000007941 */ /* 0x000fea0003800000 */
.L_x_2399:
        /* <DEDUP_REMOVED lines=19> */
.L_x_2401:
[----:B------:R-:W-:Y:S01]  /*4150*/  BSSY B0, `(.L_x_2402) ;  /* 0x0000011000007945 */ /* 0x000fe20003800000 */
[----:B------:R-:W-:Y:S05]  /*4160*/  @P2 BRA `(.L_x_2403) ;  /* 0x000000f000002947 */ /* 0x000fea0003800000 */
[----:B0-----:R-:W-:Y:S01]  /*4170*/  MOV R14, R86 ;  /* 0x00000056000e7202 */ /* 0x001fe20000000f00 */
        /* <DEDUP_REMOVED lines=14> */
.L_x_2403:
[----:B------:R-:W-:Y:S05]  /*4260*/  BSYNC B0 ;  /* 0x0000000000007941 */ /* 0x000fea0003800000 */
.L_x_2402:
        /* <DEDUP_REMOVED lines=19> */
.L_x_2404:
        /* <DEDUP_REMOVED lines=17> */
.L_x_2406:
[----:B------:R-:W-:Y:S05]  /*44b0*/  BSYNC B0 ;  /* 0x0000000000007941 */ /* 0x000fea0003800000 */
.L_x_2405:
[----:B------:R-:W-:Y:S02]  /*44c0*/  ISETP.GE.U32.AND P2, PT, R59, c[0x0][0x1e0], PT ;  /* 0x000078003b007a0c */ /* 0x000fe40003f46070 */
[----:B------:R-:W-:Y:S02]  /*44d0*/  ISETP.GE.U32.AND P3, PT, R58, c[0x0][0x1e0], PT ;  /* 0x000078003a007a0c */ /* 0x000fe40003f66070 */
[----:B------:R-:W-:Y:S02]  /*44e0*/  ISETP.GE.U32.AND P6, PT, R57, c[0x0][0x1e0], PT ;  /* 0x0000780039007a0c */ /* 0x000fe40003fc6070 */
[----:B------:R-:W-:Y:S02]  /*44f0*/  ISETP.GE.AND.EX P4, PT, R50, c[0x0][0x1e4], PT, P4 ;  /* 0x0000790032007a0c */ /* 0x000fe40003f86340 */
[----:B------:R-:W-:Y:S02]  /*4500*/  ISETP.GE.AND.EX P0, PT, R9, c[0x0][0x1e4], PT, P0 ;  /* 0x0000790009007a0c */ /* 0x000fe40003f06300 */
[----:B------:R-:W-:-:S02]  /*4510*/  ISETP.GE.AND.EX P2, PT, R6, c[0x0][0x1e4], PT, P2 ;  /* 0x0000790006007a0c */ /* 0x000fc40003f46320 */
[----:B------:R-:W-:Y:S02]  /*4520*/  ISETP.GE.AND.EX P3, PT, R7, c[0x0][0x1e4], PT, P3 ;  /* 0x0000790007007a0c */ /* 0x000fe40003f66330 */
[----:B------:R-:W-:Y:S02]  /*4530*/  ISETP.GE.AND.EX P6, PT, R8, c[0x0][0x1e4], PT, P6 ;  /* 0x0000790008007a0c */ /* 0x000fe40003fc6360 */
[C---:B------:R-:W-:Y:S02]  /*4540*/  ISETP.GT.U32.OR P4, PT, R66.reuse, 0x27f, P4 ;  /* 0x0000027f4200780c */ /* 0x040fe40002784470 */
[C---:B------:R-:W-:Y:S02]  /*4550*/  ISETP.GT.U32.OR P0, PT, R66.reuse, 0x27f, P0 ;  /* 0x0000027f4200780c */ /* 0x040fe40000704470 */
[C---:B------:R-:W-:Y:S02]  /*4560*/  ISETP.GT.U32.OR P2, PT, R66.reuse, 0x27f, P2 ;  /* 0x0000027f4200780c */ /* 0x040fe40001744470 */
[----:B------:R-:W-:-:S02]  /*4570*/  ISETP.GT.U32.OR P3, PT, R66, 0x27f, P3 ;  /* 0x0000027f4200780c */ /* 0x000fc40001f64470 */
[----:B------:R-:W-:Y:S01]  /*4580*/  ISETP.GT.U32.OR P6, PT, R66, 0x27f, P6 ;  /* 0x0000027f4200780c */ /* 0x000fe200037c4470 */
[----:B------:R-:W-:Y:S06]  /*4590*/  @!P5 BRA `(.L_x_2407) ;  /* 0x000001200000d947 */ /* 0x000fec0003800000 */
        /* <DEDUP_REMOVED lines=18> */
.L_x_2407:
        /* <DEDUP_REMOVED lines=17> */
.L_x_2409:
[----:B------:R-:W-:Y:S05]  /*47d0*/  BSYNC B0 ;  /* 0x0000000000007941 */ /* 0x000fea0003800000 */
.L_x_2408:
        /* <DEDUP_REMOVED lines=19> */
.L_x_2410:
        /* <DEDUP_REMOVED lines=17> */
.L_x_2412:
[----:B------:R-:W-:Y:S05]  /*4a20*/  BSYNC B0 ;  /* 0x0000000000007941 */ /* 0x000fea0003800000 */
.L_x_2411:
[----:B------:R-:W-:Y:S05]  /*4a30*/  @!P5 BRA `(.L_x_2413) ;  /* 0x000001200000d947 */ /* 0x000fea0003800000 */
[----:B------:R-:W-:Y:S02]  /*4a40*/  FFMA.FTZ R9, R79, R26, R48 ;  /* 0x0000001a4f097223 */ /* 0x000fe40000010030 */
[----:B0-----:R-:W-:Y:S02]  /*4a50*/  FFMA.FTZ R10, R80, R27, R49 ;  /* 0x0000001b500a7223 */ /* 0x001fe40000010031 */
        /* <DEDUP_REMOVED lines=16> */
.L_x_2413:
        /* <DEDUP_REMOVED lines=17> */
.L_x_2415:
[----:B------:R-:W-:Y:S05]  /*4c70*/  BSYNC B0 ;  /* 0x0000000000007941 */ /* 0x000fea0003800000 */
.L_x_2414:
[----:B------:R-:W-:Y:S05]  /*4c80*/  @!P5 BRA `(.L_x_2416) ;  /* 0x000001200000d947 */ /* 0x000fea0003800000 */
[----:B------:R-:W-:Y:S02]  /*4c90*/  FFMA.FTZ R6, R83, R26, R48 ;  /* 0x0000001a53067223 */ /* 0x000fe40000010030 */
[----:B------:R-:W-:Y:S02]  /*4ca0*/  FFMA.FTZ R9, R84, R27, R49 ;  /* 0x0000001b54097223 */ /* 0x000fe40000010031 */
[----:B0-----:R-:W-:Y:S02]  /*4cb0*/  FMUL.FTZ R10, R6, -1.4426950216293334961 ;  /* 0xbfb8aa3b060a7820 */ /* 0x001fe40000410000 */
        /* <DEDUP_REMOVED lines=15> */
.L_x_2416:
[----:B------:R-:W-:Y:S01]  /*4db0*/  BSSY B0, `(.L_x_2417) ;  /* 0x0000011000007945 */ /* 0x000fe20003800000 */
[----:B------:R-:W-:Y:S05]  /*4dc0*/  @P3 BRA `(.L_x_2418) ;  /* 0x000000f000003947 */ /* 0x000fea0003800000 */
[----:B------:R-:W-:Y:S01]  /*4dd0*/  IMAD R9, R7, c[0x0][0x1d8], RZ ;  /* 0x0000760007097a24 */ /* 0x000fe200078e02ff */
[----:B------:R-:W-:Y:S01]  /*4de0*/  MOV R6, R86 ;  /* 0x0000005600067202 */ /* 0x000fe20000000f00 */
[-C--:B------:R-:W-:Y:S01]  /*4df0*/  FFMA.FTZ R83, R83, R32.reuse, R33 ;  /* 0x0000002053537223 */ /* 0x080fe20000010021 */
[----:B------:R-:W-:Y:S01]  /*4e00*/  MOV R7, R91 ;  /* 0x0000005b00077202 */ /* 0x000fe20000000f00 */
[----:B------:R-:W-:Y:S02]  /*4e10*/  IMAD R9, R58, c[0x0][0x1dc], R9 ;  /* 0x000077003a097a24 */ /* 0x000fe400078e0209 */
[----:B------:R-:W-:Y:S02]  /*4e20*/  FFMA.FTZ R84, R84, R32, R33 ;  /* 0x0000002054547223 */ /* 0x000fe40000010021 */
[----:B0-----:R-:W-:-:S04]  /*4e30*/  IMAD.WIDE.U32 R10, R58, c[0x0][0x1d8], R6 ;  /* 0x000076003a0a7a25 */ /* 0x001fc800078e0006 */
[----:B------:R-:W-:Y:S01]  /*4e40*/  FFMA.FTZ R83, R26, R22, -R83 ;  /* 0x000000161a537223 */ /* 0x000fe20000010853 */
[----:B------:R-:W-:Y:S01]  /*4e50*/  IADD3 R9, R11, R9, RZ ;  /* 0x000000090b097210 */ /* 0x000fe20007ffe0ff */
[----:B------:R-:W-:Y:S01]  /*4e60*/  FFMA.FTZ R13, R27, R23, -R84 ;  /* 0x000000171b0d7223 */ /* 0x000fe20000010854 */
[C---:B------:R-:W-:Y:S01]  /*4e70*/  LEA R6, P0, R10.reuse, c[0x0][0x160], 0x2 ;  /* 0x000058000a067a11 */ /* 0x040fe200078010ff */
[-C--:B------:R-:W-:Y:S02]  /*4e80*/  FMUL.FTZ R12, R83, R68.reuse ;  /* 0x00000044530c7220 */ /* 0x080fe40000410000 */
[----:B------:R-:W-:Y:S01]  /*4e90*/  FMUL.FTZ R13, R13, R68 ;  /* 0x000000440d0d7220 */ /* 0x000fe20000410000 */
[----:B------:R-:W-:-:S05]  /*4ea0*/  LEA.HI.X R7, R10, c[0x0][0x164], R9, 0x2, P0 ;  /* 0x000059000a077a11 */ /* 0x000fca00000f1409 */
[----:B------:R0:W-:Y:S04]  /*4eb0*/  STG.E.64 [R6.64], R12 ;  /* 0x0000000c06007986 */ /* 0x0001e8000c101b06 */
.L_x_2418:
[----:B------:R-:W-:Y:S05]  /*4ec0*/  BSYNC B0 ;  /* 0x0000000000007941 */ /* 0x000fea0003800000 */
.L_x_2417:
        /* <DEDUP_REMOVED lines=19> */
.L_x_2419:
[----:B------:R-:W-:Y:S01]  /*5000*/  BSSY B0, `(.L_x_2420) ;  /* 0x0000010000007945 */ /* 0x000fe20003800000 */
[----:B------:R-:W-:Y:S05]  /*5010*/  @P6 BRA `(.L_x_2421) ;  /* 0x000000e000006947 */ /* 0x000fea0003800000 */
[----:B------:R-:W-:Y:S01]  /*5020*/  MOV R87, R91 ;  /* 0x0000005b00577202 */ /* 0x000fe20000000f00 */
[----:B------:R-:W-:Y:S02]  /*5030*/  IMAD R8, R8, c[0x0][0x1d8], RZ ;  /* 0x0000760008087a24 */ /* 0x000fe400078e02ff */
[----:B------:R-:W-:Y:S02]  /*5040*/  FFMA.FTZ R81, R81, R32, R33 ;  /* 0x0000002051517223 */ /* 0x000fe40000010021 */
[----:B------:R-:W-:-:S04]  /*5050*/  IMAD.WIDE.U32 R86, R57, c[0x0][0x1d8], R86 ;  /* 0x0000760039567a25 */ /* 0x000fc800078e0056 */
[----:B0-----:R-:W-:Y:S01]  /*5060*/  IMAD R7, R57, c[0x0][0x1dc], R8 ;  /* 0x0000770039077a24 */ /* 0x001fe200078e0208 */
[----:B------:R-:W-:Y:S01]  /*5070*/  LEA R6, P0, R86, c[0x0][0x160], 0x2 ;  /* 0x0000580056067a11 */ /* 0x000fe200078010ff */
[----:B------:R-:W-:Y:S02]  /*5080*/  FFMA.FTZ R32, R82, R32, R33 ;  /* 0x0000002052207223 */ /* 0x000fe40000010021 */
[----:B------:R-:W-:Y:S01]  /*5090*/  FFMA.FTZ R81, R26, R24, -R81 ;  /* 0x000000181a517223 */ /* 0x000fe20000010851 */
[----:B------:R-:W-:Y:S01]  /*50a0*/  IADD3 R7, R87, R7, RZ ;  /* 0x0000000757077210 */ /* 0x000fe20007ffe0ff */
[----:B------:R-:W-:Y:S02]  /*50b0*/  FFMA.FTZ R25, R27, R25, -R32 ;  /* 0x000000191b197223 */ /* 0x000fe40000010820 */
[-C--:B------:R-:W-:Y:S01]  /*50c0*/  FMUL.FTZ R24, R81, R68.reuse ;  /* 0x0000004451187220 */ /* 0x080fe20000410000 */
[----:B------:R-:W-:Y:S01]  /*50d0*/  LEA.HI.X R7, R86, c[0x0][0x164], R7, 0x2, P0 ;  /* 0x0000590056077a11 */ /* 0x000fe200000f1407 */
[----:B------:R-:W-:-:S05]  /*50e0*/  FMUL.FTZ R25, R25, R68 ;  /* 0x0000004419197220 */ /* 0x000fca0000410000 */
[----:B------:R0:W-:Y:S02]  /*50f0*/  STG.E.64 [R6.64], R24 ;  /* 0x0000001806007986 */ /* 0x0001e4000c101b06 */
.L_x_2421:
[----:B------:R-:W-:Y:S05]  /*5100*/  BSYNC B0 ;  /* 0x0000000000007941 */ /* 0x000fea0003800000 */
.L_x_2420:
[----:B------:R-:W-:Y:S02]  /*5110*/  IADD3 R65, R65, c[0x0][0x10], RZ ;  /* 0x0000040041417a10 */ /* 0x000fe40007ffe0ff */
[----:B------:R-:W-:Y:S02]  /*5120*/  IADD3 R56, R56, 0x1, RZ ;  /* 0x0000000138387810 */ /* 0x000fe40007ffe0ff */
[----:B------:R-:W-:-:S13]  /*5130*/  ISETP.GE.AND P0, PT, R65, UR4, PT ;  /* 0x0000000441007c0c */ /* 0x000fda000bf06270 */
[----:B------:R-:W-:Y:S01]  /*5140*/  @P0 CALL.REL.NOINC `(.L_x_2371) ;  /* 0x0000001000000944 */ /* 0x000fe20003c00000 */
[----:B------:R-:W-:Y:S05]  /*5150*/  BRA `(.L_x_2422) ;  /* 0xffffb19000007947 */ /* 0x000fea000383ffff */
.L_x_2371:
        /* <DEDUP_REMOVED lines=18> */
.L_x_2424:
[----:B------:R-:W-:Y:S05]  /*5280*/  BSYNC B0 ;  /* 0x0000000000007941 */ /* 0x000fea0003800000 */
.L_x_2423:
        /* <DEDUP_REMOVED lines=11> */
.L_x_2426:
[----:B------:R-:W2:Y:S01]  /*5340*/  LDG.E.STRONG.GPU R5, [R2.64] ;  /* 0x0000000602057981 */ /* 0x000ea2000c1ef900 */
[----:B------:R-:W-:Y:S01]  /*5350*/  YIELD ;  /* 0x0000000000007946 */ /* 0x000fe20003800000 */
[----:B--2---:R-:W-:Y:S01]  /*5360*/  ISETP.NE.AND P0, PT, R5, R0, PT ;  /* 0x000000000500720c */ /* 0x004fe20003f05270 */
[----:B------:R-:W-:-:S12]  /*5370*/  CCTL.IVALL ;  /* 0x00000000ff00798f */ /* 0x000fd80002000000 */
[----:B------:R-:W-:Y:S05]  /*5380*/  @P0 BRA `(.L_x_2426) ;  /* 0xffffffb000000947 */ /* 0x000fea000383ffff */
.L_x_2425:
        /* <DEDUP_REMOVED lines=25> */
.L_x_2427:
        /* <DEDUP_REMOVED lines=23> */
.L_x_2428:
        /* <DEDUP_REMOVED lines=15> */
.L_x_5612:


//--------------------- .text._Z35group_norm_nhwc_bwd_one_pass_kernelI11Fp32IOFp32WLi128ELi160ELi640EEv26Group_norm_nhwc_bwd_params --------------------------
	.section	.text._Z35group_norm_nhwc_bwd_one_pass_kernelI11Fp32IOFp32WLi128ELi160ELi640EEv26Group_norm_nhwc_bwd_params,"ax",@progbits
	.sectioninfo	@"SHI_REGISTERS=96"
	.align	128
        .global         _Z35group_norm_nhwc_bwd_one_pass_kernelI11Fp32IOFp32WLi128ELi160ELi640EEv26Group_norm_nhwc_bwd_params
        .type           _Z35group_norm_nhwc_bwd_one_pass_kernelI11Fp32IOFp32WLi128ELi160ELi640EEv26Group_norm_nhwc_bwd_params,@function
        .size           _Z35group_norm_nhwc_bwd_one_pass_kernelI11Fp32IOFp32WLi128ELi160ELi640EEv26Group_norm_nhwc_bwd_params,(.L_x_5613 - _Z35group_norm_nhwc_bwd_one_pass_kernelI11Fp32IOFp32WLi128ELi160ELi640EEv26Group_norm_nhwc_bwd_params)
        .other          _Z35group_norm_nhwc_bwd_one_pass_kernelI11Fp32IOFp32WLi128ELi160ELi640EEv26Group_norm_nhwc_bwd_params,@"STO_CUDA_ENTRY STV_DEFAULT"
_Z35group_norm_nhwc_bwd_one_pass_kernelI11Fp32IOFp32WLi128ELi160ELi640EEv26Group_norm_nhwc_bwd_params:
.text._Z35group_norm_nhwc_bwd_one_pass_kernelI11Fp32IOFp32WLi128ELi160ELi640EEv26Group_norm_nhwc_bwd_params:
        /* <DEDUP_REMOVED lines=13> */
[----:B------:R-:W-:Y:S02]  /*00d0*/  UMOV UR13, 0x3 ;  /* 0x00000003000d7882 */ /* 0x000fe40000000000 */
[----:B------:R-:W-:Y:S02]  /*00e0*/  ULDC.64 UR6, c[0x0][0x1d8] ;  /* 0x0000760000067ab9 */ /* 0x000fe40000000a00 */
[----:B------:R-:W-:Y:S01]  /*00f0*/  UIMAD.WIDE.U32 UR4, UR13, UR6, URZ ;  /* 0x000000060d0472a5 */ /* 0x000fe2000f8e003f */
[----:B------:R-:W-:Y:S01]  /*0100*/  SHF.R.U32.HI R5, RZ, 0x6, R3 ;  /* 0x00000006ff057819 */ /* 0x000fe20000011603 */
[----:B------:R-:W-:Y:S01]  /*0110*/  UIMAD UR13, UR13, UR7, URZ ;  /* 0x000000070d0d72a4 */ /* 0x000fe2000f8e023f */
[----:B------:R-:W-:Y:S01]  /*0120*/  SHF.R.S32.HI R3, RZ, 0x1f, R0 ;  /* 0x0000001fff037819 */ /* 0x000fe20000011400 */
[----:B------:R-:W-:-:S02]  /*0130*/  ULEA.HI UR10, UP0, UR7, UR6, URZ, 0x1 ;  /* 0x00000006070a7291 */ /* 0x000fc4000f81083f */
[----:B------:R-:W-:Y:S01]  /*0140*/  UIADD3 UR13, UR5, UR13, URZ ;  /* 0x0000000d050d7290 */ /* 0x000fe2000fffe03f */
[----:B------:R-:W-:Y:S01]  /*0150*/  LEA.HI R3, R3, R0, RZ, 0x5 ;  /* 0x0000000003037211 */ /* 0x000fe200078f28ff */
[----:B------:R-:W-:Y:S01]  /*0160*/  UIADD3.X UR11, URZ, UR7, URZ, UP0, !UPT ;  /* 0x000000073f0b7290 */ /* 0x000fe200087fe43f */
[----:B------:R-:W-:Y:S01]  /*0170*/  IMAD R86, R5, -0x50, R0 ;  /* 0xffffffb005567824 */ /* 0x000fe200078e0200 */
[----:B------:R-:W-:Y:S01]  /*0180*/  ULEA.HI UR12, UP0, UR13, UR4, URZ, 0x1 ;  /* 0x000000040d0c7291 */ /* 0x000fe2000f81083f */
[----:B------:R-:W-:Y:S01]  /*0190*/  SHF.R.S32.HI R3, RZ, 0x5, R3 ;  /* 0x00000005ff037819 */ /* 0x000fe20000011403 */
[----:B------:R-:W-:Y:S02]  /*01a0*/  USHF.R.S64 UR10, UR10, 0x1, UR11 ;  /* 0x000000010a0a7899 */ /* 0x000fe4000800100b */
[----:B------:R-:W-:Y:S01]  /*01b0*/  UIADD3.X UR13, URZ, UR13, URZ, UP0, !UPT ;  /* 0x0000000d3f0d7290 */ /* 0x000fe200087fe43f */
[----:B------:R-:W-:Y:S01]  /*01c0*/  SHF.L.U32 R86, R86, 0x1, RZ ;  /* 0x0000000156567819 */ /* 0x000fe200000006ff */
[----:B------:R1:W-:Y:S01]  /*01d0*/  STL [R1], R3 ;  /* 0x0000000301007387 */ /* 0x0003e20000100800 */
[----:B------:R-:W-:Y:S01]  /*01e0*/  USHF.R.S32.HI UR11, URZ, 0x1, UR11 ;  /* 0x000000013f0b7899 */ /* 0x000fe2000801140b */
[----:B0-----:R-:W-:Y:S01]  /*01f0*/  MOV R2, UR20 ;  /* 0x0000001400027c02 */ /* 0x001fe20008000f00 */
[----:B------:R-:W-:-:S02]  /*0200*/  USHF.R.S64 UR12, UR12, 0x1, UR13 ;  /* 0x000000010c0c7899 */ /* 0x000fc4000800100d */
[----:B------:R-:W-:Y:S02]  /*0210*/  USHF.R.S32.HI UR13, URZ, 0x1, UR13 ;  /* 0x000000013f0d7899 */ /* 0x000fe4000801140d */
[----:B------:R-:W-:Y:S01]  /*0220*/  IMAD R2, R2, c[0x0][0x1fc], R5 ;  /* 0x00007f0002027a24 */ /* 0x000fe200078e0205 */
[----:B------:R-:W-:Y:S02]  /*0230*/  ULDC.U8 UR21, c[0x0][0x1f4] ;  /* 0x00007d0000157ab9 */ /* 0x000fe40000000000 */
[----:B------:R-:W-:Y:S02]  /*0240*/  USHF.L.U64.HI UR11, UR10, 0x2, UR11 ;  /* 0x000000020a0b7899 */ /* 0x000fe4000801020b */
[C---:B------:R-:W-:Y:S01]  /*0250*/  ISETP.GE.U32.AND P1, PT, R2.reuse, c[0x0][0x1e0], PT ;  /* 0x0000780002007a0c */ /* 0x040fe20003f26070 */
[----:B------:R-:W-:Y:S01]  /*0260*/  USHF.L.U64.HI UR13, UR12, 0x2, UR13 ;  /* 0x000000020c0d7899 */ /* 0x000fe2000801020d */
[----:B------:R-:W-:Y:S01]  /*0270*/  SHF.R.S32.HI R4, RZ, 0x1f, R2 ;  /* 0x0000001fff047819 */ /* 0x000fe20000011402 */
[----:B------:R-:W-:Y:S01]  /*0280*/  UMOV UR4, URZ ;  /* 0x0000003f00047c82 */ /* 0x000fe20008000000 */
[----:B-1----:R-:W-:-:S02]  /*0290*/  IADD3 R3, R2, 0x18, RZ ;  /* 0x0000001802037810 */ /* 0x002fc40007ffe0ff */
[----:B------:R-:W-:Y:S02]  /*02a0*/  ISETP.GE.AND.EX P1, PT, R4, c[0x0][0x1e4], PT, P1 ;  /* 0x0000790004007a0c */ /* 0x000fe40003f26310 */
        /* <DEDUP_REMOVED lines=8> */
[----:B------:R-:W-:Y:S02]  /*0330*/  IADD3 R6, R2, 0x38, RZ ;  /* 0x0000003802067810 */ /* 0x000fe40007ffe0ff */
[----:B------:R-:W-:Y:S02]  /*0340*/  ISETP.LT.U32.AND P1, PT, R0, 0x280, !P1 ;  /* 0x000002800000780c */ /* 0x000fe40004f21070 */
[----:B------:R-:W-:-:S02]  /*0350*/  IADD3 R5, R2, 0x58, RZ ;  /* 0x0000005802057810 */ /* 0x000fc40007ffe0ff */
[C---:B------:R-:W-:Y:S02]  /*0360*/  IADD3 R4, R2.reuse, 0x60, RZ ;  /* 0x0000006002047810 */ /* 0x040fe40007ffe0ff */
[C---:B------:R-:W-:Y:S02]  /*0370*/  IADD3 R3, R2.reuse, 0x68, RZ ;  /* 0x0000006802037810 */ /* 0x040fe40007ffe0ff */
[C---:B------:R-:W-:Y:S02]  /*0380*/  IADD3 R88, R2.reuse, 0x70, RZ ;  /* 0x0000007002587810 */ /* 0x040fe40007ffe0ff */
[----:B------:R-:W-:Y:S02]  /*0390*/  IADD3 R87, R2, 0x78, RZ ;  /* 0x0000007802577810 */ /* 0x000fe40007ffe0ff */
.L_x_2512:
[----:B0-----:R-:W-:Y:S01]  /*03a0*/  IABS R5, c[0x0][0x1f0] ;  /* 0x00007c0000057a13 */ /* 0x001fe20000000000 */
[----:B--2---:R-:W-:Y:S01]  /*03b0*/  UMOV UR6, URZ ;  /* 0x0000003f00067c82 */ /* 0x004fe20008000000 */
[----:B------:R-:W-:Y:S01]  /*03c0*/  IABS R6, UR9 ;  /* 0x0000000900067c13 */ /* 0x000fe20008000000 */
[----:B------:R-:W-:Y:S01]  /*03d0*/  UISETP.GE.AND UP2, UPT, UR9, URZ, UPT ;  /* 0x0000003f0900728c */ /* 0x000fe2000bf46270 */
[----:B------:R-:W0:Y:S01]  /*03e0*/  R2UR UR17, R5 ;  /* 0x00000000051173c2 */ /* 0x000e2200000e0000 */
[----:B------:R-:W-:Y:S01]  /*03f0*/  ULDC UR16, c[0x0][0x1f0] ;  /* 0x00007c0000107ab9 */ /* 0x000fe20000000800 */
[C---:B------:R-:W-:Y:S01]  /*0400*/  IADD3 R21, R2.reuse, 0x10, RZ ;  /* 0x0000001002157810 */ /* 0x040fe20007ffe0ff */
[----:B------:R-:W-:Y:S01]  /*0410*/  CS2R R72, SRZ ;  /* 0x0000000000487805 */ /* 0x000fe2000001ff00 */
[----:B------:R-:W-:-:S02]  /*0420*/  IADD3 R16, R2, 0x20, RZ ;  /* 0x0000002002107810 */ /* 0x000fc40007ffe0ff */
[----:B------:R-:W-:Y:S02]  /*0430*/  ISETP.GE.U32.AND P3, PT, R21, c[0x0][0x1e0], PT ;  /* 0x0000780015007a0c */ /* 0x000fe40003f66070 */
[----:B------:R-:W1:Y:S01]  /*0440*/  R2UR UR14, R6 ;  /* 0x00000000060e73c2 */ /* 0x000e6200000e0000 */
[----:B------:R-:W-:Y:S02]  /*0450*/  SHF.R.S32.HI R9, RZ, 0x1f, R21 ;  /* 0x0000001fff097819 */ /* 0x000fe40000011415 */
[C---:B------:R-:W-:Y:S02]  /*0460*/  IADD3 R10, R2.reuse, 0x8, RZ ;  /* 0x00000008020a7810 */ /* 0x040fe40007ffe0ff */
[----:B------:R-:W-:Y:S02]  /*0470*/  IADD3 R18, R2, 0x18, RZ ;  /* 0x0000001802127810 */ /* 0x000fe40007ffe0ff */
[----:B------:R-:W-:Y:S02]  /*0480*/  ISETP.GE.U32.AND P4, PT, R16, c[0x0][0x1e0], PT ;  /* 0x0000780010007a0c */ /* 0x000fe40003f86070 */
[----:B------:R-:W-:-:S02]  /*0490*/  SHF.R.S32.HI R7, RZ, 0x1f, R16 ;  /* 0x0000001fff077819 */ /* 0x000fc40000011410 */
[----:B------:R-:W-:Y:S02]  /*04a0*/  ISETP.GE.AND.EX P3, PT, R9, c[0x0][0x1e4], PT, P3 ;  /* 0x0000790009007a0c */ /* 0x000fe40003f66330 */
[----:B------:R-:W-:Y:S02]  /*04b0*/  ISETP.GE.U32.AND P2, PT, R10, c[0x0][0x1e0], PT ;  /* 0x000078000a007a0c */ /* 0x000fe40003f46070 */
[----:B------:R-:W-:Y:S01]  /*04c0*/  ISETP.GE.U32.AND P5, PT, R18, c[0x0][0x1e0], PT ;  /* 0x0000780012007a0c */ /* 0x000fe20003fa6070 */
[----:B0-----:R-:W0:Y:S01]  /*04d0*/  I2F.RP R3, UR17 ;  /* 0x0000001100037d06 */ /* 0x001e220008209400 */
[----:B------:R-:W-:Y:S02]  /*04e0*/  SHF.R.S32.HI R11, RZ, 0x1f, R10 ;  /* 0x0000001fff0b7819 */ /* 0x000fe4000001140a */
[----:B------:R-:W-:Y:S02]  /*04f0*/  SHF.R.S32.HI R8, RZ, 0x1f, R18 ;  /* 0x0000001fff087819 */ /* 0x000fe40000011412 */
[----:B------:R-:W-:-:S02]  /*0500*/  ISETP.GE.AND.EX P4, PT, R7, c[0x0][0x1e4], PT, P4 ;  /* 0x0000790007007a0c */ /* 0x000fc40003f86340 */
[----:B------:R-:W-:Y:S02]  /*0510*/  ISETP.GT.U32.OR P3, PT, R0, 0x27f, P3 ;  /* 0x0000027f0000780c */ /* 0x000fe40001f64470 */
[----:B------:R-:W-:Y:S02]  /*0520*/  ISETP.GE.AND.EX P2, PT, R11, c[0x0][0x1e4], PT, P2 ;  /* 0x000079000b007a0c */ /* 0x000fe40003f46320 */
[----:B------:R-:W-:Y:S02]  /*0530*/  ISETP.GE.AND.EX P5, PT, R8, c[0x0][0x1e4], PT, P5 ;  /* 0x0000790008007a0c */ /* 0x000fe40003fa6350 */
[C---:B------:R-:W-:Y:S02]  /*0540*/  ISETP.GT.U32.OR P4, PT, R0.reuse, 0x27f, P4 ;  /* 0x0000027f0000780c */ /* 0x040fe40002784470 */
[C---:B------:R-:W-:Y:S01]  /*0550*/  ISETP.GT.U32.OR P2, PT, R0.reuse, 0x27f, P2 ;  /* 0x0000027f0000780c */ /* 0x040fe20001744470 */
[----:B0-----:R-:W0:Y:S01]  /*0560*/  MUFU.RCP R3, R3 ;  /* 0x0000000300037308 */ /* 0x001e220000001000 */
[----:B------:R-:W-:-:S02]  /*0570*/  ISETP.GT.U32.OR P5, PT, R0, 0x27f, P5 ;  /* 0x0000027f0000780c */ /* 0x000fc40002fa4470 */
[----:B------:R-:W-:-:S04]  /*0580*/  IADD3 R17, R2, 0x28, RZ ;  /* 0x0000002802117810 */ /* 0x000fc80007ffe0ff */
[----:B------:R-:W-:-:S07]  /*0590*/  SHF.R.S32.HI R20, RZ, 0x1f, R17 ;  /* 0x0000001fff147819 */ /* 0x000fce0000011411 */
[----:B------:R-:W-:Y:S01]  /*05a0*/  @!P5 IMAD R8, R8, c[0x0][0x1d8], RZ ;  /* 0x000076000808da24 */ /* 0x000fe200078e02ff */
[----:B0-----:R-:W-:Y:S02]  /*05b0*/  IADD3 R4, R3, 0xffffffe, RZ ;  /* 0x0ffffffe03047810 */ /* 0x001fe40007ffe0ff */
[----:B------:R-:W-:Y:S01]  /*05c0*/  SHF.R.S32.HI R3, RZ, 0x1f, R86 ;  /* 0x0000001fff037819 */ /* 0x000fe20000011456 */
[----:B------:R-:W-:-:S03]  /*05d0*/  @!P5 IMAD R23, R18, c[0x0][0x1dc], R8 ;  /* 0x000077001217da24 */ /* 0x000fc600078e0208 */
[----:B------:R-:W0:Y:S02]  /*05e0*/  F2I.FTZ.U32.TRUNC.NTZ R4, R4 ;  /* 0x0000000400047305 */ /* 0x000e24000021f000 */
[----:B0-----:R-:W0:Y:S02]  /*05f0*/  R2UR UR7, R4 ;  /* 0x00000000040773c2 */ /* 0x001e2400000e0000 */
[----:B0-----:R-:W-:-:S04]  /*0600*/  UIADD3 UR5, URZ, -UR7, URZ ;  /* 0x800000073f057290 */ /* 0x001fc8000fffe03f */
[----:B------:R-:W-:-:S04]  /*0610*/  UIMAD UR5, UR5, UR17, URZ ;  /* 0x00000011050572a4 */ /* 0x000fc8000f8e023f */
[----:B------:R-:W-:-:S04]  /*0620*/  UIMAD.WIDE.U32 UR6, UR7, UR5, UR6 ;  /* 0x00000005070672a5 */ /* 0x000fc8000f8e0006 */
[----:B-1----:R-:W-:-:S04]  /*0630*/  UIMAD.WIDE.U32 UR6, UR7, UR14, URZ ;  /* 0x0000000e070672a5 */ /* 0x002fc8000f8e003f */
        /* <DEDUP_REMOVED lines=12> */
[----:B------:R-:W-:Y:S02]  /*0700*/  ULOP3.LUT UR5, UR9, UR16, URZ, 0x3c, !UPT ;  /* 0x0000001009057292 */ /* 0x000fe4000f8e3c3f */
[----:B------:R-:W-:-:S02]  /*0710*/  USEL UR15, UR14, UR6, !UP0 ;  /* 0x000000060e0f7287 */ /* 0x000fc4000c000000 */
[----:B------:R-:W-:Y:S02]  /*0720*/  UISETP.GE.AND UP1, UPT, UR5, URZ, UPT ;  /* 0x0000003f0500728c */ /* 0x000fe4000bf26270 */
[----:B------:R-:W-:Y:S02]  /*0730*/  UIMAD UR22, UR15, 0xa0, URZ ;  /* 0x000000a00f1678a4 */ /* 0x000fe4000f8e023f */
[----:B------:R-:W-:Y:S02]  /*0740*/  ULDC.64 UR16, c[0x0][0x1e8] ;  /* 0x00007a0000107ab9 */ /* 0x000fe40000000a00 */
[----:B------:R-:W-:Y:S02]  /*0750*/  @UP2 UIADD3 UR7, UR7, 0x1, URZ ;  /* 0x0000000107072890 */ /* 0x000fe4000fffe03f */
[----:B------:R-:W-:Y:S02]  /*0760*/  MOV R6, UR22 ;  /* 0x0000001600067c02 */ /* 0x000fe40008000f00 */
[----:B------:R-:W-:Y:S01]  /*0770*/  IADD3 R4, P0, R86, UR22, RZ ;  /* 0x0000001656047c10 */ /* 0x000fe2000ff1e0ff */
[----:B------:R-:W-:-:S03]  /*0780*/  @!UP1 UIADD3 UR7, -UR7, URZ, URZ ;  /* 0x0000003f07079290 */ /* 0x000fc6000fffe13f */
[----:B------:R-:W-:Y:S01]  /*0790*/  LEA.HI.X.SX32 R5, R6, R3, 0x1, P0 ;  /* 0x0000000306057211 */ /* 0x000fe200000f0eff */
[----:B------:R-:W-:Y:S01]  /*07a0*/  USEL UR7, UR14, UR7, !UP0 ;  /* 0x000000070e077287 */ /* 0x000fe2000c000000 */
[----:B------:R-:W-:Y:S01]  /*07b0*/  ISETP.GE.U32.AND P0, PT, R17, c[0x0][0x1e0], PT ;  /* 0x0000780011007a0c */ /* 0x000fe20003f06070 */
[----:B------:R-:W-:Y:S02]  /*07c0*/  @!P3 IMAD R6, R9, c[0x0][0x1d8], RZ ;  /* 0x000076000906ba24 */ /* 0x000fe400078e02ff */
[----:B------:R-:W-:Y:S01]  /*07d0*/  USHF.R.S32.HI UR5, URZ, 0x1f, UR7 ;  /* 0x0000001f3f057899 */ /* 0x000fe20008011407 */
[----:B------:R-:W-:Y:S01]  /*07e0*/  @!P4 IMAD R9, R7, c[0x0][0x1d8], RZ ;  /* 0x000076000709ca24 */ /* 0x000fe200078e02ff */
[----:B------:R-:W-:Y:S01]  /*07f0*/  MOV R3, UR7 ;  /* 0x0000000700037c02 */ /* 0x000fe20008000f00 */
[----:B------:R-:W-:Y:S01]  /*0800*/  @!P3 IMAD R19, R21, c[0x0][0x1dc], R6 ;  /* 0x000077001513ba24 */ /* 0x000fe200078e0206 */
[----:B------:R-:W-:Y:S01]  /*0810*/  UIMAD UR5, UR5, UR16, URZ ;  /* 0x00000010050572a4 */ /* 0x000fe2000f8e023f */
[----:B------:R-:W-:Y:S01]  /*0820*/  ISETP.GE.AND.EX P0, PT, R20, c[0x0][0x1e4], PT, P0 ;  /* 0x0000790014007a0c */ /* 0x000fe20003f06300 */
[----:B------:R-:W-:-:S02]  /*0830*/  @!P4 IMAD R27, R16, c[0x0][0x1dc], R9 ;  /* 0x00007700101bca24 */ /* 0x000fc400078e0209 */
[----:B------:R-:W-:Y:S01]  /*0840*/  UIMAD UR5, UR7, UR17, UR5 ;  /* 0x00000011070572a4 */ /* 0x000fe2000f8e0205 */
[----:B------:R-:W-:Y:S01]  /*0850*/  IMAD.WIDE.U32 R4, R3, c[0x0][0x1e8], R4 ;  /* 0x00007a0003047a25 */ /* 0x000fe200078e0004 */
[----:B------:R-:W-:-:S03]  /*0860*/  ISETP.GT.U32.OR P0, PT, R0, 0x27f, P0 ;  /* 0x0000027f0000780c */ /* 0x000fc60000704470 */
[----:B------:R-:W-:Y:S01]  /*0870*/  @!P2 IMAD R3, R11, c[0x0][0x1d8], RZ ;  /* 0x000076000b03aa24 */ /* 0x000fe200078e02ff */
[----:B------:R-:W-:Y:S02]  /*0880*/  IADD3 R7, R5, UR5, RZ ;  /* 0x0000000505077c10 */ /* 0x000fe4000fffe0ff */
[-C--:B------:R-:W-:Y:S01]  /*0890*/  @!P2 MOV R6, R4.reuse ;  /* 0x000000040006a202 */ /* 0x080fe20000000f00 */
[C---:B------:R-:W-:Y:S01]  /*08a0*/  @!P2 IMAD R3, R10.reuse, c[0x0][0x1dc], R3 ;  /* 0x000077000a03aa24 */ /* 0x040fe200078e0203 */
[-C--:B------:R-:W-:Y:S02]  /*08b0*/  @!P3 MOV R12, R4.reuse ;  /* 0x00000004000cb202 */ /* 0x080fe40000000f00 */
[-C--:B------:R-:W-:Y:S01]  /*08c0*/  @!P3 MOV R13, R7.reuse ;  /* 0x00000007000db202 */ /* 0x080fe20000000f00 */
[----:B------:R-:W-:Y:S01]  /*08d0*/  @!P2 IMAD.WIDE.U32 R10, R10, c[0x0][0x1d8], R6 ;  /* 0x000076000a0aaa25 */ /* 0x000fe200078e0006 */
[-C--:B------:R-:W-:Y:S02]  /*08e0*/  @!P4 MOV R8, R4.reuse ;  /* 0x000000040008c202 */ /* 0x080fe40000000f00 */
[----:B------:R-:W-:Y:S01]  /*08f0*/  @!P4 MOV R9, R7 ;  /* 0x000000070009c202 */ /* 0x000fe20000000f00 */
[----:B------:R-:W-:Y:S01]  /*0900*/  @!P3 IMAD.WIDE.U32 R12, R21, c[0x0][0x1d8], R12 ;  /* 0x00007600150cba25 */ /* 0x000fe200078e000c */
[----:B------:R-:W-:-:S02]  /*0910*/  @!P5 MOV R14, R4 ;  /* 0x00000004000ed202 */ /* 0x000fc40000000f00 */
[----:B------:R-:W-:Y:S01]  /*0920*/  @!P5 MOV R15, R7 ;  /* 0x00000007000fd202 */ /* 0x000fe20000000f00 */
[----:B------:R-:W-:Y:S01]  /*0930*/  @!P4 IMAD.WIDE.U32 R8, R16, c[0x0][0x1d8], R8 ;  /* 0x000076001008ca25 */ /* 0x000fe200078e0008 */
[----:B------:R-:W-:Y:S02]  /*0940*/  @!P2 IADD3 R11, R11, R3, RZ ;  /* 0x000000030b0ba210 */ /* 0x000fe40007ffe0ff */
[----:B------:R-:W-:Y:S01]  /*0950*/  @!P3 IADD3 R19, R13, R19, RZ ;  /* 0x000000130d13b210 */ /* 0x000fe20007ffe0ff */
[----:B------:R-:W-:Y:S01]  /*0960*/  @!P5 IMAD.WIDE.U32 R14, R18, c[0x0][0x1d8], R14 ;  /* 0x00007600120eda25 */ /* 0x000fe200078e000e */
[C---:B------:R-:W-:Y:S02]  /*0970*/  @!P2 SHF.L.U32 R3, R10.reuse, 0x2, RZ ;  /* 0x000000020a03a819 */ /* 0x040fe400000006ff */
[----:B------:R-:W-:Y:S02]  /*0980*/  @!P2 SHF.L.U64.HI R16, R10, 0x2, R11 ;  /* 0x000000020a10a819 */ /* 0x000fe4000001020b */
[----:B------:R-:W-:Y:S01]  /*0990*/  @!P4 IADD3 R27, R9, R27, RZ ;  /* 0x0000001b091bc210 */ /* 0x000fe20007ffe0ff */
[----:B------:R-:W-:Y:S01]  /*09a0*/  @!P0 IMAD R9, R20, c[0x0][0x1d8], RZ ;  /* 0x0000760014098a24 */ /* 0x000fe200078e02ff */
[----:B------:R-:W-:-:S02]  /*09b0*/  @!P0 MOV R10, R4 ;  /* 0x00000004000a8202 */ /* 0x000fc40000000f00 */
[----:B------:R-:W-:Y:S02]  /*09c0*/  @!P0 MOV R11, R7 ;  /* 0x00000007000b8202 */ /* 0x000fe40000000f00 */
[C---:B------:R-:W-:Y:S02]  /*09d0*/  @!P3 SHF.L.U32 R18, R12.reuse, 0x2, RZ ;  /* 0x000000020c12b819 */ /* 0x040fe400000006ff */
[----:B------:R-:W-:Y:S01]  /*09e0*/  @!P3 SHF.L.U64.HI R19, R12, 0x2, R19 ;  /* 0x000000020c13b819 */ /* 0x000fe20000010213 */
[----:B------:R-:W-:Y:S01]  /*09f0*/  @!P0 IMAD.WIDE.U32 R10, R17, c[0x0][0x1d8], R10 ;  /* 0x00007600110a8a25 */ /* 0x000fe200078e000a */
[----:B------:R-:W-:Y:S02]  /*0a00*/  @!P5 IADD3 R23, R15, R23, RZ ;  /* 0x000000170f17d210 */ /* 0x000fe40007ffe0ff */
[----:B------:R-:W-:Y:S01]  /*0a10*/  @!P2 IADD3 R12, P6, R3, c[0x0][0x180], RZ ;  /* 0x00006000030caa10 */ /* 0x000fe20007fde0ff */
[----:B------:R-:W-:Y:S01]  /*0a20*/  @!P0 IMAD R15, R17, c[0x0][0x1dc], R9 ;  /* 0x00007700110f8a24 */ /* 0x000fe200078e0209 */
[----:B------:R-:W-:-:S02]  /*0a30*/  @!P5 SHF.L.U32 R22, R14, 0x2, RZ ;  /* 0x000000020e16d819 */ /* 0x000fc400000006ff */
[----:B------:R-:W-:Y:S02]  /*0a40*/  @!P5 SHF.L.U64.HI R23, R14, 0x2, R23 ;  /* 0x000000020e17d819 */ /* 0x000fe40000010217 */
[----:B------:R-:W-:Y:S02]  /*0a50*/  @!P2 IADD3.X R13, R16, c[0x0][0x184], RZ, P6, !PT ;  /* 0x00006100100daa10 */ /* 0x000fe400037fe4ff */
[----:B------:R-:W-:Y:S02]  /*0a60*/  @!P2 IADD3 R14, P6, R3, c[0x0][0x178], RZ ;  /* 0x00005e00030eaa10 */ /* 0x000fe40007fde0ff */
[C---:B------:R-:W-:Y:S01]  /*0a70*/  @!P4 SHF.L.U32 R26, R8.reuse, 0x2, RZ ;  /* 0x00000002081ac819 */ /* 0x040fe200000006ff */
[----:B------:R0:W5:Y:S01]  /*0a80*/  @!P2 LDG.E.64 R72, [R12.64] ;  /* 0x000000120c48a981 */ /* 0x000162000c1e1b00 */
[----:B------:R-:W-:Y:S02]  /*0a90*/  @!P4 SHF.L.U64.HI R27, R8, 0x2, R27 ;  /* 0x00000002081bc819 */ /* 0x000fe4000001021b */
[----:B------:R-:W-:Y:S01]  /*0aa0*/  CS2R R8, SRZ ;  /* 0x0000000000087805 */ /* 0x000fe2000001ff00 */
[----:B------:R-:W-:-:S02]  /*0ab0*/  @!P0 IADD3 R11, R11, R15, RZ ;  /* 0x0000000f0b0b8210 */ /* 0x000fc40007ffe0ff */
[----:B------:R-:W-:Y:S02]  /*0ac0*/  @!P2 IADD3.X R15, R16, c[0x0][0x17c], RZ, P6, !PT ;  /* 0x00005f00100faa10 */ /* 0x000fe400037fe4ff */
[----:B------:R-:W-:Y:S01]  /*0ad0*/  @!P3 IADD3 R16, P6, R18, c[0x0][0x180], RZ ;  /* 0x000060001210ba10 */ /* 0x000fe20007fde0ff */
[----:B------:R-:W-:Y:S01]  /*0ae0*/  CS2R R70, SRZ ;  /* 0x0000000000467805 */ /* 0x000fe2000001ff00 */
[----:B------:R-:W-:Y:S01]  /*0af0*/  @!P0 SHF.L.U32 R3, R10, 0x2, RZ ;  /* 0x000000020a038819 */ /* 0x000fe200000006ff */
[----:B------:R1:W5:Y:S01]  /*0b00*/  @!P2 LDG.E.64 R8, [R14.64] ;  /* 0x000000120e08a981 */ /* 0x000362000c1e1b00 */
[----:B------:R-:W-:Y:S02]  /*0b10*/  @!P3 IADD3 R18, P2, R18, c[0x0][0x178], RZ ;  /* 0x00005e001212ba10 */ /* 0x000fe40007f5e0ff */
[----:B------:R-:W-:Y:S02]  /*0b20*/  @!P0 SHF.L.U64.HI R28, R10, 0x2, R11 ;  /* 0x000000020a1c8819 */ /* 0x000fe4000001020b */
[----:B------:R-:W-:Y:S01]  /*0b30*/  CS2R R10, SRZ ;  /* 0x00000000000a7805 */ /* 0x000fe2000001ff00 */
[----:B------:R-:W-:-:S02]  /*0b40*/  @!P3 IADD3.X R17, R19, c[0x0][0x184], RZ, P6, !PT ;  /* 0x000061001311ba10 */ /* 0x000fc400037fe4ff */
[----:B------:R-:W-:Y:S02]  /*0b50*/  @!P3 IADD3.X R19, R19, c[0x0][0x17c], RZ, P2, !PT ;  /* 0x00005f001313ba10 */ /* 0x000fe400017fe4ff */
[----:B------:R-:W-:Y:S01]  /*0b60*/  @!P5 IADD3 R20, P6, R22, c[0x0][0x180], RZ ;  /* 0x000060001614da10 */ /* 0x000fe20007fde0ff */
[----:B------:R2:W5:Y:S03]  /*0b70*/  @!P3 LDG.E.64 R70, [R16.64] ;  /* 0x000000121046b981 */ /* 0x000566000c1e1b00 */
[----:B------:R-:W-:Y:S01]  /*0b80*/  @!P5 IADD3.X R21, R23, c[0x0][0x184], RZ, P6, !PT ;  /* 0x000061001715da10 */ /* 0x000fe200037fe4ff */
[----:B------:R3:W5:Y:S01]  /*0b90*/  @!P3 LDG.E.64 R10, [R18.64] ;  /* 0x00000012120ab981 */ /* 0x000762000c1e1b00 */
[C---:B------:R-:W-:Y:S02]  /*0ba0*/  @!P4 IADD3 R24, P3, R26.reuse, c[0x0][0x180], RZ ;  /* 0x000060001a18ca10 */ /* 0x040fe40007f7e0ff */
[----:B------:R-:W-:Y:S01]  /*0bb0*/  @!P4 IADD3 R26, P6, R26, c[0x0][0x178], RZ ;  /* 0x00005e001a1aca10 */ /* 0x000fe20007fde0ff */
[----:B------:R-:W-:Y:S01]  /*0bc0*/  CS2R R66, SRZ ;  /* 0x0000000000427805 */ /* 0x000fe2000001ff00 */
[----:B-1----:R-:W-:Y:S01]  /*0bd0*/  CS2R R14, SRZ ;  /* 0x00000000000e7805 */ /* 0x002fe2000001ff00 */
[----:B------:R-:W-:-:S02]  /*0be0*/  @!P4 IADD3.X R25, R27, c[0x0][0x184], RZ, P3, !PT ;  /* 0x000061001b19ca10 */ /* 0x000fc40001ffe4ff */
[----:B------:R-:W-:Y:S02]  /*0bf0*/  @!P4 IADD3.X R27, R27, c[0x0][0x17c], RZ, P6, !PT ;  /* 0x00005f001b1bca10 */ /* 0x000fe400037fe4ff */
[C---:B------:R-:W-:Y:S01]  /*0c00*/  IADD3 R29, R2.reuse, 0x30, RZ ;  /* 0x00000030021d7810 */ /* 0x040fe20007ffe0ff */
[----:B------:R1:W5:Y:S01]  /*0c10*/  @!P4 LDG.E.64 R66, [R24.64] ;  /* 0x000000121842c981 */ /* 0x000362000c1e1b00 */
[----:B------:R-:W-:Y:S02]  /*0c20*/  IADD3 R31, R2, 0x38, RZ ;  /* 0x00000038021f7810 */ /* 0x000fe40007ffe0ff */
[----:B------:R-:W-:Y:S01]  /*0c30*/  @!P5 IADD3 R22, P2, R22, c[0x0][0x178], RZ ;  /* 0x00005e001616da10 */ /* 0x000fe20007f5e0ff */
[----:B------:R4:W5:Y:S01]  /*0c40*/  @!P4 LDG.E.64 R14, [R26.64] ;  /* 0x000000121a0ec981 */ /* 0x000962000c1e1b00 */
[----:B------:R-:W-:Y:S02]  /*0c50*/  IADD3 R30, R2, 0x40, RZ ;  /* 0x00000040021e7810 */ /* 0x000fe40007ffe0ff */
[----:B------:R-:W-:-:S02]  /*0c60*/  ISETP.GE.U32.AND P4, PT, R29, c[0x0][0x1e0], PT ;  /* 0x000078001d007a0c */ /* 0x000fc40003f86070 */
[----:B------:R-:W-:Y:S02]  /*0c70*/  ISETP.GE.U32.AND P3, PT, R31, c[0x0][0x1e0], PT ;  /* 0x000078001f007a0c */ /* 0x000fe40003f66070 */
[----:B------:R-:W-:Y:S02]  /*0c80*/  SHF.R.S32.HI R35, RZ, 0x1f, R29 ;  /* 0x0000001fff237819 */ /* 0x000fe4000001141d */
[----:B------:R-:W-:Y:S02]  /*0c90*/  SHF.R.S32.HI R34, RZ, 0x1f, R31 ;  /* 0x0000001fff227819 */ /* 0x000fe4000001141f */
[----:B------:R-:W-:Y:S02]  /*0ca0*/  @!P5 IADD3.X R23, R23, c[0x0][0x17c], RZ, P2, !PT ;  /* 0x00005f001717da10 */ /* 0x000fe400017fe4ff */
[----:B------:R-:W-:Y:S02]  /*0cb0*/  ISETP.GE.U32.AND P2, PT, R30, c[0x0][0x1e0], PT ;  /* 0x000078001e007a0c */ /* 0x000fe40003f46070 */
[----:B------:R-:W-:-:S02]  /*0cc0*/  SHF.R.S32.HI R33, RZ, 0x1f, R30 ;  /* 0x0000001fff217819 */ /* 0x000fc4000001141e */
[----:B------:R-:W-:Y:S02]  /*0cd0*/  ISETP.GE.AND.EX P4, PT, R35, c[0x0][0x1e4], PT, P4 ;  /* 0x0000790023007a0c */ /* 0x000fe40003f86340 */
[----:B------:R-:W-:Y:S01]  /*0ce0*/  ISETP.GE.AND.EX P3, PT, R34, c[0x0][0x1e4], PT, P3 ;  /* 0x0000790022007a0c */ /* 0x000fe20003f66330 */
[----:B------:R-:W-:Y:S01]  /*0cf0*/  CS2R R68, SRZ ;  /* 0x0000000000447805 */ /* 0x000fe2000001ff00 */
[----:B0-----:R-:W-:Y:S01]  /*0d00*/  CS2R R12, SRZ ;  /* 0x00000000000c7805 */ /* 0x001fe2000001ff00 */
[----:B------:R-:W-:Y:S02]  /*0d10*/  ISETP.GE.AND.EX P2, PT, R33, c[0x0][0x1e4], PT, P2 ;  /* 0x0000790021007a0c */ /* 0x000fe40003f46320 */
[C---:B------:R-:W-:Y:S02]  /*0d20*/  ISETP.GT.U32.OR P4, PT, R0.reuse, 0x27f, P4 ;  /* 0x0000027f0000780c */ /* 0x040fe40002784470 */
[C---:B------:R-:W-:Y:S01]  /*0d30*/  ISETP.GT.U32.OR P3, PT, R0.reuse, 0x27f, P3 ;  /* 0x0000027f0000780c */ /* 0x040fe20001f64470 */
[----:B------:R0:W5:Y:S01]  /*0d40*/  @!P5 LDG.E.64 R68, [R20.64] ;  /* 0x000000121444d981 */ /* 0x000162000c1e1b00 */
[----:B------:R-:W-:-:S03]  /*0d50*/  ISETP.GT.U32.OR P2, PT, R0, 0x27f, P2 ;  /* 0x0000027f0000780c */ /* 0x000fc60001744470 */
[----:B------:R0:W5:Y:S01]  /*0d60*/  @!P5 LDG.E.64 R12, [R22.64] ;  /* 0x00000012160cd981 */ /* 0x000162000c1e1b00 */
[----:B------:R-:W-:Y:S02]  /*0d70*/  IADD3 R32, R2, 0x50, RZ ;  /* 0x0000005002207810 */ /* 0x000fe40007ffe0ff */
[----:B0-----:R-:W-:-:S04]  /*0d80*/  @!P0 IADD3 R22, P5, R3, c[0x0][0x180], RZ ;  /* 0x0000600003168a10 */ /* 0x001fc80007fbe0ff */
[----:B------:R-:W-:Y:S02]  /*0d90*/  @!P0 IADD3.X R23, R28, c[0x0][0x184], RZ, P5, !PT ;  /* 0x000061001c178a10 */ /* 0x000fe40002ffe4ff */
[----:B-1----:R-:W-:Y:S01]  /*0da0*/  @!P0 IADD3 R24, P5, R3, c[0x0][0x178], RZ ;  /* 0x00005e0003188a10 */ /* 0x002fe20007fbe0ff */
[----:B--2---:R-:W-:Y:S01]  /*0db0*/  @!P4 IMAD R16, R35, c[0x0][0x1d8], RZ ;  /* 0x000076002310ca24 */ /* 0x004fe200078e02ff */
[----:B------:R-:W-:Y:S01]  /*0dc0*/  IADD3 R37, R2, 0x48, RZ ;  /* 0x0000004802257810 */ /* 0x000fe20007ffe0ff */
[----:B------:R-:W-:Y:S01]  /*0dd0*/  @!P3 IMAD R17, R34, c[0x0][0x1d8], RZ ;  /* 0x000076002211ba24 */ /* 0x000fe200078e02ff */
[----:B------:R-:W-:Y:S01]  /*0de0*/  @!P0 IADD3.X R25, R28, c[0x0][0x17c], RZ, P5, !PT ;  /* 0x00005f001c198a10 */ /* 0x000fe20002ffe4ff */
[----:B---3--:R-:W-:Y:S01]  /*0df0*/  @!P2 IMAD R18, R33, c[0x0][0x1d8], RZ ;  /* 0x000076002112aa24 */ /* 0x008fe200078e02ff */
[----:B------:R-:W-:Y:S02]  /*0e00*/  ISETP.GE.U32.AND P5, PT, R32, c[0x0][0x1e0], PT ;  /* 0x0000780020007a0c */ /* 0x000fe40003fa6070 */
[----:B------:R-:W-:Y:S01]  /*0e10*/  SHF.R.S32.HI R38, RZ, 0x1f, R32 ;  /* 0x0000001fff267819 */ /* 0x000fe20000011420 */
[----:B------:R-:W-:Y:S01]  /*0e20*/  @!P4 IMAD R35, R29, c[0x0][0x1dc], R16 ;  /* 0x000077001d23ca24 */ /* 0x000fe200078e0210 */
[----:B------:R-:W-:Y:S01]  /*0e30*/  ISETP.GE.U32.AND P6, PT, R37, c[0x0][0x1e0], PT ;  /* 0x0000780025007a0c */ /* 0x000fe20003fc6070 */
[----:B----4-:R-:W-:Y:S01]  /*0e40*/  @!P3 IMAD R27, R31, c[0x0][0x1dc], R17 ;  /* 0x000077001f1bba24 */ /* 0x010fe200078e0211 */
[----:B------:R-:W-:-:S02]  /*0e50*/  SHF.R.S32.HI R39, RZ, 0x1f, R37 ;  /* 0x0000001fff277819 */ /* 0x000fc40000011425 */
[-C--:B------:R-:W-:Y:S02]  /*0e60*/  @!P4 MOV R16, R4.reuse ;  /* 0x000000040010c202 */ /* 0x080fe40000000f00 */
[----:B------:R-:W-:Y:S01]  /*0e70*/  @!P4 MOV R17, R7 ;  /* 0x000000070011c202 */ /* 0x000fe20000000f00 */
[----:B------:R-:W-:Y:S01]  /*0e80*/  @!P2 IMAD R33, R30, c[0x0][0x1dc], R18 ;  /* 0x000077001e21aa24 */ /* 0x000fe200078e0212 */
[----:B------:R-:W-:Y:S02]  /*0e90*/  SHF.R.S32.HI R36, RZ, 0x1f, R2 ;  /* 0x0000001fff247819 */ /* 0x000fe40000011402 */
[----:B------:R-:W-:Y:S02]  /*0ea0*/  ISETP.GE.AND.EX P5, PT, R38, c[0x0][0x1e4], PT, P5 ;  /* 0x0000790026007a0c */ /* 0x000fe40003fa6350 */
[----:B------:R-:W-:Y:S02]  /*0eb0*/  ISETP.GE.AND.EX P6, PT, R39, c[0x0][0x1e4], PT, P6 ;  /* 0x0000790027007a0c */ /* 0x000fe40003fc6360 */
[----:B------:R-:W-:-:S02]  /*0ec0*/  @!P3 MOV R18, R4 ;  /* 0x000000040012b202 */ /* 0x000fc40000000f00 */
[-C--:B------:R-:W-:Y:S01]  /*0ed0*/  @!P3 MOV R19, R7.reuse ;  /* 0x000000070013b202 */ /* 0x080fe20000000f00 */
[----:B------:R-:W-:Y:S01]  /*0ee0*/  @!P4 IMAD.WIDE.U32 R16, R29, c[0x0][0x1d8], R16 ;  /* 0x000076001d10ca25 */ /* 0x000fe200078e0010 */
[----:B------:R-:W-:Y:S02]  /*0ef0*/  ISETP.GT.U32.OR P5, PT, R0, 0x27f, P5 ;  /* 0x0000027f0000780c */ /* 0x000fe40002fa4470 */
[-C--:B------:R-:W-:Y:S01]  /*0f00*/  @P1 MOV R20, R4.reuse ;  /* 0x0000000400141202 */ /* 0x080fe20000000f00 */
[----:B------:R-:W-:Y:S01]  /*0f10*/  @P1 IMAD R3, R36, c[0x0][0x1d8], RZ ;  /* 0x0000760024031a24 */ /* 0x000fe200078e02ff */
[-C--:B------:R-:W-:Y:S02]  /*0f20*/  @P1 MOV R21, R7.reuse ;  /* 0x0000000700151202 */ /* 0x080fe40000000f00 */
[----:B------:R-:W-:Y:S02]  /*0f30*/  @!P2 MOV R28, R4 ;  /* 0x00000004001ca202 */ /* 0x000fe40000000f00 */
[----:B------:R-:W-:Y:S01]  /*0f40*/  @!P2 MOV R29, R7 ;  /* 0x00000007001da202 */ /* 0x000fe20000000f00 */
[----:B------:R-:W-:Y:S01]  /*0f50*/  @!P3 IMAD.WIDE.U32 R18, R31, c[0x0][0x1d8], R18 ;  /* 0x000076001f12ba25 */ /* 0x000fe200078e0012 */
[----:B------:R-:W-:-:S03]  /*0f60*/  ISETP.GT.U32.OR P6, PT, R0, 0x27f, P6 ;  /* 0x0000027f0000780c */ /* 0x000fc600037c4470 */
[C---:B------:R-:W-:Y:S02]  /*0f70*/  @P1 IMAD R3, R2.reuse, c[0x0][0x1dc], R3 ;  /* 0x0000770002031a24 */ /* 0x040fe400078e0203 */
[----:B------:R-:W-:Y:S01]  /*0f80*/  @P1 IMAD.WIDE.U32 R20, R2, c[0x0][0x1d8], R20 ;  /* 0x0000760002141a25 */ /* 0x000fe200078e0014 */
[----:B------:R-:W-:-:S03]  /*0f90*/  @!P4 IADD3 R35, R17, R35, RZ ;  /* 0x000000231123c210 */ /* 0x000fc60007ffe0ff */
[----:B------:R-:W-:Y:S01]  /*0fa0*/  @!P2 IMAD.WIDE.U32 R28, R30, c[0x0][0x1d8], R28 ;  /* 0x000076001e1caa25 */ /* 0x000fe200078e001c */
[----:B------:R-:W-:Y:S02]  /*0fb0*/  @!P3 IADD3 R17, R19, R27, RZ ;  /* 0x0000001b1311b210 */ /* 0x000fe40007ffe0ff */
[----:B------:R-:W-:Y:S02]  /*0fc0*/  @P1 IADD3 R31, R21, R3, RZ ;  /* 0x00000003151f1210 */ /* 0x000fe40007ffe0ff */
[----:B------:R-:W-:Y:S02]  /*0fd0*/  @!P2 IADD3 R3, R29, R33, RZ ;  /* 0x000000211d03a210 */ /* 0x000fe40007ffe0ff */
[C---:B------:R-:W-:Y:S02]  /*0fe0*/  @!P3 SHF.L.U32 R34, R18.reuse, 0x2, RZ ;  /* 0x000000021222b819 */ /* 0x040fe400000006ff */
[----:B------:R-:W-:Y:S01]  /*0ff0*/  @!P3 SHF.L.U64.HI R26, R18, 0x2, R17 ;  /* 0x00000002121ab819 */ /* 0x000fe20000010211 */
[----:B------:R-:W-:Y:S01]  /*1000*/  @!P5 IMAD R18, R38, c[0x0][0x1d8], RZ ;  /* 0x000076002612da24 */ /* 0x000fe200078e02ff */
[----:B------:R-:W-:-:S02]  /*1010*/  @P1 SHF.L.U32 R30, R20, 0x2, RZ ;  /* 0x00000002141e1819 */ /* 0x000fc400000006ff */
[----:B------:R-:W-:Y:S02]  /*1020*/  @P1 SHF.L.U64.HI R31, R20, 0x2, R31 ;  /* 0x00000002141f1819 */ /* 0x000fe4000001021f */
[C---:B------:R-:W-:Y:S02]  /*1030*/  @!P2 SHF.L.U32 R27, R28.reuse, 0x2, RZ ;  /* 0x000000021c1ba819 */ /* 0x040fe400000006ff */
[----:B------:R-:W-:Y:S01]  /*1040*/  @!P2 SHF.L.U64.HI R28, R28, 0x2, R3 ;  /* 0x000000021c1ca819 */ /* 0x000fe20000010203 */
[----:B------:R-:W-:Y:S01]  /*1050*/  @!P6 IMAD R3, R39, c[0x0][0x1d8], RZ ;  /* 0x000076002703ea24 */ /* 0x000fe200078e02ff */
[----:B------:R-:W-:Y:S02]  /*1060*/  @!P6 MOV R20, R4 ;  /* 0x000000040014e202 */ /* 0x000fe40000000f00 */
[----:B------:R-:W-:Y:S01]  /*1070*/  @!P6 MOV R21, R7 ;  /* 0x000000070015e202 */ /* 0x000fe20000000f00 */
[----:B------:R-:W-:Y:S01]  /*1080*/  @!P5 IMAD R33, R32, c[0x0][0x1dc], R18 ;  /* 0x000077002021da24 */ /* 0x000fe200078e0212 */
[C---:B------:R-:W-:Y:S01]  /*1090*/  @!P4 SHF.L.U32 R36, R16.reuse, 0x2, RZ ;  /* 0x000000021024c819 */ /* 0x040fe200000006ff */
[----:B------:R-:W-:Y:S01]  /*10a0*/  CS2R R64, SRZ ;  /* 0x0000000000407805 */ /* 0x000fe2000001ff00 */
[----:B------:R-:W-:-:S02]  /*10b0*/  @!P4 SHF.L.U64.HI R35, R16, 0x2, R35 ;  /* 0x000000021023c819 */ /* 0x000fc40000010223 */
[----:B------:R-:W-:Y:S01]  /*10c0*/  CS2R R16, SRZ ;  /* 0x0000000000107805 */ /* 0x000fe2000001ff00 */
[----:B------:R-:W-:Y:S02]  /*10d0*/  @!P5 MOV R18, R4 ;  /* 0x000000040012d202 */ /* 0x000fe40000000f00 */
[----:B------:R-:W-:Y:S01]  /*10e0*/  @!P5 MOV R19, R7 ;  /* 0x000000070013d202 */ /* 0x000fe20000000f00 */
[C---:B------:R-:W-:Y:S01]  /*10f0*/  @!P6 IMAD R3, R37.reuse, c[0x0][0x1dc], R3 ;  /* 0x000077002503ea24 */ /* 0x040fe200078e0203 */
[----:B------:R0:W5:Y:S01]  /*1100*/  @!P0 LDG.E.64 R64, [R22.64] ;  /* 0x0000001216408981 */ /* 0x000162000c1e1b00 */
[----:B------:R-:W-:-:S03]  /*1110*/  @!P6 IMAD.WIDE.U32 R20, R37, c[0x0][0x1d8], R20 ;  /* 0x000076002514ea25 */ /* 0x000fc600078e0014 */
[----:B------:R1:W5:Y:S01]  /*1120*/  @!P0 LDG.E.64 R16, [R24.64] ;  /* 0x0000001218108981 */ /* 0x000362000c1e1b00 */
[----:B------:R-:W-:Y:S01]  /*1130*/  @!P5 IMAD.WIDE.U32 R18, R32, c[0x0][0x1d8], R18 ;  /* 0x000076002012da25 */ /* 0x000fe200078e0012 */
[----:B------:R-:W-:Y:S02]  /*1140*/  @!P6 IADD3 R29, R21, R3, RZ ;  /* 0x00000003151de210 */ /* 0x000fe40007ffe0ff */
[----:B0-----:R-:W-:Y:S02]  /*1150*/  @!P4 IADD3 R22, P0, R36, c[0x0][0x180], RZ ;  /* 0x000060002416ca10 */ /* 0x001fe40007f1e0ff */
[----:B------:R-:W-:Y:S02]  /*1160*/  @!P5 IADD3 R3, R19, R33, RZ ;  /* 0x000000211303d210 */ /* 0x000fe40007ffe0ff */
[C---:B------:R-:W-:Y:S02]  /*1170*/  @!P6 SHF.L.U32 R32, R20.reuse, 0x2, RZ ;  /* 0x000000021420e819 */ /* 0x040fe400000006ff */
[----:B------:R-:W-:-:S02]  /*1180*/  @!P6 SHF.L.U64.HI R29, R20, 0x2, R29 ;  /* 0x00000002141de819 */ /* 0x000fc4000001021d */
[C---:B------:R-:W-:Y:S02]  /*1190*/  @!P4 IADD3.X R23, R35.reuse, c[0x0][0x184], RZ, P0, !PT ;  /* 0x000061002317ca10 */ /* 0x040fe400007fe4ff */
[----:B------:R-:W-:Y:S01]  /*11a0*/  @!P4 IADD3 R20, P0, R36, c[0x0][0x178], RZ ;  /* 0x00005e002414ca10 */ /* 0x000fe20007f1e0ff */
[----:B------:R-:W-:Y:S01]  /*11b0*/  CS2R R62, SRZ ;  /* 0x00000000003e7805 */ /* 0x000fe2000001ff00 */
[C---:B------:R-:W-:Y:S02]  /*11c0*/  @!P5 SHF.L.U32 R33, R18.reuse, 0x2, RZ ;  /* 0x000000021221d819 */ /* 0x040fe400000006ff */
[----:B------:R-:W-:Y:S02]  /*11d0*/  @!P5 SHF.L.U64.HI R3, R18, 0x2, R3 ;  /* 0x000000021203d819 */ /* 0x000fe40000010203 */
[----:B------:R-:W-:Y:S01]  /*11e0*/  CS2R R18, SRZ ;  /* 0x0000000000127805 */ /* 0x000fe2000001ff00 */
[----:B------:R-:W-:Y:S01]  /*11f0*/  @!P4 IADD3.X R21, R35, c[0x0][0x17c], RZ, P0, !PT ;  /* 0x00005f002315ca10 */ /* 0x000fe200007fe4ff */
[----:B------:R-:W-:Y:S01]  /*1200*/  UMOV UR5, 0x8 ;  /* 0x0000000800057882 */ /* 0x000fe20000000000 */
[----:B------:R0:W5:Y:S01]  /*1210*/  @!P4 LDG.E.64 R62, [R22.64] ;  /* 0x00000012163ec981 */ /* 0x000162000c1e1b00 */
[----:B------:R-:W-:-:S02]  /*1220*/  ULDC.64 UR6, c[0x0][0x198] ;  /* 0x0000660000067ab9 */ /* 0x000fc40000000a00 */
[----:B------:R-:W-:Y:S01]  /*1230*/  UIMAD.WIDE UR6, UR9, UR5, UR6 ;  /* 0x00000005090672a5 */ /* 0x000fe2000f8e0206 */
[----:B------:R2:W5:Y:S01]  /*1240*/  @!P4 LDG.E.64 R18, [R20.64] ;  /* 0x000000121412c981 */ /* 0x000562000c1e1b00 */
[C---:B-1----:R-:W-:Y:S01]  /*1250*/  @!P3 IADD3 R24, P0, R34.reuse, c[0x0][0x180], RZ ;  /* 0x000060002218ba10 */ /* 0x042fe20007f1e0ff */
[----:B------:R-:W-:Y:S01]  /*1260*/  CS2R R60, SRZ ;  /* 0x00000000003c7805 */ /* 0x000fe2000001ff00 */
[----:B0-----:R-:W-:Y:S02]  /*1270*/  @!P3 IADD3 R22, P4, R34, c[0x0][0x178], RZ ;  /* 0x00005e002216ba10 */ /* 0x001fe40007f9e0ff */
[----:B------:R-:W-:Y:S01]  /*1280*/  MOV R48, UR6 ;  /* 0x0000000600307c02 */ /* 0x000fe20008000f00 */
[----:B--2---:R-:W-:Y:S01]  /*1290*/  CS2R R20, SRZ ;  /* 0x0000000000147805 */ /* 0x004fe2000001ff00 */
[----:B------:R-:W-:Y:S02]  /*12a0*/  MOV R49, UR7 ;  /* 0x0000000700317c02 */ /* 0x000fe40008000f00 */
[----:B------:R-:W-:-:S02]  /*12b0*/  @!P3 IADD3.X R25, R26, c[0x0][0x184], RZ, P0, !PT ;  /* 0x000061001a19ba10 */ /* 0x000fc400007fe4ff */
[----:B------:R-:W-:Y:S02]  /*12c0*/  @!P3 IADD3.X R23, R26, c[0x0][0x17c], RZ, P4, !PT ;  /* 0x00005f001a17ba10 */ /* 0x000fe400027fe4ff */
[----:B------:R-:W-:Y:S01]  /*12d0*/  @!P2 IADD3 R26, P0, R27, c[0x0][0x180], RZ ;  /* 0x000060001b1aaa10 */ /* 0x000fe20007f1e0ff */
[----:B------:R0:W5:Y:S01]  /*12e0*/  @!P3 LDG.E.64 R60, [R24.64] ;  /* 0x00000012183cb981 */ /* 0x000162000c1e1b00 */
[----:B------:R-:W-:-:S03]  /*12f0*/  CS2R R58, SRZ ;  /* 0x00000000003a7805 */ /* 0x000fc6000001ff00 */
[----:B------:R1:W5:Y:S04]  /*1300*/  @!P3 LDG.E.64 R20, [R22.64] ;  /* 0x000000121614b981 */ /* 0x000368000c1e1b00 */
[----:B------:R-:W2:Y:S01]  /*1310*/  LDG.E.64 R48, [R48.64] ;  /* 0x0000001230307981 */ /* 0x000ea2000c1e1b00 */
[----:B0-----:R-:W-:Y:S02]  /*1320*/  @!P2 IADD3 R24, P3, R27, c[0x0][0x178], RZ ;  /* 0x00005e001b18aa10 */ /* 0x001fe40007f7e0ff */
[C---:B------:R-:W-:Y:S01]  /*1330*/  @!P2 IADD3.X R27, R28.reuse, c[0x0][0x184], RZ, P0, !PT ;  /* 0x000061001c1baa10 */ /* 0x040fe200007fe4ff */
[----:B-1----:R-:W-:Y:S01]  /*1340*/  CS2R R22, SRZ ;  /* 0x0000000000167805 */ /* 0x002fe2000001ff00 */
[----:B------:R-:W-:-:S03]  /*1350*/  @!P2 IADD3.X R25, R28, c[0x0][0x17c], RZ, P3, !PT ;  /* 0x00005f001c19aa10 */ /* 0x000fc60001ffe4ff */
[----:B------:R0:W5:Y:S01]  /*1360*/  @!P2 LDG.E.64 R58, [R26.64] ;  /* 0x000000121a3aa981 */ /* 0x000162000c1e1b00 */
[----:B------:R-:W-:-:S03]  /*1370*/  IADD3 R44, R2, 0x58, RZ ;  /* 0x00000058022c7810 */ /* 0x000fc60007ffe0ff */
[----:B------:R1:W5:Y:S01]  /*1380*/  @!P2 LDG.E.64 R22, [R24.64] ;  /* 0x000000121816a981 */ /* 0x000362000c1e1b00 */
[----:B------:R-:W-:Y:S02]  /*1390*/  SHF.R.S32.HI R42, RZ, 0x1f, R44 ;  /* 0x0000001fff2a7819 */ /* 0x000fe4000001142c */
[C---:B0-----:R-:W-:Y:S02]  /*13a0*/  @!P6 IADD3 R26, P0, R32.reuse, c[0x0][0x180], RZ ;  /* 0x00006000201aea10 */ /* 0x041fe40007f1e0ff */
[----:B------:R-:W-:Y:S02]  /*13b0*/  @!P6 IADD3 R28, P2, R32, c[0x0][0x178], RZ ;  /* 0x00005e00201cea10 */ /* 0x000fe40007f5e0ff */
[C---:B------:R-:W-:Y:S02]  /*13c0*/  @!P6 IADD3.X R27, R29.reuse, c[0x0][0x184], RZ, P0, !PT ;  /* 0x000061001d1bea10 */ /* 0x040fe400007fe4ff */
[----:B------:R-:W-:Y:S01]  /*13d0*/  ISETP.GE.U32.AND P0, PT, R44, c[0x0][0x1e0], PT ;  /* 0x000078002c007a0c */ /* 0x000fe20003f06070 */
[----:B------:R-:W-:Y:S01]  /*13e0*/  CS2R R56, SRZ ;  /* 0x0000000000387805 */ /* 0x000fe2000001ff00 */
[----:B-1----:R-:W-:Y:S01]  /*13f0*/  CS2R R24, SRZ ;  /* 0x0000000000187805 */ /* 0x002fe2000001ff00 */
[----:B------:R-:W-:-:S02]  /*1400*/  @!P6 IADD3.X R29, R29, c[0x0][0x17c], RZ, P2, !PT ;  /* 0x00005f001d1dea10 */ /* 0x000fc400017fe4ff */
[----:B------:R-:W-:Y:S02]  /*1410*/  ISETP.GE.AND.EX P0, PT, R42, c[0x0][0x1e4], PT, P0 ;  /* 0x000079002a007a0c */ /* 0x000fe40003f06300 */
[----:B------:R-:W-:Y:S01]  /*1420*/  @P1 IADD3 R34, P2, R30, c[0x0][0x180], RZ ;  /* 0x000060001e221a10 */ /* 0x000fe20007f5e0ff */
[----:B------:R0:W5:Y:S01]  /*1430*/  @!P6 LDG.E.64 R56, [R26.64] ;  /* 0x000000121a38e981 */ /* 0x000162000c1e1b00 */
[----:B------:R-:W-:Y:S02]  /*1440*/  ISETP.GT.U32.OR P0, PT, R0, 0x27f, P0 ;  /* 0x0000027f0000780c */ /* 0x000fe40000704470 */
[----:B------:R-:W-:Y:S01]  /*1450*/  @P1 IADD3.X R35, R31, c[0x0][0x184], RZ, P2, !PT ;  /* 0x000061001f231a10 */ /* 0x000fe200017fe4ff */
[----:B------:R1:W5:Y:S01]  /*1460*/  @!P6 LDG.E.64 R24, [R28.64] ;  /* 0x000000121c18e981 */ /* 0x000362000c1e1b00 */
[----:B------:R-:W-:Y:S02]  /*1470*/  @!P5 IADD3 R32, P6, R33, c[0x0][0x180], RZ ;  /* 0x000060002120da10 */ /* 0x000fe40007fde0ff */
[----:B------:R-:W-:-:S02]  /*1480*/  SHF.R.S32.HI R41, RZ, 0x1f, R88 ;  /* 0x0000001fff297819 */ /* 0x000fc40000011458 */
[----:B------:R-:W-:Y:S02]  /*1490*/  SHF.R.S32.HI R40, RZ, 0x1f, R87 ;  /* 0x0000001fff287819 */ /* 0x000fe40000011457 */
[----:B-1----:R-:W-:Y:S02]  /*14a0*/  @!P5 IADD3 R28, P2, R33, c[0x0][0x178], RZ ;  /* 0x00005e00211cda10 */ /* 0x002fe40007f5e0ff */
[C---:B------:R-:W-:Y:S02]  /*14b0*/  @!P5 IADD3.X R33, R3.reuse, c[0x0][0x184], RZ, P6, !PT ;  /* 0x000061000321da10 */ /* 0x040fe400037fe4ff */
[----:B------:R-:W-:Y:S02]  /*14c0*/  ISETP.GE.U32.AND P6, PT, R88, c[0x0][0x1e0], PT ;  /* 0x0000780058007a0c */ /* 0x000fe40003fc6070 */
[----:B------:R-:W-:Y:S02]  /*14d0*/  @!P5 IADD3.X R29, R3, c[0x0][0x17c], RZ, P2, !PT ;  /* 0x00005f00031dda10 */ /* 0x000fe400017fe4ff */
[----:B------:R-:W-:Y:S01]  /*14e0*/  ISETP.GE.U32.AND P2, PT, R87, c[0x0][0x1e0], PT ;  /* 0x0000780057007a0c */ /* 0x000fe20003f46070 */
[----:B------:R-:W-:Y:S01]  /*14f0*/  @!P0 IMAD R3, R42, c[0x0][0x1d8], RZ ;  /* 0x000076002a038a24 */ /* 0x000fe200078e02ff */
[----:B------:R-:W-:-:S02]  /*1500*/  ISETP.GE.AND.EX P6, PT, R41, c[0x0][0x1e4], PT, P6 ;  /* 0x0000790029007a0c */ /* 0x000fc40003fc6360 */
[----:B------:R-:W-:Y:S02]  /*1510*/  ISETP.GE.AND.EX P2, PT, R40, c[0x0][0x1e4], PT, P2 ;  /* 0x0000790028007a0c */ /* 0x000fe40003f46320 */
[----:B------:R-:W-:Y:S02]  /*1520*/  @!P0 MOV R42, R4 ;  /* 0x00000004002a8202 */ /* 0x000fe40000000f00 */
[----:B------:R-:W-:Y:S02]  /*1530*/  @!P0 MOV R43, R7 ;  /* 0x00000007002b8202 */ /* 0x000fe40000000f00 */
[C---:B------:R-:W-:Y:S02]  /*1540*/  ISETP.GT.U32.OR P6, PT, R0.reuse, 0x27f, P6 ;  /* 0x0000027f0000780c */ /* 0x040fe400037c4470 */
[----:B------:R-:W-:Y:S01]  /*1550*/  ISETP.GT.U32.OR P2, PT, R0, 0x27f, P2 ;  /* 0x0000027f0000780c */ /* 0x000fe20001744470 */
[C---:B------:R-:W-:Y:S02]  /*1560*/  @!P0 IMAD R3, R44.reuse, c[0x0][0x1dc], R3 ;  /* 0x000077002c038a24 */ /* 0x040fe400078e0203 */
[----:B------:R-:W-:Y:S01]  /*1570*/  @!P0 IMAD.WIDE.U32 R42, R44, c[0x0][0x1d8], R42 ;  /* 0x000076002c2a8a25 */ /* 0x000fe200078e002a */
[----:B------:R-:W-:-:S02]  /*1580*/  IADD3 R37, R2, 0x60, RZ ;  /* 0x0000006002257810 */ /* 0x000fc40007ffe0ff */
[----:B------:R-:W-:Y:S02]  /*1590*/  @P1 IADD3 R30, P4, R30, c[0x0][0x178], RZ ;  /* 0x00005e001e1e1a10 */ /* 0x000fe40007f9e0ff */
[----:B------:R-:W-:Y:S02]  /*15a0*/  @!P0 IADD3 R3, R43, R3, RZ ;  /* 0x000000032b038210 */ /* 0x000fe40007ffe0ff */
[----:B------:R-:W-:Y:S02]  /*15b0*/  ISETP.GE.U32.AND P3, PT, R37, c[0x0][0x1e0], PT ;  /* 0x0000780025007a0c */ /* 0x000fe40003f66070 */
[----:B------:R-:W-:Y:S02]  /*15c0*/  SHF.R.S32.HI R39, RZ, 0x1f, R37 ;  /* 0x0000001fff277819 */ /* 0x000fe40000011425 */
[----:B------:R-:W-:Y:S02]  /*15d0*/  IADD3 R47, R2, 0x68, RZ ;  /* 0x00000068022f7810 */ /* 0x000fe40007ffe0ff */
[----:B------:R-:W-:-:S02]  /*15e0*/  @!P0 SHF.L.U32 R43, R42, 0x2, RZ ;  /* 0x000000022a2b8819 */ /* 0x000fc400000006ff */
[----:B------:R-:W-:Y:S01]  /*15f0*/  @!P0 SHF.L.U64.HI R42, R42, 0x2, R3 ;  /* 0x000000022a2a8819 */ /* 0x000fe20000010203 */
[----:B------:R-:W-:Y:S01]  /*1600*/  @!P6 IMAD R3, R41, c[0x0][0x1d8], RZ ;  /* 0x000076002903ea24 */ /* 0x000fe200078e02ff */
[----:B------:R-:W-:Y:S01]  /*1610*/  ISETP.GE.AND.EX P3, PT, R39, c[0x0][0x1e4], PT, P3 ;  /* 0x0000790027007a0c */ /* 0x000fe20003f66330 */
[----:B0-----:R-:W-:Y:S01]  /*1620*/  @!P2 IMAD R26, R40, c[0x0][0x1d8], RZ ;  /* 0x00007600281aaa24 */ /* 0x001fe200078e02ff */
[----:B------:R-:W-:Y:S02]  /*1630*/  @P1 IADD3.X R31, R31, c[0x0][0x17c], RZ, P4, !PT ;  /* 0x00005f001f1f1a10 */ /* 0x000fe400027fe4ff */
[----:B------:R-:W-:Y:S02]  /*1640*/  ISETP.GE.U32.AND P4, PT, R47, c[0x0][0x1e0], PT ;  /* 0x000078002f007a0c */ /* 0x000fe40003f86070 */
[----:B------:R-:W-:Y:S01]  /*1650*/  SHF.R.S32.HI R38, RZ, 0x1f, R47 ;  /* 0x0000001fff267819 */ /* 0x000fe2000001142f */
[----:B------:R-:W-:Y:S01]  /*1660*/  @!P6 IMAD R46, R88, c[0x0][0x1dc], R3 ;  /* 0x00007700582eea24 */ /* 0x000fe200078e0203 */
[----:B------:R-:W-:Y:S01]  /*1670*/  ISETP.GT.U32.OR P3, PT, R0, 0x27f, P3 ;  /* 0x0000027f0000780c */ /* 0x000fe20001f64470 */
[----:B------:R-:W-:Y:S01]  /*1680*/  @!P2 IMAD R3, R87, c[0x0][0x1dc], R26 ;  /* 0x000077005703aa24 */ /* 0x000fe200078e021a */
[----:B------:R-:W-:-:S02]  /*1690*/  ISETP.GE.AND.EX P4, PT, R38, c[0x0][0x1e4], PT, P4 ;  /* 0x0000790026007a0c */ /* 0x000fc40003f86340 */
[----:B------:R-:W-:Y:S02]  /*16a0*/  @!P2 MOV R26, R4 ;  /* 0x00000004001aa202 */ /* 0x000fe40000000f00 */
[----:B------:R-:W-:Y:S02]  /*16b0*/  @!P2 MOV R27, R7 ;  /* 0x00000007001ba202 */ /* 0x000fe40000000f00 */
[----:B------:R-:W-:-:S03]  /*16c0*/  ISETP.GT.U32.OR P4, PT, R0, 0x27f, P4 ;  /* 0x0000027f0000780c */ /* 0x000fc60002784470 */
[----:B------:R-:W-:Y:S02]  /*16d0*/  @!P2 IMAD.WIDE.U32 R26, R87, c[0x0][0x1d8], R26 ;  /* 0x00007600571aaa25 */ /* 0x000fe400078e001a */
[-C--:B------:R-:W-:Y:S02]  /*16e0*/  @!P3 MOV R40, R4.reuse ;  /* 0x000000040028b202 */ /* 0x080fe40000000f00 */
[----:B------:R-:W-:Y:S02]  /*16f0*/  @!P3 MOV R41, R7 ;  /* 0x000000070029b202 */ /* 0x000fe40000000f00 */
[----:B------:R-:W-:Y:S01]  /*1700*/  @!P2 IADD3 R3, R27, R3, RZ ;  /* 0x000000031b03a210 */ /* 0x000fe20007ffe0ff */
[----:B------:R-:W-:Y:S01]  /*1710*/  @!P3 IMAD R39, R39, c[0x0][0x1d8], RZ ;  /* 0x000076002727ba24 */ /* 0x000fe200078e02ff */
[C---:B------:R-:W-:Y:S01]  /*1720*/  @!P2 SHF.L.U32 R78, R26.reuse, 0x2, RZ ;  /* 0x000000021a4ea819 */ /* 0x040fe200000006ff */
[----:B------:R-:W-:Y:S01]  /*1730*/  CS2R R54, SRZ ;  /* 0x0000000000367805 */ /* 0x000fe2000001ff00 */
[----:B------:R-:W-:Y:S01]  /*1740*/  @!P2 SHF.L.U64.HI R3, R26, 0x2, R3 ;  /* 0x000000021a03a819 */ /* 0x000fe20000010203 */
[C---:B------:R-:W-:Y:S01]  /*1750*/  @!P3 IMAD R39, R37.reuse, c[0x0][0x1dc], R39 ;  /* 0x000077002527ba24 */ /* 0x040fe200078e0227 */
[----:B------:R-:W-:Y:S01]  /*1760*/  CS2R R26, SRZ ;  /* 0x00000000001a7805 */ /* 0x000fe2000001ff00 */
[----:B------:R-:W-:Y:S01]  /*1770*/  @!P3 IMAD.WIDE.U32 R40, R37, c[0x0][0x1d8], R40 ;  /* 0x000076002528ba25 */ /* 0x000fe200078e0028 */
[-C--:B------:R-:W-:Y:S01]  /*1780*/  @!P4 MOV R44, R4.reuse ;  /* 0x00000004002cc202 */ /* 0x080fe20000000f00 */
[----:B------:R-:W-:Y:S01]  /*1790*/  CS2R R50, SRZ ;  /* 0x0000000000327805 */ /* 0x000fe2000001ff00 */
[-C--:B------:R-:W-:Y:S01]  /*17a0*/  @!P4 MOV R45, R7.reuse ;  /* 0x00000007002dc202 */ /* 0x080fe20000000f00 */
[----:B------:R-:W-:Y:S01]  /*17b0*/  @!P4 IMAD R38, R38, c[0x0][0x1d8], RZ ;  /* 0x000076002626ca24 */ /* 0x000fe200078e02ff */
[----:B------:R-:W-:Y:S01]  /*17c0*/  @!P6 MOV R36, R4 ;  /* 0x000000040024e202 */ /* 0x000fe20000000f00 */
[----:B------:R0:W5:Y:S01]  /*17d0*/  @!P5 LDG.E.64 R54, [R32.64] ;  /* 0x000000122036d981 */ /* 0x000162000c1e1b00 */
[----:B------:R-:W-:Y:S01]  /*17e0*/  @!P6 MOV R37, R7 ;  /* 0x000000070025e202 */ /* 0x000fe20000000f00 */
[----:B------:R-:W-:-:S02]  /*17f0*/  @!P4 IMAD R38, R47, c[0x0][0x1dc], R38 ;  /* 0x000077002f26ca24 */ /* 0x000fc400078e0226 */
[----:B------:R1:W5:Y:S01]  /*1800*/  @!P5 LDG.E.64 R26, [R28.64] ;  /* 0x000000121c1ad981 */ /* 0x000362000c1e1b00 */
[----:B------:R-:W-:Y:S01]  /*1810*/  @!P4 IMAD.WIDE.U32 R44, R47, c[0x0][0x1d8], R44 ;  /* 0x000076002f2cca25 */ /* 0x000fe200078e002c */
[----:B------:R-:W-:Y:S02]  /*1820*/  @!P3 IADD3 R39, R41, R39, RZ ;  /* 0x000000272927b210 */ /* 0x000fe40007ffe0ff */
[----:B------:R3:W4:Y:S01]  /*1830*/  @P1 LDG.E.64 R50, [R34.64] ;  /* 0x0000001222321981 */ /* 0x000722000c1e1b00 */
[----:B------:R-:W-:Y:S01]  /*1840*/  @!P6 IMAD.WIDE.U32 R36, R88, c[0x0][0x1d8], R36 ;  /* 0x000076005824ea25 */ /* 0x000fe200078e0024 */
[----:B0-----:R-:W-:Y:S02]  /*1850*/  @!P0 IADD3 R32, P5, R43, c[0x0][0x180], RZ ;  /* 0x000060002b208a10 */ /* 0x001fe40007fbe0ff */
[----:B------:R-:W-:Y:S02]  /*1860*/  @!P4 IADD3 R41, R45, R38, RZ ;  /* 0x000000262d29c210 */ /* 0x000fe40007ffe0ff */
[----:B------:R-:W-:Y:S01]  /*1870*/  @!P0 IADD3.X R33, R42, c[0x0][0x184], RZ, P5, !PT ;  /* 0x000061002a218a10 */ /* 0x000fe20002ffe4ff */
[----:B-1----:R-:W-:Y:S01]  /*1880*/  CS2R R28, SRZ ;  /* 0x00000000001c7805 */ /* 0x002fe2000001ff00 */
[----:B------:R-:W-:-:S02]  /*1890*/  @!P6 IADD3 R46, R37, R46, RZ ;  /* 0x0000002e252ee210 */ /* 0x000fc40007ffe0ff */
[----:B---3--:R-:W-:Y:S02]  /*18a0*/  @!P0 IADD3 R34, P5, R43, c[0x0][0x178], RZ ;  /* 0x00005e002b228a10 */ /* 0x008fe40007fbe0ff */
[----:B------:R-:W-:Y:S01]  /*18b0*/  @!P3 SHF.L.U32 R38, R40, 0x2, RZ ;  /* 0x000000022826b819 */ /* 0x000fe200000006ff */
[----:B------:R-:W-:Y:S01]  /*18c0*/  CS2R R52, SRZ ;  /* 0x0000000000347805 */ /* 0x000fe2000001ff00 */
[C---:B------:R-:W-:Y:S01]  /*18d0*/  @!P6 SHF.L.U32 R74, R36.reuse, 0x2, RZ ;  /* 0x00000002244ae819 */ /* 0x040fe200000006ff */
[----:B------:R0:W5:Y:S01]  /*18e0*/  @P1 LDG.E.64 R28, [R30.64] ;  /* 0x000000121e1c1981 */ /* 0x000162000c1e1b00 */
[----:B------:R-:W-:Y:S02]  /*18f0*/  @!P6 SHF.L.U64.HI R75, R36, 0x2, R46 ;  /* 0x00000002244be819 */ /* 0x000fe4000001022e */
[----:B------:R-:W-:Y:S01]  /*1900*/  @!P0 IADD3.X R35, R42, c[0x0][0x17c], RZ, P5, !PT ;  /* 0x00005f002a238a10 */ /* 0x000fe20002ffe4ff */
[----:B------:R1:W5:Y:S01]  /*1910*/  @!P0 LDG.E.64 R52, [R32.64] ;  /* 0x0000001220348981 */ /* 0x000362000c1e1b00 */
[----:B------:R-:W-:-:S02]  /*1920*/  @!P3 SHF.L.U64.HI R39, R40, 0x2, R39 ;  /* 0x000000022827b819 */ /* 0x000fc40000010227 */
[C---:B------:R-:W-:Y:S01]  /*1930*/  @!P3 IADD3 R36, P5, R38.reuse, c[0x0][0x180], RZ ;  /* 0x000060002624ba10 */ /* 0x040fe20007fbe0ff */
[----:B------:R-:W-:Y:S01]  /*1940*/  CS2R R46, SRZ ;  /* 0x00000000002e7805 */ /* 0x000fe2000001ff00 */
[----:B0-----:R-:W-:Y:S02]  /*1950*/  CS2R R30, SRZ ;  /* 0x00000000001e7805 */ /* 0x001fe4000001ff00 */
[C---:B------:R-:W-:Y:S02]  /*1960*/  @!P3 IADD3.X R37, R39.reuse, c[0x0][0x184], RZ, P5, !PT ;  /* 0x000061002725ba10 */ /* 0x040fe40002ffe4ff */
[----:B------:R-:W-:Y:S02]  /*1970*/  @!P3 IADD3 R38, P5, R38, c[0x0][0x178], RZ ;  /* 0x00005e002626ba10 */ /* 0x000fe40007fbe0ff */
[C---:B------:R-:W-:Y:S01]  /*1980*/  @!P4 SHF.L.U32 R40, R44.reuse, 0x2, RZ ;  /* 0x000000022c28c819 */ /* 0x040fe200000006ff */
[----:B-1----:R-:W-:Y:S01]  /*1990*/  CS2R R32, SRZ ;  /* 0x0000000000207805 */ /* 0x002fe2000001ff00 */
[----:B------:R-:W-:Y:S01]  /*19a0*/  @!P3 IADD3.X R39, R39, c[0x0][0x17c], RZ, P5, !PT ;  /* 0x00005f002727ba10 */ /* 0x000fe20002ffe4ff */
[----:B------:R0:W5:Y:S01]  /*19b0*/  @!P0 LDG.E.64 R30, [R34.64] ;  /* 0x00000012221e8981 */ /* 0x000162000c1e1b00 */
[----:B------:R-:W-:-:S03]  /*19c0*/  @!P4 SHF.L.U64.HI R41, R44, 0x2, R41 ;  /* 0x000000022c29c819 */ /* 0x000fc60000010229 */
[----:B------:R1:W5:Y:S01]  /*19d0*/  @!P3 LDG.E.64 R46, [R36.64] ;  /* 0x00000012242eb981 */ /* 0x000362000c1e1b00 */
[----:B------:R-:W-:-:S03]  /*19e0*/  CS2R R44, SRZ ;  /* 0x00000000002c7805 */ /* 0x000fc6000001ff00 */
[----:B------:R3:W5:Y:S01]  /*19f0*/  @!P3 LDG.E.64 R32, [R38.64] ;  /* 0x000000122620b981 */ /* 0x000762000c1e1b00 */
[----:B-1----:R-:W-:-:S04]  /*1a00*/  @!P4 IADD3 R36, P0, R40, c[0x0][0x180], RZ ;  /* 0x000060002824ca10 */ /* 0x002fc80007f1e0ff */
[C---:B------:R-:W-:Y:S02]  /*1a10*/  @!P4 IADD3.X R37, R41.reuse, c[0x0][0x184], RZ, P0, !PT ;  /* 0x000061002925ca10 */ /* 0x040fe400007fe4ff */
[----:B---3--:R-:W-:Y:S02]  /*1a20*/  @!P4 IADD3 R38, P3, R40, c[0x0][0x178], RZ ;  /* 0x00005e002826ca10 */ /* 0x008fe40007f7e0ff */
[C---:B------:R-:W-:Y:S01]  /*1a30*/  @!P6 IADD3 R40, P5, R74.reuse, c[0x0][0x180], RZ ;  /* 0x000060004a28ea10 */ /* 0x040fe20007fbe0ff */
[----:B------:R1:W5:Y:S01]  /*1a40*/  @!P4 LDG.E.64 R44, [R36.64] ;  /* 0x00000012242cc981 */ /* 0x000362000c1e1b00 */
[----:B------:R-:W-:Y:S02]  /*1a50*/  @!P6 IADD3 R74, P0, R74, c[0x0][0x178], RZ ;  /* 0x00005e004a4aea10 */ /* 0x000fe40007f1e0ff */
[----:B------:R-:W-:Y:S02]  /*1a60*/  @!P4 IADD3.X R39, R41, c[0x0][0x17c], RZ, P3, !PT ;  /* 0x00005f002927ca10 */ /* 0x000fe40001ffe4ff */
[----:B------:R-:W-:-:S02]  /*1a70*/  @!P6 IADD3.X R41, R75, c[0x0][0x184], RZ, P5, !PT ;  /* 0x000061004b29ea10 */ /* 0x000fc40002ffe4ff */
[----:B------:R-:W-:Y:S01]  /*1a80*/  @!P6 IADD3.X R75, R75, c[0x0][0x17c], RZ, P0, !PT ;  /* 0x00005f004b4bea10 */ /* 0x000fe200007fe4ff */
[----:B-1----:R-:W-:-:S06]  /*1a90*/  CS2R R36, SRZ ;  /* 0x0000000000247805 */ /* 0x002fcc000001ff00 */
[----:B------:R1:W5:Y:S01]  /*1aa0*/  @!P6 LDG.E.64 R36, [R74.64] ;  /* 0x000000124a24e981 */ /* 0x000362000c1e1b00 */
[----:B0-----:R-:W-:Y:S01]  /*1ab0*/  CS2R R34, SRZ ;  /* 0x0000000000227805 */ /* 0x001fe2000001ff00 */
[----:B------:R-:W-:-:S05]  /*1ac0*/  @!P2 IADD3 R76, P3, R78, c[0x0][0x180], RZ ;  /* 0x000060004e4caa10 */ /* 0x000fca0007f7e0ff */
[----:B------:R0:W5:Y:S01]  /*1ad0*/  @!P4 LDG.E.64 R34, [R38.64] ;  /* 0x000000122622c981 */ /* 0x000162000c1e1b00 */
[----:B------:R-:W-:Y:S02]  /*1ae0*/  @!P2 IADD3 R78, P4, R78, c[0x0][0x178], RZ ;  /* 0x00005e004e4eaa10 */ /* 0x000fe40007f9e0ff */
[C---:B------:R-:W-:Y:S02]  /*1af0*/  @!P2 IADD3.X R77, R3.reuse, c[0x0][0x184], RZ, P3, !PT ;  /* 0x00006100034daa10 */ /* 0x040fe40001ffe4ff */
[----:B------:R-:W-:Y:S01]  /*1b00*/  @!P2 IADD3.X R79, R3, c[0x0][0x17c], RZ, P4, !PT ;  /* 0x00005f00034faa10 */ /* 0x000fe200027fe4ff */
[----:B--2---:R-:W2:Y:S02]  /*1b10*/  R2UR UR6, R48 ;  /* 0x00000000300673c2 */ /* 0x004ea400000e0000 */
[----:B--2---:R-:W-:-:S05]  /*1b20*/  MOV R3, UR6 ;  /* 0x0000000600037c02 */ /* 0x004fca0008000f00 */
[----:B------:R-:W-:-:S05]  /*1b30*/  FFMA.FTZ R3, -R3, UR6, R49 ;  /* 0x0000000603037c23 */ /* 0x000fca0008010131 */
[----:B------:R-:W-:-:S13]  /*1b40*/  FSETP.GTU.FTZ.AND P0, PT, R3, RZ, PT ;  /* 0x000000ff0300720b */ /* 0x000fda0003f1c000 */
[----:B------:R-:W-:Y:S01]  /*1b50*/  VOTEU.ANY UP0, P0 ;  /* 0x00000000003f7886 */ /* 0x000fe20000000100 */
[----:B------:R-:W-:-:S13]  /*1b60*/  PLOP3.LUT P0, PT, PT, PT, UP0, 0x80, 0x0 ;  /* 0x000000000000781c */ /* 0x000fda0003f0f008 */
[----:B------:R-:W-:-:S06]  /*1b70*/  @P0 FADD.FTZ R3, R3, c[0x0][0x1a0] ;  /* 0x0000680003030621 */ /* 0x000fcc0000010000 */
[----:B------:R-:W2:Y:S01]  /*1b80*/  @P0 MUFU.RSQ R3, R3 ;  /* 0x0000000300030308 */ /* 0x000ea20000001400 */
[----:B------:R-:W-:Y:S01]  /*1b90*/  CS2R R42, SRZ ;  /* 0x00000000002a7805 */ /* 0x000fe2000001ff00 */
[----:B0-----:R-:W-:-:S05]  /*1ba0*/  CS2R R38, SRZ ;  /* 0x0000000000267805 */ /* 0x001fca000001ff00 */
[----:B------:R0:W5:Y:S01]  /*1bb0*/  @!P6 LDG.E.64 R42, [R40.64] ;  /* 0x00000012282ae981 */ /* 0x000162000c1e1b00 */
[----:B------:R-:W-:Y:S01]  /*1bc0*/  UMOV UR25, 0x3f800000 ;  /* 0x3f80000000197882 */ /* 0x000fe20000000000 */
[----:B------:R-:W-:Y:S02]  /*1bd0*/  BSSY B0, `(.L_x_2430) ;  /* 0x0000016000007945 */ /* 0x000fe40003800000 */
[----:B------:R4:W5:Y:S01]  /*1be0*/  @!P2 LDG.E.64 R38, [R78.64] ;  /* 0x000000124e26a981 */ /* 0x000962000c1e1b00 */
[----:B--2---:R-:W2:Y:S01]  /*1bf0*/  @P0 R2UR UR5, R3 ;  /* 0x00000000030503c2 */ /* 0x004ea200000e0000 */
[----:B------:R-:W-:Y:S01]  /*1c00*/  ISETP.GT.U32.AND P0, PT, R0, 0x27f, PT ;  /* 0x0000027f0000780c */ /* 0x000fe20003f04070 */
[----:B0-----:R-:W-:Y:S01]  /*1c10*/  CS2R R40, SRZ ;  /* 0x0000000000287805 */ /* 0x001fe2000001ff00 */
[----:B------:R-:W-:Y:S01]  /*1c20*/  ISETP.NE.AND P5, PT, RZ, UR21, PT ;  /* 0x00000015ff007c0c */ /* 0x000fe2000bfa5270 */
[----:B------:R-:W-:-:S04]  /*1c30*/  CS2R R48, SRZ ;  /* 0x0000000000307805 */ /* 0x000fc8000001ff00 */
[----:B------:R0:W5:Y:S01]  /*1c40*/  @!P2 LDG.E.64 R40, [R76.64] ;  /* 0x000000124c28a981 */ /* 0x000162000c1e1b00 */
[----:B--2---:R-:W-:Y:S01]  /*1c50*/  @UP0 UMOV UR25, UR5 ;  /* 0x0000000500190c82 */ /* 0x004fe20008000000 */
[----:B----4-:R-:W-:Y:S02]  /*1c60*/  FADD.FTZ R78, R50, -UR6 ;  /* 0x80000006324e7e21 */ /* 0x010fe40008010000 */
[----:B0-----:R-:W-:Y:S02]  /*1c70*/  FADD.FTZ R77, R51, -UR6 ;  /* 0x80000006334d7e21 */ /* 0x001fe40008010000 */
[----:B------:R-:W-:Y:S01]  /*1c80*/  CS2R R50, SRZ ;  /* 0x0000000000327805 */ /* 0x000fe2000001ff00 */
[----:B------:R-:W-:Y:S05]  /*1c90*/  @P0 BRA `(.L_x_2431) ;  /* 0x0000009000000947 */ /* 0x000fea0003800000 */
[----:B-1----:R-:W-:Y:S02]  /*1ca0*/  ISETP.NE.AND P0, PT, RZ, UR21, PT ;  /* 0x00000015ff007c0c */ /* 0x002fe4000bf05270 */
[----:B------:R-:W-:-:S04]  /*1cb0*/  IADD3 R3, R86, UR22, RZ ;  /* 0x0000001656037c10 */ /* 0x000fc8000fffe0ff */
[----:B------:R-:W-:-:S07]  /*1cc0*/  SHF.R.S32.HI R49, RZ, 0x1f, R3 ;  /* 0x0000001fff317819 */ /* 0x000fce0000011403 */
[----:B------:R-:W-:-:S04]  /*1cd0*/  @P0 LEA R48, P2, R3, c[0x0][0x190], 0x2 ;  /* 0x0000640003300a11 */ /* 0x000fc800078410ff */
[----:B------:R-:W-:-:S05]  /*1ce0*/  @P0 LEA.HI.X R49, R3, c[0x0][0x194], R49, 0x2, P2 ;  /* 0x0000650003310a11 */ /* 0x000fca00010f1431 */
[----:B------:R0:W5:Y:S02]  /*1cf0*/  @P0 LDG.E.64 R50, [R48.64] ;  /* 0x0000001230320981 */ /* 0x000164000c1e1b00 */
[----:B0-----:R-:W-:-:S10]  /*1d00*/  HFMA2.MMA R48, -RZ, RZ, 0, 2.384185791015625e-07 ;  /* 0x00000004ff307435 */ /* 0x001fd400000001ff */
[----:B------:R-:W-:-:S06]  /*1d10*/  IMAD.WIDE R48, R3, R48, c[0x0][0x188] ;  /* 0x0000620003307625 */ /* 0x000fcc00078e0230 */
[----:B------:R-:W5:Y:S02]  /*1d20*/  LDG.E.64 R48, [R48.64] ;  /* 0x0000001230307981 */ /* 0x000f64000c1e1b00 */
.L_x_2431:
[----:B-1----:R-:W-:Y:S05]  /*1d30*/  BSYNC B0 ;  /* 0x0000000000007941 */ /* 0x002fea0003800000 */
.L_x_2430:
[----:B-----5:R-:W-:Y:S01]  /*1d40*/  MOV R75, R28 ;  /* 0x0000001c004b7202 */ /* 0x020fe20000000f00 */
[----:B------:R-:W-:Y:S01]  /*1d50*/  FMUL.FTZ R78, R78, UR25 ;  /* 0x000000194e4e7c20 */ /* 0x000fe20008410000 */
[----:B------:R-:W-:Y:S01]  /*1d60*/  MOV R3, R29 ;  /* 0x0000001d00037202 */ /* 0x000fe20000000f00 */
        /* <DEDUP_REMOVED lines=9> */
[----:B------:R-:W-:Y:S02]  /*1e00*/  FFMA.FTZ R75, R3, R75, 1 ;  /* 0x3f800000034b7423 */ /* 0x000fe4000001004b */
[----:B------:R-:W-:Y:S02]  /*1e10*/  FFMA.FTZ R3, R77, R49, R51 ;  /* 0x000000314d037223 */ /* 0x000fe40000010033 */
[----:B------:R-:W-:-:S02]  /*1e20*/  FMUL.FTZ R75, R74, R75 ;  /* 0x0000004b4a4b7220 */ /* 0x000fc40000410000 */
        /* <DEDUP_REMOVED lines=8> */
.L_x_2432:
[----:B------:R-:W-:Y:S01]  /*1eb0*/  FMUL.FTZ R76, R75, R48 ;  /* 0x000000304b4c7220 */ /* 0x000fe20000410000 */
[----:B------:R-:W-:Y:S01]  /*1ec0*/  MOV R80, R8 ;  /* 0x0000000800507202 */ /* 0x000fe20000000f00 */
[----:B------:R-:W-:Y:S02]  /*1ed0*/  FMUL.FTZ R74, R3, R49 ;  /* 0x00000031034a7220 */ /* 0x000fe40000410000 */
[----:B------:R-:W-:Y:S02]  /*1ee0*/  FFMA.FTZ R79, R78, R76, RZ ;  /* 0x0000004c4e4f7223 */ /* 0x000fe400000100ff */
[----:B------:R-:W-:Y:S02]  /*1ef0*/  FADD.FTZ R76, RZ, R76 ;  /* 0x0000004cff4c7221 */ /* 0x000fe40000010000 */
[----:B------:R-:W-:Y:S02]  /*1f00*/  FFMA.FTZ R79, R77, R74, R79 ;  /* 0x0000004a4d4f7223 */ /* 0x000fe4000001004f */
[----:B------:R-:W-:-:S02]  /*1f10*/  FADD.FTZ R74, R74, R76 ;  /* 0x0000004c4a4a7221 */ /* 0x000fc40000010000 */
[----:B------:R-:W-:Y:S02]  /*1f20*/  FADD.FTZ R72, R72, -UR6 ;  /* 0x8000000648487e21 */ /* 0x000fe40008010000 */
[----:B------:R-:W-:Y:S01]  /*1f30*/  FADD.FTZ R76, R73, -UR6 ;  /* 0x80000006494c7e21 */ /* 0x000fe20008010000 */
[----:B------:R-:W-:Y:S01]  /*1f40*/  MOV R73, R9 ;  /* 0x0000000900497202 */ /* 0x000fe20000000f00 */
[----:B------:R-:W-:Y:S02]  /*1f50*/  FMUL.FTZ R81, R72, UR25 ;  /* 0x0000001948517c20 */ /* 0x000fe40008410000 */
[----:B------:R-:W-:Y:S02]  /*1f60*/  FFMA.FTZ R72, R78, R75, RZ ;  /* 0x0000004b4e487223 */ /* 0x000fe400000100ff */
        /* <DEDUP_REMOVED lines=20> */
.L_x_2433:
[----:B------:R-:W-:Y:S02]  /*20b0*/  FADD.FTZ R89, RZ, R75 ;  /* 0x0000004bff597221 */ /* 0x000fe40000010000 */
[----:B------:R-:W-:Y:S02]  /*20c0*/  FMUL.FTZ R75, R80, R48 ;  /* 0x00000030504b7220 */ /* 0x000fe40000410000 */
[----:B------:R-:W-:Y:S02]  /*20d0*/  FFMA.FTZ R72, R81, R80, R72 ;  /* 0x0000005051487223 */ /* 0x000fe40000010048 */
[----:B------:R-:W-:Y:S02]  /*20e0*/  FADD.FTZ R89, R89, R80 ;  /* 0x0000005059597221 */ /* 0x000fe40000010000 */
[----:B------:R-:W-:Y:S02]  /*20f0*/  FFMA.FTZ R79, R81, R75, R79 ;  /* 0x0000004b514f7223 */ /* 0x000fe4000001004f */
[----:B------:R-:W-:-:S02]  /*2100*/  FADD.FTZ R74, R74, R75 ;  /* 0x0000004b4a4a7221 */ /* 0x000fc40000010000 */
[----:B------:R-:W-:Y:S02]  /*2110*/  FFMA.FTZ R80, R77, R3, RZ ;  /* 0x000000034d507223 */ /* 0x000fe400000100ff */
[----:B------:R-:W-:Y:S02]  /*2120*/  FMUL.FTZ R75, R73, R49 ;  /* 0x00000031494b7220 */ /* 0x000fe40000410000 */
[----:B------:R-:W-:Y:S02]  /*2130*/  FADD.FTZ R82, RZ, R3 ;  /* 0x00000003ff527221 */ /* 0x000fe40000010000 */
[----:B------:R-:W-:Y:S02]  /*2140*/  FADD.FTZ R70, R70, -UR6 ;  /* 0x8000000646467e21 */ /* 0x000fe40008010000 */
[----:B------:R-:W-:Y:S01]  /*2150*/  FADD.FTZ R83, R71, -UR6 ;  /* 0x8000000647537e21 */ /* 0x000fe20008010000 */
[----:B------:R-:W-:Y:S01]  /*2160*/  MOV R71, R10 ;  /* 0x0000000a00477202 */ /* 0x000fe20000000f00 */
[----:B------:R-:W-:-:S02]  /*2170*/  FFMA.FTZ R3, R76, R73, R80 ;  /* 0x000000494c037223 */ /* 0x000fc40000010050 */
[----:B------:R-:W-:Y:S02]  /*2180*/  FFMA.FTZ R79, R76, R75, R79 ;  /* 0x0000004b4c4f7223 */ /* 0x000fe4000001004f */
[----:B------:R-:W-:Y:S01]  /*2190*/  FADD.FTZ R74, R75, R74 ;  /* 0x0000004a4b4a7221 */ /* 0x000fe20000010000 */
[----:B------:R-:W-:Y:S01]  /*21a0*/  MOV R75, R11 ;  /* 0x0000000b004b7202 */ /* 0x000fe20000000f00 */
        /* <DEDUP_REMOVED lines=22> */
.L_x_2434:
[----:B------:R-:W-:Y:S02]  /*2310*/  FMUL.FTZ R70, R71, R48 ;  /* 0x0000003047467220 */ /* 0x000fe40000410000 */
[----:B------:R-:W-:Y:S02]  /*2320*/  FADD.FTZ R89, R89, R71 ;  /* 0x0000004759597221 */ /* 0x000fe40000010000 */
[C---:B------:R-:W-:Y:S02]  /*2330*/  FFMA.FTZ R72, R84.reuse, R71, R72 ;  /* 0x0000004754487223 */ /* 0x040fe40000010048 */
[----:B------:R-:W-:Y:S02]  /*2340*/  FFMA.FTZ R71, R84, R70, R79 ;  /* 0x0000004654477223 */ /* 0x000fe4000001004f */
[----:B------:R-:W-:Y:S02]  /*2350*/  FADD.FTZ R70, R74, R70 ;  /* 0x000000464a467221 */ /* 0x000fe40000010000 */
[----:B------:R-:W-:-:S02]  /*2360*/  FMUL.FTZ R74, R75, R49 ;  /* 0x000000314b4a7220 */ /* 0x000fc40000410000 */
[----:B------:R-:W-:Y:S02]  /*2370*/  FADD.FTZ R68, R68, -UR6 ;  /* 0x8000000644447e21 */ /* 0x000fe40008010000 */
[----:B------:R-:W-:Y:S01]  /*2380*/  FADD.FTZ R82, R69, -UR6 ;  /* 0x8000000645527e21 */ /* 0x000fe20008010000 */
[----:B------:R-:W-:Y:S01]  /*2390*/  MOV R69, R12 ;  /* 0x0000000c00457202 */ /* 0x000fe20000000f00 */
[----:B------:R-:W-:Y:S02]  /*23a0*/  FFMA.FTZ R71, R83, R74, R71 ;  /* 0x0000004a53477223 */ /* 0x000fe40000010047 */
[----:B------:R-:W-:Y:S01]  /*23b0*/  FADD.FTZ R70, R74, R70 ;  /* 0x000000464a467221 */ /* 0x000fe20000010000 */
[----:B------:R-:W-:Y:S01]  /*23c0*/  MOV R74, R13 ;  /* 0x0000000d004a7202 */ /* 0x000fe20000000f00 */
[----:B------:R-:W-:Y:S02]  /*23d0*/  FADD.FTZ R73, R73, R75 ;  /* 0x0000004b49497221 */ /* 0x000fe40000010000 */
[----:B------:R-:W-:-:S02]  /*23e0*/  FFMA.FTZ R3, R83, R75, R3 ;  /* 0x0000004b53037223 */ /* 0x000fc40000010003 */
        /* <DEDUP_REMOVED lines=21> */
.L_x_2435:
[----:B------:R-:W-:Y:S02]  /*2540*/  FMUL.FTZ R68, R69, R48 ;  /* 0x0000003045447220 */ /* 0x000fe40000410000 */
[----:B------:R-:W-:Y:S02]  /*2550*/  FADD.FTZ R89, R89, R69 ;  /* 0x0000004559597221 */ /* 0x000fe40000010000 */
[C---:B------:R-:W-:Y:S02]  /*2560*/  FFMA.FTZ R72, R85.reuse, R69, R72 ;  /* 0x0000004555487223 */ /* 0x040fe40000010048 */
[----:B------:R-:W-:Y:S02]  /*2570*/  FFMA.FTZ R69, R85, R68, R71 ;  /* 0x0000004455457223 */ /* 0x000fe40000010047 */
[----:B------:R-:W-:Y:S02]  /*2580*/  FADD.FTZ R70, R70, R68 ;  /* 0x0000004446467221 */ /* 0x000fe40000010000 */
[----:B------:R-:W-:-:S02]  /*2590*/  FMUL.FTZ R71, R74, R49 ;  /* 0x000000314a477220 */ /* 0x000fc40000410000 */
[----:B------:R-:W-:Y:S02]  /*25a0*/  FADD.FTZ R68, R73, R74 ;  /* 0x0000004a49447221 */ /* 0x000fe40000010000 */
[----:B------:R-:W-:Y:S02]  /*25b0*/  FFMA.FTZ R3, R82, R74, R3 ;  /* 0x0000004a52037223 */ /* 0x000fe40000010003 */
[----:B------:R-:W-:Y:S02]  /*25c0*/  FADD.FTZ R66, R66, -UR6 ;  /* 0x8000000642427e21 */ /* 0x000fe40008010000 */
[----:B------:R-:W-:Y:S01]  /*25d0*/  FADD.FTZ R74, R67, -UR6 ;  /* 0x80000006434a7e21 */ /* 0x000fe20008010000 */
[----:B------:R-:W-:Y:S01]  /*25e0*/  MOV R67, R14 ;  /* 0x0000000e00437202 */ /* 0x000fe20000000f00 */
[----:B------:R-:W-:Y:S02]  /*25f0*/  FFMA.FTZ R69, R82, R71, R69 ;  /* 0x0000004752457223 */ /* 0x000fe40000010045 */
[----:B------:R-:W-:Y:S01]  /*2600*/  FADD.FTZ R70, R71, R70 ;  /* 0x0000004647467221 */ /* 0x000fe20000010000 */
[----:B------:R-:W-:Y:S01]  /*2610*/  MOV R71, R15 ;  /* 0x0000000f00477202 */ /* 0x000fe20000000f00 */
        /* <DEDUP_REMOVED lines=21> */
.L_x_2436:
[----:B------:R-:W-:Y:S02]  /*2770*/  FMUL.FTZ R66, R67, R48 ;  /* 0x0000003043427220 */ /* 0x000fe40000410000 */
[----:B------:R-:W-:Y:S01]  /*2780*/  FADD.FTZ R73, R64, -UR6 ;  /* 0x8000000640497e21 */ /* 0x000fe20008010000 */
[----:B------:R-:W-:Y:S01]  /*2790*/  MOV R64, R16 ;  /* 0x0000001000407202 */ /* 0x000fe20000000f00 */
[----:B------:R-:W-:Y:S02]  /*27a0*/  FFMA.FTZ R69, R75, R66, R69 ;  /* 0x000000424b457223 */ /* 0x000fe40000010045 */
[----:B------:R-:W-:Y:S02]  /*27b0*/  FADD.FTZ R66, R70, R66 ;  /* 0x0000004246427221 */ /* 0x000fe40000010000 */
[----:B------:R-:W-:Y:S02]  /*27c0*/  FMUL.FTZ R70, R71, R49 ;  /* 0x0000003147467220 */ /* 0x000fe40000410000 */
[----:B------:R-:W-:-:S02]  /*27d0*/  FADD.FTZ R65, R65, -UR6 ;  /* 0x8000000641417e21 */ /* 0x000fc40008010000 */
[----:B------:R-:W-:Y:S02]  /*27e0*/  FADD.FTZ R89, R89, R67 ;  /* 0x0000004359597221 */ /* 0x000fe40000010000 */
[----:B------:R-:W-:Y:S02]  /*27f0*/  FFMA.FTZ R67, R75, R67, R72 ;  /* 0x000000434b437223 */ /* 0x000fe40000010048 */
        /* <DEDUP_REMOVED lines=26> */
.L_x_2437:
        /* <DEDUP_REMOVED lines=35> */
.L_x_2438:
        /* <DEDUP_REMOVED lines=35> */
.L_x_2439:
        /* <DEDUP_REMOVED lines=35> */
.L_x_2440:
[----:B------:R-:W-:Y:S02]  /*3030*/  FMUL.FTZ R58, R59, R48 ;  /* 0x000000303b3a7220 */ /* 0x000fe40000410000 */
[----:B------:R-:W-:Y:S02]  /*3040*/  FADD.FTZ R89, R89, R59 ;  /* 0x0000003b59597221 */ /* 0x000fe40000010000 */
[C---:B------:R-:W-:Y:S02]  /*3050*/  FFMA.FTZ R61, R67.reuse, R58, R61 ;  /* 0x0000003a433d7223 */ /* 0x040fe4000001003d */
[----:B------:R-:W-:Y:S02]  /*3060*/  FADD.FTZ R58, R62, R58 ;  /* 0x0000003a3e3a7221 */ /* 0x000fe40000010000 */
[----:B------:R-:W-:Y:S02]  /*3070*/  FFMA.FTZ R59, R67, R59, R64 ;  /* 0x0000003b433b7223 */ /* 0x000fe40000010040 */
        /* <DEDUP_REMOVED lines=30> */
.L_x_2441:
[----:B------:R-:W-:Y:S02]  /*3260*/  FMUL.FTZ R56, R57, R48 ;  /* 0x0000003039387220 */ /* 0x000fe40000410000 */
[----:B------:R-:W-:Y:S02]  /*3270*/  FADD.FTZ R89, R89, R57 ;  /* 0x0000003959597221 */ /* 0x000fe40000010000 */
[C---:B------:R-:W-:Y:S02]  /*3280*/  FFMA.FTZ R57, R65.reuse, R57, R59 ;  /* 0x0000003941397223 */ /* 0x040fe4000001003b */
[----:B------:R-:W-:Y:S02]  /*3290*/  FFMA.FTZ R61, R65, R56, R61 ;  /* 0x00000038413d7223 */ /* 0x000fe4000001003d */
[----:B------:R-:W-:Y:S02]  /*32a0*/  FADD.FTZ R58, R58, R56 ;  /* 0x000000383a3a7221 */ /* 0x000fe40000010000 */
[----:B------:R-:W-:-:S02]  /*32b0*/  FMUL.FTZ R59, R62, R49 ;  /* 0x000000313e3b7220 */ /* 0x000fc40000410000 */
[----:B------:R-:W-:Y:S01]  /*32c0*/  FADD.FTZ R63, R54, -UR6 ;  /* 0x80000006363f7e21 */ /* 0x000fe20008010000 */
[----:B------:R-:W-:Y:S01]  /*32d0*/  MOV R54, R26 ;  /* 0x0000001a00367202 */ /* 0x000fe20000000f00 */
[----:B------:R-:W-:Y:S02]  /*32e0*/  FADD.FTZ R55, R55, -UR6 ;  /* 0x8000000637377e21 */ /* 0x000fe40008010000 */
[----:B------:R-:W-:Y:S02]  /*32f0*/  FADD.FTZ R56, R60, R62 ;  /* 0x0000003e3c387221 */ /* 0x000fe40000010000 */
[C---:B------:R-:W-:Y:S02]  /*3300*/  FFMA.FTZ R3, R64.reuse, R62, R3 ;  /* 0x0000003e40037223 */ /* 0x040fe40000010003 */
        /* <DEDUP_REMOVED lines=24> */
.L_x_2442:
        /* <DEDUP_REMOVED lines=35> */
.L_x_2443:
        /* <DEDUP_REMOVED lines=8> */
[----:B------:R-:W-:Y:S01]  /*3740*/  FADD.FTZ R58, R47, -UR6 ;  /* 0x800000062f3a7e21 */ /* 0x000fe20008010000 */
[----:B------:R-:W-:Y:S01]  /*3750*/  MOV R47, R32 ;  /* 0x00000020002f7202 */ /* 0x000fe20000000f00 */
[----:B------:R-:W-:Y:S02]  /*3760*/  FADD.FTZ R56, R56, R55 ;  /* 0x0000003738387221 */ /* 0x000fe40000010000 */
[C---:B------:R-:W-:Y:S02]  /*3770*/  FFMA.FTZ R3, R60.reuse, R55, R3 ;  /* 0x000000373c037223 */ /* 0x040fe40000010003 */
[----:B------:R-:W-:Y:S02]  /*3780*/  FFMA.FTZ R54, R60, R53, R54 ;  /* 0x000000353c367223 */ /* 0x000fe40000010036 */
[----:B------:R-:W-:-:S02]  /*3790*/  FADD.FTZ R52, R53, R52 ;  /* 0x0000003435347221 */ /* 0x000fc40000010000 */
        /* <DEDUP_REMOVED lines=21> */
.L_x_2444:
[----:B------:R-:W-:Y:S01]  /*38f0*/  FMUL.FTZ R53, R47, R48 ;  /* 0x000000302f357220 */ /* 0x000fe20000410000 */
[----:B------:R-:W-:Y:S01]  /*3900*/  MOV R90, R34 ;  /* 0x00000022005a7202 */ /* 0x000fe20000000f00 */
[----:B------:R-:W-:Y:S02]  /*3910*/  FADD.FTZ R45, R45, -UR6 ;  /* 0x800000062d2d7e21 */ /* 0x000fe40008010000 */
[----:B------:R-:W-:Y:S02]  /*3920*/  FFMA.FTZ R54, R59, R53, R54 ;  /* 0x000000353b367223 */ /* 0x000fe40000010036 */
[----:B------:R-:W-:Y:S02]  /*3930*/  FADD.FTZ R52, R52, R53 ;  /* 0x0000003534347221 */ /* 0x000fe40000010000 */
[----:B------:R-:W-:Y:S02]  /*3940*/  FMUL.FTZ R53, R46, R49 ;  /* 0x000000312e357220 */ /* 0x000fe40000410000 */
[----:B------:R-:W-:-:S02]  /*3950*/  FADD.FTZ R55, R44, -UR6 ;  /* 0x800000062c377e21 */ /* 0x000fc40008010000 */
[----:B------:R-:W-:Y:S02]  /*3960*/  FFMA.FTZ R44, R58, R53, R54 ;  /* 0x000000353a2c7223 */ /* 0x000fe40000010036 */
[----:B------:R-:W-:Y:S01]  /*3970*/  FMUL.FTZ R54, R45, UR25 ;  /* 0x000000192d367c20 */ /* 0x000fe20008410000 */
[----:B------:R-:W-:Y:S01]  /*3980*/  MOV R45, R35 ;  /* 0x00000023002d7202 */ /* 0x000fe20000000f00 */
        /* <DEDUP_REMOVED lines=21> */
.L_x_2445:
[----:B------:R-:W-:Y:S01]  /*3ae0*/  FMUL.FTZ R53, R90, R48 ;  /* 0x000000305a357220 */ /* 0x000fe20000410000 */
[----:B------:R-:W-:Y:S01]  /*3af0*/  MOV R92, R36 ;  /* 0x00000024005c7202 */ /* 0x000fe20000000f00 */
[----:B------:R-:W-:Y:S02]  /*3b00*/  FMUL.FTZ R79, R45, R49 ;  /* 0x000000312d4f7220 */ /* 0x000fe40000410000 */
[----:B------:R-:W-:Y:S02]  /*3b10*/  FFMA.FTZ R44, R55, R53, R44 ;  /* 0x00000035372c7223 */ /* 0x000fe4000001002c */
[----:B------:R-:W-:Y:S02]  /*3b20*/  FADD.FTZ R52, R52, R53 ;  /* 0x0000003534347221 */ /* 0x000fe40000010000 */
[----:B------:R-:W-:Y:S02]  /*3b30*/  FADD.FTZ R42, R42, -UR6 ;  /* 0x800000062a2a7e21 */ /* 0x000fe40008010000 */
[----:B------:R-:W-:-:S02]  /*3b40*/  FADD.FTZ R43, R43, -UR6 ;  /* 0x800000062b2b7e21 */ /* 0x000fc40008010000 */
[----:B------:R-:W-:Y:S02]  /*3b50*/  FFMA.FTZ R44, R54, R79, R44 ;  /* 0x0000004f362c7223 */ /* 0x000fe4000001002c */
[----:B------:R-:W-:Y:S02]  /*3b60*/  FADD.FTZ R79, R79, R52 ;  /* 0x000000344f4f7221 */ /* 0x000fe40000010000 */
        /* <DEDUP_REMOVED lines=22> */
.L_x_2446:
[----:B------:R-:W-:Y:S02]  /*3cd0*/  FMUL.FTZ R43, R92, R48 ;  /* 0x000000305c2b7220 */ /* 0x000fe40000410000 */
[----:B------:R-:W-:Y:S02]  /*3ce0*/  FMUL.FTZ R91, R42, R49 ;  /* 0x000000312a5b7220 */ /* 0x000fe40000410000 */
[----:B------:R-:W-:Y:S02]  /*3cf0*/  FFMA.FTZ R44, R53, R43, R44 ;  /* 0x0000002b352c7223 */ /* 0x000fe4000001002c */
[----:B------:R-:W-:Y:S01]  /*3d00*/  FADD.FTZ R79, R79, R43 ;  /* 0x0000002b4f4f7221 */ /* 0x000fe20000010000 */
[----:B------:R-:W-:Y:S01]  /*3d10*/  MOV R43, R39 ;  /* 0x00000027002b7202 */ /* 0x000fe20000000f00 */
        /* <DEDUP_REMOVED lines=26> */
.L_x_2447:
[----:B------:R0:W-:Y:S01]  /*3ec0*/  STL [R1+0x4], R2 ;  /* 0x0000040201007387 */ /* 0x0001e20000100800 */
[----:B------:R-:W-:Y:S02]  /*3ed0*/  FMUL.FTZ R40, R41, R48 ;  /* 0x0000003029287220 */ /* 0x000fe40000410000 */
[----:B------:R-:W-:Y:S02]  /*3ee0*/  FMUL.FTZ R93, R43, R49 ;  /* 0x000000312b5d7220 */ /* 0x000fe40000410000 */
[----:B------:R-:W-:Y:S02]  /*3ef0*/  FFMA.FTZ R44, R80, R40, R44 ;  /* 0x00000028502c7223 */ /* 0x000fe4000001002c */
[----:B------:R-:W-:Y:S02]  /*3f00*/  FADD.FTZ R40, R91, R40 ;  /* 0x000000285b287221 */ /* 0x000fe40000010000 */
[----:B------:R-:W-:Y:S01]  /*3f10*/  FFMA.FTZ R91, R79, R93, R44 ;  /* 0x0000005d4f5b7223 */ /* 0x000fe2000001002c */
[----:B0-----:R-:W0:Y:S01]  /*3f20*/  S2R R2, SR_LANEID ;  /* 0x0000000000027919 */ /* 0x001e220000000000 */
[----:B------:R-:W-:-:S02]  /*3f30*/  FADD.FTZ R44, R93, R40 ;  /* 0x000000285d2c7221 */ /* 0x000fc40000010000 */
[----:B------:R-:W-:Y:S01]  /*3f40*/  FADD.FTZ R89, R89, R47 ;  /* 0x0000002f59597221 */ /* 0x000fe20000010000 */
[----:B------:R-:W1:Y:S01]  /*3f50*/  SHFL.DOWN PT, R40, R91, 0x1, 0x1f ;  /* 0x08201f005b287f89 */ /* 0x000e6200000e0000 */
[----:B------:R-:W-:-:S03]  /*3f60*/  FFMA.FTZ R57, R59, R47, R57 ;  /* 0x0000002f3b397223 */ /* 0x000fc60000010039 */
[----:B------:R-:W2:Y:S04]  /*3f70*/  SHFL.DOWN PT, R93, R44, 0x1, 0x1f ;  /* 0x08201f002c5d7f89 */ /* 0x000ea800000e0000 */
[----:B------:R-:W3:Y:S01]  /*3f80*/  LDL R47, [R1] ;  /* 0x00000000012f7983 */ /* 0x000ee20000100800 */
        /* <DEDUP_REMOVED lines=17> */
[----:B-1----:R-:W-:Y:S01]  /*40a0*/  @!P0 FADD.FTZ R44, R44, R93 ;  /* 0x0000005d2c2c8221 */ /* 0x002fe20000010000 */
[----:B------:R-:W-:Y:S02]  /*40b0*/  ISETP.GT.AND P0, PT, R2, 0xf, PT ;  /* 0x0000000f0200780c */ /* 0x000fe40003f04270 */
[----:B------:R-:W0:Y:S04]  /*40c0*/  SHFL.DOWN PT, R40, R91, 0x10, 0x1f ;  /* 0x0a001f005b287f89 */ /* 0x000e2800000e0000 */
[----:B------:R1:W5:Y:S01]  /*40d0*/  LDL.LU R2, [R1+0x4] ;  /* 0x0000040001027983 */ /* 0x0003620000300800 */
[----:B------:R-:W-:Y:S02]  /*40e0*/  FADD.FTZ R56, R56, R46 ;  /* 0x0000002e38387221 */ /* 0x000fe40000010000 */
[----:B------:R-:W-:Y:S01]  /*40f0*/  FFMA.FTZ R3, R58, R46, R3 ;  /* 0x0000002e3a037223 */ /* 0x000fe20000010003 */
[----:B------:R-:W2:Y:S04]  /*4100*/  SHFL.DOWN PT, R93, R44, 0x10, 0x1f ;  /* 0x0a001f002c5d7f89 */ /* 0x000ea800000e0000 */
[----:B------:R-:W4:Y:S01]  /*4110*/  S2R R46, SR_LANEID ;  /* 0x00000000002e7919 */ /* 0x000f220000000000 */
[----:B------:R-:W-:-:S02]  /*4120*/  FADD.FTZ R89, R89, R90 ;  /* 0x0000005a59597221 */ /* 0x000fc40000010000 */
[----:B------:R-:W-:Y:S02]  /*4130*/  FFMA.FTZ R57, R55, R90, R57 ;  /* 0x0000005a37397223 */ /* 0x000fe40000010039 */
[----:B------:R-:W-:Y:S02]  /*4140*/  FFMA.FTZ R3, R54, R45, R3 ;  /* 0x0000002d36037223 */ /* 0x000fe40000010003 */
[----:B------:R-:W-:Y:S01]  /*4150*/  FADD.FTZ R56, R56, R45 ;  /* 0x0000002d38387221 */ /* 0x000fe20000010000 */
[----:B------:R-:W-:Y:S01]  /*4160*/  ISETP.NE.AND P2, PT, R0, RZ, PT ;  /* 0x000000ff0000720c */ /* 0x000fe20003f45270 */
[----:B------:R-:W-:Y:S02]  /*4170*/  FADD.FTZ R89, R89, R92 ;  /* 0x0000005c59597221 */ /* 0x000fe40000010000 */
[----:B0-----:R-:W-:Y:S02]  /*4180*/  @!P0 FADD.FTZ R91, R91, R40 ;  /* 0x000000285b5b8221 */ /* 0x001fe40000010000 */
[----:B------:R-:W-:-:S02]  /*4190*/  FFMA.FTZ R57, R53, R92, R57 ;  /* 0x0000005c35397223 */ /* 0x000fc40000010039 */
[----:B------:R-:W-:Y:S02]  /*41a0*/  FFMA.FTZ R3, R52, R42, R3 ;  /* 0x0000002a34037223 */ /* 0x000fe40000010003 */
[----:B--2---:R-:W-:Y:S01]  /*41b0*/  @!P0 FADD.FTZ R44, R44, R93 ;  /* 0x0000005d2c2c8221 */ /* 0x004fe20000010000 */
[----:B----4-:R-:W-:Y:S01]  /*41c0*/  ISETP.NE.AND P0, PT, R46, RZ, PT ;  /* 0x000000ff2e00720c */ /* 0x010fe20003f05270 */
[----:B------:R-:W-:Y:S02]  /*41d0*/  FADD.FTZ R56, R56, R42 ;  /* 0x0000002a38387221 */ /* 0x000fe40000010000 */
[----:B------:R-:W-:Y:S02]  /*41e0*/  FFMA.FTZ R40, R80, R41, R57 ;  /* 0x0000002950287223 */ /* 0x000fe40000010039 */
[----:B------:R-:W-:Y:S02]  /*41f0*/  FADD.FTZ R42, R89, R41 ;  /* 0x00000029592a7221 */ /* 0x000fe40000010000 */
[----:B------:R-:W-:Y:S01]  /*4200*/  FFMA.FTZ R41, R79, R43, R3 ;  /* 0x0000002b4f297223 */ /* 0x000fe20000010003 */
[----:B------:R-:W-:Y:S01]  /*4210*/  MOV R57, R44 ;  /* 0x0000002c00397202 */ /* 0x000fe20000000f00 */
[----:B------:R-:W-:Y:S01]  /*4220*/  FADD.FTZ R43, R56, R43 ;  /* 0x0000002b382b7221 */ /* 0x000fe20000010000 */
[----:B------:R-:W-:Y:S01]  /*4230*/  MOV R56, R91 ;  /* 0x0000005b00387202 */ /* 0x000fe20000000f00 */
[----:B------:R-:W-:Y:S01]  /*4240*/  UMOV UR23, 0x4 ;  /* 0x0000000400177882 */ /* 0x000fe20000000000 */
[----:B------:R-:W-:Y:S02]  /*4250*/  BSSY B0, `(.L_x_2448) ;  /* 0x0000038000007945 */ /* 0x000fe40003800000 */
[----:B------:R1:W-:Y:S01]  /*4260*/  STS.128 [R0.X16+0xd0], R40 ;  /* 0x0000d02800007388 */ /* 0x0003e2000000cc00 */
[----:B------:R-:W-:Y:S01]  /*4270*/  ULDC UR22, c[0x0][0xc] ;  /* 0x0000030000167ab9 */ /* 0x000fe20000000800 */
[----:B------:R-:W-:-:S02]  /*4280*/  ISETP.GT.U32.AND P3, PT, R0, 0x4f, PT ;  /* 0x0000004f0000780c */ /* 0x000fc40003f64070 */
[----:B------:R-:W-:Y:S01]  /*4290*/  SHF.L.U32 R3, R0, 0x4, RZ ;  /* 0x0000000400037819 */ /* 0x000fe200000006ff */
[----:B---3--:R1:W-:Y:S04]  /*42a0*/  @!P0 STS.64 [R47.X8+0x18], R56 ;  /* 0x000018382f008388 */ /* 0x0083e80000008a00 */
[----:B------:R-:W-:Y:S06]  /*42b0*/  BAR.SYNC.DEFER_BLOCKING 0x0 ;  /* 0x0000000000007b1d */ /* 0x000fec0000010000 */
[----:B------:R-:W-:Y:S05]  /*42c0*/  @P2 BRA `(.L_x_2449) ;  /* 0x0000030000002947 */ /* 0x000fea0003800000 */
[----:B-1----:R-:W0:Y:S02]  /*42d0*/  LDS.128 R44, [0x20] ;  /* 0x00002000ff2c7984 */ /* 0x002e240000000c00 */
        /* <DEDUP_REMOVED lines=47> */
.L_x_2449:
[----:B------:R-:W-:Y:S05]  /*45d0*/  BSYNC B0 ;  /* 0x0000000000007941 */ /* 0x000fea0003800000 */
.L_x_2448:
[----:B------:R-:W-:Y:S06]  /*45e0*/  BAR.SYNC.DEFER_BLOCKING 0x0 ;  /* 0x0000000000007b1d */ /* 0x000fec0000010000 */
[----:B------:R-:W-:Y:S01]  /*45f0*/  BSSY B0, `(.L_x_2450) ;  /* 0x0000025000007945 */ /* 0x000fe20003800000 */
[----:B------:R-:W-:Y:S05]  /*4600*/  @P3 BRA `(.L_x_2451) ;  /* 0x0000023000003947 */ /* 0x000fea0003800000 */
[----:B-1----:R-:W0:Y:S02]  /*4610*/  LDS.128 R44, [R3+0x5d0] ;  /* 0x0005d000032c7984 */ /* 0x002e240000000c00 */
        /* <DEDUP_REMOVED lines=34> */
.L_x_2451:
[----:B------:R-:W-:Y:S05]  /*4840*/  BSYNC B0 ;  /* 0x0000000000007941 */ /* 0x000fea0003800000 */
.L_x_2450:
        /* <DEDUP_REMOVED lines=9> */
[----:B-1----:R-:W-:Y:S02]  /*48e0*/  IADD3.X R47, R45, UR11, RZ, P0, !PT ;  /* 0x0000000b2d2f7c10 */ /* 0x002fe400087fe4ff */
[----:B------:R-:W-:-:S03]  /*48f0*/  MOV R3, UR12 ;  /* 0x0000000c00037c02 */ /* 0x000fc60008000f00 */
[----:B------:R0:W-:Y:S02]  /*4900*/  RED.E.ADD.F32.FTZ.RN.STRONG.GPU [R46.64], R41 ;  /* 0x000000292e00798e */ /* 0x0001e4000c10e792 */
[----:B0-----:R-:W-:Y:S02]  /*4910*/  MOV R41, c[0x0][0x1d8] ;  /* 0x0000760000297a02 */ /* 0x001fe40000000f00 */
[----:B------:R-:W-:Y:S02]  /*4920*/  MOV R46, c[0x0][0x1dc] ;  /* 0x00007700002e7a02 */ /* 0x000fe40000000f00 */
[-C--:B------:R-:W-:Y:S02]  /*4930*/  LEA R40, P0, R41, R44.reuse, 0x2 ;  /* 0x0000002c29287211 */ /* 0x080fe400078010ff */
[----:B------:R-:W-:Y:S02]  /*4940*/  LEA R44, P3, R3, R44, 0x2 ;  /* 0x0000002c032c7211 */ /* 0x000fe400078610ff */
[----:B------:R-:W-:-:S02]  /*4950*/  LEA.HI.X R41, R41, R45, R46, 0x2, P0 ;  /* 0x0000002d29297211 */ /* 0x000fc400000f142e */
[----:B------:R-:W-:-:S03]  /*4960*/  IADD3.X R45, R45, UR13, RZ, P3, !PT ;  /* 0x0000000d2d2d7c10 */ /* 0x000fc60009ffe4ff */
[----:B------:R0:W-:Y:S04]  /*4970*/  RED.E.ADD.F32.FTZ.RN.STRONG.GPU [R40.64], R42 ;  /* 0x0000002a2800798e */ /* 0x0001e8000c10e792 */
[----:B------:R0:W-:Y:S02]  /*4980*/  RED.E.ADD.F32.FTZ.RN.STRONG.GPU [R44.64], R43 ;  /* 0x0000002b2c00798e */ /* 0x0001e4000c10e792 */
.L_x_2453:
[----:B------:R-:W-:Y:S05]  /*4990*/  BSYNC B0 ;  /* 0x0000000000007941 */ /* 0x000fea0003800000 */
.L_x_2452:
[----:B------:R-:W-:-:S06]  /*49a0*/  UISETP.GE.U32.AND UP0, UPT, UR22, 0x2, UPT ;  /* 0x000000021600788c */ /* 0x000fcc000bf06070 */
[----:B------:R-:W-:-:S13]  /*49b0*/  PLOP3.LUT P0, PT, PT, PT, UP0, 0x80, 0x0 ;  /* 0x000000000000781c */ /* 0x000fda0003f0f008 */
[----:B------:R-:W-:Y:S05]  /*49c0*/  @!P0 BRA `(.L_x_2454) ;  /* 0x000018a000008947 */ /* 0x000fea0003800000 */
[----:B------:R-:W2:Y:S01]  /*49d0*/  S2UR UR24, SR_CTAID.Y ;  /* 0x00000000001879c3 */ /* 0x000ea20000002600 */
        /* <DEDUP_REMOVED lines=13> */
[----:B------:R-:W2:Y:S01]  /*4ab0*/  S2R R3, SR_LANEID ;  /* 0x0000000000037919 */ /* 0x000ea20000000000 */
[----:B------:R-:W-:-:S04]  /*4ac0*/  UIMAD UR14, UR20, UR14, UR24 ;  /* 0x0000000e140e72a4 */ /* 0x000fc8000f8e0218 */
[----:B------:R-:W-:-:S06]  /*4ad0*/  UIMAD.WIDE.U32 UR14, UR14, 0x8, UR6 ;  /* 0x000000080e0e78a5 */ /* 0x000fcc000f8e0006 */
[----:B01----:R-:W-:Y:S02]  /*4ae0*/  MOV R40, UR14 ;  /* 0x0000000e00287c02 */ /* 0x003fe40008000f00 */
[----:B------:R-:W-:-:S05]  /*4af0*/  MOV R41, UR15 ;  /* 0x0000000f00297c02 */ /* 0x000fca0008000f00 */
[----:B------:R0:W-:Y:S01]  /*4b00*/  STG.E.64 [R40.64], R56 ;  /* 0x0000003828007986 */ /* 0x0001e2000c101b12 */
[----:B------:R-:W-:Y:S06]  /*4b10*/  MEMBAR.ALL.GPU ;  /* 0x0000000000007992 */ /* 0x000fec000000a000 */
[----:B------:R-:W-:Y:S01]  /*4b20*/  VOTEU.ANY UR5, UPT, PT ;  /* 0x0000000000057886 */ /* 0x000fe200038e0100 */
[----:B0-----:R-:W-:Y:S01]  /*4b30*/  MOV R40, UR16 ;  /* 0x0000001000287c02 */ /* 0x001fe20008000f00 */
[----:B------:R-:W-:Y:S01]  /*4b40*/  UFLO.U32 UR15, UR5 ;  /* 0x00000005000f72bd */ /* 0x000fe200080e0000 */
[----:B------:R-:W-:Y:S01]  /*4b50*/  MOV R41, UR17 ;  /* 0x0000001100297c02 */ /* 0x000fe20008000f00 */
[----:B------:R-:W-:Y:S01]  /*4b60*/  UPOPC UR5, UR5 ;  /* 0x00000005000572bf */ /* 0x000fe20008000000 */
[----:B------:R-:W-:-:S00]  /*4b70*/  ERRBAR ;  /* 0x00000000000079ab */ /* 0x000fc00000000000 */
[----:B------:R-:W-:Y:S02]  /*4b80*/  ULOP3.LUT UP0, URZ, UR4, 0x2, URZ, 0xc0, !UPT ;  /* 0x00000002043f7892 */ /* 0x000fe4000f80c03f */
[----:B------:R-:W-:Y:S01]  /*4b90*/  UMOV UR14, 0x1 ;  /* 0x00000001000e7882 */ /* 0x000fe20000000000 */
[----:B--2---:R-:W-:Y:S01]  /*4ba0*/  ISETP.EQ.U32.AND P0, PT, R3, UR15, PT ;  /* 0x0000000f03007c0c */ /* 0x004fe2000bf02070 */
        /* <DEDUP_REMOVED lines=8> */
.L_x_2456:
[----:B------:R-:W-:Y:S02]  /*4c30*/  MOV R40, UR16 ;  /* 0x0000001000287c02 */ /* 0x000fe40008000f00 */
[----:B------:R-:W-:-:S05]  /*4c40*/  MOV R41, UR17 ;  /* 0x0000001100297c02 */ /* 0x000fca0008000f00 */
[----:B------:R-:W2:Y:S01]  /*4c50*/  LDG.E.STRONG.GPU R40, [R40.64] ;  /* 0x0000001228287981 */ /* 0x000ea2000c1ef900 */
[----:B------:R-:W-:Y:S01]  /*4c60*/  YIELD ;  /* 0x0000000000007946 */ /* 0x000fe20003800000 */
[----:B--2---:R-:W-:Y:S01]  /*4c70*/  ISETP.NE.AND P0, PT, R40, R3, PT ;  /* 0x000000032800720c */ /* 0x004fe20003f05270 */
[----:B------:R-:W-:-:S12]  /*4c80*/  CCTL.IVALL ;  /* 0x00000000ff00798f */ /* 0x000fd80002000000 */
[----:B------:R-:W-:Y:S05]  /*4c90*/  @P0 BRA `(.L_x_2456) ;  /* 0xffffff9000000947 */ /* 0x000fea000383ffff */
.L_x_2455:
        /* <DEDUP_REMOVED lines=20> */
.L_x_2460:
[----:B------:R-:W-:Y:S01]  /*4de0*/  MOV R3, UR5 ;  /* 0x0000000500037c02 */ /* 0x000fe20008000f00 */
[----:B01----:R-:W-:Y:S01]  /*4df0*/  HFMA2.MMA R41, -RZ, RZ, 0, 4.76837158203125e-07 ;  /* 0x00000008ff297435 */ /* 0x003fe200000001ff */
[----:B------:R-:W-:Y:S02]  /*4e00*/  MOV R40, c[0x0][0x10] ;  /* 0x0000040000287a02 */ /* 0x000fe40000000f00 */
[----:B------:R-:W-:-:S13]  /*4e10*/  ISETP.EQ.OR P6, PT, R3, UR20, P2 ;  /* 0x0000001403007c0c */ /* 0x000fda00097c2670 */
[----:B------:R-:W-:-:S04]  /*4e20*/  @!P6 IMAD R40, R3, R40, UR24 ;  /* 0x000000180328ee24 */ /* 0x000fc8000f8e0228 */
[----:B------:R-:W-:-:S06]  /*4e30*/  @!P6 IMAD.WIDE.U32 R40, R40, R41, UR6 ;  /* 0x000000062828ee25 */ /* 0x000fcc000f8e0029 */
[----:B------:R-:W2:Y:S01]  /*4e40*/  @!P6 LDG.E.64 R40, [R40.64] ;  /* 0x000000122828e981 */ /* 0x000ea2000c1e1b00 */
[----:B------:R-:W-:Y:S02]  /*4e50*/  MOV R42, UR5 ;  /* 0x00000005002a7c02 */ /* 0x000fe40008000f00 */
[----:B------:R-:W-:Y:S02]  /*4e60*/  IADD3 R3, R3, 0x2, RZ ;  /* 0x0000000203037810 */ /* 0x000fe40007ffe0ff */
[----:B------:R-:W-:Y:S02]  /*4e70*/  IADD3 R42, R42, 0x1, RZ ;  /* 0x000000012a2a7810 */ /* 0x000fe40007ffe0ff */
[----:B------:R-:W-:Y:S02]  /*4e80*/  ISETP.EQ.OR P4, PT, R3, UR20, P2 ;  /* 0x0000001403007c0c */ /* 0x000fe40009782670 */
[----:B------:R-:W-:Y:S02]  /*4e90*/  ISETP.EQ.OR P3, PT, R42, UR20, P2 ;  /* 0x000000142a007c0c */ /* 0x000fe40009762670 */
[----:B------:R-:W-:-:S11]  /*4ea0*/  MOV R43, c[0x0][0x10] ;  /* 0x00000400002b7a02 */ /* 0x000fd60000000f00 */
[----:B------:R-:W-:Y:S01]  /*4eb0*/  @!P3 IMAD R42, R42, R43, UR24 ;  /* 0x000000182a2abe24 */ /* 0x000fe2000f8e022b */
[----:B------:R-:W-:-:S10]  /*4ec0*/  HFMA2.MMA R43, -RZ, RZ, 0, 4.76837158203125e-07 ;  /* 0x00000008ff2b7435 */ /* 0x000fd400000001ff */
[----:B------:R-:W-:-:S06]  /*4ed0*/  @!P3 IMAD.WIDE.U32 R42, R42, R43, UR6 ;  /* 0x000000062a2abe25 */ /* 0x000fcc000f8e002b */
[----:B------:R-:W3:Y:S01]  /*4ee0*/  @!P3 LDG.E.64 R42, [R42.64] ;  /* 0x000000122a2ab981 */ /* 0x000ee2000c1e1b00 */
[----:B------:R-:W-:Y:S01]  /*4ef0*/  HFMA2.MMA R45, -RZ, RZ, 0, 4.76837158203125e-07 ;  /* 0x00000008ff2d7435 */ /* 0x000fe200000001ff */
[----:B------:R-:W-:Y:S01]  /*4f00*/  MOV R44, c[0x0][0x10] ;  /* 0x00000400002c7a02 */ /* 0x000fe20000000f00 */
[----:B--2---:R-:W-:Y:S01]  /*4f10*/  @!P6 FADD.FTZ R56, R56, R40 ;  /* 0x000000283838e221 */ /* 0x004fe20000010000 */
[----:B------:R-:W-:Y:S01]  /*4f20*/  MOV R40, c[0x0][0x10] ;  /* 0x0000040000287a02 */ /* 0x000fe20000000f00 */
[----:B------:R-:W-:Y:S01]  /*4f30*/  @!P6 FADD.FTZ R57, R57, R41 ;  /* 0x000000293939e221 */ /* 0x000fe20000010000 */
[----:B------:R-:W-:-:S03]  /*4f40*/  MOV R41, UR5 ;  /* 0x0000000500297c02 */ /* 0x000fc60008000f00 */
[----:B------:R-:W-:Y:S01]  /*4f50*/  @!P4 IMAD R40, R3, R40, UR24 ;  /* 0x000000180328ce24 */ /* 0x000fe2000f8e0228 */
[----:B------:R-:W-:Y:S02]  /*4f60*/  IADD3 R3, R41, 0x3, RZ ;  /* 0x0000000329037810 */ /* 0x000fe40007ffe0ff */
[----:B------:R-:W-:Y:S02]  /*4f70*/  MOV R41, 0x8 ;  /* 0x0000000800297802 */ /* 0x000fe40000000f00 */
[----:B------:R-:W-:-:S03]  /*4f80*/  ISETP.EQ.OR P6, PT, R3, UR20, P2 ;  /* 0x0000001403007c0c */ /* 0x000fc600097c2670 */
[----:B------:R-:W-:-:S06]  /*4f90*/  @!P4 IMAD.WIDE.U32 R40, R40, R41, UR6 ;  /* 0x000000062828ce25 */ /* 0x000fcc000f8e0029 */
[----:B------:R-:W2:Y:S04]  /*4fa0*/  @!P4 LDG.E.64 R40, [R40.64] ;  /* 0x000000122828c981 */ /* 0x000ea8000c1e1b00 */
[----:B------:R-:W-:-:S04]  /*4fb0*/  @!P6 IMAD R44, R3, R44, UR24 ;  /* 0x00000018032cee24 */ /* 0x000fc8000f8e022c */
[----:B------:R-:W-:-:S06]  /*4fc0*/  @!P6 IMAD.WIDE.U32 R44, R44, R45, UR6 ;  /* 0x000000062c2cee25 */ /* 0x000fcc000f8e002d */
[----:B------:R-:W4:Y:S01]  /*4fd0*/  @!P6 LDG.E.64 R44, [R44.64] ;  /* 0x000000122c2ce981 */ /* 0x000f22000c1e1b00 */
[----:B---3--:R-:W-:Y:S02]  /*4fe0*/  @!P3 FADD.FTZ R56, R56, R42 ;  /* 0x0000002a3838b221 */ /* 0x008fe40000010000 */
[----:B------:R-:W-:Y:S01]  /*4ff0*/  @!P3 FADD.FTZ R57, R57, R43 ;  /* 0x0000002b3939b221 */ /* 0x000fe20000010000 */
[----:B------:R-:W-:Y:S02]  /*5000*/  MOV R3, UR5 ;  /* 0x0000000500037c02 */ /* 0x000fe40008000f00 */
[----:B------:R-:W-:Y:S02]  /*5010*/  MOV R43, c[0x0][0x10] ;  /* 0x00000400002b7a02 */ /* 0x000fe40000000f00 */
[----:B------:R-:W-:Y:S02]  /*5020*/  IADD3 R3, R3, 0x6, RZ ;  /* 0x0000000603037810 */ /* 0x000fe40007ffe0ff */
[----:B------:R-:W-:Y:S01]  /*5030*/  MOV R42, c[0x0][0x10] ;  /* 0x00000400002a7a02 */ /* 0x000fe20000000f00 */
[----:B--2---:R-:W-:Y:S01]  /*5040*/  @!P4 FADD.FTZ R56, R56, R40 ;  /* 0x000000283838c221 */ /* 0x004fe20000010000 */
[----:B------:R-:W-:Y:S01]  /*5050*/  MOV R40, UR5 ;  /* 0x0000000500287c02 */ /* 0x000fe20008000f00 */
[----:B------:R-:W-:-:S03]  /*5060*/  @!P4 FADD.FTZ R57, R57, R41 ;  /* 0x000000293939c221 */ /* 0x000fc60000010000 */
[----:B------:R-:W-:Y:S02]  /*5070*/  IADD3 R40, R40, 0x5, RZ ;  /* 0x0000000528287810 */ /* 0x000fe40007ffe0ff */
[----:B------:R-:W-:Y:S02]  /*5080*/  MOV R41, UR5 ;  /* 0x0000000500297c02 */ /* 0x000fe40008000f00 */
[----:B------:R-:W-:Y:S02]  /*5090*/  ISETP.EQ.OR P3, PT, R40, UR20, P2 ;  /* 0x0000001428007c0c */ /* 0x000fe40009762670 */
[----:B------:R-:W-:-:S04]  /*50a0*/  IADD3 R41, R41, 0x4, RZ ;  /* 0x0000000429297810 */ /* 0x000fc80007ffe0ff */
[----:B------:R-:W-:Y:S01]  /*50b0*/  ISETP.EQ.OR P4, PT, R41, UR20, P2 ;  /* 0x0000001429007c0c */ /* 0x000fe20009782670 */
[----:B----4-:R-:W-:Y:S02]  /*50c0*/  @!P6 FADD.FTZ R56, R56, R44 ;  /* 0x0000002c3838e221 */ /* 0x010fe40000010000 */
[----:B------:R-:W-:Y:S01]  /*50d0*/  @!P6 FADD.FTZ R57, R57, R45 ;  /* 0x0000002d3939e221 */ /* 0x000fe20000010000 */
[----:B------:R-:W-:-:S03]  /*50e0*/  ISETP.EQ.OR P6, PT, R3, UR20, P2 ;  /* 0x0000001403007c0c */ /* 0x000fc600097c2670 */
[----:B------:R-:W-:Y:S01]  /*50f0*/  @!P3 IMAD R40, R40, R43, UR24 ;  /* 0x000000182828be24 */ /* 0x000fe2000f8e022b */
[----:B------:R-:W-:Y:S01]  /*5100*/  HFMA2.MMA R43, -RZ, RZ, 0, 4.76837158203125e-07 ;  /* 0x00000008ff2b7435 */ /* 0x000fe200000001ff */
[----:B------:R-:W-:Y:S01]  /*5110*/  MOV R44, c[0x0][0x10] ;  /* 0x00000400002c7a02 */ /* 0x000fe20000000f00 */
[----:B------:R-:W-:-:S03]  /*5120*/  HFMA2.MMA R45, -RZ, RZ, 0, 4.76837158203125e-07 ;  /* 0x00000008ff2d7435 */ /* 0x000fc600000001ff */
[----:B------:R-:W-:Y:S01]  /*5130*/  @!P4 IMAD R42, R41, R42, UR24 ;  /* 0x00000018292ace24 */ /* 0x000fe2000f8e022a */
[----:B------:R-:W-:-:S04]  /*5140*/  MOV R41, 0x8 ;  /* 0x0000000800297802 */ /* 0x000fc80000000f00 */
[----:B------:R-:W-:-:S04]  /*5150*/  @!P4 IMAD.WIDE.U32 R42, R42, R43, UR6 ;  /* 0x000000062a2ace25 */ /* 0x000fc8000f8e002b */
[----:B------:R-:W-:Y:S02]  /*5160*/  @!P3 IMAD.WIDE.U32 R40, R40, R41, UR6 ;  /* 0x000000062828be25 */ /* 0x000fe4000f8e0029 */
[----:B------:R-:W2:Y:S02]  /*5170*/  @!P4 LDG.E.64 R42, [R42.64] ;  /* 0x000000122a2ac981 */ /* 0x000ea4000c1e1b00 */
[----:B------:R-:W-:Y:S02]  /*5180*/  @!P6 IMAD R44, R3, R44, UR24 ;  /* 0x00000018032cee24 */ /* 0x000fe4000f8e022c */
[----:B------:R-:W3:Y:S02]  /*5190*/  @!P3 LDG.E.64 R40, [R40.64] ;  /* 0x000000122828b981 */ /* 0x000ee4000c1e1b00 */
[----:B------:R-:W-:-:S06]  /*51a0*/  @!P6 IMAD.WIDE.U32 R44, R44, R45, UR6 ;  /* 0x000000062c2cee25 */ /* 0x000fcc000f8e002d */
[----:B------:R-:W4:Y:S01]  /*51b0*/  @!P6 LDG.E.64 R44, [R44.64] ;  /* 0x000000122c2ce981 */ /* 0x000f22000c1e1b00 */
[----:B------:R-:W-:-:S04]  /*51c0*/  MOV R3, UR5 ;  /* 0x0000000500037c02 */ /* 0x000fc80008000f00 */
[----:B------:R-:W-:Y:S01]  /*51d0*/  IADD3 R3, R3, 0x7, RZ ;  /* 0x0000000703037810 */ /* 0x000fe20007ffe0ff */
[----:B--2---:R-:W-:Y:S02]  /*51e0*/  @!P4 FADD.FTZ R56, R56, R42 ;  /* 0x0000002a3838c221 */ /* 0x004fe40000010000 */
[----:B------:R-:W-:Y:S02]  /*51f0*/  @!P4 FADD.FTZ R57, R57, R43 ;  /* 0x0000002b3939c221 */ /* 0x000fe40000010000 */
[----:B---3--:R-:W-:Y:S01]  /*5200*/  @!P3 FADD.FTZ R56, R56, R40 ;  /* 0x000000283838b221 */ /* 0x008fe20000010000 */
[----:B------:R-:W-:Y:S01]  /*5210*/  MOV R40, UR5 ;  /* 0x0000000500287c02 */ /* 0x000fe20008000f00 */
[----:B------:R-:W-:Y:S01]  /*5220*/  @!P3 FADD.FTZ R57, R57, R41 ;  /* 0x000000293939b221 */ /* 0x000fe20000010000 */
[----:B------:R-:W-:Y:S02]  /*5230*/  ISETP.EQ.OR P3, PT, R3, UR20, P2 ;  /* 0x0000001403007c0c */ /* 0x000fe40009762670 */
[----:B------:R-:W-:Y:S01]  /*5240*/  IADD3 R40, R40, 0x8, RZ ;  /* 0x0000000828287810 */ /* 0x000fe20007ffe0ff */
[----:B----4-:R-:W-:Y:S01]  /*5250*/  @!P6 FADD.FTZ R56, R56, R44 ;  /* 0x0000002c3838e221 */ /* 0x010fe20000010000 */
[----:B------:R-:W-:Y:S01]  /*5260*/  MOV R44, UR5 ;  /* 0x00000005002c7c02 */ /* 0x000fe20008000f00 */
[----:B------:R-:W-:Y:S01]  /*5270*/  @!P6 FADD.FTZ R57, R57, R45 ;  /* 0x0000002d3939e221 */ /* 0x000fe20000010000 */
[----:B------:R-:W-:-:S02]  /*5280*/  ISETP.EQ.OR P6, PT, R40, UR20, P2 ;  /* 0x0000001428007c0c */ /* 0x000fc400097c2670 */
[----:B------:R-:W-:Y:S01]  /*5290*/  IADD3 R44, R44, 0x9, RZ ;  /* 0x000000092c2c7810 */ /* 0x000fe20007ffe0ff */
[----:B------:R-:W-:Y:S01]  /*52a0*/  HFMA2.MMA R43, -RZ, RZ, 0, 4.76837158203125e-07 ;  /* 0x00000008ff2b7435 */ /* 0x000fe200000001ff */
[----:B------:R-:W-:Y:S02]  /*52b0*/  MOV R42, c[0x0][0x10] ;  /* 0x00000400002a7a02 */ /* 0x000fe40000000f00 */
[----:B------:R-:W-:-:S03]  /*52c0*/  ISETP.EQ.OR P4, PT, R44, UR20, P2 ;  /* 0x000000142c007c0c */ /* 0x000fc60009782670 */
[----:B------:R-:W-:Y:S01]  /*52d0*/  @!P3 IMAD R42, R3, R42, UR24 ;  /* 0x00000018032abe24 */ /* 0x000fe2000f8e022a */
[----:B------:R-:W-:Y:S01]  /*52e0*/  MOV R3, c[0x0][0x10] ;  /* 0x0000040000037a02 */ /* 0x000fe20000000f00 */
[----:B------:R-:W-:Y:S01]  /*52f0*/  HFMA2.MMA R45, -RZ, RZ, 0, 4.76837158203125e-07 ;  /* 0x00000008ff2d7435 */ /* 0x000fe200000001ff */
[----:B------:R-:W-:Y:S01]  /*5300*/  MOV R41, 0x8 ;  /* 0x0000000800297802 */ /* 0x000fe20000000f00 */
[----:B------:R-:W-:-:S04]  /*5310*/  @!P3 IMAD.WIDE.U32 R42, R42, R43, UR6 ;  /* 0x000000062a2abe25 */ /* 0x000fc8000f8e002b */
[-C--:B------:R-:W-:Y:S02]  /*5320*/  @!P6 IMAD R40, R40, R3.reuse, UR24 ;  /* 0x000000182828ee24 */ /* 0x080fe4000f8e0203 */
[----:B------:R-:W-:Y:S01]  /*5330*/  @!P4 IMAD R44, R44, R3, UR24 ;  /* 0x000000182c2cce24 */ /* 0x000fe2000f8e0203 */
[----:B------:R-:W2:Y:S01]  /*5340*/  @!P3 LDG.E.64 R42, [R42.64] ;  /* 0x000000122a2ab981 */ /* 0x000ea2000c1e1b00 */
[----:B------:R-:W-:-:S04]  /*5350*/  @!P6 IMAD.WIDE.U32 R40, R40, R41, UR6 ;  /* 0x000000062828ee25 */ /* 0x000fc8000f8e0029 */
[----:B------:R-:W-:Y:S02]  /*5360*/  @!P4 IMAD.WIDE.U32 R44, R44, R45, UR6 ;  /* 0x000000062c2cce25 */ /* 0x000fe4000f8e002d */
[----:B------:R-:W3:Y:S04]  /*5370*/  @!P6 LDG.E.64 R40, [R40.64] ;  /* 0x000000122828e981 */ /* 0x000ee8000c1e1b00 */
[----:B------:R-:W4:Y:S01]  /*5380*/  @!P4 LDG.E.64 R44, [R44.64] ;  /* 0x000000122c2cc981 */ /* 0x000f22000c1e1b00 */
[----:B--2---:R-:W-:Y:S02]  /*5390*/  @!P3 FADD.FTZ R56, R56, R42 ;  /* 0x0000002a3838b221 */ /* 0x004fe40000010000 */
[----:B------:R-:W-:Y:S02]  /*53a0*/  @!P3 FADD.FTZ R57, R57, R43 ;  /* 0x0000002b3939b221 */ /* 0x000fe40000010000 */
[----:B---3--:R-:W-:-:S04]  /*53b0*/  @!P6 FADD.FTZ R56, R56, R40 ;  /* 0x000000283838e221 */ /* 0x008fc80000010000 */
[----:B----4-:R-:W-:Y:S01]  /*53c0*/  @!P4 FADD.FTZ R56, R56, R44 ;  /* 0x0000002c3838c221 */ /* 0x010fe20000010000 */
[----:B------:R-:W-:Y:S01]  /*53d0*/  MOV R44, UR5 ;  /* 0x00000005002c7c02 */ /* 0x000fe20008000f00 */
[----:B------:R-:W-:-:S03]  /*53e0*/  @!P6 FADD.FTZ R57, R57, R41 ;  /* 0x000000293939e221 */ /* 0x000fc60000010000 */
[----:B------:R-:W-:Y:S01]  /*53f0*/  IADD3 R44, R44, 0xb, RZ ;  /* 0x0000000b2c2c7810 */ /* 0x000fe20007ffe0ff */
[----:B------:R-:W-:Y:S01]  /*5400*/  @!P4 FADD.FTZ R57, R57, R45 ;  /* 0x0000002d3939c221 */ /* 0x000fe20000010000 */
[----:B------:R-:W-:Y:S02]  /*5410*/  MOV R40, UR5 ;  /* 0x0000000500287c02 */ /* 0x000fe40008000f00 */
[----:B------:R-:W-:Y:S02]  /*5420*/  ISETP.EQ.OR P4, PT, R44, UR20, P2 ;  /* 0x000000142c007c0c */ /* 0x000fe40009782670 */
[----:B------:R-:W-:Y:S02]  /*5430*/  IADD3 R40, R40, 0xa, RZ ;  /* 0x0000000a28287810 */ /* 0x000fe40007ffe0ff */
[----:B------:R-:W-:Y:S02]  /*5440*/  MOV R42, UR5 ;  /* 0x00000005002a7c02 */ /* 0x000fe40008000f00 */
[----:B------:R-:W-:-:S02]  /*5450*/  ISETP.EQ.OR P6, PT, R40, UR20, P2 ;  /* 0x0000001428007c0c */ /* 0x000fc400097c2670 */
[----:B------:R-:W-:Y:S02]  /*5460*/  MOV R41, c[0x0][0x10] ;  /* 0x0000040000297a02 */ /* 0x000fe40000000f00 */
[----:B------:R-:W-:-:S03]  /*5470*/  IADD3 R42, R42, 0xc, RZ ;  /* 0x0000000c2a2a7810 */ /* 0x000fc60007ffe0ff */
[----:B------:R-:W-:Y:S01]  /*5480*/  @!P4 IMAD R44, R44, R41, UR24 ;  /* 0x000000182c2cce24 */ /* 0x000fe2000f8e0229 */
[----:B------:R-:W-:Y:S01]  /*5490*/  HFMA2.MMA R41, -RZ, RZ, 0, 4.76837158203125e-07 ;  /* 0x00000008ff297435 */ /* 0x000fe200000001ff */
[----:B------:R-:W-:Y:S01]  /*54a0*/  ISETP.EQ.OR P3, PT, R42, UR20, P2 ;  /* 0x000000142a007c0c */ /* 0x000fe20009762670 */
[----:B------:R-:W-:-:S03]  /*54b0*/  HFMA2.MMA R43, -RZ, RZ, 0, 4.76837158203125e-07 ;  /* 0x00000008ff2b7435 */ /* 0x000fc600000001ff */
[----:B------:R-:W-:Y:S01]  /*54c0*/  @!P6 IMAD R40, R40, R3, UR24 ;  /* 0x000000182828ee24 */ /* 0x000fe2000f8e0203 */
[----:B------:R-:W-:-:S04]  /*54d0*/  MOV R45, 0x8 ;  /* 0x00000008002d7802 */ /* 0x000fc80000000f00 */
[----:B------:R-:W-:-:S04]  /*54e0*/  @!P6 IMAD.WIDE.U32 R40, R40, R41, UR6 ;  /* 0x000000062828ee25 */ /* 0x000fc8000f8e0029 */
[----:B------:R-:W-:Y:S02]  /*54f0*/  @!P3 IMAD R42, R42, R3, UR24 ;  /* 0x000000182a2abe24 */ /* 0x000fe4000f8e0203 */
[----:B------:R-:W-:Y:S01]  /*5500*/  @!P4 IMAD.WIDE.U32 R44, R44, R45, UR6 ;  /* 0x000000062c2cce25 */ /* 0x000fe2000f8e002d */
[----:B------:R-:W2:Y:S03]  /*5510*/  @!P6 LDG.E.64 R40, [R40.64] ;  /* 0x000000122828e981 */ /* 0x000ea6000c1e1b00 */
[----:B------:R-:W-:Y:S02]  /*5520*/  @!P3 IMAD.WIDE.U32 R42, R42, R43, UR6 ;  /* 0x000000062a2abe25 */ /* 0x000fe4000f8e002b */
[----:B------:R-:W3:Y:S04]  /*5530*/  @!P4 LDG.E.64 R44, [R44.64] ;  /* 0x000000122c2cc981 */ /* 0x000ee8000c1e1b00 */
[----:B------:R-:W4:Y:S01]  /*5540*/  @!P3 LDG.E.64 R42, [R42.64] ;  /* 0x000000122a2ab981 */ /* 0x000f22000c1e1b00 */
[----:B------:R-:W-:Y:S01]  /*5550*/  MOV R3, UR5 ;  /* 0x0000000500037c02 */ /* 0x000fe20008000f00 */
[----:B--2---:R-:W-:-:S04]  /*5560*/  @!P6 FADD.FTZ R56, R56, R40 ;  /* 0x000000283838e221 */ /* 0x004fc80000010000 */
[----:B---3--:R-:W-:-:S04]  /*5570*/  @!P4 FADD.FTZ R56, R56, R44 ;  /* 0x0000002c3838c221 */ /* 0x008fc80000010000 */
[----:B----4-:R-:W-:Y:S01]  /*5580*/  @!P3 FADD.FTZ R56, R56, R42 ;  /* 0x0000002a3838b221 */ /* 0x010fe20000010000 */
[----:B------:R-:W-:Y:S01]  /*5590*/  IADD3 R42, R3, 0xd, RZ ;  /* 0x0000000d032a7810 */ /* 0x000fe20007ffe0ff */
[----:B------:R-:W-:-:S03]  /*55a0*/  @!P6 FADD.FTZ R57, R57, R41 ;  /* 0x000000293939e221 */ /* 0x000fc60000010000 */
[----:B------:R-:W-:Y:S01]  /*55b0*/  ISETP.EQ.OR P6, PT, R42, UR20, P2 ;  /* 0x000000142a007c0c */ /* 0x000fe200097c2670 */
[----:B------:R-:W-:Y:S01]  /*55c0*/  @!P4 FADD.FTZ R57, R57, R45 ;  /* 0x0000002d3939c221 */ /* 0x000fe20000010000 */
[----:B------:R-:W-:-:S03]  /*55d0*/  MOV R40, UR5 ;  /* 0x0000000500287c02 */ /* 0x000fc60008000f00 */
[----:B------:R-:W-:Y:S01]  /*55e0*/  @!P3 FADD.FTZ R57, R57, R43 ;  /* 0x0000002b3939b221 */ /* 0x000fe20000010000 */
[----:B------:R-:W-:Y:S01]  /*55f0*/  HFMA2.MMA R43, -RZ, RZ, 0, 4.76837158203125e-07 ;  /* 0x00000008ff2b7435 */ /* 0x000fe200000001ff */
[----:B------:R-:W-:Y:S02]  /*5600*/  IADD3 R40, R40, 0xe, RZ ;  /* 0x0000000e28287810 */ /* 0x000fe40007ffe0ff */
[----:B------:R-:W-:Y:S02]  /*5610*/  MOV R44, UR5 ;  /* 0x00000005002c7c02 */ /* 0x000fe40008000f00 */
[----:B------:R-:W-:Y:S02]  /*5620*/  MOV R41, c[0x0][0x10] ;  /* 0x0000040000297a02 */ /* 0x000fe40000000f00 */
[----:B------:R-:W-:Y:S02]  /*5630*/  ISETP.EQ.OR P4, PT, R40, UR20, P2 ;  /* 0x0000001428007c0c */ /* 0x000fe40009782670 */
[----:B------:R-:W-:Y:S01]  /*5640*/  IADD3 R44, R44, 0xf, RZ ;  /* 0x0000000f2c2c7810 */ /* 0x000fe20007ffe0ff */
[----:B------:R-:W-:-:S03]  /*5650*/  @!P6 IMAD R42, R42, R41, UR24 ;  /* 0x000000182a2aee24 */ /* 0x000fc6000f8e0229 */
[----:B------:R-:W-:Y:S01]  /*5660*/  ISETP.EQ.OR P3, PT, R44, UR20, P2 ;  /* 0x000000142c007c0c */ /* 0x000fe20009762670 */
[----:B------:R-:W-:Y:S01]  /*5670*/  @!P6 IMAD.WIDE.U32 R42, R42, R43, UR6 ;  /* 0x000000062a2aee25 */ /* 0x000fe2000f8e002b */
[----:B------:R-:W-:Y:S01]  /*5680*/  MOV R3, c[0x0][0x10] ;  /* 0x0000040000037a02 */ /* 0x000fe20000000f00 */
[----:B------:R-:W-:Y:S01]  /*5690*/  HFMA2.MMA R45, -RZ, RZ, 0, 4.76837158203125e-07 ;  /* 0x00000008ff2d7435 */ /* 0x000fe200000001ff */
[----:B------:R-:W-:-:S03]  /*56a0*/  MOV R41, 0x8 ;  /* 0x0000000800297802 */ /* 0x000fc60000000f00 */
[----:B------:R-:W2:Y:S01]  /*56b0*/  @!P6 LDG.E.64 R42, [R42.64] ;  /* 0x000000122a2ae981 */ /* 0x000ea2000c1e1b00 */
[----:B------:R-:W-:-:S04]  /*56c0*/  @!P4 IMAD R40, R40, R3, UR24 ;  /* 0x000000182828ce24 */ /* 0x000fc8000f8e0203 */
[----:B------:R-:W-:-:S04]  /*56d0*/  @!P4 IMAD.WIDE.U32 R40, R40, R41, UR6 ;  /* 0x000000062828ce25 */ /* 0x000fc8000f8e0029 */
[----:B------:R-:W-:Y:S02]  /*56e0*/  @!P3 IMAD R44, R44, R3, UR24 ;  /* 0x000000182c2cbe24 */ /* 0x000fe4000f8e0203 */
[----:B------:R-:W3:Y:S02]  /*56f0*/  @!P4 LDG.E.64 R40, [R40.64] ;  /* 0x000000122828c981 */ /* 0x000ee4000c1e1b00 */
[----:B------:R-:W-:-:S06]  /*5700*/  @!P3 IMAD.WIDE.U32 R44, R44, R45, UR6 ;  /* 0x000000062c2cbe25 */ /* 0x000fcc000f8e002d */
        /* <DEDUP_REMOVED lines=12> */
.L_x_2459:
[----:B------:R-:W-:-:S06]  /*57d0*/  UISETP.GT.AND UP0, UPT, UR14, 0x4, UPT ;  /* 0x000000040e00788c */ /* 0x000fcc000bf04270 */
[----:B------:R-:W-:-:S13]  /*57e0*/  PLOP3.LUT P3, PT, PT, PT, UP0, 0x80, 0x0 ;  /* 0x000000000000781c */ /* 0x000fda0003f6f008 */
[----:B------:R-:W-:Y:S05]  /*57f0*/  @!P3 BRA `(.L_x_2461) ;  /* 0x000005200000b947 */ /* 0x000fea0003800000 */
[----:B------:R-:W-:Y:S01]  /*5800*/  MOV R3, UR5 ;  /* 0x0000000500037c02 */ /* 0x000fe20008000f00 */
[----:B01----:R-:W-:Y:S01]  /*5810*/  HFMA2.MMA R43, -RZ, RZ, 0, 4.76837158203125e-07 ;  /* 0x00000008ff2b7435 */ /* 0x003fe200000001ff */
[----:B------:R-:W-:Y:S02]  /*5820*/  MOV R42, UR5 ;  /* 0x00000005002a7c02 */ /* 0x000fe40008000f00 */
[----:B------:R-:W-:Y:S02]  /*5830*/  ISETP.EQ.OR P0, PT, R3, UR20, P2 ;  /* 0x0000001403007c0c */ /* 0x000fe40009702670 */
[----:B------:R-:W-:-:S11]  /*5840*/  MOV R3, c[0x0][0x10] ;  /* 0x0000040000037a02 */ /* 0x000fd60000000f00 */
[----:B------:R-:W-:Y:S01]  /*5850*/  @!P0 IMAD R42, R42, R3, UR24 ;  /* 0x000000182a2a8e24 */ /* 0x000fe2000f8e0203 */
[----:B------:R-:W-:-:S03]  /*5860*/  MOV R3, UR5 ;  /* 0x0000000500037c02 */ /* 0x000fc60008000f00 */
[----:B------:R-:W-:Y:S01]  /*5870*/  @!P0 IMAD.WIDE.U32 R42, R42, R43, UR6 ;  /* 0x000000062a2a8e25 */ /* 0x000fe2000f8e002b */
[----:B------:R-:W-:-:S04]  /*5880*/  IADD3 R3, R3, 0x1, RZ ;  /* 0x0000000103037810 */ /* 0x000fc80007ffe0ff */
[----:B------:R-:W-:Y:S01]  /*5890*/  ISETP.EQ.OR P4, PT, R3, UR20, P2 ;  /* 0x0000001403007c0c */ /* 0x000fe20009782670 */
[----:B------:R-:W2:Y:S01]  /*58a0*/  @!P0 LDG.E.64 R42, [R42.64] ;  /* 0x000000122a2a8981 */ /* 0x000ea2000c1e1b00 */
[----:B------:R-:W-:Y:S01]  /*58b0*/  HFMA2.MMA R41, -RZ, RZ, 0, 4.76837158203125e-07 ;  /* 0x00000008ff297435 */ /* 0x000fe200000001ff */
[----:B------:R-:W-:-:S10]  /*58c0*/  MOV R40, c[0x0][0x10] ;  /* 0x0000040000287a02 */ /* 0x000fd40000000f00 */
[----:B------:R-:W-:-:S04]  /*58d0*/  @!P4 IMAD R40, R3, R40, UR24 ;  /* 0x000000180328ce24 */ /* 0x000fc8000f8e0228 */
[----:B------:R-:W-:-:S06]  /*58e0*/  @!P4 IMAD.WIDE.U32 R40, R40, R41, UR6 ;  /* 0x000000062828ce25 */ /* 0x000fcc000f8e0029 */
[----:B------:R-:W3:Y:S01]  /*58f0*/  @!P4 LDG.E.64 R40, [R40.64] ;  /* 0x000000122828c981 */ /* 0x000ee2000c1e1b00 */
[----:B------:R-:W-:Y:S01]  /*5900*/  MOV R3, UR5 ;  /* 0x0000000500037c02 */ /* 0x000fe20008000f00 */
[----:B------:R-:W-:Y:S01]  /*5910*/  HFMA2.MMA R45, -RZ, RZ, 0, 4.76837158203125e-07 ;  /* 0x00000008ff2d7435 */ /* 0x000fe200000001ff */
[----:B------:R-:W-:Y:S02]  /*5920*/  MOV R44, c[0x0][0x10] ;  /* 0x00000400002c7a02 */ /* 0x000fe40000000f00 */
[----:B------:R-:W-:-:S04]  /*5930*/  IADD3 R3, R3, 0x2, RZ ;  /* 0x0000000203037810 */ /* 0x000fc80007ffe0ff */
[----:B------:R-:W-:-:S13]  /*5940*/  ISETP.EQ.OR P6, PT, R3, UR20, P2 ;  /* 0x0000001403007c0c */ /* 0x000fda00097c2670 */
[----:B------:R-:W-:Y:S01]  /*5950*/  @!P6 IMAD R44, R3, R44, UR24 ;  /* 0x00000018032cee24 */ /* 0x000fe2000f8e022c */
[----:B------:R-:W-:-:S03]  /*5960*/  MOV R3, UR5 ;  /* 0x0000000500037c02 */ /* 0x000fc60008000f00 */
[----:B------:R-:W-:Y:S01]  /*5970*/  @!P6 IMAD.WIDE.U32 R44, R44, R45, UR6 ;  /* 0x000000062c2cee25 */ /* 0x000fe2000f8e002d */
[----:B------:R-:W-:-:S05]  /*5980*/  IADD3 R3, R3, 0x4, RZ ;  /* 0x0000000403037810 */ /* 0x000fca0007ffe0ff */
[----:B------:R-:W4:Y:S01]  /*5990*/  @!P6 LDG.E.64 R44, [R44.64] ;  /* 0x000000122c2ce981 */ /* 0x000f22000c1e1b00 */
[----:B--2---:R-:W-:Y:S01]  /*59a0*/  @!P0 FADD.FTZ R56, R56, R42 ;  /* 0x0000002a38388221 */ /* 0x004fe20000010000 */
[----:B------:R-:W-:Y:S01]  /*59b0*/  MOV R42, UR5 ;  /* 0x00000005002a7c02 */ /* 0x000fe20008000f00 */
[----:B------:R-:W-:Y:S01]  /*59c0*/  @!P0 FADD.FTZ R57, R57, R43 ;  /* 0x0000002b39398221 */ /* 0x000fe20000010000 */
[----:B------:R-:W-:Y:S02]  /*59d0*/  MOV R43, 0x8 ;  /* 0x00000008002b7802 */ /* 0x000fe40000000f00 */
[----:B------:R-:W-:Y:S02]  /*59e0*/  IADD3 R42, R42, 0x3, RZ ;  /* 0x000000032a2a7810 */ /* 0x000fe40007ffe0ff */
[----:B------:R-:W-:Y:S02]  /*59f0*/  ISETP.EQ.OR P0, PT, R3, UR20, P2 ;  /* 0x0000001403007c0c */ /* 0x000fe40009702670 */
[----:B------:R-:W-:Y:S01]  /*5a00*/  ISETP.EQ.OR P3, PT, R42, UR20, P2 ;  /* 0x000000142a007c0c */ /* 0x000fe20009762670 */
[----:B---3--:R-:W-:Y:S01]  /*5a10*/  @!P4 FADD.FTZ R56, R56, R40 ;  /* 0x000000283838c221 */ /* 0x008fe20000010000 */
[----:B------:R-:W-:-:S11]  /*5a20*/  MOV R40, c[0x0][0x10] ;  /* 0x0000040000287a02 */ /* 0x000fd60000000f00 */
[----:B------:R-:W-:-:S04]  /*5a30*/  @!P3 IMAD R42, R42, R40, UR24 ;  /* 0x000000182a2abe24 */ /* 0x000fc8000f8e0228 */
[----:B------:R-:W-:-:S06]  /*5a40*/  @!P3 IMAD.WIDE.U32 R42, R42, R43, UR6 ;  /* 0x000000062a2abe25 */ /* 0x000fcc000f8e002b */
[----:B------:R-:W2:Y:S01]  /*5a50*/  @!P3 LDG.E.64 R42, [R42.64] ;  /* 0x000000122a2ab981 */ /* 0x000ea2000c1e1b00 */
[----:B------:R-:W-:Y:S01]  /*5a60*/  @!P4 FADD.FTZ R57, R57, R41 ;  /* 0x000000293939c221 */ /* 0x000fe20000010000 */
[C---:B------:R-:W-:Y:S02]  /*5a70*/  IADD3 R40, R3.reuse, 0x2, RZ ;  /* 0x0000000203287810 */ /* 0x040fe40007ffe0ff */
[----:B------:R-:W-:Y:S01]  /*5a80*/  IADD3 R41, R3, 0x1, RZ ;  /* 0x0000000103297810 */ /* 0x000fe20007ffe0ff */
[----:B------:R-:W-:-:S03]  /*5a90*/  HFMA2.MMA R47, -RZ, RZ, 0, 4.76837158203125e-07 ;  /* 0x00000008ff2f7435 */ /* 0x000fc600000001ff */
[----:B------:R-:W-:Y:S01]  /*5aa0*/  ISETP.EQ.OR P4, PT, R41, UR20, P2 ;  /* 0x0000001429007c0c */ /* 0x000fe20009782670 */
[----:B----4-:R-:W-:Y:S02]  /*5ab0*/  @!P6 FADD.FTZ R56, R56, R44 ;  /* 0x0000002c3838e221 */ /* 0x010fe40000010000 */
[----:B------:R-:W-:Y:S01]  /*5ac0*/  @!P6 FADD.FTZ R57, R57, R45 ;  /* 0x0000002d3939e221 */ /* 0x000fe20000010000 */
[----:B------:R-:W-:Y:S02]  /*5ad0*/  ISETP.EQ.OR P6, PT, R40, UR20, P2 ;  /* 0x0000001428007c0c */ /* 0x000fe400097c2670 */
[----:B------:R-:W-:Y:S02]  /*5ae0*/  IADD3 R44, R3, 0x3, RZ ;  /* 0x00000003032c7810 */ /* 0x000fe40007ffe0ff */
[----:B------:R-:W-:Y:S02]  /*5af0*/  MOV R46, c[0x0][0x10] ;  /* 0x00000400002e7a02 */ /* 0x000fe40000000f00 */
[----:B------:R-:W-:-:S03]  /*5b00*/  MOV R45, c[0x0][0x10] ;  /* 0x00000400002d7a02 */ /* 0x000fc60000000f00 */
[----:B------:R-:W-:-:S04]  /*5b10*/  @!P0 IMAD R46, R3, R46, UR24 ;  /* 0x00000018032e8e24 */ /* 0x000fc8000f8e022e */
[----:B------:R-:W-:-:S06]  /*5b20*/  @!P0 IMAD.WIDE.U32 R46, R46, R47, UR6 ;  /* 0x000000062e2e8e25 */ /* 0x000fcc000f8e002f */
[----:B------:R-:W3:Y:S01]  /*5b30*/  @!P0 LDG.E.64 R46, [R46.64] ;  /* 0x000000122e2e8981 */ /* 0x000ee2000c1e1b00 */
[----:B--2---:R-:W-:Y:S02]  /*5b40*/  @!P3 FADD.FTZ R56, R56, R42 ;  /* 0x0000002a3838b221 */ /* 0x004fe40000010000 */
[----:B------:R-:W-:Y:S01]  /*5b50*/  @!P3 FADD.FTZ R57, R57, R43 ;  /* 0x0000002b3939b221 */ /* 0x000fe20000010000 */
[----:B------:R-:W-:Y:S02]  /*5b60*/  MOV R43, c[0x0][0x10] ;  /* 0x00000400002b7a02 */ /* 0x000fe40000000f00 */
[----:B------:R-:W-:-:S03]  /*5b70*/  ISETP.EQ.OR P3, PT, R44, UR20, P2 ;  /* 0x000000142c007c0c */ /* 0x000fc60009762670 */
[----:B------:R-:W-:Y:S01]  /*5b80*/  @!P6 IMAD R40, R40, R43, UR24 ;  /* 0x000000182828ee24 */ /* 0x000fe2000f8e022b */
[----:B------:R-:W-:Y:S01]  /*5b90*/  HFMA2.MMA R43, -RZ, RZ, 0, 4.76837158203125e-07 ;  /* 0x00000008ff2b7435 */ /* 0x000fe200000001ff */
[----:B------:R-:W-:-:S05]  /*5ba0*/  MOV R42, c[0x0][0x10] ;  /* 0x00000400002a7a02 */ /* 0x000fca0000000f00 */
[----:B------:R-:W-:Y:S01]  /*5bb0*/  @!P4 IMAD R42, R41, R42, UR24 ;  /* 0x00000018292ace24 */ /* 0x000fe2000f8e022a */
[----:B------:R-:W-:Y:S02]  /*5bc0*/  MOV R41, 0x8 ;  /* 0x0000000800297802 */ /* 0x000fe40000000f00 */
[----:B------:R-:W-:Y:S01]  /*5bd0*/  @!P3 IMAD R44, R44, R45, UR24 ;  /* 0x000000182c2cbe24 */ /* 0x000fe2000f8e022d */
[----:B------:R-:W-:Y:S01]  /*5be0*/  HFMA2.MMA R45, -RZ, RZ, 0, 4.76837158203125e-07 ;  /* 0x00000008ff2d7435 */ /* 0x000fe200000001ff */
[----:B------:R-:W-:-:S04]  /*5bf0*/  @!P4 IMAD.WIDE.U32 R42, R42, R43, UR6 ;  /* 0x000000062a2ace25 */ /* 0x000fc8000f8e002b */
[----:B------:R-:W-:Y:S02]  /*5c00*/  @!P6 IMAD.WIDE.U32 R40, R40, R41, UR6 ;  /* 0x000000062828ee25 */ /* 0x000fe4000f8e0029 */
[----:B------:R-:W2:Y:S03]  /*5c10*/  @!P4 LDG.E.64 R42, [R42.64] ;  /* 0x000000122a2ac981 */ /* 0x000ea6000c1e1b00 */
[----:B------:R-:W-:Y:S01]  /*5c20*/  @!P3 IMAD.WIDE.U32 R44, R44, R45, UR6 ;  /* 0x000000062c2cbe25 */ /* 0x000fe2000f8e002d */
[----:B------:R-:W4:Y:S05]  /*5c30*/  @!P6 LDG.E.64 R40, [R40.64] ;  /* 0x000000122828e981 */ /* 0x000f2a000c1e1b00 */
[----:B------:R-:W4:Y:S01]  /*5c40*/  @!P3 LDG.E.64 R44, [R44.64] ;  /* 0x000000122c2cb981 */ /* 0x000f22000c1e1b00 */
[----:B------:R-:W-:-:S04]  /*5c50*/  IADD3 R3, R3, 0x4, RZ ;  /* 0x0000000403037810 */ /* 0x000fc80007ffe0ff */
[----:B------:R0:W1:Y:S01]  /*5c60*/  R2UR UR5, R3 ;  /* 0x00000000030573c2 */ /* 0x00006200000e0000 */
[----:B---3--:R-:W-:Y:S02]  /*5c70*/  @!P0 FADD.FTZ R56, R56, R46 ;  /* 0x0000002e38388221 */ /* 0x008fe40000010000 */
[----:B------:R-:W-:Y:S01]  /*5c80*/  @!P0 FADD.FTZ R57, R57, R47 ;  /* 0x0000002f39398221 */ /* 0x000fe20000010000 */
[----:B------:R-:W-:Y:S01]  /*5c90*/  UIADD3 UR14, UR14, -0x4, URZ ;  /* 0xfffffffc0e0e7890 */ /* 0x000fe2000fffe03f */
[----:B------:R-:W-:-:S03]  /*5ca0*/  PLOP3.LUT P0, PT, PT, PT, PT, 0x8, 0x0 ;  /* 0x000000000000781c */ /* 0x000fc60003f0e170 */
[----:B------:R-:W-:Y:S01]  /*5cb0*/  UIADD3 UR14, UR14, -0x4, URZ ;  /* 0xfffffffc0e0e7890 */ /* 0x000fe2000fffe03f */
[----:B--2---:R-:W-:Y:S02]  /*5cc0*/  @!P4 FADD.FTZ R56, R56, R42 ;  /* 0x0000002a3838c221 */ /* 0x004fe40000010000 */
[----:B------:R-:W-:Y:S02]  /*5cd0*/  @!P4 FADD.FTZ R57, R57, R43 ;  /* 0x0000002b3939c221 */ /* 0x000fe40000010000 */
[----:B----4-:R-:W-:Y:S02]  /*5ce0*/  @!P6 FADD.FTZ R56, R56, R40 ;  /* 0x000000283838e221 */ /* 0x010fe40000010000 */
[----:B------:R-:W-:Y:S02]  /*5cf0*/  @!P6 FADD.FTZ R57, R57, R41 ;  /* 0x000000293939e221 */ /* 0x000fe40000010000 */
[----:B------:R-:W-:Y:S02]  /*5d00*/  @!P3 FADD.FTZ R56, R56, R44 ;  /* 0x0000002c3838b221 */ /* 0x000fe40000010000 */
[----:B------:R-:W-:-:S02]  /*5d10*/  @!P3 FADD.FTZ R57, R57, R45 ;  /* 0x0000002d3939b221 */ /* 0x000fc40000010000 */
.L_x_2461:
[----:B01----:R-:W-:-:S13]  /*5d20*/  ISETP.NE.OR P0, PT, RZ, UR14, P0 ;  /* 0x0000000eff007c0c */ /* 0x003fda0008705670 */
[----:B------:R-:W-:Y:S05]  /*5d30*/  @!P0 BRA `(.L_x_2457) ;  /* 0x000002a000008947 */ /* 0x000fea0003800000 */
.L_x_2458:
[----:B------:R-:W-:Y:S01]  /*5d40*/  MOV R3, UR5 ;  /* 0x0000000500037c02 */ /* 0x000fe20008000f00 */
[----:B01----:R-:W-:Y:S01]  /*5d50*/  HFMA2.MMA R42, -RZ, RZ, 0, 4.76837158203125e-07 ;  /* 0x00000008ff2a7435 */ /* 0x003fe200000001ff */
[----:B------:R-:W-:Y:S02]  /*5d60*/  MOV R40, c[0x0][0x10] ;  /* 0x0000040000287a02 */ /* 0x000fe40000000f00 */
[----:B------:R-:W-:-:S13]  /*5d70*/  ISETP.EQ.OR P0, PT, R3, UR20, P2 ;  /* 0x0000001403007c0c */ /* 0x000fda0009702670 */
[----:B------:R-:W-:-:S04]  /*5d80*/  @!P0 IMAD R3, R3, R40, UR24 ;  /* 0x0000001803038e24 */ /* 0x000fc8000f8e0228 */
[----:B------:R-:W-:Y:S01]  /*5d90*/  @!P0 IMAD.WIDE.U32 R42, R3, R42, UR6 ;  /* 0x00000006032a8e25 */ /* 0x000fe2000f8e002a */
[----:B------:R-:W-:-:S04]  /*5da0*/  MOV R3, UR5 ;  /* 0x0000000500037c02 */ /* 0x000fc80008000f00 */
[----:B------:R-:W-:Y:S01]  /*5db0*/  IADD3 R3, R3, 0x1, RZ ;  /* 0x0000000103037810 */ /* 0x000fe20007ffe0ff */
[----:B------:R-:W2:Y:S01]  /*5dc0*/  @!P0 LDG.E.64 R42, [R42.64] ;  /* 0x000000122a2a8981 */ /* 0x000ea2000c1e1b00 */
[----:B------:R-:W-:Y:S02]  /*5dd0*/  MOV R41, 0x8 ;  /* 0x0000000800297802 */ /* 0x000fe40000000f00 */
[----:B------:R-:W-:-:S13]  /*5de0*/  ISETP.EQ.OR P3, PT, R3, UR20, P2 ;  /* 0x0000001403007c0c */ /* 0x000fda0009762670 */
[----:B------:R-:W-:-:S04]  /*5df0*/  @!P3 IMAD R40, R3, R40, UR24 ;  /* 0x000000180328be24 */ /* 0x000fc8000f8e0228 */
[----:B------:R-:W-:-:S06]  /*5e00*/  @!P3 IMAD.WIDE.U32 R40, R40, R41, UR6 ;  /* 0x000000062828be25 */ /* 0x000fcc000f8e0029 */
[----:B------:R-:W3:Y:S01]  /*5e10*/  @!P3 LDG.E.64 R40, [R40.64] ;  /* 0x000000122828b981 */ /* 0x000ee2000c1e1b00 */
[----:B------:R-:W-:-:S04]  /*5e20*/  MOV R3, UR5 ;  /* 0x0000000500037c02 */ /* 0x000fc80008000f00 */
[----:B------:R-:W-:Y:S01]  /*5e30*/  IADD3 R3, R3, 0x2, RZ ;  /* 0x0000000203037810 */ /* 0x000fe20007ffe0ff */
[----:B--2---:R-:W-:Y:S02]  /*5e40*/  @!P0 FADD.FTZ R56, R56, R42 ;  /* 0x0000002a38388221 */ /* 0x004fe40000010000 */
[----:B------:R-:W-:Y:S01]  /*5e50*/  @!P0 FADD.FTZ R57, R57, R43 ;  /* 0x0000002b39398221 */ /* 0x000fe20000010000 */
[----:B------:R-:W-:Y:S01]  /*5e60*/  ISETP.EQ.OR P0, PT, R3, UR20, P2 ;  /* 0x0000001403007c0c */ /* 0x000fe20009702670 */
[----:B------:R-:W-:Y:S01]  /*5e70*/  HFMA2.MMA R42, -RZ, RZ, 0, 4.76837158203125e-07 ;  /* 0x00000008ff2a7435 */ /* 0x000fe200000001ff */
[----:B---3--:R-:W-:Y:S01]  /*5e80*/  @!P3 FADD.FTZ R56, R56, R40 ;  /* 0x000000283838b221 */ /* 0x008fe20000010000 */
[----:B------:R-:W-:-:S10]  /*5e90*/  MOV R40, c[0x0][0x10] ;  /* 0x0000040000287a02 */ /* 0x000fd40000000f00 */
[----:B------:R-:W-:Y:S01]  /*5ea0*/  @!P0 IMAD R40, R3, R40, UR24 ;  /* 0x0000001803288e24 */ /* 0x000fe2000f8e0228 */
[----:B------:R-:W-:Y:S01]  /*5eb0*/  MOV R3, UR5 ;  /* 0x0000000500037c02 */ /* 0x000fe20008000f00 */
[----:B------:R-:W-:-:S03]  /*5ec0*/  @!P3 FADD.FTZ R57, R57, R41 ;  /* 0x000000293939b221 */ /* 0x000fc60000010000 */
[----:B------:R-:W-:Y:S01]  /*5ed0*/  IADD3 R3, R3, 0x3, RZ ;  /* 0x0000000303037810 */ /* 0x000fe20007ffe0ff */
[----:B------:R-:W-:-:S03]  /*5ee0*/  @!P0 IMAD.WIDE.U32 R42, R40, R42, UR6 ;  /* 0x00000006282a8e25 */ /* 0x000fc6000f8e002a */
[C---:B------:R-:W-:Y:S01]  /*5ef0*/  ISETP.EQ.OR P3, PT, R3.reuse, UR20, P2 ;  /* 0x0000001403007c0c */ /* 0x040fe20009762670 */
[----:B------:R-:W-:Y:S01]  /*5f00*/  HFMA2.MMA R41, -RZ, RZ, 0, 4.76837158203125e-07 ;  /* 0x00000008ff297435 */ /* 0x000fe200000001ff */
[----:B------:R-:W-:Y:S01]  /*5f10*/  MOV R40, c[0x0][0x10] ;  /* 0x0000040000287a02 */ /* 0x000fe20000000f00 */
[----:B------:R-:W2:Y:S10]  /*5f20*/  @!P0 LDG.E.64 R42, [R42.64] ;  /* 0x000000122a2a8981 */ /* 0x000eb4000c1e1b00 */
[----:B------:R-:W-:-:S04]  /*5f30*/  @!P3 IMAD R40, R3, R40, UR24 ;  /* 0x000000180328be24 */ /* 0x000fc8000f8e0228 */
        /* <DEDUP_REMOVED lines=10> */
.L_x_2457:
[----:B------:R-:W-:-:S04]  /*5fe0*/  MOV R3, c[0x0][0xc] ;  /* 0x0000030000037a02 */ /* 0x000fc80000000f00 */
[----:B------:R-:W-:-:S13]  /*5ff0*/  LOP3.LUT P0, R3, R3, 0x3, RZ, 0xc0, !PT ;  /* 0x0000000303037812 */ /* 0x000fda000780c0ff */
[----:B------:R-:W-:Y:S05]  /*6000*/  @!P0 BRA `(.L_x_2454) ;  /* 0x0000026000008947 */ /* 0x000fea0003800000 */
[----:B01----:R-:W-:Y:S01]  /*6010*/  MOV R40, UR5 ;  /* 0x0000000500287c02 */ /* 0x003fe20008000f00 */
        /* <DEDUP_REMOVED lines=12> */
.L_x_2463:
[----:B------:R-:W-:Y:S05]  /*60e0*/  BSYNC B0 ;  /* 0x0000000000007941 */ /* 0x000fea0003800000 */
.L_x_2462:
        /* <DEDUP_REMOVED lines=24> */
.L_x_2454:
[----:B------:R-:W-:Y:S04]  /*6270*/  @!P2 STS.64 [0xc0], R56 ;  /* 0x0000c038ff00a388 */ /* 0x000fe80000000a00 */
[----:B------:R-:W-:Y:S06]  /*6280*/  BAR.SYNC.DEFER_BLOCKING 0x0 ;  /* 0x0000000000007b1d */ /* 0x000fec0000010000 */
[----:B01----:R-:W0:Y:S02]  /*6290*/  LDS.64 R40, [0xc0] ;  /* 0x0000c000ff287984 */ /* 0x003e240000000a00 */
[----:B0-----:R-:W-:-:S02]  /*62a0*/  FMUL.FTZ R40, R40, c[0x0][0x20c] ;  /* 0x0000830028287a20 */ /* 0x001fc40000410000 */
[----:B------:R-:W-:Y:S02]  /*62b0*/  FMUL.FTZ R41, R41, c[0x0][0x20c] ;  /* 0x0000830029297a20 */ /* 0x000fe40000410000 */
[----:B------:R0:W1:Y:S08]  /*62c0*/  R2UR UR5, R40 ;  /* 0x00000000280573c2 */ /* 0x00007000000e0000 */
[----:B------:R0:W2:Y:S01]  /*62d0*/  R2UR UR6, R41 ;  /* 0x00000000290673c2 */ /* 0x0000a200000e0000 */
        /* <DEDUP_REMOVED lines=19> */
.L_x_2464:
[----:B------:R-:W-:Y:S01]  /*6410*/  BSSY B0, `(.L_x_2465) ;  /* 0x0000014000007945 */ /* 0x000fe20003800000 */
[----:B------:R-:W-:Y:S05]  /*6420*/  @!P1 BRA `(.L_x_2466) ;  /* 0x0000012000009947 */ /* 0x000fea0003800000 */
[----:B-1----:R-:W-:Y:S02]  /*6430*/  MOV R3, UR5 ;  /* 0x0000000500037c02 */ /* 0x002fe40008000f00 */
[----:B0----5:R-:W-:Y:S02]  /*6440*/  SHF.R.S32.HI R40, RZ, 0x1f, R2 ;  /* 0x0000001fff287819 */ /* 0x021fe40000011402 */
[----:B------:R-:W-:Y:S01]  /*6450*/  MOV R41, R7 ;  /* 0x0000000700297202 */ /* 0x000fe20000000f00 */
[----:B--2---:R-:W-:-:S04]  /*6460*/  FFMA.FTZ R3, R78, R3, UR6 ;  /* 0x000000064e037e23 */ /* 0x004fc80008010003 */
[----:B------:R-:W-:Y:S01]  /*6470*/  FFMA.FTZ R3, R48, R28, -R3 ;  /* 0x0000001c30037223 */ /* 0x000fe20000010803 */
[----:B------:R-:W-:-:S05]  /*6480*/  MOV R28, UR5 ;  /* 0x00000005001c7c02 */ /* 0x000fca0008000f00 */
[----:B------:R-:W-:-:S04]  /*6490*/  FFMA.FTZ R28, R77, R28, UR6 ;  /* 0x000000064d1c7e23 */ /* 0x000fc8000801001c */
[----:B------:R-:W-:Y:S02]  /*64a0*/  FFMA.FTZ R42, R49, R29, -R28 ;  /* 0x0000001d312a7223 */ /* 0x000fe4000001081c */
[----:B------:R-:W-:Y:S01]  /*64b0*/  IMAD R28, R40, c[0x0][0x1d8], RZ ;  /* 0x00007600281c7a24 */ /* 0x000fe200078e02ff */
[----:B------:R-:W-:-:S03]  /*64c0*/  MOV R40, R4 ;  /* 0x0000000400287202 */ /* 0x000fc60000000f00 */
[C---:B------:R-:W-:Y:S02]  /*64d0*/  IMAD R28, R2.reuse, c[0x0][0x1dc], R28 ;  /* 0x00007700021c7a24 */ /* 0x040fe400078e021c */
[----:B------:R-:W-:-:S05]  /*64e0*/  IMAD.WIDE.U32 R40, R2, c[0x0][0x1d8], R40 ;  /* 0x0000760002287a25 */ /* 0x000fca00078e0028 */
[----:B------:R-:W-:Y:S01]  /*64f0*/  IADD3 R29, R41, R28, RZ ;  /* 0x0000001c291d7210 */ /* 0x000fe20007ffe0ff */
[----:B------:R-:W-:Y:S01]  /*6500*/  FMUL.FTZ R41, R42, UR25 ;  /* 0x000000192a297c20 */ /* 0x000fe20008410000 */
[----:B------:R-:W-:-:S04]  /*6510*/  LEA R28, P0, R40, c[0x0][0x160], 0x2 ;  /* 0x00005800281c7a11 */ /* 0x000fc800078010ff */
[----:B------:R-:W-:Y:S01]  /*6520*/  LEA.HI.X R29, R40, c[0x0][0x164], R29, 0x2, P0 ;  /* 0x00005900281d7a11 */ /* 0x000fe200000f141d */
[----:B------:R-:W-:-:S05]  /*6530*/  FMUL.FTZ R40, R3, UR25 ;  /* 0x0000001903287c20 */ /* 0x000fca0008410000 */
[----:B------:R0:W-:Y:S03]  /*6540*/  STG.E.64 [R28.64], R40 ;  /* 0x000000281c007986 */ /* 0x0001e6000c101b12 */
.L_x_2466:
[----:B------:R-:W-:Y:S05]  /*6550*/  BSYNC B0 ;  /* 0x0000000000007941 */ /* 0x000fea0003800000 */
.L_x_2465:
[C---:B0----5:R-:W-:Y:S02]  /*6560*/  IADD3 R29, R2.reuse, 0x8, RZ ;  /* 0x00000008021d7810 */ /* 0x061fe40007ffe0ff */
[----:B------:R-:W-:Y:S02]  /*6570*/  IADD3 R41, R2, 0x8, RZ ;  /* 0x0000000802297810 */ /* 0x000fe40007ffe0ff */
[----:B------:R-:W-:Y:S02]  /*6580*/  SHF.R.S32.HI R29, RZ, 0x1f, R29 ;  /* 0x0000001fff1d7819 */ /* 0x000fe4000001141d */
[----:B------:R-:W-:-:S04]  /*6590*/  ISETP.GE.U32.AND P0, PT, R41, c[0x0][0x1e0], PT ;  /* 0x0000780029007a0c */ /* 0x000fc80003f06070 */
[----:B------:R-:W-:-:S04]  /*65a0*/  ISETP.GE.AND.EX P0, PT, R29, c[0x0][0x1e4], PT, P0 ;  /* 0x000079001d007a0c */ /* 0x000fc80003f06300 */
        /* <DEDUP_REMOVED lines=20> */
.L_x_2467:
[----:B------:R-:W-:Y:S01]  /*66f0*/  BSSY B0, `(.L_x_2468) ;  /* 0x0000013000007945 */ /* 0x000fe20003800000 */
[----:B------:R-:W-:Y:S05]  /*6700*/  @P0 BRA `(.L_x_2469) ;  /* 0x0000011000000947 */ /* 0x000fea0003800000 */
[----:B-1----:R-:W-:Y:S02]  /*6710*/  MOV R3, UR5 ;  /* 0x0000000500037c02 */ /* 0x002fe40008000f00 */
[----:B------:R-:W-:-:S03]  /*6720*/  MOV R28, R4 ;  /* 0x00000004001c7202 */ /* 0x000fc60000000f00 */
        /* <DEDUP_REMOVED lines=15> */
.L_x_2469:
[----:B------:R-:W-:Y:S05]  /*6820*/  BSYNC B0 ;  /* 0x0000000000007941 */ /* 0x000fea0003800000 */
.L_x_2468:
[C---:B0-----:R-:W-:Y:S02]  /*6830*/  IADD3 R9, R2.reuse, 0x10, RZ ;  /* 0x0000001002097810 */ /* 0x041fe40007ffe0ff */
[C---:B------:R-:W-:Y:S02]  /*6840*/  IADD3 R41, R2.reuse, 0x18, RZ ;  /* 0x0000001802297810 */ /* 0x040fe40007ffe0ff */
[C---:B------:R-:W-:Y:S02]  /*6850*/  IADD3 R29, R2.reuse, 0x20, RZ ;  /* 0x00000020021d7810 */ /* 0x040fe40007ffe0ff */
[C---:B------:R-:W-:Y:S02]  /*6860*/  IADD3 R40, R2.reuse, 0x20, RZ ;  /* 0x0000002002287810 */ /* 0x040fe40007ffe0ff */
[C---:B------:R-:W-:Y:S02]  /*6870*/  IADD3 R42, R2.reuse, 0x18, RZ ;  /* 0x00000018022a7810 */ /* 0x040fe40007ffe0ff */
[----:B------:R-:W-:-:S02]  /*6880*/  IADD3 R44, R2, 0x10, RZ ;  /* 0x00000010022c7810 */ /* 0x000fc40007ffe0ff */
[----:B------:R-:W-:Y:S02]  /*6890*/  ISETP.GE.U32.AND P6, PT, R9, c[0x0][0x1e0], PT ;  /* 0x0000780009007a0c */ /* 0x000fe40003fc6070 */
[----:B------:R-:W-:Y:S02]  /*68a0*/  ISETP.GE.U32.AND P0, PT, R41, c[0x0][0x1e0], PT ;  /* 0x0000780029007a0c */ /* 0x000fe40003f06070 */
[----:B------:R-:W-:Y:S02]  /*68b0*/  ISETP.GE.U32.AND P2, PT, R29, c[0x0][0x1e0], PT ;  /* 0x000078001d007a0c */ /* 0x000fe40003f46070 */
[----:B------:R-:W-:Y:S02]  /*68c0*/  SHF.R.S32.HI R44, RZ, 0x1f, R44 ;  /* 0x0000001fff2c7819 */ /* 0x000fe4000001142c */
[----:B------:R-:W-:Y:S02]  /*68d0*/  SHF.R.S32.HI R42, RZ, 0x1f, R42 ;  /* 0x0000001fff2a7819 */ /* 0x000fe4000001142a */
[----:B------:R-:W-:-:S02]  /*68e0*/  SHF.R.S32.HI R40, RZ, 0x1f, R40 ;  /* 0x0000001fff287819 */ /* 0x000fc40000011428 */
[C---:B------:R-:W-:Y:S02]  /*68f0*/  IADD3 R45, R2.reuse, 0x28, RZ ;  /* 0x00000028022d7810 */ /* 0x040fe40007ffe0ff */
[----:B------:R-:W-:Y:S02]  /*6900*/  IADD3 R43, R2, 0x30, RZ ;  /* 0x00000030022b7810 */ /* 0x000fe40007ffe0ff */
[----:B------:R-:W-:Y:S02]  /*6910*/  ISETP.GE.AND.EX P6, PT, R44, c[0x0][0x1e4], PT, P6 ;  /* 0x000079002c007a0c */ /* 0x000fe40003fc6360 */
[----:B------:R-:W-:Y:S02]  /*6920*/  ISETP.GE.AND.EX P0, PT, R42, c[0x0][0x1e4], PT, P0 ;  /* 0x000079002a007a0c */ /* 0x000fe40003f06300 */
[----:B------:R-:W-:Y:S02]  /*6930*/  ISETP.GE.AND.EX P2, PT, R40, c[0x0][0x1e4], PT, P2 ;  /* 0x0000790028007a0c */ /* 0x000fe40003f46320 */
[----:B------:R-:W-:-:S02]  /*6940*/  ISETP.GE.U32.AND P3, PT, R45, c[0x0][0x1e0], PT ;  /* 0x000078002d007a0c */ /* 0x000fc40003f66070 */
[----:B------:R-:W-:Y:S02]  /*6950*/  ISETP.GE.U32.AND P4, PT, R43, c[0x0][0x1e0], PT ;  /* 0x000078002b007a0c */ /* 0x000fe40003f86070 */
[C---:B------:R-:W-:Y:S02]  /*6960*/  ISETP.GT.U32.OR P6, PT, R0.reuse, 0x27f, P6 ;  /* 0x0000027f0000780c */ /* 0x040fe400037c4470 */
[C---:B------:R-:W-:Y:S02]  /*6970*/  ISETP.GT.U32.OR P0, PT, R0.reuse, 0x27f, P0 ;  /* 0x0000027f0000780c */ /* 0x040fe40000704470 */
[----:B------:R-:W-:Y:S01]  /*6980*/  ISETP.GT.U32.OR P2, PT, R0, 0x27f, P2 ;  /* 0x0000027f0000780c */ /* 0x000fe20001744470 */
[----:B------:R-:W-:Y:S07]  /*6990*/  @!P5 BRA `(.L_x_2470) ;  /* 0x000001200000d947 */ /* 0x000fee0003800000 */
        /* <DEDUP_REMOVED lines=18> */
.L_x_2470:
[----:B------:R-:W-:Y:S01]  /*6ac0*/  BSSY B0, `(.L_x_2471) ;  /* 0x0000013000007945 */ /* 0x000fe20003800000 */
[----:B------:R-:W-:Y:S05]  /*6ad0*/  @P6 BRA `(.L_x_2472) ;  /* 0x0000011000006947 */ /* 0x000fea0003800000 */
[----:B-1----:R-:W-:Y:S02]  /*6ae0*/  MOV R3, UR5 ;  /* 0x0000000500037c02 */ /* 0x002fe40008000f00 */
[----:B------:R-:W-:-:S03]  /*6af0*/  MOV R8, UR5 ;  /* 0x0000000500087c02 */ /* 0x000fc60008000f00 */
[----:B--2---:R-:W-:Y:S02]  /*6b00*/  FFMA.FTZ R3, R84, R3, UR6 ;  /* 0x0000000654037e23 */ /* 0x004fe40008010003 */
[----:B------:R-:W-:Y:S02]  /*6b10*/  FFMA.FTZ R8, R83, R8, UR6 ;  /* 0x0000000653087e23 */ /* 0x000fe40008010008 */
[----:B------:R-:W-:Y:S01]  /*6b20*/  FFMA.FTZ R3, R48, R10, -R3 ;  /* 0x0000000a30037223 */ /* 0x000fe20000010803 */
[----:B------:R-:W-:Y:S01]  /*6b30*/  MOV R10, R4 ;  /* 0x00000004000a7202 */ /* 0x000fe20000000f00 */
[----:B------:R-:W-:Y:S01]  /*6b40*/  FFMA.FTZ R28, R49, R11, -R8 ;  /* 0x0000000b311c7223 */ /* 0x000fe20000010808 */
[----:B------:R-:W-:Y:S01]  /*6b50*/  MOV R11, R7 ;  /* 0x00000007000b7202 */ /* 0x000fe20000000f00 */
[----:B------:R-:W-:-:S04]  /*6b60*/  IMAD R8, R44, c[0x0][0x1d8], RZ ;  /* 0x000076002c087a24 */ /* 0x000fc800078e02ff */
        /* <DEDUP_REMOVED lines=8> */
.L_x_2472:
[----:B------:R-:W-:Y:S05]  /*6bf0*/  BSYNC B0 ;  /* 0x0000000000007941 */ /* 0x000fea0003800000 */
.L_x_2471:
        /* <DEDUP_REMOVED lines=19> */
.L_x_2473:
[----:B------:R-:W-:Y:S01]  /*6d30*/  BSSY B0, `(.L_x_2474) ;  /* 0x0000013000007945 */ /* 0x000fe20003800000 */
[----:B------:R-:W-:Y:S05]  /*6d40*/  @P0 BRA `(.L_x_2475) ;  /* 0x0000011000000947 */ /* 0x000fea0003800000 */
[----:B-1----:R-:W-:Y:S02]  /*6d50*/  MOV R3, UR5 ;  /* 0x0000000500037c02 */ /* 0x002fe40008000f00 */
[----:B0-----:R-:W-:Y:S02]  /*6d60*/  MOV R10, R4 ;  /* 0x00000004000a7202 */ /* 0x001fe40000000f00 */
[----:B------:R-:W-:Y:S01]  /*6d70*/  MOV R11, R7 ;  /* 0x00000007000b7202 */ /* 0x000fe20000000f00 */
[----:B--2---:R-:W-:-:S04]  /*6d80*/  FFMA.FTZ R3, R85, R3, UR6 ;  /* 0x0000000655037e23 */ /* 0x004fc80008010003 */
[----:B------:R-:W-:Y:S01]  /*6d90*/  FFMA.FTZ R12, R48, R12, -R3 ;  /* 0x0000000c300c7223 */ /* 0x000fe20000010803 */
[----:B------:R-:W-:Y:S01]  /*6da0*/  MOV R3, UR5 ;  /* 0x0000000500037c02 */ /* 0x000fe20008000f00 */
[----:B------:R-:W-:-:S04]  /*6db0*/  IMAD.WIDE.U32 R10, R41, c[0x0][0x1d8], R10 ;  /* 0x00007600290a7a25 */ /* 0x000fc800078e000a */
[----:B------:R-:W-:Y:S01]  /*6dc0*/  FFMA.FTZ R82, R82, R3, UR6 ;  /* 0x0000000652527e23 */ /* 0x000fe20008010003 */
[----:B------:R-:W-:Y:S01]  /*6dd0*/  LEA R8, P0, R10, c[0x0][0x160], 0x2 ;  /* 0x000058000a087a11 */ /* 0x000fe200078010ff */
[----:B------:R-:W-:Y:S02]  /*6de0*/  IMAD R3, R42, c[0x0][0x1d8], RZ ;  /* 0x000076002a037a24 */ /* 0x000fe400078e02ff */
[----:B------:R-:W-:Y:S02]  /*6df0*/  FFMA.FTZ R13, R49, R13, -R82 ;  /* 0x0000000d310d7223 */ /* 0x000fe40000010852 */
[----:B------:R-:W-:-:S05]  /*6e00*/  IMAD R3, R41, c[0x0][0x1dc], R3 ;  /* 0x0000770029037a24 */ /* 0x000fca00078e0203 */
[----:B------:R-:W-:Y:S01]  /*6e10*/  IADD3 R3, R11, R3, RZ ;  /* 0x000000030b037210 */ /* 0x000fe20007ffe0ff */
[----:B------:R-:W-:-:S03]  /*6e20*/  FMUL.FTZ R11, R13, UR25 ;  /* 0x000000190d0b7c20 */ /* 0x000fc60008410000 */
[----:B------:R-:W-:Y:S01]  /*6e30*/  LEA.HI.X R9, R10, c[0x0][0x164], R3, 0x2, P0 ;  /* 0x000059000a097a11 */ /* 0x000fe200000f1403 */
[----:B------:R-:W-:-:S05]  /*6e40*/  FMUL.FTZ R10, R12, UR25 ;  /* 0x000000190c0a7c20 */ /* 0x000fca0008410000 */
[----:B------:R0:W-:Y:S02]  /*6e50*/  STG.E.64 [R8.64], R10 ;  /* 0x0000000a08007986 */ /* 0x0001e4000c101b12 */
.L_x_2475:
[----:B------:R-:W-:Y:S05]  /*6e60*/  BSYNC B0 ;  /* 0x0000000000007941 */ /* 0x000fea0003800000 */
.L_x_2474:
[----:B------:R-:W-:Y:S05]  /*6e70*/  @!P5 BRA `(.L_x_2476) ;  /* 0x000001200000d947 */ /* 0x000fea0003800000 */
[----:B------:R-:W-:-:S04]  /*6e80*/  FFMA.FTZ R3, R75, R48, R50 ;  /* 0x000000304b037223 */ /* 0x000fc80000010032 */
[----:B0-----:R-:W-:-:S06]  /*6e90*/  FMUL.FTZ R8, R3, -1.4426950216293334961 ;  /* 0xbfb8aa3b03087820 */ /* 0x001fcc0000410000 */
        /* <DEDUP_REMOVED lines=16> */
.L_x_2476:
[----:B------:R-:W-:Y:S01]  /*6fa0*/  BSSY B0, `(.L_x_2477) ;  /* 0x0000013000007945 */ /* 0x000fe20003800000 */
[----:B------:R-:W-:Y:S05]  /*6fb0*/  @P2 BRA `(.L_x_2478) ;  /* 0x0000011000002947 */ /* 0x000fea0003800000 */
[----:B01----:R-:W-:Y:S01]  /*6fc0*/  MOV R8, UR5 ;  /* 0x0000000500087c02 */ /* 0x003fe20008000f00 */
[----:B------:R-:W-:Y:S01]  /*6fd0*/  IMAD R3, R40, c[0x0][0x1d8], RZ ;  /* 0x0000760028037a24 */ /* 0x000fe200078e02ff */
[----:B------:R-:W-:-:S03]  /*6fe0*/  MOV R9, UR5 ;  /* 0x0000000500097c02 */ /* 0x000fc60008000f00 */
[----:B--2---:R-:W-:Y:S01]  /*6ff0*/  FFMA.FTZ R75, R75, R8, UR6 ;  /* 0x000000064b4b7e23 */ /* 0x004fe20008010008 */
[----:B------:R-:W-:Y:S01]  /*7000*/  MOV R8, R4 ;  /* 0x0000000400087202 */ /* 0x000fe20000000f00 */
[----:B------:R-:W-:Y:S01]  /*7010*/  FFMA.FTZ R74, R74, R9, UR6 ;  /* 0x000000064a4a7e23 */ /* 0x000fe20008010009 */
[----:B------:R-:W-:Y:S01]  /*7020*/  MOV R9, R7 ;  /* 0x0000000700097202 */ /* 0x000fe20000000f00 */
[C---:B------:R-:W-:Y:S02]  /*7030*/  IMAD R3, R29.reuse, c[0x0][0x1dc], R3 ;  /* 0x000077001d037a24 */ /* 0x040fe400078e0203 */
[----:B------:R-:W-:Y:S02]  /*7040*/  FFMA.FTZ R75, R48, R14, -R75 ;  /* 0x0000000e304b7223 */ /* 0x000fe4000001084b */
[----:B------:R-:W-:-:S04]  /*7050*/  IMAD.WIDE.U32 R8, R29, c[0x0][0x1d8], R8 ;  /* 0x000076001d087a25 */ /* 0x000fc800078e0008 */
[----:B------:R-:W-:Y:S01]  /*7060*/  FFMA.FTZ R74, R49, R15, -R74 ;  /* 0x0000000f314a7223 */ /* 0x000fe2000001084a */
[----:B------:R-:W-:Y:S02]  /*7070*/  IADD3 R3, R9, R3, RZ ;  /* 0x0000000309037210 */ /* 0x000fe40007ffe0ff */
[----:B------:R-:W-:Y:S01]  /*7080*/  LEA R10, P0, R8, c[0x0][0x160], 0x2 ;  /* 0x00005800080a7a11 */ /* 0x000fe200078010ff */
[----:B------:R-:W-:-:S03]  /*7090*/  FMUL.FTZ R9, R74, UR25 ;  /* 0x000000194a097c20 */ /* 0x000fc60008410000 */
[----:B------:R-:W-:Y:S01]  /*70a0*/  LEA.HI.X R11, R8, c[0x0][0x164], R3, 0x2, P0 ;  /* 0x00005900080b7a11 */ /* 0x000fe200000f1403 */
[----:B------:R-:W-:-:S05]  /*70b0*/  FMUL.FTZ R8, R75, UR25 ;  /* 0x000000194b087c20 */ /* 0x000fca0008410000 */
[----:B------:R0:W-:Y:S03]  /*70c0*/  STG.E.64 [R10.64], R8 ;  /* 0x000000080a007986 */ /* 0x0001e6000c101b12 */
.L_x_2478:
[----:B------:R-:W-:Y:S05]  /*70d0*/  BSYNC B0 ;  /* 0x0000000000007941 */ /* 0x000fea0003800000 */
.L_x_2477:
[C---:B------:R-:W-:Y:S02]  /*70e0*/  IADD3 R41, R2.reuse, 0x38, RZ ;  /* 0x0000003802297810 */ /* 0x040fe40007ffe0ff */
[C---:B------:R-:W-:Y:S02]  /*70f0*/  IADD3 R42, R2.reuse, 0x38, RZ ;  /* 0x00000038022a7810 */ /* 0x040fe40007ffe0ff */
[C---:B------:R-:W-:Y:S02]  /*7100*/  IADD3 R44, R2.reuse, 0x30, RZ ;  /* 0x00000030022c7810 */ /* 0x040fe40007ffe0ff */
[----:B------:R-:W-:Y:S02]  /*7110*/  IADD3 R15, R2, 0x28, RZ ;  /* 0x00000028020f7810 */ /* 0x000fe40007ffe0ff */
[----:B------:R-:W-:Y:S02]  /*7120*/  ISETP.GE.U32.AND P0, PT, R41, c[0x0][0x1e0], PT ;  /* 0x0000780029007a0c */ /* 0x000fe40003f06070 */
[----:B------:R-:W-:-:S02]  /*7130*/  SHF.R.S32.HI R15, RZ, 0x1f, R15 ;  /* 0x0000001fff0f7819 */ /* 0x000fc4000001140f */
[----:B------:R-:W-:Y:S02]  /*7140*/  SHF.R.S32.HI R44, RZ, 0x1f, R44 ;  /* 0x0000001fff2c7819 */ /* 0x000fe4000001142c */
[----:B------:R-:W-:Y:S02]  /*7150*/  SHF.R.S32.HI R42, RZ, 0x1f, R42 ;  /* 0x0000001fff2a7819 */ /* 0x000fe4000001142a */
[C---:B------:R-:W-:Y:S02]  /*7160*/  IADD3 R40, R2.reuse, 0x40, RZ ;  /* 0x0000004002287810 */ /* 0x040fe40007ffe0ff */
[----:B------:R-:W-:Y:S02]  /*7170*/  IADD3 R29, R2, 0x48, RZ ;  /* 0x00000048021d7810 */ /* 0x000fe40007ffe0ff */
[----:B------:R-:W-:Y:S02]  /*7180*/  ISETP.GE.AND.EX P3, PT, R15, c[0x0][0x1e4], PT, P3 ;  /* 0x000079000f007a0c */ /* 0x000fe40003f66330 */
[----:B------:R-:W-:-:S02]  /*7190*/  ISETP.GE.AND.EX P4, PT, R44, c[0x0][0x1e4], PT, P4 ;  /* 0x000079002c007a0c */ /* 0x000fc40003f86340 */
[----:B------:R-:W-:Y:S02]  /*71a0*/  ISETP.GE.AND.EX P6, PT, R42, c[0x0][0x1e4], PT, P0 ;  /* 0x000079002a007a0c */ /* 0x000fe40003fc6300 */
[----:B------:R-:W-:Y:S02]  /*71b0*/  ISETP.GE.U32.AND P2, PT, R40, c[0x0][0x1e0], PT ;  /* 0x0000780028007a0c */ /* 0x000fe40003f46070 */
[----:B------:R-:W-:Y:S02]  /*71c0*/  ISETP.GE.U32.AND P0, PT, R29, c[0x0][0x1e0], PT ;  /* 0x000078001d007a0c */ /* 0x000fe40003f06070 */
[C---:B------:R-:W-:Y:S02]  /*71d0*/  ISETP.GT.U32.OR P3, PT, R0.reuse, 0x27f, P3 ;  /* 0x0000027f0000780c */ /* 0x040fe40001f64470 */
[C---:B------:R-:W-:Y:S02]  /*71e0*/  ISETP.GT.U32.OR P4, PT, R0.reuse, 0x27f, P4 ;  /* 0x0000027f0000780c */ /* 0x040fe40002784470 */
[----:B------:R-:W-:Y:S01]  /*71f0*/  ISETP.GT.U32.OR P6, PT, R0, 0x27f, P6 ;  /* 0x0000027f0000780c */ /* 0x000fe200037c4470 */
[----:B------:R-:W-:Y:S07]  /*7200*/  @!P5 BRA `(.L_x_2479) ;  /* 0x000001200000d947 */ /* 0x000fee0003800000 */
[----:B------:R-:W-:Y:S02]  /*7210*/  FFMA.FTZ R3, R73, R48, R50 ;  /* 0x0000003049037223 */ /* 0x000fe40000010032 */
[----:B0-----:R-:W-:-:S02]  /*7220*/  FFMA.FTZ R8, R72, R49, R51 ;  /* 0x0000003148087223 */ /* 0x001fc40000010033 */
        /* <DEDUP_REMOVED lines=16> */
.L_x_2479:
[----:B------:R-:W-:Y:S01]  /*7330*/  BSSY B0, `(.L_x_2480) ;  /* 0x0000013000007945 */ /* 0x000fe20003800000 */
[----:B------:R-:W-:Y:S05]  /*7340*/  @P3 BRA `(.L_x_2481) ;  /* 0x0000011000003947 */ /* 0x000fea0003800000 */
[----:B01----:R-:W-:Y:S01]  /*7350*/  MOV R8, UR5 ;  /* 0x0000000500087c02 */ /* 0x003fe20008000f00 */
[----:B------:R-:W-:Y:S01]  /*7360*/  IMAD R3, R15, c[0x0][0x1d8], RZ ;  /* 0x000076000f037a24 */ /* 0x000fe200078e02ff */
[----:B------:R-:W-:Y:S02]  /*7370*/  MOV R9, R7 ;  /* 0x0000000700097202 */ /* 0x000fe40000000f00 */
[----:B------:R-:W-:Y:S01]  /*7380*/  MOV R11, UR5 ;  /* 0x00000005000b7c02 */ /* 0x000fe20008000f00 */
[----:B--2---:R-:W-:Y:S01]  /*7390*/  FFMA.FTZ R73, R73, R8, UR6 ;  /* 0x0000000649497e23 */ /* 0x004fe20008010008 */
[----:B------:R-:W-:Y:S01]  /*73a0*/  MOV R8, R4 ;  /* 0x0000000400087202 */ /* 0x000fe20000000f00 */
[----:B------:R-:W-:-:S02]  /*73b0*/  IMAD R3, R45, c[0x0][0x1dc], R3 ;  /* 0x000077002d037a24 */ /* 0x000fc400078e0203 */
[----:B------:R-:W-:Y:S02]  /*73c0*/  FFMA.FTZ R72, R72, R11, UR6 ;  /* 0x0000000648487e23 */ /* 0x000fe4000801000b */
[----:B------:R-:W-:-:S04]  /*73d0*/  IMAD.WIDE.U32 R8, R45, c[0x0][0x1d8], R8 ;  /* 0x000076002d087a25 */ /* 0x000fc800078e0008 */
[----:B------:R-:W-:Y:S01]  /*73e0*/  FFMA.FTZ R73, R48, R16, -R73 ;  /* 0x0000001030497223 */ /* 0x000fe20000010849 */
[----:B------:R-:W-:Y:S01]  /*73f0*/  IADD3 R3, R9, R3, RZ ;  /* 0x0000000309037210 */ /* 0x000fe20007ffe0ff */
[----:B------:R-:W-:Y:S01]  /*7400*/  FFMA.FTZ R9, R49, R17, -R72 ;  /* 0x0000001131097223 */ /* 0x000fe20000010848 */
[----:B------:R-:W-:-:S03]  /*7410*/  LEA R10, P3, R8, c[0x0][0x160], 0x2 ;  /* 0x00005800080a7a11 */ /* 0x000fc600078610ff */
[----:B------:R-:W-:Y:S01]  /*7420*/  FMUL.FTZ R9, R9, UR25 ;  /* 0x0000001909097c20 */ /* 0x000fe20008410000 */
[----:B------:R-:W-:Y:S01]  /*7430*/  LEA.HI.X R11, R8, c[0x0][0x164], R3, 0x2, P3 ;  /* 0x00005900080b7a11 */ /* 0x000fe200018f1403 */
[----:B------:R-:W-:-:S05]  /*7440*/  FMUL.FTZ R8, R73, UR25 ;  /* 0x0000001949087c20 */ /* 0x000fca0008410000 */
[----:B------:R0:W-:Y:S03]  /*7450*/  STG.E.64 [R10.64], R8 ;  /* 0x000000080a007986 */ /* 0x0001e6000c101b12 */
.L_x_2481:
[----:B------:R-:W-:Y:S05]  /*7460*/  BSYNC B0 ;  /* 0x0000000000007941 */ /* 0x000fea0003800000 */
.L_x_2480:
[----:B------:R-:W-:Y:S05]  /*7470*/  @!P5 BRA `(.L_x_2482) ;  /* 0x000001200000d947 */ /* 0x000fea0003800000 */
[----:B0-----:R-:W-:Y:S02]  /*7480*/  FFMA.FTZ R8, R71, R48, R50 ;  /* 0x0000003047087223 */ /* 0x001fe40000010032 */
        /* <DEDUP_REMOVED lines=17> */
.L_x_2482:
[----:B------:R-:W-:Y:S01]  /*75a0*/  BSSY B0, `(.L_x_2483) ;  /* 0x0000013000007945 */ /* 0x000fe20003800000 */
[----:B------:R-:W-:Y:S05]  /*75b0*/  @P4 BRA `(.L_x_2484) ;  /* 0x0000011000004947 */ /* 0x000fea0003800000 */
[----:B0-----:R-:W-:Y:S01]  /*75c0*/  MOV R8, R4 ;  /* 0x0000000400087202 */ /* 0x001fe20000000f00 */
[----:B------:R-:W-:Y:S01]  /*75d0*/  IMAD R3, R44, c[0x0][0x1d8], RZ ;  /* 0x000076002c037a24 */ /* 0x000fe200078e02ff */
[----:B------:R-:W-:Y:S02]  /*75e0*/  MOV R9, R7 ;  /* 0x0000000700097202 */ /* 0x000fe40000000f00 */
[----:B-1----:R-:W-:Y:S01]  /*75f0*/  MOV R10, UR5 ;  /* 0x00000005000a7c02 */ /* 0x002fe20008000f00 */
[C---:B------:R-:W-:Y:S01]  /*7600*/  IMAD R3, R43.reuse, c[0x0][0x1dc], R3 ;  /* 0x000077002b037a24 */ /* 0x040fe200078e0203 */
[----:B------:R-:W-:Y:S01]  /*7610*/  MOV R11, UR5 ;  /* 0x00000005000b7c02 */ /* 0x000fe20008000f00 */
[----:B------:R-:W-:-:S04]  /*7620*/  IMAD.WIDE.U32 R8, R43, c[0x0][0x1d8], R8 ;  /* 0x000076002b087a25 */ /* 0x000fc800078e0008 */
[----:B--2---:R-:W-:Y:S01]  /*7630*/  FFMA.FTZ R71, R71, R10, UR6 ;  /* 0x0000000647477e23 */ /* 0x004fe2000801000a */
[----:B------:R-:W-:Y:S01]  /*7640*/  IADD3 R3, R9, R3, RZ ;  /* 0x0000000309037210 */ /* 0x000fe20007ffe0ff */
[----:B------:R-:W-:Y:S01]  /*7650*/  FFMA.FTZ R70, R70, R11, UR6 ;  /* 0x0000000646467e23 */ /* 0x000fe2000801000b */
[----:B------:R-:W-:Y:S01]  /*7660*/  LEA R10, P3, R8, c[0x0][0x160], 0x2 ;  /* 0x00005800080a7a11 */ /* 0x000fe200078610ff */
[----:B------:R-:W-:Y:S02]  /*7670*/  FFMA.FTZ R71, R48, R18, -R71 ;  /* 0x0000001230477223 */ /* 0x000fe40000010847 */
[----:B------:R-:W-:Y:S01]  /*7680*/  FFMA.FTZ R9, R49, R19, -R70 ;  /* 0x0000001331097223 */ /* 0x000fe20000010846 */
[----:B------:R-:W-:Y:S01]  /*7690*/  LEA.HI.X R11, R8, c[0x0][0x164], R3, 0x2, P3 ;  /* 0x00005900080b7a11 */ /* 0x000fe200018f1403 */
[----:B------:R-:W-:Y:S02]  /*76a0*/  FMUL.FTZ R8, R71, UR25 ;  /* 0x0000001947087c20 */ /* 0x000fe40008410000 */
[----:B------:R-:W-:-:S05]  /*76b0*/  FMUL.FTZ R9, R9, UR25 ;  /* 0x0000001909097c20 */ /* 0x000fca0008410000 */
[----:B------:R0:W-:Y:S02]  /*76c0*/  STG.E.64 [R10.64], R8 ;  /* 0x000000080a007986 */ /* 0x0001e4000c101b12 */
.L_x_2484:
[----:B------:R-:W-:Y:S05]  /*76d0*/  BSYNC B0 ;  /* 0x0000000000007941 */ /* 0x000fea0003800000 */
.L_x_2483:
[----:B------:R-:W-:Y:S05]  /*76e0*/  @!P5 BRA `(.L_x_2485) ;  /* 0x000001200000d947 */ /* 0x000fea0003800000 */
        /* <DEDUP_REMOVED lines=18> */
.L_x_2485:
        /* <DEDUP_REMOVED lines=19> */
.L_x_2487:
[----:B------:R-:W-:Y:S05]  /*7940*/  BSYNC B0 ;  /* 0x0000000000007941 */ /* 0x000fea0003800000 */
.L_x_2486:
        /* <DEDUP_REMOVED lines=37> */
.L_x_2488:
        /* <DEDUP_REMOVED lines=19> */
.L_x_2490:
[----:B------:R-:W-:Y:S05]  /*7cd0*/  BSYNC B0 ;  /* 0x0000000000007941 */ /* 0x000fea0003800000 */
.L_x_2489:
        /* <DEDUP_REMOVED lines=19> */
.L_x_2491:
        /* <DEDUP_REMOVED lines=19> */
.L_x_2493:
[----:B------:R-:W-:Y:S05]  /*7f40*/  BSYNC B0 ;  /* 0x0000000000007941 */ /* 0x000fea0003800000 */
.L_x_2492:
        /* <DEDUP_REMOVED lines=19> */
.L_x_2494:
        /* <DEDUP_REMOVED lines=19> */
.L_x_2496:
[----:B------:R-:W-:Y:S05]  /*81b0*/  BSYNC B0 ;  /* 0x0000000000007941 */ /* 0x000fea0003800000 */
.L_x_2495:
[C---:B------:R-:W-:Y:S02]  /*81c0*/  IADD3 R19, R2.reuse, 0x68, RZ ;  /* 0x0000006802137810 */ /* 0x040fe40007ffe0ff */
[C---:B------:R-:W-:Y:S02]  /*81d0*/  IADD3 R23, R2.reuse, 0x58, RZ ;  /* 0x0000005802177810 */ /* 0x040fe40007ffe0ff */
[C---:B------:R-:W-:Y:S02]  /*81e0*/  IADD3 R20, R2.reuse, 0x68, RZ ;  /* 0x0000006802147810 */ /* 0x040fe40007ffe0ff */
[----:B------:R-:W-:Y:S02]  /*81f0*/  IADD3 R22, R2, 0x60, RZ ;  /* 0x0000006002167810 */ /* 0x000fe40007ffe0ff */
[----:B------:R-:W-:Y:S02]  /*8200*/  SHF.R.S32.HI R23, RZ, 0x1f, R23 ;  /* 0x0000001fff177819 */ /* 0x000fe40000011417 */
[----:B------:R-:W-:-:S02]  /*8210*/  ISETP.GE.U32.AND P0, PT, R19, c[0x0][0x1e0], PT ;  /* 0x0000780013007a0c */ /* 0x000fc40003f06070 */
[----:B------:R-:W-:Y:S02]  /*8220*/  ISETP.GE.U32.AND P2, PT, R88, c[0x0][0x1e0], PT ;  /* 0x0000780058007a0c */ /* 0x000fe40003f46070 */
[----:B------:R-:W-:Y:S02]  /*8230*/  ISETP.GE.U32.AND P3, PT, R87, c[0x0][0x1e0], PT ;  /* 0x0000780057007a0c */ /* 0x000fe40003f66070 */
[----:B------:R-:W-:Y:S02]  /*8240*/  SHF.R.S32.HI R22, RZ, 0x1f, R22 ;  /* 0x0000001fff167819 */ /* 0x000fe40000011416 */
[----:B------:R-:W-:Y:S02]  /*8250*/  SHF.R.S32.HI R20, RZ, 0x1f, R20 ;  /* 0x0000001fff147819 */ /* 0x000fe40000011414 */
[----:B------:R-:W-:Y:S02]  /*8260*/  SHF.R.S32.HI R18, RZ, 0x1f, R88 ;  /* 0x0000001fff127819 */ /* 0x000fe40000011458 */
[----:B------:R-:W-:-:S02]  /*8270*/  SHF.R.S32.HI R17, RZ, 0x1f, R87 ;  /* 0x0000001fff117819 */ /* 0x000fc40000011457 */
[----:B------:R-:W-:Y:S02]  /*8280*/  ISETP.GE.AND.EX P4, PT, R23, c[0x0][0x1e4], PT, P4 ;  /* 0x0000790017007a0c */ /* 0x000fe40003f86340 */
[----:B------:R-:W-:Y:S02]  /*8290*/  ISETP.GE.AND.EX P6, PT, R22, c[0x0][0x1e4], PT, P6 ;  /* 0x0000790016007a0c */ /* 0x000fe40003fc6360 */
[----:B------:R-:W-:Y:S02]  /*82a0*/  ISETP.GE.AND.EX P0, PT, R20, c[0x0][0x1e4], PT, P0 ;  /* 0x0000790014007a0c */ /* 0x000fe40003f06300 */
[----:B------:R-:W-:Y:S02]  /*82b0*/  ISETP.GE.AND.EX P2, PT, R18, c[0x0][0x1e4], PT, P2 ;  /* 0x0000790012007a0c */ /* 0x000fe40003f46320 */
[----:B------:R-:W-:Y:S02]  /*82c0*/  ISETP.GE.AND.EX P3, PT, R17, c[0x0][0x1e4], PT, P3 ;  /* 0x0000790011007a0c */ /* 0x000fe40003f66330 */
[----:B------:R-:W-:-:S02]  /*82d0*/  ISETP.GT.U32.OR P4, PT, R0, 0x27f, P4 ;  /* 0x0000027f0000780c */ /* 0x000fc40002784470 */
[C---:B------:R-:W-:Y:S02]  /*82e0*/  ISETP.GT.U32.OR P6, PT, R0.reuse, 0x27f, P6 ;  /* 0x0000027f0000780c */ /* 0x040fe400037c4470 */
[C---:B------:R-:W-:Y:S02]  /*82f0*/  ISETP.GT.U32.OR P0, PT, R0.reuse, 0x27f, P0 ;  /* 0x0000027f0000780c */ /* 0x040fe40000704470 */
[C---:B------:R-:W-:Y:S02]  /*8300*/  ISETP.GT.U32.OR P2, PT, R0.reuse, 0x27f, P2 ;  /* 0x0000027f0000780c */ /* 0x040fe40001744470 */
[----:B------:R-:W-:Y:S01]  /*8310*/  ISETP.GT.U32.OR P3, PT, R0, 0x27f, P3 ;  /* 0x0000027f0000780c */ /* 0x000fe20001f64470 */
[----:B------:R-:W-:Y:S06]  /*8320*/  @!P5 BRA `(.L_x_2497) ;  /* 0x000001200000d947 */ /* 0x000fec0003800000 */
[----:B------:R-:W-:Y:S02]  /*8330*/  FFMA.FTZ R3, R61, R48, R50 ;  /* 0x000000303d037223 */ /* 0x000fe40000010032 */
[----:B0-----:R-:W-:Y:S02]  /*8340*/  FFMA.FTZ R8, R60, R49, R51 ;  /* 0x000000313c087223 */ /* 0x001fe40000010033 */
        /* <DEDUP_REMOVED lines=16> */
.L_x_2497:
        /* <DEDUP_REMOVED lines=19> */
.L_x_2499:
[----:B------:R-:W-:Y:S05]  /*8580*/  BSYNC B0 ;  /* 0x0000000000007941 */ /* 0x000fea0003800000 */
.L_x_2498:
        /* <DEDUP_REMOVED lines=19> */
.L_x_2500:
        /* <DEDUP_REMOVED lines=19> */
.L_x_2502:
[----:B------:R-:W-:Y:S05]  /*87f0*/  BSYNC B0 ;  /* 0x0000000000007941 */ /* 0x000fea0003800000 */
.L_x_2501:
        /* <DEDUP_REMOVED lines=19> */
.L_x_2503:
        /* <DEDUP_REMOVED lines=19> */
.L_x_2505:
[----:B------:R-:W-:Y:S05]  /*8a60*/  BSYNC B0 ;  /* 0x0000000000007941 */ /* 0x000fea0003800000 */
.L_x_2504:
        /* <DEDUP_REMOVED lines=19> */
.L_x_2506:
        /* <DEDUP_REMOVED lines=19> */
.L_x_2508:
[----:B------:R-:W-:Y:S05]  /*8cd0*/  BSYNC B0 ;  /* 0x0000000000007941 */ /* 0x000fea0003800000 */
.L_x_2507:
[----:B------:R-:W-:Y:S05]  /*8ce0*/  @!P5 BRA `(.L_x_2509) ;  /* 0x000001200000d947 */ /* 0x000fea0003800000 */
[----:B------:R-:W-:Y:S02]  /*8cf0*/  FFMA.FTZ R50, R80, R48, R50 ;  /* 0x0000003050327223 */ /* 0x000fe40000010032 */
[----:B------:R-:W-:Y:S02]  /*8d00*/  FFMA.FTZ R51, R79, R49, R51 ;  /* 0x000000314f337223 */ /* 0x000fe40000010033 */
[----:B------:R-:W-:Y:S02]  /*8d10*/  FMUL.FTZ R3, R50, -1.4426950216293334961 ;  /* 0xbfb8aa3b32037820 */ /* 0x000fe40000410000 */
[----:B0-----:R-:W-:-:S04]  /*8d20*/  FMUL.FTZ R10, R51, -1.4426950216293334961 ;  /* 0xbfb8aa3b330a7820 */ /* 0x001fc80000410000 */
        /* <DEDUP_REMOVED lines=14> */
.L_x_2509:
[----:B------:R-:W-:Y:S01]  /*8e10*/  BSSY B0, `(.L_x_2510) ;  /* 0x0000012000007945 */ /* 0x000fe20003800000 */
[----:B------:R-:W-:Y:S05]  /*8e20*/  @P3 BRA `(.L_x_2511) ;  /* 0x0000010000003947 */ /* 0x000fea0003800000 */
[----:B------:R-:W-:Y:S01]  /*8e30*/  MOV R5, R7 ;  /* 0x0000000700057202 */ /* 0x000fe20000000f00 */
[----:B0-----:R-:W-:Y:S01]  /*8e40*/  IMAD R8, R17, c[0x0][0x1d8], RZ ;  /* 0x0000760011087a24 */ /* 0x001fe200078e02ff */
[----:B-1----:R-:W-:Y:S02]  /*8e50*/  MOV R3, UR5 ;  /* 0x0000000500037c02 */ /* 0x002fe40008000f00 */
[----:B------:R-:W-:Y:S01]  /*8e60*/  MOV R10, UR5 ;  /* 0x00000005000a7c02 */ /* 0x000fe20008000f00 */
[----:B------:R-:W-:-:S04]  /*8e70*/  IMAD.WIDE.U32 R6, R87, c[0x0][0x1d8], R4 ;  /* 0x0000760057067a25 */ /* 0x000fc800078e0004 */
[----:B------:R-:W-:Y:S01]  /*8e80*/  IMAD R5, R87, c[0x0][0x1dc], R8 ;  /* 0x0000770057057a24 */ /* 0x000fe200078e0208 */
[----:B------:R-:W-:Y:S01]  /*8e90*/  LEA R4, P0, R6, c[0x0][0x160], 0x2 ;  /* 0x0000580006047a11 */ /* 0x000fe200078010ff */
[----:B--2---:R-:W-:Y:S02]  /*8ea0*/  FFMA.FTZ R3, R80, R3, UR6 ;  /* 0x0000000650037e23 */ /* 0x004fe40008010003 */
[----:B------:R-:W-:Y:S01]  /*8eb0*/  FFMA.FTZ R8, R79, R10, UR6 ;  /* 0x000000064f087e23 */ /* 0x000fe2000801000a */
[----:B------:R-:W-:Y:S01]  /*8ec0*/  IADD3 R5, R7, R5, RZ ;  /* 0x0000000507057210 */ /* 0x000fe20007ffe0ff */
[----:B------:R-:W-:Y:S02]  /*8ed0*/  FFMA.FTZ R3, R48, R38, -R3 ;  /* 0x0000002630037223 */ /* 0x000fe40000010803 */
[----:B------:R-:W-:Y:S01]  /*8ee0*/  FFMA.FTZ R8, R49, R39, -R8 ;  /* 0x0000002731087223 */ /* 0x000fe20000010808 */
[----:B------:R-:W-:Y:S01]  /*8ef0*/  LEA.HI.X R5, R6, c[0x0][0x164], R5, 0x2, P0 ;  /* 0x0000590006057a11 */ /* 0x000fe200000f1405 */
[----:B------:R-:W-:-:S02]  /*8f00*/  FMUL.FTZ R6, R3, UR25 ;  /* 0x0000001903067c20 */ /* 0x000fc40008410000 */
[----:B------:R-:W-:-:S05]  /*8f10*/  FMUL.FTZ R7, R8, UR25 ;  /* 0x0000001908077c20 */ /* 0x000fca0008410000 */
[----:B------:R0:W-:Y:S02]  /*8f20*/  STG.E.64 [R4.64], R6 ;  /* 0x0000000604007986 */ /* 0x0001e4000c101b12 */
.L_x_2511:
[----:B------:R-:W-:Y:S05]  /*8f30*/  BSYNC B0 ;  /* 0x0000000000007941 */ /* 0x000fea0003800000 */
.L_x_2510:
[----:B-1----:R-:W-:Y:S02]  /*8f40*/  ULDC UR5, c[0x0][0x10] ;  /* 0x0000040000057ab9 */ /* 0x002fe40000000800 */
[----:B------:R-:W-:Y:S02]  /*8f50*/  UIADD3 UR9, UR9, UR5, URZ ;  /* 0x0000000509097290 */ /* 0x000fe4000fffe03f */
[----:B------:R-:W-:Y:S02]  /*8f60*/  UIADD3 UR4, UR4, 0x1, URZ ;  /* 0x0000000104047890 */ /* 0x000fe4000fffe03f */
[----:B------:R-:W-:-:S06]  /*8f70*/  UISETP.GE.AND UP0, UPT, UR9, UR8, UPT ;  /* 0x000000080900728c */ /* 0x000fcc000bf06270 */
[----:B------:R-:W-:-:S13]  /*8f80*/  PLOP3.LUT P0, PT, PT, PT, UP0, 0x80, 0x0 ;  /* 0x000000000000781c */ /* 0x000fda0003f0f008 */
[----:B------:R-:W-:Y:S01]  /*8f90*/  @P0 CALL.REL.NOINC `(.L_x_2429) ;  /* 0x0000001000000944 */ /* 0x000fe20003c00000 */
[----:B------:R-:W-:Y:S05]  /*8fa0*/  BRA `(.L_x_2512) ;  /* 0xffff73f000007947 */ /* 0x000fea000383ffff */
.L_x_2429:
        /* <DEDUP_REMOVED lines=18> */
.L_x_2514:
[----:B------:R-:W-:Y:S05]  /*90d0*/  BSYNC B0 ;  /* 0x0000000000007941 */ /* 0x000fea0003800000 */
.L_x_2513:
        /* <DEDUP_REMOVED lines=11> */
.L_x_2516:
[----:B------:R-:W3:Y:S01]  /*9190*/  LDG.E.STRONG.GPU R5, [R2.64] ;  /* 0x0000001202057981 */ /* 0x000ee2000c1ef900 */
[----:B------:R-:W-:Y:S01]  /*91a0*/  YIELD ;  /* 0x0000000000007946 */ /* 0x000fe20003800000 */
[----:B---3--:R-:W-:Y:S01]  /*91b0*/  ISETP.NE.AND P0, PT, R5, R4, PT ;  /* 0x000000040500720c */ /* 0x008fe20003f05270 */
[----:B------:R-:W-:-:S12]  /*91c0*/  CCTL.IVALL ;  /* 0x00000000ff00798f */ /* 0x000fd80002000000 */
[----:B------:R-:W-:Y:S05]  /*91d0*/  @P0 BRA `(.L_x_2516) ;  /* 0xffffffb000000947 */ /* 0x000fea000383ffff */
.L_x_2515:
        /* <DEDUP_REMOVED lines=25> */
.L_x_2517:
[----:B------:R-:W-:-:S04]  /*9370*/  LEA R6, P0, R0, c[0x0][0x1b8], 0x2 ;  /* 0x00006e0000067a11 */ /* 0x000fc800078010ff */
[----:B------:R-:W-:Y:S02]  /*9380*/  LEA.HI.X R7, R0, c[0x0][0x1bc], R7, 0x2, P0 ;  /* 0x00006f0000077a11 */ /* 0x000fe400000f1407 */
[-C--:B------:R-:W-:Y:S02]  /*9390*/  LEA R8, P0, R27, R6.reuse, 0x2 ;  /* 0x000000061b087211 */ /* 0x080fe400078010ff */
[-C--:B------:R-:W-:Y:S01]  /*93a0*/  LEA R12, P1, R20, R6.reuse, 0x2 ;  /* 0x00000006140c7211 */ /* 0x080fe200078210ff */
[----:B0-----:R0:W3:Y:S01]  /*93b0*/  LDG.E R14, [R6.64] ;  /* 0x00000012060e7981 */ /* 0x0010e2000c1e1900 */
[----:B------:R-:W-:Y:S02]  /*93c0*/  LEA R10, P2, R23, R6, 0x2 ;  /* 0x00000006170a7211 */ /* 0x000fe400078410ff */
[----:B------:R-:W-:Y:S02]  /*93d0*/  IADD3.X R9, R7, R29, RZ, P0, !PT ;  /* 0x0000001d07097210 */ /* 0x000fe400007fe4ff */
[----:B------:R-:W-:-:S02]  /*93e0*/  IADD3.X R13, R19, R7, RZ, P1, !PT ;  /* 0x00000007130d7210 */ /* 0x000fc40000ffe4ff */
[----:B------:R-:W-:Y:S01]  /*93f0*/  IADD3.X R11, R7, R21, RZ, P2, !PT ;  /* 0x00000015070b7210 */ /* 0x000fe200017fe4ff */
[----:B------:R-:W3:Y:S04]  /*9400*/  LDG.E R15, [R8.64] ;  /* 0x00000012080f7981 */ /* 0x000ee8000c1e1900 */
[----:B------:R-:W4:Y:S04]  /*9410*/  LDG.E R16, [R12.64] ;  /* 0x000000120c107981 */ /* 0x000f28000c1e1900 */
[----:B------:R-:W4:Y:S01]  /*9420*/  LDG.E R17, [R10.64] ;  /* 0x000000120a117981 */ /* 0x000f22000c1e1900 */
[----:B------:R-:W-:-:S02]  /*9430*/  SHF.L.U32 R4, R0, 0x1, RZ ;  /* 0x0000000100047819 */ /* 0x000fc400000006ff */
[----:B------:R-:W-:-:S03]  /*9440*/  IADD3 R0, R0, 0x280, RZ ;  /* 0x0000028000007810 */ /* 0x000fc60007ffe0ff */
[----:B------:R-:W-:-:S04]  /*9450*/  IMAD.WIDE R2, R4, R25, c[0x0][0x168] ;  /* 0x00005a0004027625 */ /* 0x000fc800078e0219 */
[----:B------:R-:W-:Y:S01]  /*9460*/  IMAD.WIDE R4, R4, R25, c[0x0][0x170] ;  /* 0x00005c0004047625 */ /* 0x000fe200078e0219 */
[----:B------:R-:W-:Y:S02]  /*9470*/  ISETP.GT.U32.AND P0, PT, R27, R0, PT ;  /* 0x000000001b00720c */ /* 0x000fe40003f04070 */
[----:B0-----:R-:W-:-:S04]  /*9480*/  SHF.R.S32.HI R7, RZ, 0x1f, R0 ;  /* 0x0000001fff077819 */ /* 0x001fc80000011400 */
[----:B------:R-:W-:Y:S01]  /*9490*/  ISETP.GT.AND.EX P0, PT, R18, R7, PT, P0 ;  /* 0x000000071200720c */ /* 0x000fe20003f04300 */
[----:B---3--:R0:W-:Y:S04]  /*94a0*/  STG.E.64 [R2.64], R14 ;  /* 0x0000000e02007986 */ /* 0x0081e8000c101b12 */
[----:B----4-:R0:W-:Y:S08]  /*94b0*/  STG.E.64 [R4.64], R16 ;  /* 0x0000001004007986 */ /* 0x0101f0000c101b12 */
[----:B------:R-:W-:Y:S05]  /*94c0*/  @P0 BRA `(.L_x_2517) ;  /* 0xfffffea000000947 */ /* 0x000fea000383ffff */
[----:B------:R-:W-:Y:S05]  /*94d0*/  EXIT ;  /* 0x000000000000794d */ /* 0x000fea0003800000 */
.L_x_2518:
        /* <DEDUP_REMOVED lines=10> */
.L_x_5613:


//--------------------- .text._Z35group_norm_nhwc_bwd_one_pass_kernelI11Fp32IOFp32WLi256ELi160ELi640EEv26Group_norm_nhwc_bwd_params --------------------------
	.section	.text._Z35group_norm_nhwc_bwd_one_pass_kernelI11Fp32IOFp32WLi256ELi160ELi640EEv26Group_norm_nhwc_bwd_params,"ax",@progbits
	.sectioninfo	@"SHI_REGISTERS=48"
	.align	128
        .global         _Z35group_norm_nhwc_bwd_one_pass_kernelI11Fp32IOFp32WLi256ELi160ELi640EEv26Group_norm_nhwc_bwd_params
        .type           _Z35group_norm_nhwc_bwd_one_pass_kernelI11Fp32IOFp32WLi256ELi160ELi640EEv26Group_norm_nhwc_bwd_params,@function
        .size           _Z35group_norm_nhwc_bwd_one_pass_kernelI11Fp32IOFp32WLi256ELi160ELi640EEv26Group_norm_nhwc_bwd_params,(.L_x_5614 - _Z35group_norm_nhwc_bwd_one_pass_kernelI11Fp32IOFp32WLi256ELi160ELi640EEv26Group_norm_nhwc_bwd_params)
        .other          _Z35group_norm_nhwc_bwd_one_pass_kernelI11Fp32IOFp32WLi256ELi160ELi640EEv26Group_norm_nhwc_bwd_params,@"STO_CUDA_ENTRY STV_DEFAULT"
_Z35group_norm_nhwc_bwd_one_pass_kernelI11Fp32IOFp32WLi256ELi160ELi640EEv26Group_norm_nhwc_bwd_params:
.text._Z35group_norm_nhwc_bwd_one_pass_kernelI11Fp32IOFp32WLi256ELi160ELi640EEv26Group_norm_nhwc_bwd_params:
        /* <DEDUP_REMOVED lines=15> */
[----:B------:R-:W-:Y:S01]  /*00f0*/  SHF.R.U32.HI R5, RZ, 0x6, R3 ;  /* 0x00000006ff057819 */ /* 0x000fe20000011603 */
[----:B------:R-:W-:Y:S01]  /*0100*/  UIMAD.WIDE.U32 UR4, UR13, UR6, URZ ;  /* 0x000000060d0472a5 */ /* 0x000fe2000f8e003f */
[--C-:B------:R-:W-:Y:S01]  /*0110*/  SHF.R.S32.HI R3, RZ, 0x1f, R0.reuse ;  /* 0x0000001fff037819 */ /* 0x100fe20000011400 */
[----:B------:R-:W-:Y:S02]  /*0120*/  UIMAD UR13, UR13, UR7, URZ ;  /* 0x000000070d0d72a4 */ /* 0x000fe4000f8e023f */
[----:B------:R-:W-:Y:S01]  /*0130*/  IMAD R2, R5, -0x50, R0 ;  /* 0xffffffb005027824 */ /* 0x000fe200078e0200 */
[----:B------:R-:W-:Y:S01]  /*0140*/  LEA.HI R3, R3, R0, RZ, 0x5 ;  /* 0x0000000003037211 */ /* 0x000fe200078f28ff */
[----:B------:R-:W-:-:S02]  /*0150*/  ULEA.HI UR10, UP0, UR7, UR6, URZ, 0x1 ;  /* 0x00000006070a7291 */ /* 0x000fc4000f81083f */
[----:B------:R-:W-:Y:S01]  /*0160*/  UIADD3 UR13, UR5, UR13, URZ ;  /* 0x0000000d050d7290 */ /* 0x000fe2000fffe03f */
[----:B------:R-:W-:Y:S01]  /*0170*/  SHF.R.S32.HI R3, RZ, 0x5, R3 ;  /* 0x00000005ff037819 */ /* 0x000fe20000011403 */
[----:B------:R-:W-:Y:S01]  /*0180*/  UIADD3.X UR11, URZ, UR7, URZ, UP0, !UPT ;  /* 0x000000073f0b7290 */ /* 0x000fe200087fe43f */
[----:B------:R-:W-:Y:S01]  /*0190*/  SHF.L.U32 R2, R2, 0x1, RZ ;  /* 0x0000000102027819 */ /* 0x000fe200000006ff */
[----:B------:R-:W-:Y:S02]  /*01a0*/  ULEA.HI UR12, UP0, UR13, UR4, URZ, 0x1 ;  /* 0x000000040d0c7291 */ /* 0x000fe4000f81083f */
[----:B------:R-:W-:Y:S01]  /*01b0*/  STL [R1+0x208], R3 ;  /* 0x0002080301007387 */ /* 0x000fe20000100800 */
[----:B------:R-:W-:Y:S01]  /*01c0*/  USHF.R.S64 UR10, UR10, 0x1, UR11 ;  /* 0x000000010a0a7899 */ /* 0x000fe2000800100b */
[----:B0-----:R-:W-:Y:S02]  /*01d0*/  MOV R40, UR20 ;  /* 0x0000001400287c02 */ /* 0x001fe40008000f00 */
[----:B------:R0:W-:Y:S01]  /*01e0*/  STL [R1+0x204], R2 ;  /* 0x0002040201007387 */ /* 0x0001e20000100800 */
[----:B------:R-:W-:-:S02]  /*01f0*/  UIADD3.X UR13, URZ, UR13, URZ, UP0, !UPT ;  /* 0x0000000d3f0d7290 */ /* 0x000fc400087fe43f */
[----:B------:R-:W-:Y:S01]  /*0200*/  USHF.R.S32.HI UR11, URZ, 0x1, UR11 ;  /* 0x000000013f0b7899 */ /* 0x000fe2000801140b */
[----:B------:R-:W-:Y:S01]  /*0210*/  IMAD R40, R40, c[0x0][0x1fc], R5 ;  /* 0x00007f0028287a24 */ /* 0x000fe200078e0205 */
[----:B------:R-:W-:Y:S02]  /*0220*/  USHF.R.S64 UR12, UR12, 0x1, UR13 ;  /* 0x000000010c0c7899 */ /* 0x000fe4000800100d */
[----:B------:R-:W-:Y:S02]  /*0230*/  USHF.R.S32.HI UR13, URZ, 0x1, UR13 ;  /* 0x000000013f0d7899 */ /* 0x000fe4000801140d */
[C---:B------:R-:W-:Y:S01]  /*0240*/  ISETP.GE.U32.AND P1, PT, R40.reuse, c[0x0][0x1e0], PT ;  /* 0x0000780028007a0c */ /* 0x040fe20003f26070 */
[----:B------:R-:W-:Y:S01]  /*0250*/  ULDC.U8 UR21, c[0x0][0x1f4] ;  /* 0x00007d0000157ab9 */ /* 0x000fe20000000000 */
[C---:B0-----:R-:W-:Y:S01]  /*0260*/  IADD3 R2, R40.reuse, 0x10, RZ ;  /* 0x0000001028027810 */ /* 0x041fe20007ffe0ff */
[----:B------:R-:W-:Y:S01]  /*0270*/  USHF.L.U64.HI UR11, UR10, 0x2, UR11 ;  /* 0x000000020a0b7899 */ /* 0x000fe2000801020b */
[C---:B------:R-:W-:Y:S01]  /*0280*/  IADD3 R2, R40.reuse, 0x20, RZ ;  /* 0x0000002028027810 */ /* 0x040fe20007ffe0ff */
[----:B------:R-:W-:Y:S01]  /*0290*/  USHF.L.U64.HI UR13, UR12, 0x2, UR13 ;  /* 0x000000020c0d7899 */ /* 0x000fe2000801020d */
[----:B------:R-:W-:Y:S01]  /*02a0*/  IADD3 R2, R40, 0x38, RZ ;  /* 0x0000003828027810 */ /* 0x000fe20007ffe0ff */
[----:B------:R-:W-:Y:S01]  /*02b0*/  UMOV UR4, URZ ;  /* 0x0000003f00047c82 */ /* 0x000fe20008000000 */
        /* <DEDUP_REMOVED lines=31> */
.L_x_2666:
[----:B0-2---:R-:W2:Y:S01]  /*04b0*/  LDL R6, [R1+0x204] ;  /* 0x0002040001067983 */ /* 0x005ea20000100800 */
[----:B------:R-:W-:Y:S01]  /*04c0*/  IABS R4, c[0x0][0x1f0] ;  /* 0x00007c0000047a13 */ /* 0x000fe20000000000 */
[----:B------:R-:W-:Y:S01]  /*04d0*/  UMOV UR6, URZ ;  /* 0x0000003f00067c82 */ /* 0x000fe20008000000 */
[----:B------:R-:W-:Y:S01]  /*04e0*/  IABS R5, UR9 ;  /* 0x0000000900057c13 */ /* 0x000fe20008000000 */
[----:B------:R-:W-:Y:S01]  /*04f0*/  UISETP.GE.AND UP4, UPT, UR9, URZ, UPT ;  /* 0x0000003f0900728c */ /* 0x000fe2000bf86270 */
[----:B------:R-:W0:Y:S01]  /*0500*/  R2UR UR16, R4 ;  /* 0x00000000041073c2 */ /* 0x000e2200000e0000 */
[----:B------:R-:W-:Y:S01]  /*0510*/  ULDC UR15, c[0x0][0x1f0] ;  /* 0x00007c00000f7ab9 */ /* 0x000fe20000000800 */
[C---:B------:R-:W-:Y:S01]  /*0520*/  IADD3 R9, R40.reuse, 0x8, RZ ;  /* 0x0000000828097810 */ /* 0x040fe20007ffe0ff */
[----:B------:R-:W-:Y:S01]  /*0530*/  UISETP.NE.AND UP0, UPT, URZ, UR15, UPT ;  /* 0x0000000f3f00728c */ /* 0x000fe2000bf05270 */
[----:B------:R-:W-:Y:S01]  /*0540*/  IADD3 R13, R40, 0x18, RZ ;  /* 0x00000018280d7810 */ /* 0x000fe20007ffe0ff */
[----:B-----5:R-:W-:Y:S01]  /*0550*/  CS2R R20, SRZ ;  /* 0x0000000000147805 */ /* 0x020fe2000001ff00 */
[----:B------:R-:W-:-:S02]  /*0560*/  ISETP.GE.U32.AND P2, PT, R9, c[0x0][0x1e0], PT ;  /* 0x0000780009007a0c */ /* 0x000fc40003f46070 */
[----:B------:R-:W1:Y:S01]  /*0570*/  R2UR UR14, R5 ;  /* 0x00000000050e73c2 */ /* 0x000e6200000e0000 */
[----:B------:R-:W-:Y:S02]  /*0580*/  IADD3 R14, R40, 0x10, RZ ;  /* 0x00000010280e7810 */ /* 0x000fe40007ffe0ff */
[----:B------:R-:W-:Y:S02]  /*0590*/  ISETP.GE.U32.AND P6, PT, R13, c[0x0][0x1e0], PT ;  /* 0x000078000d007a0c */ /* 0x000fe40003fc6070 */
[----:B------:R-:W-:Y:S02]  /*05a0*/  SHF.R.S32.HI R8, RZ, 0x1f, R13 ;  /* 0x0000001fff087819 */ /* 0x000fe4000001140d */
[----:B------:R-:W-:Y:S02]  /*05b0*/  ISETP.GE.U32.AND P3, PT, R14, c[0x0][0x1e0], PT ;  /* 0x000078000e007a0c */ /* 0x000fe40003f66070 */
[----:B------:R-:W-:Y:S02]  /*05c0*/  SHF.R.S32.HI R7, RZ, 0x1f, R14 ;  /* 0x0000001fff077819 */ /* 0x000fe4000001140e */
[----:B------:R-:W-:-:S02]  /*05d0*/  ISETP.GE.AND.EX P6, PT, R8, c[0x0][0x1e4], PT, P6 ;  /* 0x0000790008007a0c */ /* 0x000fc40003fc6360 */
[----:B------:R-:W-:Y:S02]  /*05e0*/  ISETP.GE.AND.EX P3, PT, R7, c[0x0][0x1e4], PT, P3 ;  /* 0x0000790007007a0c */ /* 0x000fe40003f66330 */
[C---:B------:R-:W-:Y:S01]  /*05f0*/  ISETP.GT.U32.OR P6, PT, R0.reuse, 0x27f, P6 ;  /* 0x0000027f0000780c */ /* 0x040fe200037c4470 */
[----:B0-----:R-:W0:Y:S01]  /*0600*/  I2F.RP R2, UR16 ;  /* 0x0000001000027d06 */ /* 0x001e220008209400 */
[----:B------:R-:W-:-:S13]  /*0610*/  ISETP.GT.U32.OR P3, PT, R0, 0x27f, P3 ;  /* 0x0000027f0000780c */ /* 0x000fda0001f64470 */
[----:B------:R-:W-:Y:S01]  /*0620*/  @!P3 IMAD R7, R7, c[0x0][0x1d8], RZ ;  /* 0x000076000707ba24 */ /* 0x000fe200078e02ff */
[----:B0-----:R-:W0:Y:S03]  /*0630*/  MUFU.RCP R2, R2 ;  /* 0x0000000200027308 */ /* 0x001e260000001000 */
[----:B------:R-:W-:Y:S01]  /*0640*/  @!P3 IMAD R7, R14, c[0x0][0x1dc], R7 ;  /* 0x000077000e07ba24 */ /* 0x000fe200078e0207 */
[----:B0-----:R-:W-:-:S06]  /*0650*/  IADD3 R3, R2, 0xffffffe, RZ ;  /* 0x0ffffffe02037810 */ /* 0x001fcc0007ffe0ff */
        /* <DEDUP_REMOVED lines=13> */
[----:B------:R-:W-:Y:S02]  /*0730*/  UISETP.GT.U32.AND UP3, UPT, UR16, UR5, UPT ;  /* 0x000000051000728c */ /* 0x000fe4000bf64070 */
[----:B------:R-:W-:Y:S02]  /*0740*/  UISETP.GE.U32.AND UP1, UPT, UR5, UR16, UPT ;  /* 0x000000100500728c */ /* 0x000fe4000bf26070 */
[----:B------:R-:W-:-:S02]  /*0750*/  USEL UR5, UR6, UR5, !UP3 ;  /* 0x0000000506057287 */ /* 0x000fc4000d800000 */
[----:B------:R-:W-:Y:S02]  /*0760*/  ULOP3.LUT UR6, UR9, UR15, URZ, 0x3c, !UPT ;  /* 0x0000000f09067292 */ /* 0x000fe4000f8e3c3f */
[----:B------:R-:W-:Y:S02]  /*0770*/  @!UP4 UIADD3 UR5, -UR5, URZ, URZ ;  /* 0x0000003f0505c290 */ /* 0x000fe4000fffe13f */
[----:B------:R-:W-:Y:S02]  /*0780*/  UISETP.GE.AND UP2, UPT, UR6, URZ, UPT ;  /* 0x0000003f0600728c */ /* 0x000fe4000bf46270 */
[----:B------:R-:W-:Y:S02]  /*0790*/  USEL UR15, UR14, UR5, !UP0 ;  /* 0x000000050e0f7287 */ /* 0x000fe4000c000000 */
[----:B------:R-:W-:Y:S02]  /*07a0*/  @UP1 UIADD3 UR7, UR7, 0x1, URZ ;  /* 0x0000000107071890 */ /* 0x000fe4000fffe03f */
[----:B------:R-:W-:-:S02]  /*07b0*/  UIMAD UR22, UR15, 0xa0, URZ ;  /* 0x000000a00f1678a4 */ /* 0x000fc4000f8e023f */
[----:B------:R-:W-:-:S03]  /*07c0*/  ULDC.64 UR16, c[0x0][0x1e8] ;  /* 0x00007a0000107ab9 */ /* 0x000fc60000000a00 */
[----:B------:R-:W-:Y:S01]  /*07d0*/  @!UP2 UIADD3 UR7, -UR7, URZ, URZ ;  /* 0x0000003f0707a290 */ /* 0x000fe2000fffe13f */
[----:B------:R-:W-:-:S03]  /*07e0*/  MOV R4, UR22 ;  /* 0x0000001600047c02 */ /* 0x000fc60008000f00 */
[----:B------:R-:W-:-:S04]  /*07f0*/  USEL UR7, UR14, UR7, !UP0 ;  /* 0x000000070e077287 */ /* 0x000fc8000c000000 */
[----:B------:R-:W-:Y:S02]  /*0800*/  USHF.R.S32.HI UR5, URZ, 0x1f, UR7 ;  /* 0x0000001f3f057899 */ /* 0x000fe40008011407 */
[----:B------:R-:W-:Y:S02]  /*0810*/  MOV R5, UR7 ;  /* 0x0000000700057c02 */ /* 0x000fe40008000f00 */
[----:B------:R-:W-:-:S04]  /*0820*/  UIMAD UR5, UR5, UR16, URZ ;  /* 0x00000010050572a4 */ /* 0x000fc8000f8e023f */
[----:B------:R-:W-:Y:S01]  /*0830*/  UIMAD UR5, UR7, UR17, UR5 ;  /* 0x00000011070572a4 */ /* 0x000fe2000f8e0205 */
[----:B------:R-:W-:Y:S01]  /*0840*/  CS2R R26, SRZ ;  /* 0x00000000001a7805 */ /* 0x000fe2000001ff00 */
[----:B--2---:R-:W-:Y:S02]  /*0850*/  SHF.R.S32.HI R3, RZ, 0x1f, R6 ;  /* 0x0000001fff037819 */ /* 0x004fe40000011406 */
[----:B------:R-:W-:Y:S02]  /*0860*/  IADD3 R2, P0, R6, UR22, RZ ;  /* 0x0000001606027c10 */ /* 0x000fe4000ff1e0ff */
[----:B------:R-:W-:Y:S02]  /*0870*/  SHF.R.S32.HI R6, RZ, 0x1f, R9 ;  /* 0x0000001fff067819 */ /* 0x000fe40000011409 */
[----:B------:R-:W-:Y:S02]  /*0880*/  LEA.HI.X.SX32 R3, R4, R3, 0x1, P0 ;  /* 0x0000000304037211 */ /* 0x000fe400000f0eff */
[----:B------:R-:W-:-:S03]  /*0890*/  ISETP.GE.AND.EX P2, PT, R6, c[0x0][0x1e4], PT, P2 ;  /* 0x0000790006007a0c */ /* 0x000fc60003f46320 */
[----:B------:R-:W-:Y:S01]  /*08a0*/  IMAD.WIDE.U32 R2, R5, c[0x0][0x1e8], R2 ;  /* 0x00007a0005027a25 */ /* 0x000fe200078e0002 */
[----:B------:R-:W-:-:S04]  /*08b0*/  ISETP.GT.U32.OR P2, PT, R0, 0x27f, P2 ;  /* 0x0000027f0000780c */ /* 0x000fc80001744470 */
[----:B------:R-:W-:Y:S02]  /*08c0*/  IADD3 R5, R3, UR5, RZ ;  /* 0x0000000503057c10 */ /* 0x000fe4000fffe0ff */
[----:B------:R-:W-:Y:S02]  /*08d0*/  @!P6 MOV R24, R2 ;  /* 0x000000020018e202 */ /* 0x000fe40000000f00 */
[----:B------:R-:W-:-:S05]  /*08e0*/  @!P6 MOV R25, R5 ;  /* 0x000000050019e202 */ /* 0x000fca0000000f00 */
[----:B------:R-:W-:Y:S01]  /*08f0*/  @!P2 MOV R4, R2 ;  /* 0x000000020004a202 */ /* 0x000fe20000000f00 */
[----:B------:R-:W-:Y:S02]  /*0900*/  @!P2 IMAD R6, R6, c[0x0][0x1d8], RZ ;  /* 0x000076000606aa24 */ /* 0x000fe400078e02ff */
[----:B------:R-:W-:-:S04]  /*0910*/  @!P6 IMAD.WIDE.U32 R24, R13, c[0x0][0x1d8], R24 ;  /* 0x000076000d18ea25 */ /* 0x000fc800078e0018 */
[C---:B------:R-:W-:Y:S02]  /*0920*/  @!P2 IMAD R6, R9.reuse, c[0x0][0x1dc], R6 ;  /* 0x000077000906aa24 */ /* 0x040fe400078e0206 */
[----:B------:R-:W-:Y:S01]  /*0930*/  @!P2 IMAD.WIDE.U32 R10, R9, c[0x0][0x1d8], R4 ;  /* 0x00007600090aaa25 */ /* 0x000fe200078e0004 */
[----:B------:R-:W-:-:S04]  /*0940*/  @!P3 MOV R9, R5 ;  /* 0x000000050009b202 */ /* 0x000fc80000000f00 */
[----:B------:R-:W-:Y:S01]  /*0950*/  @!P2 IADD3 R6, R11, R6, RZ ;  /* 0x000000060b06a210 */ /* 0x000fe20007ffe0ff */
[----:B------:R-:W-:Y:S01]  /*0960*/  @!P6 IMAD R11, R8, c[0x0][0x1d8], RZ ;  /* 0x00007600080bea24 */ /* 0x000fe200078e02ff */
[----:B------:R-:W-:Y:S02]  /*0970*/  @!P3 MOV R8, R2 ;  /* 0x000000020008b202 */ /* 0x000fe40000000f00 */
[C---:B------:R-:W-:Y:S01]  /*0980*/  @!P2 SHF.L.U32 R12, R10.reuse, 0x2, RZ ;  /* 0x000000020a0ca819 */ /* 0x040fe200000006ff */
[----:B------:R-:W-:Y:S01]  /*0990*/  @!P6 IMAD R11, R13, c[0x0][0x1dc], R11 ;  /* 0x000077000d0bea24 */ /* 0x000fe200078e020b */
[----:B------:R-:W-:Y:S01]  /*09a0*/  @!P2 SHF.L.U64.HI R10, R10, 0x2, R6 ;  /* 0x000000020a0aa819 */ /* 0x000fe20000010206 */
[----:B------:R-:W-:Y:S01]  /*09b0*/  @!P3 IMAD.WIDE.U32 R8, R14, c[0x0][0x1d8], R8 ;  /* 0x000076000e08ba25 */ /* 0x000fe200078e0008 */
[----:B------:R-:W-:-:S04]  /*09c0*/  @!P2 IADD3 R6, P0, R12, c[0x0][0x180], RZ ;  /* 0x000060000c06aa10 */ /* 0x000fc80007f1e0ff */
[----:B------:R-:W-:Y:S02]  /*09d0*/  @!P3 IADD3 R14, R9, R7, RZ ;  /* 0x00000007090eb210 */ /* 0x000fe40007ffe0ff */
[----:B------:R-:W-:Y:S02]  /*09e0*/  @!P6 IADD3 R9, R25, R11, RZ ;  /* 0x0000000b1909e210 */ /* 0x000fe40007ffe0ff */
[----:B------:R-:W-:Y:S02]  /*09f0*/  @!P2 IADD3.X R7, R10, c[0x0][0x184], RZ, P0, !PT ;  /* 0x000061000a07aa10 */ /* 0x000fe400007fe4ff */
[C---:B------:R-:W-:Y:S02]  /*0a00*/  @!P3 SHF.L.U32 R13, R8.reuse, 0x2, RZ ;  /* 0x00000002080db819 */ /* 0x040fe400000006ff */
[----:B------:R-:W-:Y:S01]  /*0a10*/  @!P3 SHF.L.U64.HI R11, R8, 0x2, R14 ;  /* 0x00000002080bb819 */ /* 0x000fe2000001020e */
[----:B------:R0:W2:Y:S01]  /*0a20*/  @!P2 LDG.E.64 R20, [R6.64] ;  /* 0x000000120614a981 */ /* 0x0000a2000c1e1b00 */
[----:B------:R-:W-:-:S02]  /*0a30*/  @!P2 IADD3 R8, P0, R12, c[0x0][0x178], RZ ;  /* 0x00005e000c08aa10 */ /* 0x000fc40007f1e0ff */
[C---:B------:R-:W-:Y:S02]  /*0a40*/  @!P6 SHF.L.U32 R25, R24.reuse, 0x2, RZ ;  /* 0x000000021819e819 */ /* 0x040fe400000006ff */
[----:B------:R-:W-:Y:S02]  /*0a50*/  @!P6 SHF.L.U64.HI R24, R24, 0x2, R9 ;  /* 0x000000021818e819 */ /* 0x000fe40000010209 */
[----:B------:R-:W-:-:S05]  /*0a60*/  @!P2 IADD3.X R9, R10, c[0x0][0x17c], RZ, P0, !PT ;  /* 0x00005f000a09aa10 */ /* 0x000fca00007fe4ff */
[----:B------:R1:W3:Y:S01]  /*0a70*/  @!P2 LDG.E.64 R26, [R8.64] ;  /* 0x00000012081aa981 */ /* 0x0002e2000c1e1b00 */
[C---:B------:R-:W-:Y:S02]  /*0a80*/  IADD3 R19, R40.reuse, 0x20, RZ ;  /* 0x0000002028137810 */ /* 0x040fe40007ffe0ff */
[----:B------:R-:W-:Y:S02]  /*0a90*/  IADD3 R17, R40, 0x28, RZ ;  /* 0x0000002828117810 */ /* 0x000fe40007ffe0ff */
[----:B------:R-:W-:Y:S02]  /*0aa0*/  ISETP.GE.U32.AND P5, PT, R19, c[0x0][0x1e0], PT ;  /* 0x0000780013007a0c */ /* 0x000fe40003fa6070 */
[----:B------:R-:W-:Y:S02]  /*0ab0*/  SHF.R.S32.HI R15, RZ, 0x1f, R19 ;  /* 0x0000001fff0f7819 */ /* 0x000fe40000011413 */
[----:B------:R-:W-:Y:S02]  /*0ac0*/  ISETP.GE.U32.AND P4, PT, R17, c[0x0][0x1e0], PT ;  /* 0x0000780011007a0c */ /* 0x000fe40003f86070 */
[----:B------:R-:W-:-:S02]  /*0ad0*/  SHF.R.S32.HI R22, RZ, 0x1f, R17 ;  /* 0x0000001fff167819 */ /* 0x000fc40000011411 */
[----:B------:R-:W-:Y:S02]  /*0ae0*/  ISETP.GE.AND.EX P5, PT, R15, c[0x0][0x1e4], PT, P5 ;  /* 0x000079000f007a0c */ /* 0x000fe40003fa6350 */
[----:B------:R-:W-:Y:S02]  /*0af0*/  ISETP.GE.AND.EX P4, PT, R22, c[0x0][0x1e4], PT, P4 ;  /* 0x0000790016007a0c */ /* 0x000fe40003f86340 */
[----:B0-----:R-:W-:Y:S02]  /*0b00*/  @!P3 IADD3 R6, P0, R13, c[0x0][0x180], RZ ;  /* 0x000060000d06ba10 */ /* 0x001fe40007f1e0ff */
[C---:B------:R-:W-:Y:S02]  /*0b10*/  ISETP.GT.U32.OR P5, PT, R0.reuse, 0x27f, P5 ;  /* 0x0000027f0000780c */ /* 0x040fe40002fa4470 */
[----:B------:R-:W-:Y:S02]  /*0b20*/  ISETP.GT.U32.OR P4, PT, R0, 0x27f, P4 ;  /* 0x0000027f0000780c */ /* 0x000fe40002784470 */
[----:B------:R-:W-:-:S02]  /*0b30*/  @!P3 IADD3.X R7, R11, c[0x0][0x184], RZ, P0, !PT ;  /* 0x000061000b07ba10 */ /* 0x000fc400007fe4ff */
[----:B------:R-:W-:-:S07]  /*0b40*/  @!P3 IADD3 R10, P2, R13, c[0x0][0x178], RZ ;  /* 0x00005e000d0aba10 */ /* 0x000fce0007f5e0ff */
[-C--:B-1----:R-:W-:Y:S01]  /*0b50*/  @!P5 MOV R8, R2.reuse ;  /* 0x000000020008d202 */ /* 0x082fe20000000f00 */
[----:B------:R-:W-:Y:S01]  /*0b60*/  @!P5 IMAD R15, R15, c[0x0][0x1d8], RZ ;  /* 0x000076000f0fda24 */ /* 0x000fe200078e02ff */
[-C--:B------:R-:W-:Y:S01]  /*0b70*/  @!P5 MOV R9, R5.reuse ;  /* 0x000000050009d202 */ /* 0x080fe20000000f00 */
[----:B------:R-:W-:Y:S01]  /*0b80*/  @!P4 IMAD R14, R22, c[0x0][0x1d8], RZ ;  /* 0x00007600160eca24 */ /* 0x000fe200078e02ff */
[----:B------:R-:W-:Y:S02]  /*0b90*/  @!P4 MOV R12, R2 ;  /* 0x00000002000cc202 */ /* 0x000fe40000000f00 */
[----:B------:R-:W-:Y:S01]  /*0ba0*/  @!P4 MOV R13, R5 ;  /* 0x00000005000dc202 */ /* 0x000fe20000000f00 */
[C---:B------:R-:W-:Y:S02]  /*0bb0*/  @!P5 IMAD R15, R19.reuse, c[0x0][0x1dc], R15 ;  /* 0x00007700130fda24 */ /* 0x040fe400078e020f */
[----:B------:R-:W-:-:S04]  /*0bc0*/  @!P5 IMAD.WIDE.U32 R8, R19, c[0x0][0x1d8], R8 ;  /* 0x000076001308da25 */ /* 0x000fc800078e0008 */
[C---:B------:R-:W-:Y:S02]  /*0bd0*/  @!P4 IMAD R14, R17.reuse, c[0x0][0x1dc], R14 ;  /* 0x00007700110eca24 */ /* 0x040fe400078e020e */
[----:B------:R-:W-:Y:S01]  /*0be0*/  @!P4 IMAD.WIDE.U32 R12, R17, c[0x0][0x1d8], R12 ;  /* 0x00007600110cca25 */ /* 0x000fe200078e000c */
[----:B------:R-:W-:Y:S01]  /*0bf0*/  @!P5 IADD3 R15, R9, R15, RZ ;  /* 0x0000000f090fd210 */ /* 0x000fe20007ffe0ff */
[----:B------:R-:W-:-:S03]  /*0c00*/  CS2R R22, SRZ ;  /* 0x0000000000167805 */ /* 0x000fc6000001ff00 */
[----:B------:R-:W-:Y:S02]  /*0c10*/  @!P4 IADD3 R9, R13, R14, RZ ;  /* 0x0000000e0d09c210 */ /* 0x000fe40007ffe0ff */
[----:B------:R-:W-:Y:S01]  /*0c20*/  @!P3 IADD3.X R11, R11, c[0x0][0x17c], RZ, P2, !PT ;  /* 0x00005f000b0bba10 */ /* 0x000fe200017fe4ff */
[----:B------:R0:W4:Y:S04]  /*0c30*/  @!P3 LDG.E.64 R22, [R6.64] ;  /* 0x000000120616b981 */ /* 0x000128000c1e1b00 */
[----:B--2---:R-:W-:Y:S04]  /*0c40*/  STL [R1+0x214], R20 ;  /* 0x0002141401007387 */ /* 0x004fe80000100800 */
[----:B------:R-:W-:Y:S04]  /*0c50*/  STL [R1+0x210], R21 ;  /* 0x0002101501007387 */ /* 0x000fe80000100800 */
[----:B---3--:R1:W-:Y:S02]  /*0c60*/  STL.64 [R1+0x68], R26 ;  /* 0x0000681a01007387 */ /* 0x0083e40000100a00 */
[----:B-1----:R-:W-:-:S04]  /*0c70*/  IADD3 R26, R40, 0x30, RZ ;  /* 0x00000030281a7810 */ /* 0x002fc80007ffe0ff */
[----:B------:R-:W-:Y:S02]  /*0c80*/  ISETP.GE.U32.AND P0, PT, R26, c[0x0][0x1e0], PT ;  /* 0x000078001a007a0c */ /* 0x000fe40003f06070 */
[----:B------:R-:W-:-:S04]  /*0c90*/  SHF.R.S32.HI R16, RZ, 0x1f, R26 ;  /* 0x0000001fff107819 */ /* 0x000fc8000001141a */
[----:B------:R-:W-:-:S04]  /*0ca0*/  ISETP.GE.AND.EX P0, PT, R16, c[0x0][0x1e4], PT, P0 ;  /* 0x0000790010007a0c */ /* 0x000fc80003f06300 */
[----:B------:R-:W-:-:S13]  /*0cb0*/  ISETP.GT.U32.OR P0, PT, R0, 0x27f, P0 ;  /* 0x0000027f0000780c */ /* 0x000fda0000704470 */
[----:B------:R-:W-:Y:S02]  /*0cc0*/  @!P0 IMAD R14, R16, c[0x0][0x1d8], RZ ;  /* 0x00007600100e8a24 */ /* 0x000fe400078e02ff */
[----:B------:R-:W-:-:S06]  /*0cd0*/  CS2R R16, SRZ ;  /* 0x0000000000107805 */ /* 0x000fcc000001ff00 */
[----:B------:R1:W2:Y:S01]  /*0ce0*/  @!P3 LDG.E.64 R16, [R10.64] ;  /* 0x000000120a10b981 */ /* 0x0002a2000c1e1b00 */
[----:B------:R-:W-:-:S04]  /*0cf0*/  IADD3 R18, R40, 0x38, RZ ;  /* 0x0000003828127810 */ /* 0x000fc80007ffe0ff */
[----:B------:R-:W-:Y:S02]  /*0d00*/  ISETP.GE.U32.AND P2, PT, R18, c[0x0][0x1e0], PT ;  /* 0x0000780012007a0c */ /* 0x000fe40003f46070 */
[----:B------:R-:W-:-:S04]  /*0d10*/  SHF.R.S32.HI R20, RZ, 0x1f, R18 ;  /* 0x0000001fff147819 */ /* 0x000fc80000011412 */
[----:B------:R-:W-:-:S04]  /*0d20*/  ISETP.GE.AND.EX P2, PT, R20, c[0x0][0x1e4], PT, P2 ;  /* 0x0000790014007a0c */ /* 0x000fc80003f46320 */
[----:B------:R-:W-:Y:S02]  /*0d30*/  ISETP.GT.U32.OR P2, PT, R0, 0x27f, P2 ;  /* 0x0000027f0000780c */ /* 0x000fe40001744470 */
[----:B0-----:R-:W-:Y:S02]  /*0d40*/  @!P0 MOV R6, R2 ;  /* 0x0000000200068202 */ /* 0x001fe40000000f00 */
[----:B------:R-:W-:Y:S02]  /*0d50*/  @!P0 MOV R7, R5 ;  /* 0x0000000500078202 */ /* 0x000fe40000000f00 */
[C---:B------:R-:W-:Y:S02]  /*0d60*/  @!P5 SHF.L.U32 R19, R8.reuse, 0x2, RZ ;  /* 0x000000020813d819 */ /* 0x040fe400000006ff */
[----:B------:R-:W-:Y:S01]  /*0d70*/  @!P5 SHF.L.U64.HI R15, R8, 0x2, R15 ;  /* 0x00000002080fd819 */ /* 0x000fe2000001020f */
[----:B------:R-:W-:Y:S01]  /*0d80*/  @!P0 IMAD R14, R26, c[0x0][0x1dc], R14 ;  /* 0x000077001a0e8a24 */ /* 0x000fe200078e020e */
[----:B------:R-:W-:Y:S01]  /*0d90*/  @!P4 SHF.L.U32 R8, R12, 0x2, RZ ;  /* 0x000000020c08c819 */ /* 0x000fe200000006ff */
[----:B------:R-:W-:Y:S01]  /*0da0*/  @!P0 IMAD.WIDE.U32 R6, R26, c[0x0][0x1d8], R6 ;  /* 0x000076001a068a25 */ /* 0x000fe200078e0006 */
[----:B------:R-:W-:-:S03]  /*0db0*/  @!P4 SHF.L.U64.HI R9, R12, 0x2, R9 ;  /* 0x000000020c09c819 */ /* 0x000fc60000010209 */
[----:B------:R-:W-:Y:S01]  /*0dc0*/  @!P2 IMAD R12, R20, c[0x0][0x1d8], RZ ;  /* 0x00007600140caa24 */ /* 0x000fe200078e02ff */
[----:B----4-:R0:W-:Y:S01]  /*0dd0*/  STL.64 [R1+0x218], R22 ;  /* 0x0002181601007387 */ /* 0x0101e20000100a00 */
[----:B------:R-:W-:Y:S02]  /*0de0*/  @!P0 IADD3 R14, R7, R14, RZ ;  /* 0x0000000e070e8210 */ /* 0x000fe40007ffe0ff */
[----:B-1----:R-:W-:Y:S01]  /*0df0*/  @!P2 IMAD R10, R18, c[0x0][0x1dc], R12 ;  /* 0x00007700120aaa24 */ /* 0x002fe200078e020c */
[----:B------:R-:W-:Y:S01]  /*0e00*/  @!P6 IADD3 R12, P3, R25, c[0x0][0x180], RZ ;  /* 0x00006000190cea10 */ /* 0x000fe20007f7e0ff */
[----:B------:R-:W-:Y:S01]  /*0e10*/  CS2R R38, SRZ ;  /* 0x0000000000267805 */ /* 0x000fe2000001ff00 */
[C---:B------:R-:W-:Y:S02]  /*0e20*/  @!P0 SHF.L.U32 R11, R6.reuse, 0x2, RZ ;  /* 0x00000002060b8819 */ /* 0x040fe400000006ff */
[----:B------:R-:W-:Y:S02]  /*0e30*/  @!P0 SHF.L.U64.HI R14, R6, 0x2, R14 ;  /* 0x00000002060e8819 */ /* 0x000fe4000001020e */
[----:B------:R-:W-:-:S02]  /*0e40*/  @!P6 IADD3.X R13, R24, c[0x0][0x184], RZ, P3, !PT ;  /* 0x00006100180dea10 */ /* 0x000fc40001ffe4ff */
[----:B------:R-:W-:-:S03]  /*0e50*/  @!P6 IADD3 R6, P3, R25, c[0x0][0x178], RZ ;  /* 0x00005e001906ea10 */ /* 0x000fc60007f7e0ff */
[----:B------:R1:W3:Y:S01]  /*0e60*/  @!P6 LDG.E.64 R38, [R12.64] ;  /* 0x000000120c26e981 */ /* 0x0002e2000c1e1b00 */
[----:B------:R-:W-:Y:S01]  /*0e70*/  @!P6 IADD3.X R7, R24, c[0x0][0x17c], RZ, P3, !PT ;  /* 0x00005f001807ea10 */ /* 0x000fe20001ffe4ff */
[----:B------:R-:W-:Y:S01]  /*0e80*/  CS2R R42, SRZ ;  /* 0x00000000002a7805 */ /* 0x000fe2000001ff00 */
[----:B0-----:R-:W-:Y:S01]  /*0e90*/  CS2R R22, SRZ ;  /* 0x0000000000167805 */ /* 0x001fe2000001ff00 */
[----:B------:R-:W-:-:S05]  /*0ea0*/  CS2R R20, SRZ ;  /* 0x0000000000147805 */ /* 0x000fca000001ff00 */
[----:B------:R0:W4:Y:S01]  /*0eb0*/  @!P6 LDG.E.64 R22, [R6.64] ;  /* 0x000000120616e981 */ /* 0x000122000c1e1b00 */
[----:B-1----:R-:W-:-:S04]  /*0ec0*/  @!P5 IADD3 R12, P3, R19, c[0x0][0x180], RZ ;  /* 0x00006000130cda10 */ /* 0x002fc80007f7e0ff */
[----:B------:R-:W-:-:S05]  /*0ed0*/  @!P5 IADD3.X R13, R15, c[0x0][0x184], RZ, P3, !PT ;  /* 0x000061000f0dda10 */ /* 0x000fca0001ffe4ff */
[----:B------:R1:W4:Y:S04]  /*0ee0*/  @!P5 LDG.E.64 R42, [R12.64] ;  /* 0x000000120c2ad981 */ /* 0x000328000c1e1b00 */
[----:B--2---:R2:W-:Y:S02]  /*0ef0*/  STL.64 [R1+0x78], R16 ;  /* 0x0000781001007387 */ /* 0x0045e40000100a00 */
[----:B--2---:R-:W-:Y:S02]  /*0f00*/  @!P2 MOV R16, R2 ;  /* 0x000000020010a202 */ /* 0x004fe40000000f00 */
[----:B------:R-:W-:-:S05]  /*0f10*/  @!P2 MOV R17, R5 ;  /* 0x000000050011a202 */ /* 0x000fca0000000f00 */
[----:B------:R-:W-:-:S05]  /*0f20*/  @!P2 IMAD.WIDE.U32 R16, R18, c[0x0][0x1d8], R16 ;  /* 0x000076001210aa25 */ /* 0x000fca00078e0010 */
[----:B------:R-:W-:Y:S02]  /*0f30*/  @!P2 IADD3 R10, R17, R10, RZ ;  /* 0x0000000a110aa210 */ /* 0x000fe40007ffe0ff */
[C---:B------:R-:W-:Y:S02]  /*0f40*/  @!P2 SHF.L.U32 R18, R16.reuse, 0x2, RZ ;  /* 0x000000021012a819 */ /* 0x040fe400000006ff */
[----:B------:R-:W-:Y:S02]  /*0f50*/  @!P2 SHF.L.U64.HI R10, R16, 0x2, R10 ;  /* 0x00000002100aa819 */ /* 0x000fe4000001020a */
[----:B------:R-:W-:-:S04]  /*0f60*/  @!P5 IADD3 R16, P3, R19, c[0x0][0x178], RZ ;  /* 0x00005e001310da10 */ /* 0x000fc80007f7e0ff */
[----:B------:R-:W-:-:S05]  /*0f70*/  @!P5 IADD3.X R17, R15, c[0x0][0x17c], RZ, P3, !PT ;  /* 0x00005f000f11da10 */ /* 0x000fca0001ffe4ff */
[----:B------:R-:W2:Y:S01]  /*0f80*/  @!P5 LDG.E.64 R20, [R16.64] ;  /* 0x000000121014d981 */ /* 0x000ea2000c1e1b00 */
[C---:B0-----:R-:W-:Y:S02]  /*0f90*/  @!P4 IADD3 R6, P3, R8.reuse, c[0x0][0x180], RZ ;  /* 0x000060000806ca10 */ /* 0x041fe40007f7e0ff */
[----:B------:R-:W-:Y:S02]  /*0fa0*/  @!P4 IADD3 R8, P5, R8, c[0x0][0x178], RZ ;  /* 0x00005e000808ca10 */ /* 0x000fe40007fbe0ff */
[----:B-1----:R-:W-:Y:S01]  /*0fb0*/  @!P0 IADD3 R12, P6, R11, c[0x0][0x180], RZ ;  /* 0x000060000b0c8a10 */ /* 0x002fe20007fde0ff */
[----:B---3--:R-:W-:Y:S01]  /*0fc0*/  STL [R1+0x224], R38 ;  /* 0x0002242601007387 */ /* 0x008fe20000100800 */
[----:B------:R-:W-:-:S03]  /*0fd0*/  @!P4 IADD3.X R7, R9, c[0x0][0x184], RZ, P3, !PT ;  /* 0x000061000907ca10 */ /* 0x000fc60001ffe4ff */
[----:B------:R-:W-:Y:S01]  /*0fe0*/  STL [R1+0x220], R39 ;  /* 0x0002202701007387 */ /* 0x000fe20000100800 */
[----:B------:R-:W-:Y:S01]  /*0ff0*/  @!P4 IADD3.X R9, R9, c[0x0][0x17c], RZ, P5, !PT ;  /* 0x00005f000909ca10 */ /* 0x000fe20002ffe4ff */
[----:B------:R-:W-:Y:S01]  /*1000*/  CS2R R24, SRZ ;  /* 0x0000000000187805 */ /* 0x000fe2000001ff00 */
[----:B------:R-:W-:-:S05]  /*1010*/  @!P0 IADD3.X R13, R14, c[0x0][0x184], RZ, P6, !PT ;  /* 0x000061000e0d8a10 */ /* 0x000fca00037fe4ff */
[----:B------:R0:W3:Y:S04]  /*1020*/  @!P4 LDG.E.64 R24, [R6.64] ;  /* 0x000000120618c981 */ /* 0x0000e8000c1e1b00 */
[----:B----4-:R-:W-:Y:S04]  /*1030*/  STL.64 [R1+0x228], R42 ;  /* 0x0002282a01007387 */ /* 0x010fe80000100a00 */
[----:B------:R1:W-:Y:S02]  /*1040*/  STL.64 [R1+0x88], R22 ;  /* 0x0000881601007387 */ /* 0x0003e40000100a00 */
[----:B-1----:R-:W-:-:S06]  /*1050*/  CS2R R22, SRZ ;  /* 0x0000000000167805 */ /* 0x002fcc000001ff00 */
[----:B------:R1:W4:Y:S01]  /*1060*/  @!P4 LDG.E.64 R22, [R8.64] ;  /* 0x000000120816c981 */ /* 0x000322000c1e1b00 */
[----:B0-----:R-:W-:-:S04]  /*1070*/  @!P0 IADD3 R6, P4, R11, c[0x0][0x178], RZ ;  /* 0x00005e000b068a10 */ /* 0x001fc80007f9e0ff */
[----:B------:R-:W-:Y:S01]  /*1080*/  @!P0 IADD3.X R7, R14, c[0x0][0x17c], RZ, P4, !PT ;  /* 0x00005f000e078a10 */ /* 0x000fe200027fe4ff */
[----:B-1----:R-:W-:-:S06]  /*1090*/  CS2R R8, SRZ ;  /* 0x0000000000087805 */ /* 0x002fcc000001ff00 */
[----:B------:R0:W3:Y:S04]  /*10a0*/  @!P0 LDG.E.64 R8, [R6.64] ;  /* 0x0000001206088981 */ /* 0x0000e8000c1e1b00 */
[----:B--2---:R1:W-:Y:S02]  /*10b0*/  STL.64 [R1+0x98], R20 ;  /* 0x0000981401007387 */ /* 0x0043e40000100a00 */
[----:B-1----:R-:W-:-:S06]  /*10c0*/  CS2R R20, SRZ ;  /* 0x0000000000147805 */ /* 0x002fcc000001ff00 */
[----:B------:R1:W2:Y:S01]  /*10d0*/  @!P0 LDG.E.64 R20, [R12.64] ;  /* 0x000000120c148981 */ /* 0x0002a2000c1e1b00 */
[----:B------:R-:W-:-:S04]  /*10e0*/  IADD3 R26, R40, 0x40, RZ ;  /* 0x00000040281a7810 */ /* 0x000fc80007ffe0ff */
[----:B------:R-:W-:Y:S02]  /*10f0*/  ISETP.GE.U32.AND P3, PT, R26, c[0x0][0x1e0], PT ;  /* 0x000078001a007a0c */ /* 0x000fe40003f66070 */
[----:B------:R-:W-:-:S04]  /*1100*/  SHF.R.S32.HI R15, RZ, 0x1f, R26 ;  /* 0x0000001fff0f7819 */ /* 0x000fc8000001141a */
[----:B------:R-:W-:-:S04]  /*1110*/  ISETP.GE.AND.EX P3, PT, R15, c[0x0][0x1e4], PT, P3 ;  /* 0x000079000f007a0c */ /* 0x000fc80003f66330 */
[----:B------:R-:W-:Y:S01]  /*1120*/  ISETP.GT.U32.OR P3, PT, R0, 0x27f, P3 ;  /* 0x0000027f0000780c */ /* 0x000fe20001f64470 */
[----:B----4-:R4:W-:Y:S02]  /*1130*/  STL.64 [R1+0xa8], R22 ;  /* 0x0000a81601007387 */ /* 0x0109e40000100a00 */
[C---:B----4-:R-:W-:Y:S02]  /*1140*/  IADD3 R22, R40.reuse, 0x50, RZ ;  /* 0x0000005028167810 */ /* 0x050fe40007ffe0ff */
[----:B------:R-:W-:Y:S02]  /*1150*/  IADD3 R23, R40, 0x48, RZ ;  /* 0x0000004828177810 */ /* 0x000fe40007ffe0ff */
[----:B------:R-:W-:Y:S02]  /*1160*/  ISETP.GE.U32.AND P6, PT, R22, c[0x0][0x1e0], PT ;  /* 0x0000780016007a0c */ /* 0x000fe40003fc6070 */
[----:B------:R-:W-:Y:S02]  /*1170*/  SHF.R.S32.HI R17, RZ, 0x1f, R22 ;  /* 0x0000001fff117819 */ /* 0x000fe40000011416 */
[----:B------:R-:W-:-:S02]  /*1180*/  ISETP.GE.U32.AND P5, PT, R23, c[0x0][0x1e0], PT ;  /* 0x0000780017007a0c */ /* 0x000fc40003fa6070 */
[----:B------:R-:W-:Y:S01]  /*1190*/  ISETP.GE.AND.EX P6, PT, R17, c[0x0][0x1e4], PT, P6 ;  /* 0x0000790011007a0c */ /* 0x000fe20003fc6360 */
[----:B------:R-:W-:Y:S01]  /*11a0*/  @!P3 IMAD R11, R15, c[0x0][0x1d8], RZ ;  /* 0x000076000f0bba24 */ /* 0x000fe200078e02ff */
[----:B0-----:R-:W-:Y:S02]  /*11b0*/  @!P3 MOV R6, R2 ;  /* 0x000000020006b202 */ /* 0x001fe40000000f00 */
[----:B------:R-:W-:Y:S02]  /*11c0*/  ISETP.GT.U32.OR P6, PT, R0, 0x27f, P6 ;  /* 0x0000027f0000780c */ /* 0x000fe400037c4470 */
[----:B------:R-:W-:Y:S01]  /*11d0*/  @!P3 MOV R7, R5 ;  /* 0x000000050007b202 */ /* 0x000fe20000000f00 */
[----:B------:R-:W-:-:S04]  /*11e0*/  @!P3 IMAD R11, R26, c[0x0][0x1dc], R11 ;  /* 0x000077001a0bba24 */ /* 0x000fc800078e020b */
[----:B------:R-:W-:-:S05]  /*11f0*/  @!P3 IMAD.WIDE.U32 R6, R26, c[0x0][0x1d8], R6 ;  /* 0x000076001a06ba25 */ /* 0x000fca00078e0006 */
[----:B------:R-:W-:Y:S02]  /*1200*/  @!P3 IADD3 R11, R7, R11, RZ ;  /* 0x0000000b070bb210 */ /* 0x000fe40007ffe0ff */
[C---:B------:R-:W-:Y:S02]  /*1210*/  @!P3 SHF.L.U32 R14, R6.reuse, 0x2, RZ ;  /* 0x00000002060eb819 */ /* 0x040fe400000006ff */
[----:B------:R-:W-:Y:S02]  /*1220*/  @!P3 SHF.L.U64.HI R6, R6, 0x2, R11 ;  /* 0x000000020606b819 */ /* 0x000fe4000001020b */
[----:B-1----:R-:W-:Y:S02]  /*1230*/  @!P6 MOV R12, R2 ;  /* 0x00000002000ce202 */ /* 0x002fe40000000f00 */
[----:B------:R-:W-:-:S05]  /*1240*/  @!P6 MOV R13, R5 ;  /* 0x00000005000de202 */ /* 0x000fca0000000f00 */
[----:B------:R-:W-:Y:S01]  /*1250*/  @!P6 IMAD.WIDE.U32 R12, R22, c[0x0][0x1d8], R12 ;  /* 0x00007600160cea25 */ /* 0x000fe200078e000c */
[----:B------:R-:W-:Y:S01]  /*1260*/  CS2R R26, SRZ ;  /* 0x00000000001a7805 */ /* 0x000fe2000001ff00 */
[----:B--2---:R0:W-:Y:S04]  /*1270*/  STL.64 [R1+0x20], R20 ;  /* 0x0000201401007387 */ /* 0x0041e80000100a00 */
[----:B---3--:R1:W-:Y:S01]  /*1280*/  STL.64 [R1+0x18], R24 ;  /* 0x0000181801007387 */ /* 0x0083e20000100a00 */
[----:B0-----:R-:W-:-:S04]  /*1290*/  IADD3 R21, R40, 0x58, RZ ;  /* 0x0000005828157810 */ /* 0x001fc80007ffe0ff */
[----:B------:R-:W-:Y:S02]  /*12a0*/  ISETP.GE.U32.AND P4, PT, R21, c[0x0][0x1e0], PT ;  /* 0x0000780015007a0c */ /* 0x000fe40003f86070 */
[----:B------:R-:W-:Y:S02]  /*12b0*/  SHF.R.S32.HI R16, RZ, 0x1f, R21 ;  /* 0x0000001fff107819 */ /* 0x000fe40000011415 */
[----:B-1----:R-:W-:Y:S02]  /*12c0*/  SHF.R.S32.HI R24, RZ, 0x1f, R23 ;  /* 0x0000001fff187819 */ /* 0x002fe40000011417 */
[----:B------:R-:W-:Y:S02]  /*12d0*/  ISETP.GE.AND.EX P0, PT, R16, c[0x0][0x1e4], PT, P4 ;  /* 0x0000790010007a0c */ /* 0x000fe40003f06340 */
[----:B------:R-:W-:Y:S01]  /*12e0*/  ISETP.GE.AND.EX P5, PT, R24, c[0x0][0x1e4], PT, P5 ;  /* 0x0000790018007a0c */ /* 0x000fe20003fa6350 */
[----:B------:R0:W-:Y:S01]  /*12f0*/  STL.64 [R1+0xd0], R8 ;  /* 0x0000d00801007387 */ /* 0x0001e20000100a00 */
[----:B------:R-:W-:-:S02]  /*1300*/  ISETP.GT.U32.OR P0, PT, R0, 0x27f, P0 ;  /* 0x0000027f0000780c */ /* 0x000fc40000704470 */
[----:B------:R-:W-:Y:S02]  /*1310*/  ISETP.GT.U32.OR P5, PT, R0, 0x27f, P5 ;  /* 0x0000027f0000780c */ /* 0x000fe40002fa4470 */
[----:B------:R-:W-:Y:S02]  /*1320*/  IADD3 R20, R40, 0x60, RZ ;  /* 0x0000006028147810 */ /* 0x000fe40007ffe0ff */
[----:B0-----:R-:W-:-:S04]  /*1330*/  @!P2 IADD3 R8, P4, R18, c[0x0][0x180], RZ ;  /* 0x000060001208aa10 */ /* 0x001fc80007f9e0ff */
[----:B------:R-:W-:Y:S02]  /*1340*/  @!P2 IADD3.X R9, R10, c[0x0][0x184], RZ, P4, !PT ;  /* 0x000061000a09aa10 */ /* 0x000fe400027fe4ff */
[----:B------:R-:W-:Y:S02]  /*1350*/  @!P2 IADD3 R18, P4, R18, c[0x0][0x178], RZ ;  /* 0x00005e001212aa10 */ /* 0x000fe40007f9e0ff */
[----:B------:R-:W-:Y:S01]  /*1360*/  SHF.R.S32.HI R15, RZ, 0x1f, R20 ;  /* 0x0000001fff0f7819 */ /* 0x000fe20000011414 */
[----:B------:R-:W-:Y:S01]  /*1370*/  @!P0 IMAD R7, R16, c[0x0][0x1d8], RZ ;  /* 0x0000760010078a24 */ /* 0x000fe200078e02ff */
[----:B------:R-:W-:Y:S01]  /*1380*/  @!P2 IADD3.X R19, R10, c[0x0][0x17c], RZ, P4, !PT ;  /* 0x00005f000a13aa10 */ /* 0x000fe200027fe4ff */
[----:B------:R-:W-:Y:S01]  /*1390*/  @!P5 IMAD R11, R24, c[0x0][0x1d8], RZ ;  /* 0x00007600180bda24 */ /* 0x000fe200078e02ff */
[----:B------:R-:W-:Y:S01]  /*13a0*/  ISETP.GE.U32.AND P4, PT, R20, c[0x0][0x1e0], PT ;  /* 0x0000780014007a0c */ /* 0x000fe20003f86070 */
[----:B------:R-:W-:Y:S01]  /*13b0*/  @!P6 IMAD R10, R17, c[0x0][0x1d8], RZ ;  /* 0x00007600110aea24 */ /* 0x000fe200078e02ff */
[----:B------:R-:W-:Y:S01]  /*13c0*/  @!P5 MOV R16, R2 ;  /* 0x000000020010d202 */ /* 0x000fe20000000f00 */
[----:B------:R0:W2:Y:S01]  /*13d0*/  @!P2 LDG.E.64 R26, [R8.64] ;  /* 0x00000012081aa981 */ /* 0x0000a2000c1e1b00 */
[----:B------:R-:W-:-:S02]  /*13e0*/  ISETP.GE.AND.EX P4, PT, R15, c[0x0][0x1e4], PT, P4 ;  /* 0x000079000f007a0c */ /* 0x000fc40003f86340 */
[-C--:B------:R-:W-:Y:S02]  /*13f0*/  @!P5 MOV R17, R5.reuse ;  /* 0x000000050011d202 */ /* 0x080fe40000000f00 */
[----:B------:R-:W-:Y:S02]  /*1400*/  @!P0 MOV R24, R2 ;  /* 0x0000000200188202 */ /* 0x000fe40000000f00 */
[----:B------:R-:W-:Y:S01]  /*1410*/  @!P0 MOV R25, R5 ;  /* 0x0000000500198202 */ /* 0x000fe20000000f00 */
[C---:B------:R-:W-:Y:S01]  /*1420*/  @!P5 IMAD R11, R23.reuse, c[0x0][0x1dc], R11 ;  /* 0x00007700170bda24 */ /* 0x040fe200078e020b */
[----:B------:R-:W-:Y:S01]  /*1430*/  ISETP.GT.U32.OR P4, PT, R0, 0x27f, P4 ;  /* 0x0000027f0000780c */ /* 0x000fe20002784470 */
[----:B------:R-:W-:-:S04]  /*1440*/  @!P5 IMAD.WIDE.U32 R16, R23, c[0x0][0x1d8], R16 ;  /* 0x000076001710da25 */ /* 0x000fc800078e0010 */
[----:B------:R-:W-:Y:S02]  /*1450*/  @!P6 IMAD R10, R22, c[0x0][0x1dc], R10 ;  /* 0x00007700160aea24 */ /* 0x000fe400078e020a */
[C---:B------:R-:W-:Y:S02]  /*1460*/  @!P0 IMAD R7, R21.reuse, c[0x0][0x1dc], R7 ;  /* 0x0000770015078a24 */ /* 0x040fe400078e0207 */
[----:B------:R-:W-:Y:S01]  /*1470*/  @!P0 IMAD.WIDE.U32 R24, R21, c[0x0][0x1d8], R24 ;  /* 0x0000760015188a25 */ /* 0x000fe200078e0018 */
[----:B------:R-:W-:Y:S01]  /*1480*/  @!P5 IADD3 R11, R17, R11, RZ ;  /* 0x0000000b110bd210 */ /* 0x000fe20007ffe0ff */
[----:B------:R-:W-:Y:S01]  /*1490*/  CS2R R22, SRZ ;  /* 0x0000000000167805 */ /* 0x000fe2000001ff00 */
[----:B------:R-:W-:Y:S02]  /*14a0*/  @!P6 IADD3 R13, R13, R10, RZ ;  /* 0x0000000a0d0de210 */ /* 0x000fe40007ffe0ff */
[----:B------:R-:W-:Y:S02]  /*14b0*/  @!P0 IADD3 R7, R25, R7, RZ ;  /* 0x0000000719078210 */ /* 0x000fe40007ffe0ff */
[C---:B------:R-:W-:Y:S01]  /*14c0*/  @!P5 SHF.L.U32 R10, R16.reuse, 0x2, RZ ;  /* 0x00000002100ad819 */ /* 0x040fe200000006ff */
[----:B------:R-:W-:Y:S01]  /*14d0*/  @!P4 IMAD R15, R15, c[0x0][0x1d8], RZ ;  /* 0x000076000f0fca24 */ /* 0x000fe200078e02ff */
[----:B------:R-:W-:Y:S01]  /*14e0*/  @!P5 SHF.L.U64.HI R11, R16, 0x2, R11 ;  /* 0x00000002100bd819 */ /* 0x000fe2000001020b */
[----:B------:R1:W3:Y:S01]  /*14f0*/  @!P2 LDG.E.64 R22, [R18.64] ;  /* 0x000000121216a981 */ /* 0x0002e2000c1e1b00 */
[----:B------:R-:W-:-:S02]  /*1500*/  @!P6 SHF.L.U32 R16, R12, 0x2, RZ ;  /* 0x000000020c10e819 */ /* 0x000fc400000006ff */
[----:B------:R-:W-:Y:S02]  /*1510*/  @!P6 SHF.L.U64.HI R13, R12, 0x2, R13 ;  /* 0x000000020c0de819 */ /* 0x000fe4000001020d */
[C---:B------:R-:W-:Y:S02]  /*1520*/  @!P0 SHF.L.U32 R12, R24.reuse, 0x2, RZ ;  /* 0x00000002180c8819 */ /* 0x040fe400000006ff */
[----:B------:R-:W-:Y:S02]  /*1530*/  @!P0 SHF.L.U64.HI R7, R24, 0x2, R7 ;  /* 0x0000000218078819 */ /* 0x000fe40000010207 */
[----:B------:R-:W-:Y:S02]  /*1540*/  @!P4 MOV R24, R2 ;  /* 0x000000020018c202 */ /* 0x000fe40000000f00 */
[----:B------:R-:W-:Y:S02]  /*1550*/  @!P4 MOV R25, R5 ;  /* 0x000000050019c202 */ /* 0x000fe40000000f00 */
[----:B0-----:R-:W-:Y:S01]  /*1560*/  @!P3 IADD3 R8, P2, R14, c[0x0][0x180], RZ ;  /* 0x000060000e08ba10 */ /* 0x001fe20007f5e0ff */
[----:B------:R-:W-:-:S02]  /*1570*/  @!P4 IMAD R15, R20, c[0x0][0x1dc], R15 ;  /* 0x00007700140fca24 */ /* 0x000fc400078e020f */
[----:B------:R-:W-:Y:S01]  /*1580*/  @!P4 IMAD.WIDE.U32 R24, R20, c[0x0][0x1d8], R24 ;  /* 0x000076001418ca25 */ /* 0x000fe200078e0018 */
[----:B------:R-:W-:Y:S02]  /*1590*/  @!P3 IADD3.X R9, R6, c[0x0][0x184], RZ, P2, !PT ;  /* 0x000061000609ba10 */ /* 0x000fe400017fe4ff */
[----:B------:R-:W-:Y:S01]  /*15a0*/  @!P3 IADD3 R14, P2, R14, c[0x0][0x178], RZ ;  /* 0x00005e000e0eba10 */ /* 0x000fe20007f5e0ff */
[----:B------:R-:W-:Y:S01]  /*15b0*/  CS2R R20, SRZ ;  /* 0x0000000000147805 */ /* 0x000fe2000001ff00 */
[----:B-1----:R-:W-:Y:S01]  /*15c0*/  CS2R R18, SRZ ;  /* 0x0000000000127805 */ /* 0x002fe2000001ff00 */
[----:B------:R-:W-:Y:S02]  /*15d0*/  @!P4 IADD3 R17, R25, R15, RZ ;  /* 0x0000000f1911c210 */ /* 0x000fe40007ffe0ff */
[----:B------:R-:W-:Y:S02]  /*15e0*/  @!P3 IADD3.X R15, R6, c[0x0][0x17c], RZ, P2, !PT ;  /* 0x00005f00060fba10 */ /* 0x000fe400017fe4ff */
[----:B------:R0:W4:Y:S04]  /*15f0*/  @!P3 LDG.E.64 R20, [R8.64] ;  /* 0x000000120814b981 */ /* 0x000128000c1e1b00 */
[----:B------:R1:W2:Y:S01]  /*1600*/  @!P3 LDG.E.64 R18, [R14.64] ;  /* 0x000000120e12b981 */ /* 0x0002a2000c1e1b00 */
[----:B0-----:R-:W-:-:S04]  /*1610*/  @!P5 IADD3 R8, P3, R10, c[0x0][0x180], RZ ;  /* 0x000060000a08da10 */ /* 0x001fc80007f7e0ff */
[----:B------:R-:W-:Y:S02]  /*1620*/  @!P5 IADD3.X R9, R11, c[0x0][0x184], RZ, P3, !PT ;  /* 0x000061000b09da10 */ /* 0x000fe40001ffe4ff */
[----:B-1----:R-:W-:-:S04]  /*1630*/  @!P6 IADD3 R14, P3, R16, c[0x0][0x180], RZ ;  /* 0x00006000100eea10 */ /* 0x002fc80007f7e0ff */
[----:B------:R-:W-:Y:S01]  /*1640*/  @!P6 IADD3.X R15, R13, c[0x0][0x184], RZ, P3, !PT ;  /* 0x000061000d0fea10 */ /* 0x000fe20001ffe4ff */
[----:B---3--:R0:W-:Y:S02]  /*1650*/  STL.64 [R1+0xc8], R22 ;  /* 0x0000c81601007387 */ /* 0x0081e40000100a00 */
[----:B0-----:R-:W-:-:S06]  /*1660*/  CS2R R22, SRZ ;  /* 0x0000000000167805 */ /* 0x001fcc000001ff00 */
[----:B------:R0:W3:Y:S04]  /*1670*/  @!P5 LDG.E.64 R22, [R8.64] ;  /* 0x000000120816d981 */ /* 0x0000e8000c1e1b00 */
[----:B----4-:R-:W-:Y:S04]  /*1680*/  STL.64 [R1+0x30], R20 ;  /* 0x0000301401007387 */ /* 0x010fe80000100a00 */
[----:B--2---:R1:W-:Y:S02]  /*1690*/  STL.64 [R1+0xd8], R18 ;  /* 0x0000d81201007387 */ /* 0x0043e40000100a00 */
[----:B-1----:R-:W-:-:S06]  /*16a0*/  CS2R R18, SRZ ;  /* 0x0000000000127805 */ /* 0x002fcc000001ff00 */
[----:B------:R-:W2:Y:S01]  /*16b0*/  @!P6 LDG.E.64 R18, [R14.64] ;  /* 0x000000120e12e981 */ /* 0x000ea2000c1e1b00 */
[----:B------:R-:W-:-:S03]  /*16c0*/  @!P5 IADD3 R10, P2, R10, c[0x0][0x178], RZ ;  /* 0x00005e000a0ada10 */ /* 0x000fc60007f5e0ff */
[----:B------:R1:W-:Y:S01]  /*16d0*/  STL.64 [R1+0x28], R26 ;  /* 0x0000281a01007387 */ /* 0x0003e20000100a00 */
[----:B------:R-:W-:Y:S01]  /*16e0*/  CS2R R20, SRZ ;  /* 0x0000000000147805 */ /* 0x000fe2000001ff00 */
[----:B------:R-:W-:Y:S02]  /*16f0*/  @!P5 IADD3.X R11, R11, c[0x0][0x17c], RZ, P2, !PT ;  /* 0x00005f000b0bda10 */ /* 0x000fe400017fe4ff */
[----:B------:R-:W-:-:S03]  /*1700*/  @!P4 SHF.L.U32 R6, R24, 0x2, RZ ;  /* 0x000000021806c819 */ /* 0x000fc600000006ff */
[----:B------:R4:W2:Y:S01]  /*1710*/  @!P5 LDG.E.64 R20, [R10.64] ;  /* 0x000000120a14d981 */ /* 0x0008a2000c1e1b00 */
[----:B-1----:R-:W-:-:S04]  /*1720*/  IADD3 R26, R40, 0x68, RZ ;  /* 0x00000068281a7810 */ /* 0x002fc80007ffe0ff */
[----:B------:R-:W-:Y:S02]  /*1730*/  ISETP.GE.U32.AND P3, PT, R26, c[0x0][0x1e0], PT ;  /* 0x000078001a007a0c */ /* 0x000fe40003f66070 */
[----:B0-----:R-:W-:Y:S02]  /*1740*/  SHF.R.S32.HI R9, RZ, 0x1f, R26 ;  /* 0x0000001fff097819 */ /* 0x001fe4000001141a */
[----:B------:R-:W-:Y:S02]  /*1750*/  @!P6 IADD3 R16, P5, R16, c[0x0][0x178], RZ ;  /* 0x00005e001010ea10 */ /* 0x000fe40007fbe0ff */
[----:B------:R-:W-:Y:S02]  /*1760*/  ISETP.GE.AND.EX P3, PT, R9, c[0x0][0x1e4], PT, P3 ;  /* 0x0000790009007a0c */ /* 0x000fe40003f66330 */
[----:B------:R-:W-:Y:S02]  /*1770*/  @!P4 SHF.L.U64.HI R24, R24, 0x2, R17 ;  /* 0x000000021818c819 */ /* 0x000fe40000010211 */
[----:B------:R-:W-:-:S02]  /*1780*/  ISETP.GT.U32.OR P3, PT, R0, 0x27f, P3 ;  /* 0x0000027f0000780c */ /* 0x000fc40001f64470 */
[----:B------:R-:W-:Y:S02]  /*1790*/  @!P6 IADD3.X R17, R13, c[0x0][0x17c], RZ, P5, !PT ;  /* 0x00005f000d11ea10 */ /* 0x000fe40002ffe4ff */
[----:B----4-:R-:W-:-:S04]  /*17a0*/  @!P0 IADD3 R10, P5, R12, c[0x0][0x180], RZ ;  /* 0x000060000c0a8a10 */ /* 0x010fc80007fbe0ff */
[----:B------:R-:W-:Y:S01]  /*17b0*/  @!P0 IADD3.X R11, R7, c[0x0][0x184], RZ, P5, !PT ;  /* 0x00006100070b8a10 */ /* 0x000fe20002ffe4ff */
[----:B---3--:R0:W-:Y:S02]  /*17c0*/  STL.64 [R1+0x38], R22 ;  /* 0x0000381601007387 */ /* 0x0081e40000100a00 */
[----:B0-----:R-:W-:-:S04]  /*17d0*/  IADD3 R23, R40, 0x70, RZ ;  /* 0x0000007028177810 */ /* 0x001fc80007ffe0ff */
[----:B------:R-:W-:Y:S02]  /*17e0*/  ISETP.GE.U32.AND P2, PT, R23, c[0x0][0x1e0], PT ;  /* 0x0000780017007a0c */ /* 0x000fe40003f46070 */
[----:B------:R-:W-:-:S04]  /*17f0*/  SHF.R.S32.HI R8, RZ, 0x1f, R23 ;  /* 0x0000001fff087819 */ /* 0x000fc80000011417 */
[----:B------:R-:W-:-:S04]  /*1800*/  ISETP.GE.AND.EX P2, PT, R8, c[0x0][0x1e4], PT, P2 ;  /* 0x0000790008007a0c */ /* 0x000fc80003f46320 */
[----:B------:R-:W-:Y:S01]  /*1810*/  ISETP.GT.U32.OR P2, PT, R0, 0x27f, P2 ;  /* 0x0000027f0000780c */ /* 0x000fe20001744470 */
[----:B--2---:R0:W-:Y:S02]  /*1820*/  STL.64 [R1+0x40], R18 ;  /* 0x0000401201007387 */ /* 0x0041e40000100a00 */
[----:B0-----:R-:W-:-:S06]  /*1830*/  CS2R R18, SRZ ;  /* 0x0000000000127805 */ /* 0x001fcc000001ff00 */
[----:B------:R0:W2:Y:S01]  /*1840*/  @!P6 LDG.E.64 R18, [R16.64] ;  /* 0x000000121012e981 */ /* 0x0000a2000c1e1b00 */
[----:B------:R-:W-:-:S04]  /*1850*/  @!P0 IADD3 R12, P6, R12, c[0x0][0x178], RZ ;  /* 0x00005e000c0c8a10 */ /* 0x000fc80007fde0ff */
[----:B------:R-:W-:Y:S01]  /*1860*/  @!P0 IADD3.X R13, R7, c[0x0][0x17c], RZ, P6, !PT ;  /* 0x00005f00070d8a10 */ /* 0x000fe200037fe4ff */
[----:B------:R-:W-:Y:S01]  /*1870*/  @!P2 IMAD R7, R8, c[0x0][0x1d8], RZ ;  /* 0x000076000807aa24 */ /* 0x000fe200078e02ff */
[----:B------:R-:W-:Y:S01]  /*1880*/  @!P3 MOV R8, R2 ;  /* 0x000000020008b202 */ /* 0x000fe20000000f00 */
[----:B0-----:R-:W-:Y:S01]  /*1890*/  @!P3 IMAD R16, R9, c[0x0][0x1d8], RZ ;  /* 0x000076000910ba24 */ /* 0x001fe200078e02ff */
[----:B------:R-:W-:-:S03]  /*18a0*/  @!P3 MOV R9, R5 ;  /* 0x000000050009b202 */ /* 0x000fc60000000f00 */
[C---:B------:R-:W-:Y:S02]  /*18b0*/  @!P3 IMAD R16, R26.reuse, c[0x0][0x1dc], R16 ;  /* 0x000077001a10ba24 */ /* 0x040fe400078e0210 */
[----:B------:R-:W-:-:S05]  /*18c0*/  @!P3 IMAD.WIDE.U32 R8, R26, c[0x0][0x1d8], R8 ;  /* 0x000076001a08ba25 */ /* 0x000fca00078e0008 */
[----:B------:R-:W-:Y:S02]  /*18d0*/  @!P3 IADD3 R9, R9, R16, RZ ;  /* 0x000000100909b210 */ /* 0x000fe40007ffe0ff */
[----:B------:R-:W-:-:S06]  /*18e0*/  CS2R R16, SRZ ;  /* 0x0000000000107805 */ /* 0x000fcc000001ff00 */
[----:B------:R0:W3:Y:S01]  /*18f0*/  @!P0 LDG.E.64 R16, [R12.64] ;  /* 0x000000120c108981 */ /* 0x0000e2000c1e1b00 */
[----:B------:R-:W-:-:S06]  /*1900*/  CS2R R26, SRZ ;  /* 0x00000000001a7805 */ /* 0x000fcc000001ff00 */
[----:B------:R1:W4:Y:S04]  /*1910*/  @!P0 LDG.E.64 R26, [R10.64] ;  /* 0x000000120a1a8981 */ /* 0x000328000c1e1b00 */
[----:B------:R0:W-:Y:S02]  /*1920*/  STL.64 [R1+0xe8], R20 ;  /* 0x0000e81401007387 */ /* 0x0001e40000100a00 */
[C---:B0-----:R-:W-:Y:S02]  /*1930*/  IADD3 R21, R40.reuse, 0x78, RZ ;  /* 0x0000007828157810 */ /* 0x041fe40007ffe0ff */
[----:B------:R-:W-:Y:S02]  /*1940*/  IADD3 R20, R40, 0x80, RZ ;  /* 0x0000008028147810 */ /* 0x000fe40007ffe0ff */
[----:B------:R-:W-:-:S02]  /*1950*/  ISETP.GE.U32.AND P5, PT, R21, c[0x0][0x1e0], PT ;  /* 0x0000780015007a0c */ /* 0x000fc40003fa6070 */
[----:B------:R-:W-:Y:S02]  /*1960*/  ISETP.GE.U32.AND P6, PT, R20, c[0x0][0x1e0], PT ;  /* 0x0000780014007a0c */ /* 0x000fe40003fc6070 */
[----:B------:R-:W-:-:S04]  /*1970*/  SHF.R.S32.HI R22, RZ, 0x1f, R20 ;  /* 0x0000001fff167819 */ /* 0x000fc80000011414 */
[----:B------:R-:W-:Y:S02]  /*1980*/  ISETP.GE.AND.EX P6, PT, R22, c[0x0][0x1e4], PT, P6 ;  /* 0x0000790016007a0c */ /* 0x000fe40003fc6360 */
[----:B------:R-:W-:Y:S02]  /*1990*/  @!P2 MOV R14, R2 ;  /* 0x00000002000ea202 */ /* 0x000fe40000000f00 */
[----:B------:R-:W-:Y:S02]  /*19a0*/  @!P2 MOV R15, R5 ;  /* 0x00000005000fa202 */ /* 0x000fe40000000f00 */
[----:B------:R-:W-:Y:S01]  /*19b0*/  ISETP.GT.U32.OR P6, PT, R0, 0x27f, P6 ;  /* 0x0000027f0000780c */ /* 0x000fe200037c4470 */
[C---:B------:R-:W-:Y:S02]  /*19c0*/  @!P2 IMAD R7, R23.reuse, c[0x0][0x1dc], R7 ;  /* 0x000077001707aa24 */ /* 0x040fe400078e0207 */
[----:B------:R-:W-:Y:S01]  /*19d0*/  @!P2 IMAD.WIDE.U32 R14, R23, c[0x0][0x1d8], R14 ;  /* 0x00007600170eaa25 */ /* 0x000fe200078e000e */
[----:B------:R-:W-:-:S04]  /*19e0*/  @!P3 SHF.L.U64.HI R9, R8, 0x2, R9 ;  /* 0x000000020809b819 */ /* 0x000fc80000010209 */
[----:B------:R-:W-:-:S04]  /*19f0*/  @!P2 IADD3 R7, R15, R7, RZ ;  /* 0x000000070f07a210 */ /* 0x000fc80007ffe0ff */
[----:B------:R-:W-:Y:S02]  /*1a00*/  @!P2 SHF.L.U64.HI R7, R14, 0x2, R7 ;  /* 0x000000020e07a819 */ /* 0x000fe40000010207 */
[----:B------:R-:W-:Y:S01]  /*1a10*/  @!P4 IADD3 R12, P0, R6, c[0x0][0x180], RZ ;  /* 0x00006000060cca10 */ /* 0x000fe20007f1e0ff */
[----:B--2---:R0:W-:Y:S02]  /*1a20*/  STL.64 [R1+0xf8], R18 ;  /* 0x0000f81201007387 */ /* 0x0041e40000100a00 */
[----:B0-----:R-:W-:-:S04]  /*1a30*/  SHF.R.S32.HI R18, RZ, 0x1f, R21 ;  /* 0x0000001fff127819 */ /* 0x001fc80000011415 */
[----:B------:R-:W-:-:S04]  /*1a40*/  ISETP.GE.AND.EX P5, PT, R18, c[0x0][0x1e4], PT, P5 ;  /* 0x0000790012007a0c */ /* 0x000fc80003fa6350 */
[----:B------:R-:W-:Y:S02]  /*1a50*/  ISETP.GT.U32.OR P5, PT, R0, 0x27f, P5 ;  /* 0x0000027f0000780c */ /* 0x000fe40002fa4470 */
[----:B------:R-:W-:Y:S02]  /*1a60*/  @!P3 SHF.L.U32 R19, R8, 0x2, RZ ;  /* 0x000000020813b819 */ /* 0x000fe400000006ff */
[----:B------:R-:W-:Y:S01]  /*1a70*/  @!P2 SHF.L.U32 R8, R14, 0x2, RZ ;  /* 0x000000020e08a819 */ /* 0x000fe200000006ff */
[----:B------:R-:W-:Y:S01]  /*1a80*/  @!P6 IMAD R14, R22, c[0x0][0x1d8], RZ ;  /* 0x00007600160eea24 */ /* 0x000fe200078e02ff */
[----:B---3--:R0:W-:Y:S07]  /*1a90*/  STL.64 [R1+0x110], R16 ;  /* 0x0001101001007387 */ /* 0x0081ee0000100a00 */
[----:B-1----:R-:W-:Y:S01]  /*1aa0*/  @!P5 MOV R10, R2 ;  /* 0x00000002000ad202 */ /* 0x002fe20000000f00 */
[----:B------:R-:W-:Y:S01]  /*1ab0*/  @!P5 IMAD R18, R18, c[0x0][0x1d8], RZ ;  /* 0x000076001212da24 */ /* 0x000fe200078e02ff */
[----:B------:R-:W-:Y:S01]  /*1ac0*/  @!P5 MOV R11, R5 ;  /* 0x00000005000bd202 */ /* 0x000fe20000000f00 */
[----:B------:R-:W-:-:S02]  /*1ad0*/  @!P6 IMAD R13, R20, c[0x0][0x1dc], R14 ;  /* 0x00007700140dea24 */ /* 0x000fc400078e020e */
[C---:B------:R-:W-:Y:S01]  /*1ae0*/  @!P5 IMAD R18, R21.reuse, c[0x0][0x1dc], R18 ;  /* 0x000077001512da24 */ /* 0x040fe200078e0212 */
[----:B0-----:R-:W-:Y:S02]  /*1af0*/  @!P6 MOV R16, R2 ;  /* 0x000000020010e202 */ /* 0x001fe40000000f00 */
[----:B------:R-:W-:Y:S01]  /*1b00*/  @!P6 MOV R17, R5 ;  /* 0x000000050011e202 */ /* 0x000fe20000000f00 */
[----:B------:R-:W-:-:S04]  /*1b10*/  @!P5 IMAD.WIDE.U32 R10, R21, c[0x0][0x1d8], R10 ;  /* 0x00007600150ada25 */ /* 0x000fc800078e000a */
[----:B------:R-:W-:Y:S01]  /*1b20*/  @!P6 IMAD.WIDE.U32 R16, R20, c[0x0][0x1d8], R16 ;  /* 0x000076001410ea25 */ /* 0x000fe200078e0010 */
[----:B------:R-:W-:Y:S01]  /*1b30*/  @!P5 IADD3 R18, R11, R18, RZ ;  /* 0x000000120b12d210 */ /* 0x000fe20007ffe0ff */
[----:B------:R-:W-:Y:S01]  /*1b40*/  CS2R R20, SRZ ;  /* 0x0000000000147805 */ /* 0x000fe2000001ff00 */
[----:B------:R-:W-:Y:S02]  /*1b50*/  @!P5 SHF.L.U32 R15, R10, 0x2, RZ ;  /* 0x000000020a0fd819 */ /* 0x000fe400000006ff */
[----:B------:R-:W-:Y:S02]  /*1b60*/  @!P6 IADD3 R11, R17, R13, RZ ;  /* 0x0000000d110be210 */ /* 0x000fe40007ffe0ff */
[----:B------:R-:W-:Y:S02]  /*1b70*/  @!P4 IADD3.X R13, R24, c[0x0][0x184], RZ, P0, !PT ;  /* 0x00006100180dca10 */ /* 0x000fe400007fe4ff */
[----:B------:R-:W-:Y:S02]  /*1b80*/  @!P5 SHF.L.U64.HI R18, R10, 0x2, R18 ;  /* 0x000000020a12d819 */ /* 0x000fe40000010212 */
[----:B------:R-:W-:Y:S01]  /*1b90*/  @!P4 IADD3 R10, P0, R6, c[0x0][0x178], RZ ;  /* 0x00005e00060aca10 */ /* 0x000fe20007f1e0ff */
[----:B------:R0:W2:Y:S01]  /*1ba0*/  @!P4 LDG.E.64 R20, [R12.64] ;  /* 0x000000120c14c981 */ /* 0x0000a2000c1e1b00 */
[----:B------:R-:W-:-:S02]  /*1bb0*/  @!P6 SHF.L.U64.HI R6, R16, 0x2, R11 ;  /* 0x000000021006e819 */ /* 0x000fc4000001020b */
[----:B------:R-:W-:Y:S01]  /*1bc0*/  @!P4 IADD3.X R11, R24, c[0x0][0x17c], RZ, P0, !PT ;  /* 0x00005f00180bca10 */ /* 0x000fe200007fe4ff */
[----:B----4-:R1:W-:Y:S01]  /*1bd0*/  STL.64 [R1+0x50], R26 ;  /* 0x0000501a01007387 */ /* 0x0103e20000100a00 */
[----:B------:R-:W-:Y:S01]  /*1be0*/  CS2R R22, SRZ ;  /* 0x0000000000167805 */ /* 0x000fe2000001ff00 */
[----:B0-----:R-:W-:-:S04]  /*1bf0*/  @!P3 IADD3 R12, P0, R19, c[0x0][0x180], RZ ;  /* 0x00006000130cba10 */ /* 0x001fc80007f1e0ff */
[----:B------:R-:W-:Y:S01]  /*1c00*/  @!P3 IADD3.X R13, R9, c[0x0][0x184], RZ, P0, !PT ;  /* 0x00006100090dba10 */ /* 0x000fe200007fe4ff */
[----:B-1----:R-:W-:-:S04]  /*1c10*/  CS2R R26, SRZ ;  /* 0x00000000001a7805 */ /* 0x002fc8000001ff00 */
[----:B------:R0:W3:Y:S04]  /*1c20*/  @!P3 LDG.E.64 R22, [R12.64] ;  /* 0x000000120c16b981 */ /* 0x0000e8000c1e1b00 */
[----:B------:R1:W4:Y:S01]  /*1c30*/  @!P4 LDG.E.64 R26, [R10.64] ;  /* 0x000000120a1ac981 */ /* 0x000322000c1e1b00 */
[----:B------:R-:W-:Y:S02]  /*1c40*/  @!P6 SHF.L.U32 R14, R16, 0x2, RZ ;  /* 0x00000002100ee819 */ /* 0x000fe400000006ff */
[----:B------:R-:W-:-:S04]  /*1c50*/  @!P3 IADD3 R16, P0, R19, c[0x0][0x178], RZ ;  /* 0x00005e001310ba10 */ /* 0x000fc80007f1e0ff */
[----:B------:R-:W-:Y:S02]  /*1c60*/  @!P3 IADD3.X R17, R9, c[0x0][0x17c], RZ, P0, !PT ;  /* 0x00005f000911ba10 */ /* 0x000fe400007fe4ff */
[----:B-1----:R-:W-:Y:S02]  /*1c70*/  @!P2 IADD3 R10, P0, R8, c[0x0][0x180], RZ ;  /* 0x00006000080aaa10 */ /* 0x002fe40007f1e0ff */
[----:B0-----:R-:W-:Y:S01]  /*1c80*/  @!P5 IADD3 R12, P4, R15, c[0x0][0x180], RZ ;  /* 0x000060000f0cda10 */ /* 0x001fe20007f9e0ff */
[----:B------:R-:W-:Y:S01]  /*1c90*/  CS2R R24, SRZ ;  /* 0x0000000000187805 */ /* 0x000fe2000001ff00 */
[----:B------:R-:W-:Y:S02]  /*1ca0*/  @!P2 IADD3.X R11, R7, c[0x0][0x184], RZ, P0, !PT ;  /* 0x00006100070baa10 */ /* 0x000fe400007fe4ff */
[----:B------:R-:W-:Y:S01]  /*1cb0*/  @!P5 IADD3.X R13, R18, c[0x0][0x184], RZ, P4, !PT ;  /* 0x00006100120dda10 */ /* 0x000fe200027fe4ff */
[----:B--2---:R0:W-:Y:S02]  /*1cc0*/  STL.64 [R1+0x58], R20 ;  /* 0x0000581401007387 */ /* 0x0041e40000100a00 */
[----:B0-----:R-:W-:-:S06]  /*1cd0*/  CS2R R20, SRZ ;  /* 0x0000000000147805 */ /* 0x001fcc000001ff00 */
[----:B------:R-:W2:Y:S01]  /*1ce0*/  @!P3 LDG.E.64 R20, [R16.64] ;  /* 0x000000121014b981 */ /* 0x000ea2000c1e1b00 */
[----:B------:R-:W-:-:S03]  /*1cf0*/  @!P2 IADD3 R8, P3, R8, c[0x0][0x178], RZ ;  /* 0x00005e000808aa10 */ /* 0x000fc60007f7e0ff */
[----:B----4-:R0:W-:Y:S01]  /*1d00*/  STL.64 [R1+0xf0], R26 ;  /* 0x0000f01a01007387 */ /* 0x0101e20000100a00 */
[----:B------:R-:W-:-:S03]  /*1d10*/  @!P2 IADD3.X R9, R7, c[0x0][0x17c], RZ, P3, !PT ;  /* 0x00005f000709aa10 */ /* 0x000fc60001ffe4ff */
[----:B---3--:R1:W-:Y:S04]  /*1d20*/  STL.64 [R1+0x60], R22 ;  /* 0x0000601601007387 */ /* 0x0083e80000100a00 */
[----:B------:R3:W4:Y:S01]  /*1d30*/  @!P2 LDG.E.64 R24, [R8.64] ;  /* 0x000000120818a981 */ /* 0x000722000c1e1b00 */
[----:B0-----:R-:W-:Y:S01]  /*1d40*/  CS2R R26, SRZ ;  /* 0x00000000001a7805 */ /* 0x001fe2000001ff00 */
[----:B-1----:R-:W-:-:S05]  /*1d50*/  CS2R R22, SRZ ;  /* 0x0000000000167805 */ /* 0x002fca000001ff00 */
[----:B------:R-:W4:Y:S04]  /*1d60*/  @!P2 LDG.E.64 R26, [R10.64] ;  /* 0x000000120a1aa981 */ /* 0x000f28000c1e1b00 */
[----:B------:R-:W4:Y:S01]  /*1d70*/  @!P5 LDG.E.64 R22, [R12.64] ;  /* 0x000000120c16d981 */ /* 0x000f22000c1e1b00 */
[----:B---3--:R-:W-:-:S04]  /*1d80*/  @!P5 IADD3 R8, P0, R15, c[0x0][0x178], RZ ;  /* 0x00005e000f08da10 */ /* 0x008fc80007f1e0ff */
[----:B------:R-:W-:Y:S01]  /*1d90*/  @!P5 IADD3.X R9, R18, c[0x0][0x17c], RZ, P0, !PT ;  /* 0x00005f001209da10 */ /* 0x000fe200007fe4ff */
[----:B--2---:R0:W-:Y:S02]  /*1da0*/  STL.64 [R1+0x118], R20 ;  /* 0x0001181401007387 */ /* 0x0041e40000100a00 */
[----:B0-----:R-:W-:-:S04]  /*1db0*/  IADD3 R21, R40, 0x88, RZ ;  /* 0x0000008828157810 */ /* 0x001fc80007ffe0ff */
[----:B------:R-:W-:Y:S02]  /*1dc0*/  ISETP.GE.U32.AND P2, PT, R21, c[0x0][0x1e0], PT ;  /* 0x0000780015007a0c */ /* 0x000fe40003f46070 */
[----:B------:R-:W-:Y:S01]  /*1dd0*/  SHF.R.S32.HI R7, RZ, 0x1f, R21 ;  /* 0x0000001fff077819 */ /* 0x000fe20000011415 */
[----:B----4-:R0:W-:Y:S03]  /*1de0*/  STL.64 [R1+0x128], R24 ;  /* 0x0001281801007387 */ /* 0x0101e60000100a00 */
[----:B------:R-:W-:Y:S01]  /*1df0*/  ISETP.GE.AND.EX P2, PT, R7, c[0x0][0x1e4], PT, P2 ;  /* 0x0000790007007a0c */ /* 0x000fe20003f46320 */
[----:B------:R1:W-:Y:S03]  /*1e00*/  STL.64 [R1+0x80], R22 ;  /* 0x0000801601007387 */ /* 0x0003e60000100a00 */
[----:B------:R-:W-:-:S02]  /*1e10*/  ISETP.GT.U32.OR P2, PT, R0, 0x27f, P2 ;  /* 0x0000027f0000780c */ /* 0x000fc40001744470 */
[C---:B0-----:R-:W-:Y:S01]  /*1e20*/  IADD3 R25, R40.reuse, 0x90, RZ ;  /* 0x0000009028197810 */ /* 0x041fe20007ffe0ff */
[----:B------:R0:W-:Y:S03]  /*1e30*/  STL.64 [R1+0x70], R26 ;  /* 0x0000701a01007387 */ /* 0x0001e60000100a00 */
[----:B------:R-:W-:Y:S02]  /*1e40*/  ISETP.GE.U32.AND P3, PT, R25, c[0x0][0x1e0], PT ;  /* 0x0000780019007a0c */ /* 0x000fe40003f66070 */
[C---:B-1----:R-:W-:Y:S02]  /*1e50*/  IADD3 R23, R40.reuse, 0x98, RZ ;  /* 0x0000009828177810 */ /* 0x042fe40007ffe0ff */
[----:B------:R-:W-:Y:S01]  /*1e60*/  IADD3 R22, R40, 0xa0, RZ ;  /* 0x000000a028167810 */ /* 0x000fe20007ffe0ff */
[----:B0-----:R-:W-:Y:S01]  /*1e70*/  CS2R R26, SRZ ;  /* 0x00000000001a7805 */ /* 0x001fe2000001ff00 */
[----:B------:R-:W-:-:S02]  /*1e80*/  ISETP.GE.U32.AND P4, PT, R23, c[0x0][0x1e0], PT ;  /* 0x0000780017007a0c */ /* 0x000fc40003f86070 */
[----:B------:R-:W-:Y:S02]  /*1e90*/  ISETP.GE.U32.AND P0, PT, R22, c[0x0][0x1e0], PT ;  /* 0x0000780016007a0c */ /* 0x000fe40003f06070 */
[----:B------:R-:W-:Y:S01]  /*1ea0*/  SHF.R.S32.HI R16, RZ, 0x1f, R25 ;  /* 0x0000001fff107819 */ /* 0x000fe20000011419 */
[----:B------:R0:W2:Y:S01]  /*1eb0*/  @!P5 LDG.E.64 R26, [R8.64] ;  /* 0x00000012081ad981 */ /* 0x0000a2000c1e1b00 */
[----:B------:R-:W-:Y:S02]  /*1ec0*/  SHF.R.S32.HI R11, RZ, 0x1f, R23 ;  /* 0x0000001fff0b7819 */ /* 0x000fe40000011417 */
[----:B------:R-:W-:Y:S02]  /*1ed0*/  SHF.R.S32.HI R10, RZ, 0x1f, R22 ;  /* 0x0000001fff0a7819 */ /* 0x000fe40000011416 */
[----:B------:R-:W-:Y:S02]  /*1ee0*/  ISETP.GE.AND.EX P3, PT, R16, c[0x0][0x1e4], PT, P3 ;  /* 0x0000790010007a0c */ /* 0x000fe40003f66330 */
[----:B------:R-:W-:-:S02]  /*1ef0*/  ISETP.GE.AND.EX P4, PT, R11, c[0x0][0x1e4], PT, P4 ;  /* 0x000079000b007a0c */ /* 0x000fc40003f86340 */
[----:B------:R-:W-:Y:S02]  /*1f00*/  ISETP.GE.AND.EX P5, PT, R10, c[0x0][0x1e4], PT, P0 ;  /* 0x000079000a007a0c */ /* 0x000fe40003fa6300 */
[C---:B------:R-:W-:Y:S02]  /*1f10*/  ISETP.GT.U32.OR P3, PT, R0.reuse, 0x27f, P3 ;  /* 0x0000027f0000780c */ /* 0x040fe40001f64470 */
[C---:B------:R-:W-:Y:S02]  /*1f20*/  ISETP.GT.U32.OR P4, PT, R0.reuse, 0x27f, P4 ;  /* 0x0000027f0000780c */ /* 0x040fe40002784470 */
[----:B------:R-:W-:Y:S01]  /*1f30*/  ISETP.GT.U32.OR P5, PT, R0, 0x27f, P5 ;  /* 0x0000027f0000780c */ /* 0x000fe20002fa4470 */
[----:B------:R-:W-:Y:S01]  /*1f40*/  @!P2 IMAD R7, R7, c[0x0][0x1d8], RZ ;  /* 0x000076000707aa24 */ /* 0x000fe200078e02ff */
[----:B------:R-:W-:Y:S02]  /*1f50*/  @!P6 IADD3 R12, P0, R14, c[0x0][0x180], RZ ;  /* 0x000060000e0cea10 */ /* 0x000fe40007f1e0ff */
[----:B0-----:R-:W-:-:S02]  /*1f60*/  @!P2 MOV R8, R2 ;  /* 0x000000020008a202 */ /* 0x001fc40000000f00 */
[----:B------:R-:W-:Y:S01]  /*1f70*/  @!P2 MOV R9, R5 ;  /* 0x000000050009a202 */ /* 0x000fe20000000f00 */
[C---:B------:R-:W-:Y:S01]  /*1f80*/  @!P2 IMAD R7, R21.reuse, c[0x0][0x1dc], R7 ;  /* 0x000077001507aa24 */ /* 0x040fe200078e0207 */
[----:B------:R-:W-:Y:S02]  /*1f90*/  @!P6 IADD3.X R13, R6, c[0x0][0x184], RZ, P0, !PT ;  /* 0x00006100060dea10 */ /* 0x000fe400007fe4ff */
[----:B------:R-:W-:Y:S01]  /*1fa0*/  @!P6 IADD3 R14, P0, R14, c[0x0][0x178], RZ ;  /* 0x00005e000e0eea10 */ /* 0x000fe20007f1e0ff */
[----:B------:R-:W-:-:S03]  /*1fb0*/  @!P2 IMAD.WIDE.U32 R8, R21, c[0x0][0x1d8], R8 ;  /* 0x000076001508aa25 */ /* 0x000fc600078e0008 */
[----:B------:R-:W-:Y:S01]  /*1fc0*/  @!P6 IADD3.X R15, R6, c[0x0][0x17c], RZ, P0, !PT ;  /* 0x00005f00060fea10 */ /* 0x000fe200007fe4ff */
[----:B------:R-:W-:Y:S01]  /*1fd0*/  @!P4 IMAD R18, R11, c[0x0][0x1d8], RZ ;  /* 0x000076000b12ca24 */ /* 0x000fe200078e02ff */
[----:B------:R-:W-:Y:S01]  /*1fe0*/  @!P2 IADD3 R6, R9, R7, RZ ;  /* 0x000000070906a210 */ /* 0x000fe20007ffe0ff */
[----:B------:R-:W-:Y:S01]  /*1ff0*/  @!P3 IMAD R7, R16, c[0x0][0x1d8], RZ ;  /* 0x000076001007ba24 */ /* 0x000fe200078e02ff */
[-C--:B------:R-:W-:Y:S01]  /*2000*/  @!P4 MOV R11, R5.reuse ;  /* 0x00000005000bc202 */ /* 0x080fe20000000f00 */
[----:B------:R-:W-:Y:S01]  /*2010*/  @!P5 IMAD R24, R10, c[0x0][0x1d8], RZ ;  /* 0x000076000a18da24 */ /* 0x000fe200078e02ff */
[-C--:B------:R-:W-:Y:S02]  /*2020*/  @!P4 MOV R10, R2.reuse ;  /* 0x00000002000ac202 */ /* 0x080fe40000000f00 */
[----:B------:R-:W-:Y:S02]  /*2030*/  @!P5 MOV R16, R2 ;  /* 0x000000020010d202 */ /* 0x000fe40000000f00 */
[----:B------:R-:W-:Y:S01]  /*2040*/  @!P5 MOV R17, R5 ;  /* 0x000000050011d202 */ /* 0x000fe20000000f00 */
[----:B------:R-:W-:-:S02]  /*2050*/  @!P4 IMAD R18, R23, c[0x0][0x1dc], R18 ;  /* 0x000077001712ca24 */ /* 0x000fc400078e0212 */
[----:B------:R-:W-:-:S04]  /*2060*/  @!P4 IMAD.WIDE.U32 R10, R23, c[0x0][0x1d8], R10 ;  /* 0x00007600170aca25 */ /* 0x000fc800078e000a */
[C---:B------:R-:W-:Y:S02]  /*2070*/  @!P5 IMAD R24, R22.reuse, c[0x0][0x1dc], R24 ;  /* 0x000077001618da24 */ /* 0x040fe400078e0218 */
[----:B------:R-:W-:Y:S02]  /*2080*/  @!P5 IMAD.WIDE.U32 R16, R22, c[0x0][0x1d8], R16 ;  /* 0x000076001610da25 */ /* 0x000fe400078e0010 */
[----:B------:R-:W-:-:S06]  /*2090*/  CS2R R22, SRZ ;  /* 0x0000000000167805 */ /* 0x000fcc000001ff00 */
[----:B------:R0:W3:Y:S01]  /*20a0*/  @!P6 LDG.E.64 R22, [R14.64] ;  /* 0x000000120e16e981 */ /* 0x0000e2000c1e1b00 */
[----:B------:R-:W-:-:S04]  /*20b0*/  IADD3 R20, R40, 0xa8, RZ ;  /* 0x000000a828147810 */ /* 0x000fc80007ffe0ff */
[----:B------:R-:W-:Y:S02]  /*20c0*/  ISETP.GE.U32.AND P0, PT, R20, c[0x0][0x1e0], PT ;  /* 0x0000780014007a0c */ /* 0x000fe40003f06070 */
[----:B------:R-:W-:Y:S02]  /*20d0*/  SHF.R.S32.HI R21, RZ, 0x1f, R20 ;  /* 0x0000001fff157819 */ /* 0x000fe40000011414 */
[C---:B------:R-:W-:Y:S02]  /*20e0*/  @!P2 SHF.L.U32 R19, R8.reuse, 0x2, RZ ;  /* 0x000000020813a819 */ /* 0x040fe400000006ff */
[----:B------:R-:W-:Y:S02]  /*20f0*/  ISETP.GE.AND.EX P0, PT, R21, c[0x0][0x1e4], PT, P0 ;  /* 0x0000790015007a0c */ /* 0x000fe40003f06300 */
[----:B------:R-:W-:Y:S02]  /*2100*/  @!P2 SHF.L.U64.HI R6, R8, 0x2, R6 ;  /* 0x000000020806a819 */ /* 0x000fe40000010206 */
[----:B------:R-:W-:-:S02]  /*2110*/  @!P3 MOV R8, R2 ;  /* 0x000000020008b202 */ /* 0x000fc40000000f00 */
[----:B------:R-:W-:Y:S02]  /*2120*/  @!P3 MOV R9, R5 ;  /* 0x000000050009b202 */ /* 0x000fe40000000f00 */
[----:B------:R-:W-:Y:S01]  /*2130*/  ISETP.GT.U32.OR P0, PT, R0, 0x27f, P0 ;  /* 0x0000027f0000780c */ /* 0x000fe20000704470 */
[C---:B------:R-:W-:Y:S02]  /*2140*/  @!P3 IMAD R7, R25.reuse, c[0x0][0x1dc], R7 ;  /* 0x000077001907ba24 */ /* 0x040fe400078e0207 */
[----:B------:R-:W-:-:S05]  /*2150*/  @!P3 IMAD.WIDE.U32 R8, R25, c[0x0][0x1d8], R8 ;  /* 0x000076001908ba25 */ /* 0x000fca00078e0008 */
[----:B------:R-:W-:Y:S02]  /*2160*/  @!P3 IADD3 R7, R9, R7, RZ ;  /* 0x000000070907b210 */ /* 0x000fe40007ffe0ff */
[----:B------:R-:W-:Y:S02]  /*2170*/  @!P4 IADD3 R9, R11, R18, RZ ;  /* 0x000000120b09c210 */ /* 0x000fe40007ffe0ff */
[----:B------:R-:W-:Y:S02]  /*2180*/  @!P5 IADD3 R11, R17, R24, RZ ;  /* 0x00000018110bd210 */ /* 0x000fe40007ffe0ff */
[C---:B------:R-:W-:Y:S02]  /*2190*/  @!P3 SHF.L.U32 R18, R8.reuse, 0x2, RZ ;  /* 0x000000020812b819 */ /* 0x040fe400000006ff */
[----:B------:R-:W-:Y:S02]  /*21a0*/  @!P3 SHF.L.U64.HI R7, R8, 0x2, R7 ;  /* 0x000000020807b819 */ /* 0x000fe40000010207 */
[----:B------:R-:W-:-:S02]  /*21b0*/  @!P4 SHF.L.U32 R8, R10, 0x2, RZ ;  /* 0x000000020a08c819 */ /* 0x000fc400000006ff */
[----:B------:R-:W-:Y:S02]  /*21c0*/  @!P4 SHF.L.U64.HI R9, R10, 0x2, R9 ;  /* 0x000000020a09c819 */ /* 0x000fe40000010209 */
[C---:B------:R-:W-:Y:S02]  /*21d0*/  @!P5 SHF.L.U32 R10, R16.reuse, 0x2, RZ ;  /* 0x00000002100ad819 */ /* 0x040fe400000006ff */
[----:B------:R-:W-:Y:S02]  /*21e0*/  @!P5 SHF.L.U64.HI R11, R16, 0x2, R11 ;  /* 0x00000002100bd819 */ /* 0x000fe4000001020b */
[----:B------:R-:W-:Y:S02]  /*21f0*/  @!P0 MOV R16, R2 ;  /* 0x0000000200108202 */ /* 0x000fe40000000f00 */
[----:B------:R-:W-:-:S05]  /*2200*/  @!P0 MOV R17, R5 ;  /* 0x0000000500118202 */ /* 0x000fca0000000f00 */
[----:B------:R-:W-:Y:S01]  /*2210*/  @!P0 IMAD.WIDE.U32 R16, R20, c[0x0][0x1d8], R16 ;  /* 0x0000760014108a25 */ /* 0x000fe200078e0010 */
[----:B--2---:R1:W-:Y:S02]  /*2220*/  STL.64 [R1+0x138], R26 ;  /* 0x0001381a01007387 */ /* 0x0043e40000100a00 */
[----:B-1----:R-:W-:-:S06]  /*2230*/  CS2R R26, SRZ ;  /* 0x00000000001a7805 */ /* 0x002fcc000001ff00 */
[----:B------:R1:W2:Y:S02]  /*2240*/  @!P6 LDG.E.64 R26, [R12.64] ;  /* 0x000000120c1ae981 */ /* 0x0002a4000c1e1b00 */
[----:B-1----:R-:W-:-:S04]  /*2250*/  @!P0 IMAD R12, R21, c[0x0][0x1d8], RZ ;  /* 0x00007600150c8a24 */ /* 0x002fc800078e02ff */
[----:B0-----:R-:W-:Y:S01]  /*2260*/  @!P0 IMAD R15, R20, c[0x0][0x1dc], R12 ;  /* 0x00007700140f8a24 */ /* 0x001fe200078e020c */
[----:B------:R-:W-:-:S04]  /*2270*/  @!P2 IADD3 R12, P6, R19, c[0x0][0x180], RZ ;  /* 0x00006000130caa10 */ /* 0x000fc80007fde0ff */
[C---:B------:R-:W-:Y:S02]  /*2280*/  @!P2 IADD3.X R13, R6.reuse, c[0x0][0x184], RZ, P6, !PT ;  /* 0x00006100060daa10 */ /* 0x040fe400037fe4ff */
[----:B------:R-:W-:Y:S01]  /*2290*/  @!P2 IADD3 R14, P6, R19, c[0x0][0x178], RZ ;  /* 0x00005e00130eaa10 */ /* 0x000fe20007fde0ff */
[----:B------:R-:W-:Y:S01]  /*22a0*/  CS2R R20, SRZ ;  /* 0x0000000000147805 */ /* 0x000fe2000001ff00 */
[----:B------:R-:W-:Y:S02]  /*22b0*/  @!P0 IADD3 R17, R17, R15, RZ ;  /* 0x0000000f11118210 */ /* 0x000fe40007ffe0ff */
[----:B------:R-:W-:-:S05]  /*22c0*/  @!P2 IADD3.X R15, R6, c[0x0][0x17c], RZ, P6, !PT ;  /* 0x00005f00060faa10 */ /* 0x000fca00037fe4ff */
[----:B------:R-:W4:Y:S04]  /*22d0*/  @!P2 LDG.E.64 R20, [R14.64] ;  /* 0x000000120e14a981 */ /* 0x000f28000c1e1b00 */
[----:B---3--:R0:W-:Y:S02]  /*22e0*/  STL.64 [R1+0xb0], R22 ;  /* 0x0000b01601007387 */ /* 0x0081e40000100a00 */
[----:B0-----:R-:W-:-:S06]  /*22f0*/  CS2R R22, SRZ ;  /* 0x0000000000167805 */ /* 0x001fcc000001ff00 */
[----:B------:R0:W3:Y:S01]  /*2300*/  @!P2 LDG.E.64 R22, [R12.64] ;  /* 0x000000120c16a981 */ /* 0x0000e2000c1e1b00 */
[C---:B------:R-:W-:Y:S02]  /*2310*/  @!P0 SHF.L.U32 R24, R16.reuse, 0x2, RZ ;  /* 0x0000000210188819 */ /* 0x040fe400000006ff */
[----:B------:R-:W-:Y:S02]  /*2320*/  @!P0 SHF.L.U64.HI R6, R16, 0x2, R17 ;  /* 0x0000000210068819 */ /* 0x000fe40000010211 */
[----:B0-----:R-:W-:-:S04]  /*2330*/  @!P3 IADD3 R12, P6, R18, c[0x0][0x180], RZ ;  /* 0x00006000120cba10 */ /* 0x001fc80007fde0ff */
[----:B------:R-:W-:Y:S02]  /*2340*/  @!P3 IADD3.X R13, R7, c[0x0][0x184], RZ, P6, !PT ;  /* 0x00006100070dba10 */ /* 0x000fe400037fe4ff */
[----:B------:R-:W-:-:S04]  /*2350*/  @!P4 IADD3 R16, P6, R8, c[0x0][0x180], RZ ;  /* 0x000060000810ca10 */ /* 0x000fc80007fde0ff */
[----:B------:R-:W-:Y:S01]  /*2360*/  @!P4 IADD3.X R17, R9, c[0x0][0x184], RZ, P6, !PT ;  /* 0x000061000911ca10 */ /* 0x000fe200037fe4ff */
[----:B--2---:R-:W-:Y:S04]  /*2370*/  STL.64 [R1+0x90], R26 ;  /* 0x0000901a01007387 */ /* 0x004fe80000100a00 */
[----:B---3--:R-:W-:Y:S04]  /*2380*/  STL.64 [R1+0xa0], R22 ;  /* 0x0000a01601007387 */ /* 0x008fe80000100a00 */
[----:B----4-:R0:W-:Y:S02]  /*2390*/  STL.64 [R1+0xb8], R20 ;  /* 0x0000b81401007387 */ /* 0x0101e40000100a00 */
[----:B0-----:R-:W-:-:S06]  /*23a0*/  CS2R R20, SRZ ;  /* 0x0000000000147805 */ /* 0x001fcc000001ff00 */
[----:B------:R-:W2:Y:S01]  /*23b0*/  @!P4 LDG.E.64 R20, [R16.64] ;  /* 0x000000121014c981 */ /* 0x000ea2000c1e1b00 */
[----:B------:R-:W-:Y:S01]  /*23c0*/  CS2R R26, SRZ ;  /* 0x00000000001a7805 */ /* 0x000fe2000001ff00 */
[----:B------:R-:W-:-:S04]  /*23d0*/  @!P3 IADD3 R14, P2, R18, c[0x0][0x178], RZ ;  /* 0x00005e00120eba10 */ /* 0x000fc80007f5e0ff */
[----:B------:R-:W-:Y:S01]  /*23e0*/  @!P3 IADD3.X R15, R7, c[0x0][0x17c], RZ, P2, !PT ;  /* 0x00005f00070fba10 */ /* 0x000fe200017fe4ff */
[----:B------:R0:W3:Y:S01]  /*23f0*/  @!P3 LDG.E.64 R26, [R12.64] ;  /* 0x000000120c1ab981 */ /* 0x0000e2000c1e1b00 */
[----:B------:R-:W-:Y:S01]  /*2400*/  CS2R R22, SRZ ;  /* 0x0000000000167805 */ /* 0x000fe2000001ff00 */
[----:B------:R-:W-:-:S05]  /*2410*/  CS2R R18, SRZ ;  /* 0x0000000000127805 */ /* 0x000fca000001ff00 */
[----:B------:R1:W4:Y:S01]  /*2420*/  @!P3 LDG.E.64 R22, [R14.64] ;  /* 0x000000120e16b981 */ /* 0x000322000c1e1b00 */
[----:B0-----:R-:W-:-:S04]  /*2430*/  @!P4 IADD3 R12, P2, R8, c[0x0][0x178], RZ ;  /* 0x00005e00080cca10 */ /* 0x001fc80007f5e0ff */
[----:B------:R-:W-:Y:S02]  /*2440*/  @!P4 IADD3.X R13, R9, c[0x0][0x17c], RZ, P2, !PT ;  /* 0x00005f00090dca10 */ /* 0x000fe400017fe4ff */
[----:B------:R-:W-:-:S04]  /*2450*/  @!P5 IADD3 R8, P3, R10, c[0x0][0x180], RZ ;  /* 0x000060000a08da10 */ /* 0x000fc80007f7e0ff */
[----:B------:R-:W-:-:S05]  /*2460*/  @!P5 IADD3.X R9, R11, c[0x0][0x184], RZ, P3, !PT ;  /* 0x000061000b09da10 */ /* 0x000fca0001ffe4ff */
[----:B------:R0:W4:Y:S04]  /*2470*/  @!P5 LDG.E.64 R18, [R8.64] ;  /* 0x000000120812d981 */ /* 0x000128000c1e1b00 */
[----:B--2---:R2:W-:Y:S02]  /*2480*/  STL.64 [R1+0xe0], R20 ;  /* 0x0000e01401007387 */ /* 0x0045e40000100a00 */
[----:B--2---:R-:W-:-:S06]  /*2490*/  CS2R R20, SRZ ;  /* 0x0000000000147805 */ /* 0x004fcc000001ff00 */
[----:B------:R-:W2:Y:S04]  /*24a0*/  @!P4 LDG.E.64 R20, [R12.64] ;  /* 0x000000120c14c981 */ /* 0x000ea8000c1e1b00 */
[----:B---3--:R-:W-:Y:S01]  /*24b0*/  STL.64 [R1+0xc0], R26 ;  /* 0x0000c01a01007387 */ /* 0x008fe20000100a00 */
[----:B------:R-:W-:Y:S01]  /*24c0*/  @!P5 IADD3 R10, P6, R10, c[0x0][0x178], RZ ;  /* 0x00005e000a0ada10 */ /* 0x000fe20007fde0ff */
[----:B-1----:R-:W-:-:S03]  /*24d0*/  CS2R R14, SRZ ;  /* 0x00000000000e7805 */ /* 0x002fc6000001ff00 */
[----:B------:R-:W-:-:S05]  /*24e0*/  @!P5 IADD3.X R11, R11, c[0x0][0x17c], RZ, P6, !PT ;  /* 0x00005f000b0bda10 */ /* 0x000fca00037fe4ff */
[----:B------:R1:W3:Y:S04]  /*24f0*/  @!P5 LDG.E.64 R14, [R10.64] ;  /* 0x000000120a0ed981 */ /* 0x0002e8000c1e1b00 */
[----:B--2---:R2:W-:Y:S02]  /*2500*/  STL.64 [R1+0x48], R20 ;  /* 0x0000481401007387 */ /* 0x0045e40000100a00 */
[C---:B--2---:R-:W-:Y:S02]  /*2510*/  IADD3 R21, R40.reuse, 0xb8, RZ ;  /* 0x000000b828157810 */ /* 0x044fe40007ffe0ff */
[----:B------:R-:W-:Y:S02]  /*2520*/  IADD3 R20, R40, 0xc0, RZ ;  /* 0x000000c028147810 */ /* 0x000fe40007ffe0ff */
[----:B------:R-:W-:-:S02]  /*2530*/  ISETP.GE.U32.AND P3, PT, R21, c[0x0][0x1e0], PT ;  /* 0x0000780015007a0c */ /* 0x000fc40003f66070 */
[----:B------:R-:W-:Y:S02]  /*2540*/  ISETP.GE.U32.AND P2, PT, R20, c[0x0][0x1e0], PT ;  /* 0x0000780014007a0c */ /* 0x000fe40003f46070 */
[----:B------:R-:W-:Y:S02]  /*2550*/  SHF.R.S32.HI R7, RZ, 0x1f, R21 ;  /* 0x0000001fff077819 */ /* 0x000fe40000011415 */
[----:B0-----:R-:W-:Y:S02]  /*2560*/  SHF.R.S32.HI R8, RZ, 0x1f, R20 ;  /* 0x0000001fff087819 */ /* 0x001fe40000011414 */
[----:B------:R-:W-:Y:S02]  /*2570*/  ISETP.GE.AND.EX P3, PT, R7, c[0x0][0x1e4], PT, P3 ;  /* 0x0000790007007a0c */ /* 0x000fe40003f66330 */
[----:B------:R-:W-:Y:S02]  /*2580*/  ISETP.GE.AND.EX P2, PT, R8, c[0x0][0x1e4], PT, P2 ;  /* 0x0000790008007a0c */ /* 0x000fe40003f46320 */
[----:B------:R-:W-:-:S02]  /*2590*/  ISETP.GT.U32.OR P3, PT, R0, 0x27f, P3 ;  /* 0x0000027f0000780c */ /* 0x000fc40001f64470 */
[----:B------:R-:W-:Y:S01]  /*25a0*/  ISETP.GT.U32.OR P2, PT, R0, 0x27f, P2 ;  /* 0x0000027f0000780c */ /* 0x000fe20001744470 */
[----:B----4-:R-:W-:Y:S04]  /*25b0*/  STL.64 [R1+0x130], R22 ;  /* 0x0001301601007387 */ /* 0x010fe80000100a00 */
[----:B------:R0:W-:Y:S02]  /*25c0*/  STL.64 [R1+0x100], R18 ;  /* 0x0001001201007387 */ /* 0x0001e40000100a00 */
[----:B0-----:R-:W-:-:S04]  /*25d0*/  @!P0 IADD3 R18, P5, R24, c[0x0][0x180], RZ ;  /* 0x0000600018128a10 */ /* 0x001fc80007fbe0ff */
[----:B------:R-:W-:Y:S02]  /*25e0*/  @!P0 IADD3.X R19, R6, c[0x0][0x184], RZ, P5, !PT ;  /* 0x0000610006138a10 */ /* 0x000fe40002ffe4ff */
[----:B------:R-:W-:Y:S01]  /*25f0*/  @!P0 IADD3 R24, P5, R24, c[0x0][0x178], RZ ;  /* 0x00005e0018188a10 */ /* 0x000fe20007fbe0ff */
[----:B------:R-:W-:Y:S01]  /*2600*/  @!P3 IMAD R7, R7, c[0x0][0x1d8], RZ ;  /* 0x000076000707ba24 */ /* 0x000fe200078e02ff */
[-C--:B-1----:R-:W-:Y:S02]  /*2610*/  @!P3 MOV R10, R2.reuse ;  /* 0x00000002000ab202 */ /* 0x082fe40000000f00 */
[----:B------:R-:W-:Y:S01]  /*2620*/  @!P0 IADD3.X R25, R6, c[0x0][0x17c], RZ, P5, !PT ;  /* 0x00005f0006198a10 */ /* 0x000fe20002ffe4ff */
[----:B------:R-:W-:Y:S01]  /*2630*/  @!P2 IMAD R6, R8, c[0x0][0x1d8], RZ ;  /* 0x000076000806aa24 */ /* 0x000fe200078e02ff */
[----:B------:R-:W-:Y:S02]  /*2640*/  @!P3 MOV R11, R5 ;  /* 0x00000005000bb202 */ /* 0x000fe40000000f00 */
[----:B------:R-:W-:-:S02]  /*2650*/  @!P2 MOV R12, R2 ;  /* 0x00000002000ca202 */ /* 0x000fc40000000f00 */
[----:B------:R-:W-:Y:S01]  /*2660*/  @!P2 MOV R13, R5 ;  /* 0x00000005000da202 */ /* 0x000fe20000000f00 */
[C---:B------:R-:W-:Y:S02]  /*2670*/  @!P3 IMAD R7, R21.reuse, c[0x0][0x1dc], R7 ;  /* 0x000077001507ba24 */ /* 0x040fe400078e0207 */
[----:B------:R-:W-:Y:S02]  /*2680*/  @!P2 IMAD R6, R20, c[0x0][0x1dc], R6 ;  /* 0x000077001406aa24 */ /* 0x000fe400078e0206 */
[----:B------:R-:W-:-:S04]  /*2690*/  @!P3 IMAD.WIDE.U32 R10, R21, c[0x0][0x1d8], R10 ;  /* 0x00007600150aba25 */ /* 0x000fc800078e000a */
[----:B------:R-:W-:Y:S02]  /*26a0*/  @!P2 IMAD.WIDE.U32 R12, R20, c[0x0][0x1d8], R12 ;  /* 0x00007600140caa25 */ /* 0x000fe400078e000c */
[----:B------:R-:W-:-:S06]  /*26b0*/  CS2R R20, SRZ ;  /* 0x0000000000147805 */ /* 0x000fcc000001ff00 */
[----:B------:R-:W2:Y:S01]  /*26c0*/  @!P0 LDG.E.64 R20, [R18.64] ;  /* 0x0000001212148981 */ /* 0x000ea2000c1e1b00 */
[----:B------:R-:W-:-:S04]  /*26d0*/  IADD3 R26, R40, 0xb0, RZ ;  /* 0x000000b0281a7810 */ /* 0x000fc80007ffe0ff */
[----:B------:R-:W-:Y:S02]  /*26e0*/  ISETP.GE.U32.AND P4, PT, R26, c[0x0][0x1e0], PT ;  /* 0x000078001a007a0c */ /* 0x000fe40003f86070 */
[----:B------:R-:W-:-:S04]  /*26f0*/  SHF.R.S32.HI R9, RZ, 0x1f, R26 ;  /* 0x0000001fff097819 */ /* 0x000fc8000001141a */
[----:B------:R-:W-:-:S04]  /*2700*/  ISETP.GE.AND.EX P4, PT, R9, c[0x0][0x1e4], PT, P4 ;  /* 0x0000790009007a0c */ /* 0x000fc80003f86340 */
[----:B------:R-:W-:Y:S02]  /*2710*/  ISETP.GT.U32.OR P4, PT, R0, 0x27f, P4 ;  /* 0x0000027f0000780c */ /* 0x000fe40002784470 */
[----:B------:R-:W-:Y:S02]  /*2720*/  @!P3 IADD3 R7, R11, R7, RZ ;  /* 0x000000070b07b210 */ /* 0x000fe40007ffe0ff */
[----:B------:R-:W-:Y:S02]  /*2730*/  @!P2 IADD3 R6, R13, R6, RZ ;  /* 0x000000060d06a210 */ /* 0x000fe40007ffe0ff */
[----:B------:R-:W-:-:S07]  /*2740*/  @!P3 SHF.L.U32 R11, R10, 0x2, RZ ;  /* 0x000000020a0bb819 */ /* 0x000fce00000006ff */
[----:B------:R-:W-:Y:S01]  /*2750*/  @!P4 IMAD R16, R9, c[0x0][0x1d8], RZ ;  /* 0x000076000910ca24 */ /* 0x000fe200078e02ff */
[----:B------:R-:W-:Y:S02]  /*2760*/  @!P4 MOV R8, R2 ;  /* 0x000000020008c202 */ /* 0x000fe40000000f00 */
[----:B------:R-:W-:Y:S01]  /*2770*/  @!P4 MOV R9, R5 ;  /* 0x000000050009c202 */ /* 0x000fe20000000f00 */
[----:B------:R-:W-:Y:S01]  /*2780*/  @!P4 IMAD R16, R26, c[0x0][0x1dc], R16 ;  /* 0x000077001a10ca24 */ /* 0x000fe200078e0210 */
[----:B------:R-:W-:-:S03]  /*2790*/  @!P2 SHF.L.U32 R13, R12, 0x2, RZ ;  /* 0x000000020c0da819 */ /* 0x000fc600000006ff */
[----:B------:R-:W-:Y:S01]  /*27a0*/  @!P4 IMAD.WIDE.U32 R8, R26, c[0x0][0x1d8], R8 ;  /* 0x000076001a08ca25 */ /* 0x000fe200078e0008 */
[----:B------:R-:W-:Y:S02]  /*27b0*/  @!P3 SHF.L.U64.HI R10, R10, 0x2, R7 ;  /* 0x000000020a0ab819 */ /* 0x000fe40000010207 */
[----:B------:R-:W-:Y:S02]  /*27c0*/  @!P2 SHF.L.U64.HI R12, R12, 0x2, R6 ;  /* 0x000000020c0ca819 */ /* 0x000fe40000010206 */
[----:B------:R-:W-:Y:S01]  /*27d0*/  CS2R R6, SRZ ;  /* 0x0000000000067805 */ /* 0x000fe2000001ff00 */
[----:B------:R-:W-:Y:S02]  /*27e0*/  @!P4 IADD3 R16, R9, R16, RZ ;  /* 0x000000100910c210 */ /* 0x000fe40007ffe0ff */
[C---:B------:R-:W-:Y:S01]  /*27f0*/  @!P4 SHF.L.U32 R9, R8.reuse, 0x2, RZ ;  /* 0x000000020809c819 */ /* 0x040fe200000006ff */
[----:B---3--:R-:W-:Y:S01]  /*2800*/  STL.64 [R1+0x140], R14 ;  /* 0x0001400e01007387 */ /* 0x008fe20000100a00 */
[----:B------:R-:W-:-:S03]  /*2810*/  @!P4 SHF.L.U64.HI R8, R8, 0x2, R16 ;  /* 0x000000020808c819 */ /* 0x000fc60000010210 */
[----:B------:R0:W5:Y:S02]  /*2820*/  @!P0 LDG.E.64 R6, [R24.64] ;  /* 0x0000001218068981 */ /* 0x000164000c1e1b00 */
[----:B0-----:R-:W-:-:S04]  /*2830*/  @!P4 IADD3 R24, P0, R9, c[0x0][0x180], RZ ;  /* 0x000060000918ca10 */ /* 0x001fc80007f1e0ff */
[----:B------:R-:W-:Y:S01]  /*2840*/  @!P4 IADD3.X R25, R8, c[0x0][0x184], RZ, P0, !PT ;  /* 0x000061000819ca10 */ /* 0x000fe200007fe4ff */
[----:B--2---:R0:W-:Y:S02]  /*2850*/  STL.64 [R1+0x108], R20 ;  /* 0x0001081401007387 */ /* 0x0041e40000100a00 */
[----:B0-----:R-:W-:-:S06]  /*2860*/  CS2R R20, SRZ ;  /* 0x0000000000147805 */ /* 0x001fcc000001ff00 */
[----:B------:R0:W2:Y:S01]  /*2870*/  @!P4 LDG.E.64 R20, [R24.64] ;  /* 0x000000121814c981 */ /* 0x0000a2000c1e1b00 */
[C---:B------:R-:W-:Y:S02]  /*2880*/  IADD3 R23, R40.reuse, 0xc8, RZ ;  /* 0x000000c828177810 */ /* 0x040fe40007ffe0ff */
[----:B------:R-:W-:Y:S02]  /*2890*/  IADD3 R22, R40, 0xd0, RZ ;  /* 0x000000d028167810 */ /* 0x000fe40007ffe0ff */
[----:B------:R-:W-:Y:S02]  /*28a0*/  ISETP.GE.U32.AND P6, PT, R23, c[0x0][0x1e0], PT ;  /* 0x0000780017007a0c */ /* 0x000fe40003fc6070 */
[----:B------:R-:W-:Y:S02]  /*28b0*/  SHF.R.S32.HI R14, RZ, 0x1f, R40 ;  /* 0x0000001fff0e7819 */ /* 0x000fe40000011428 */
[----:B------:R-:W-:Y:S02]  /*28c0*/  SHF.R.S32.HI R28, RZ, 0x1f, R23 ;  /* 0x0000001fff1c7819 */ /* 0x000fe40000011417 */
[----:B------:R-:W-:-:S02]  /*28d0*/  ISETP.GE.U32.AND P5, PT, R22, c[0x0][0x1e0], PT ;  /* 0x0000780016007a0c */ /* 0x000fc40003fa6070 */
[----:B------:R-:W-:Y:S01]  /*28e0*/  SHF.R.S32.HI R27, RZ, 0x1f, R22 ;  /* 0x0000001fff1b7819 */ /* 0x000fe20000011416 */
[----:B------:R-:W-:Y:S01]  /*28f0*/  @P1 IMAD R17, R14, c[0x0][0x1d8], RZ ;  /* 0x000076000e111a24 */ /* 0x000fe200078e02ff */
[----:B------:R-:W-:Y:S02]  /*2900*/  ISETP.GE.AND.EX P6, PT, R28, c[0x0][0x1e4], PT, P6 ;  /* 0x000079001c007a0c */ /* 0x000fe40003fc6360 */
[----:B------:R-:W-:Y:S02]  /*2910*/  ISETP.GE.AND.EX P5, PT, R27, c[0x0][0x1e4], PT, P5 ;  /* 0x000079001b007a0c */ /* 0x000fe40003fa6350 */
[----:B------:R-:W-:Y:S02]  /*2920*/  @P1 MOV R14, R2 ;  /* 0x00000002000e1202 */ /* 0x000fe40000000f00 */
[----:B------:R-:W-:Y:S02]  /*2930*/  @P1 MOV R15, R5 ;  /* 0x00000005000f1202 */ /* 0x000fe40000000f00 */
[----:B------:R-:W-:-:S02]  /*2940*/  ISETP.GT.U32.OR P6, PT, R0, 0x27f, P6 ;  /* 0x0000027f0000780c */ /* 0x000fc400037c4470 */
[----:B------:R-:W-:Y:S01]  /*2950*/  ISETP.GT.U32.OR P5, PT, R0, 0x27f, P5 ;  /* 0x0000027f0000780c */ /* 0x000fe20002fa4470 */
[C---:B------:R-:W-:Y:S02]  /*2960*/  @P1 IMAD R17, R40.reuse, c[0x0][0x1dc], R17 ;  /* 0x0000770028111a24 */ /* 0x040fe400078e0211 */
[----:B------:R-:W-:-:S05]  /*2970*/  @P1 IMAD.WIDE.U32 R14, R40, c[0x0][0x1d8], R14 ;  /* 0x00007600280e1a25 */ /* 0x000fca00078e000e */
[----:B------:R-:W-:Y:S02]  /*2980*/  @P1 IADD3 R17, R15, R17, RZ ;  /* 0x000000110f111210 */ /* 0x000fe40007ffe0ff */
[----:B------:R-:W-:Y:S01]  /*2990*/  @P1 SHF.L.U32 R26, R14, 0x2, RZ ;  /* 0x000000020e1a1819 */ /* 0x000fe200000006ff */
[----:B------:R-:W-:Y:S01]  /*29a0*/  @!P6 IMAD R16, R28, c[0x0][0x1d8], RZ ;  /* 0x000076001c10ea24 */ /* 0x000fe200078e02ff */
[----:B------:R-:W-:Y:S02]  /*29b0*/  @P1 SHF.L.U64.HI R17, R14, 0x2, R17 ;  /* 0x000000020e111819 */ /* 0x000fe40000010211 */
[-C--:B------:R-:W-:Y:S02]  /*29c0*/  @!P6 MOV R14, R2.reuse ;  /* 0x00000002000ee202 */ /* 0x080fe40000000f00 */
[----:B------:R-:W-:Y:S01]  /*29d0*/  @!P6 MOV R15, R5 ;  /* 0x00000005000fe202 */ /* 0x000fe20000000f00 */
[----:B------:R-:W-:Y:S01]  /*29e0*/  @!P5 IMAD R27, R27, c[0x0][0x1d8], RZ ;  /* 0x000076001b1bda24 */ /* 0x000fe200078e02ff */
[----:B------:R-:W-:-:S02]  /*29f0*/  @!P5 MOV R28, R2 ;  /* 0x00000002001cd202 */ /* 0x000fc40000000f00 */
[----:B------:R-:W-:Y:S01]  /*2a00*/  @!P5 MOV R29, R5 ;  /* 0x00000005001dd202 */ /* 0x000fe20000000f00 */
[C---:B------:R-:W-:Y:S02]  /*2a10*/  @!P6 IMAD R16, R23.reuse, c[0x0][0x1dc], R16 ;  /* 0x000077001710ea24 */ /* 0x040fe400078e0210 */
[----:B------:R-:W-:-:S04]  /*2a20*/  @!P6 IMAD.WIDE.U32 R14, R23, c[0x0][0x1d8], R14 ;  /* 0x00007600170eea25 */ /* 0x000fc800078e000e */
[C---:B------:R-:W-:Y:S02]  /*2a30*/  @!P5 IMAD R27, R22.reuse, c[0x0][0x1dc], R27 ;  /* 0x00007700161bda24 */ /* 0x040fe400078e021b */
[----:B------:R-:W-:Y:S01]  /*2a40*/  @!P5 IMAD.WIDE.U32 R28, R22, c[0x0][0x1d8], R28 ;  /* 0x00007600161cda25 */ /* 0x000fe200078e001c */
[----:B------:R-:W-:Y:S02]  /*2a50*/  @!P6 IADD3 R18, R15, R16, RZ ;  /* 0x000000100f12e210 */ /* 0x000fe40007ffe0ff */
[C---:B------:R-:W-:Y:S02]  /*2a60*/  @!P6 SHF.L.U32 R15, R14.reuse, 0x2, RZ ;  /* 0x000000020e0fe819 */ /* 0x040fe400000006ff */
[----:B------:R-:W-:Y:S02]  /*2a70*/  @!P5 IADD3 R16, R29, R27, RZ ;  /* 0x0000001b1d10d210 */ /* 0x000fe40007ffe0ff */
[----:B------:R-:W-:Y:S02]  /*2a80*/  @!P6 SHF.L.U64.HI R14, R14, 0x2, R18 ;  /* 0x000000020e0ee819 */ /* 0x000fe40000010212 */
[----:B------:R-:W-:-:S02]  /*2a90*/  @!P5 SHF.L.U32 R18, R28, 0x2, RZ ;  /* 0x000000021c12d819 */ /* 0x000fc400000006ff */
[----:B------:R-:W-:Y:S02]  /*2aa0*/  @!P5 SHF.L.U64.HI R16, R28, 0x2, R16 ;  /* 0x000000021c10d819 */ /* 0x000fe40000010210 */
[----:B------:R-:W-:-:S04]  /*2ab0*/  @!P4 IADD3 R28, P0, R9, c[0x0][0x178], RZ ;  /* 0x00005e00091cca10 */ /* 0x000fc80007f1e0ff */
[----:B------:R-:W-:Y:S02]  /*2ac0*/  @!P4 IADD3.X R29, R8, c[0x0][0x17c], RZ, P0, !PT ;  /* 0x00005f00081dca10 */ /* 0x000fe400007fe4ff */
[----:B0-----:R-:W-:-:S04]  /*2ad0*/  @!P3 IADD3 R24, P0, R11, c[0x0][0x180], RZ ;  /* 0x000060000b18ba10 */ /* 0x001fc80007f1e0ff */
[----:B------:R-:W-:Y:S01]  /*2ae0*/  @!P3 IADD3.X R25, R10, c[0x0][0x184], RZ, P0, !PT ;  /* 0x000061000a19ba10 */ /* 0x000fe200007fe4ff */
[----:B--2---:R0:W-:Y:S02]  /*2af0*/  STL.64 [R1+0x120], R20 ;  /* 0x0001201401007387 */ /* 0x0041e40000100a00 */
[----:B0-----:R-:W-:-:S06]  /*2b00*/  CS2R R20, SRZ ;  /* 0x0000000000147805 */ /* 0x001fcc000001ff00 */
[----:B------:R0:W2:Y:S02]  /*2b10*/  @!P3 LDG.E.64 R20, [R24.64] ;  /* 0x000000121814b981 */ /* 0x0000a4000c1e1b00 */
[----:B0-----:R-:W-:-:S04]  /*2b20*/  @!P2 IADD3 R24, P0, R13, c[0x0][0x180], RZ ;  /* 0x000060000d18aa10 */ /* 0x001fc80007f1e0ff */
[----:B------:R-:W-:Y:S01]  /*2b30*/  @!P2 IADD3.X R25, R12, c[0x0][0x184], RZ, P0, !PT ;  /* 0x000061000c19aa10 */ /* 0x000fe200007fe4ff */
[----:B--2---:R0:W-:Y:S02]  /*2b40*/  STL.64 [R1+0x148], R20 ;  /* 0x0001481401007387 */ /* 0x0041e40000100a00 */
[----:B0-----:R-:W-:-:S06]  /*2b50*/  CS2R R20, SRZ ;  /* 0x0000000000147805 */ /* 0x001fcc000001ff00 */
[----:B------:R0:W2:Y:S02]  /*2b60*/  @!P2 LDG.E.64 R20, [R24.64] ;  /* 0x000000121814a981 */ /* 0x0000a4000c1e1b00 */
[----:B0-----:R-:W-:-:S04]  /*2b70*/  @!P6 IADD3 R24, P0, R15, c[0x0][0x180], RZ ;  /* 0x000060000f18ea10 */ /* 0x001fc80007f1e0ff */
[----:B------:R-:W-:Y:S01]  /*2b80*/  @!P6 IADD3.X R25, R14, c[0x0][0x184], RZ, P0, !PT ;  /* 0x000061000e19ea10 */ /* 0x000fe200007fe4ff */
[----:B------:R-:W-:Y:S02]  /*2b90*/  UMOV UR5, 0x8 ;  /* 0x0000000800057882 */ /* 0x000fe40000000000 */
[----:B------:R-:W-:Y:S02]  /*2ba0*/  ULDC.64 UR6, c[0x0][0x198] ;  /* 0x0000660000067ab9 */ /* 0x000fe40000000a00 */
[----:B------:R-:W-:-:S06]  /*2bb0*/  UIMAD.WIDE UR6, UR9, UR5, UR6 ;  /* 0x00000005090672a5 */ /* 0x000fcc000f8e0206 */
[----:B------:R-:W-:Y:S02]  /*2bc0*/  MOV R32, UR6 ;  /* 0x0000000600207c02 */ /* 0x000fe40008000f00 */
[----:B------:R-:W-:-:S06]  /*2bd0*/  MOV R33, UR7 ;  /* 0x0000000700217c02 */ /* 0x000fcc0008000f00 */
[----:B------:R-:W3:Y:S04]  /*2be0*/  LDG.E.64 R32, [R32.64] ;  /* 0x0000001220207981 */ /* 0x000ee8000c1e1b00 */
[----:B--2---:R0:W-:Y:S02]  /*2bf0*/  STL.64 [R1+0x150], R20 ;  /* 0x0001501401007387 */ /* 0x0041e40000100a00 */
[----:B0-----:R-:W-:-:S06]  /*2c00*/  CS2R R20, SRZ ;  /* 0x0000000000147805 */ /* 0x001fcc000001ff00 */
[----:B------:R0:W2:Y:S01]  /*2c10*/  @!P6 LDG.E.64 R20, [R24.64] ;  /* 0x000000121814e981 */ /* 0x0000a2000c1e1b00 */
[----:B------:R-:W-:-:S06]  /*2c20*/  CS2R R8, SRZ ;  /* 0x0000000000087805 */ /* 0x000fcc000001ff00 */
[----:B------:R1:W5:Y:S02]  /*2c30*/  @!P4 LDG.E.64 R8, [R28.64] ;  /* 0x000000121c08c981 */ /* 0x000364000c1e1b00 */
[----:B-1----:R-:W-:-:S04]  /*2c40*/  @!P3 IADD3 R28, P4, R11, c[0x0][0x178], RZ ;  /* 0x00005e000b1cba10 */ /* 0x002fc80007f9e0ff */
[----:B------:R-:W-:Y:S02]  /*2c50*/  @!P3 IADD3.X R29, R10, c[0x0][0x17c], RZ, P4, !PT ;  /* 0x00005f000a1dba10 */ /* 0x000fe400027fe4ff */
        /* <DEDUP_REMOVED lines=9> */
[----:B------:R1:W5:Y:S01]  /*2cf0*/  @!P6 LDG.E.64 R14, [R28.64] ;  /* 0x000000121c0ee981 */ /* 0x000362000c1e1b00 */
[----:B------:R-:W-:Y:S02]  /*2d00*/  IADD3 R23, R40, 0xf8, RZ ;  /* 0x000000f828177810 */ /* 0x000fe40007ffe0ff */
[----:B-1----:R-:W-:-:S04]  /*2d10*/  @P1 IADD3 R28, P0, R26, c[0x0][0x180], RZ ;  /* 0x000060001a1c1a10 */ /* 0x002fc80007f1e0ff */
[----:B------:R-:W-:Y:S02]  /*2d20*/  @P1 IADD3.X R29, R17, c[0x0][0x184], RZ, P0, !PT ;  /* 0x00006100111d1a10 */ /* 0x000fe400007fe4ff */
[C---:B0-----:R-:W-:Y:S02]  /*2d30*/  @!P5 IADD3 R24, P0, R18.reuse, c[0x0][0x180], RZ ;  /* 0x000060001218da10 */ /* 0x041fe40007f1e0ff */
[----:B------:R-:W-:Y:S02]  /*2d40*/  @!P5 IADD3 R18, P6, R18, c[0x0][0x178], RZ ;  /* 0x00005e001212da10 */ /* 0x000fe40007fde0ff */
[----:B------:R-:W-:Y:S02]  /*2d50*/  SHF.R.S32.HI R22, RZ, 0x1f, R23 ;  /* 0x0000001fff167819 */ /* 0x000fe40000011417 */
[----:B------:R-:W-:Y:S02]  /*2d60*/  @!P5 IADD3.X R19, R16, c[0x0][0x17c], RZ, P6, !PT ;  /* 0x00005f001013da10 */ /* 0x000fe400037fe4ff */
[----:B------:R-:W-:-:S02]  /*2d70*/  ISETP.GE.U32.AND P6, PT, R23, c[0x0][0x1e0], PT ;  /* 0x0000780017007a0c */ /* 0x000fc40003fc6070 */
[----:B------:R-:W-:Y:S02]  /*2d80*/  IADD3 R34, R40, 0xe0, RZ ;  /* 0x000000e028227810 */ /* 0x000fe40007ffe0ff */
[----:B------:R-:W-:Y:S02]  /*2d90*/  @P1 IADD3 R26, P2, R26, c[0x0][0x178], RZ ;  /* 0x00005e001a1a1a10 */ /* 0x000fe40007f5e0ff */
[C---:B------:R-:W-:Y:S02]  /*2da0*/  IADD3 R38, R40.reuse, 0xf0, RZ ;  /* 0x000000f028267810 */ /* 0x040fe40007ffe0ff */
[----:B------:R-:W-:Y:S02]  /*2db0*/  IADD3 R39, R40, 0xe8, RZ ;  /* 0x000000e828277810 */ /* 0x000fe40007ffe0ff */
[----:B------:R-:W-:Y:S02]  /*2dc0*/  @!P5 IADD3.X R25, R16, c[0x0][0x184], RZ, P0, !PT ;  /* 0x000061001019da10 */ /* 0x000fe400007fe4ff */
[----:B------:R-:W-:-:S02]  /*2dd0*/  ISETP.GE.AND.EX P6, PT, R22, c[0x0][0x1e4], PT, P6 ;  /* 0x0000790016007a0c */ /* 0x000fc40003fc6360 */
[----:B------:R-:W-:Y:S02]  /*2de0*/  ISETP.GE.U32.AND P4, PT, R34, c[0x0][0x1e0], PT ;  /* 0x0000780022007a0c */ /* 0x000fe40003f86070 */
[----:B------:R-:W-:Y:S02]  /*2df0*/  @P1 IADD3.X R27, R17, c[0x0][0x17c], RZ, P2, !PT ;  /* 0x00005f00111b1a10 */ /* 0x000fe400017fe4ff */
[----:B------:R-:W-:Y:S02]  /*2e00*/  ISETP.GE.U32.AND P0, PT, R38, c[0x0][0x1e0], PT ;  /* 0x0000780026007a0c */ /* 0x000fe40003f06070 */
[----:B------:R-:W-:Y:S02]  /*2e10*/  SHF.R.S32.HI R41, RZ, 0x1f, R34 ;  /* 0x0000001fff297819 */ /* 0x000fe40000011422 */
[----:B------:R-:W-:Y:S02]  /*2e20*/  SHF.R.S32.HI R31, RZ, 0x1f, R38 ;  /* 0x0000001fff1f7819 */ /* 0x000fe40000011426 */
[----:B------:R-:W-:-:S02]  /*2e30*/  ISETP.GE.U32.AND P2, PT, R39, c[0x0][0x1e0], PT ;  /* 0x0000780027007a0c */ /* 0x000fc40003f46070 */
[----:B------:R-:W-:Y:S02]  /*2e40*/  SHF.R.S32.HI R35, RZ, 0x1f, R39 ;  /* 0x0000001fff237819 */ /* 0x000fe40000011427 */
[C---:B------:R-:W-:Y:S02]  /*2e50*/  ISETP.GT.U32.OR P6, PT, R0.reuse, 0x27f, P6 ;  /* 0x0000027f0000780c */ /* 0x040fe400037c4470 */
[----:B------:R-:W-:Y:S02]  /*2e60*/  ISETP.GE.AND.EX P4, PT, R41, c[0x0][0x1e4], PT, P4 ;  /* 0x0000790029007a0c */ /* 0x000fe40003f86340 */
[----:B------:R-:W-:Y:S02]  /*2e70*/  ISETP.GE.AND.EX P0, PT, R31, c[0x0][0x1e4], PT, P0 ;  /* 0x000079001f007a0c */ /* 0x000fe40003f06300 */
[----:B------:R-:W-:Y:S02]  /*2e80*/  ISETP.GE.AND.EX P2, PT, R35, c[0x0][0x1e4], PT, P2 ;  /* 0x0000790023007a0c */ /* 0x000fe40003f46320 */
[----:B------:R-:W-:-:S02]  /*2e90*/  ISETP.GT.U32.OR P4, PT, R0, 0x27f, P4 ;  /* 0x0000027f0000780c */ /* 0x000fc40002784470 */
[C---:B------:R-:W-:Y:S02]  /*2ea0*/  ISETP.GT.U32.OR P0, PT, R0.reuse, 0x27f, P0 ;  /* 0x0000027f0000780c */ /* 0x040fe40000704470 */
[----:B------:R-:W-:-:S09]  /*2eb0*/  ISETP.GT.U32.OR P2, PT, R0, 0x27f, P2 ;  /* 0x0000027f0000780c */ /* 0x000fd20001744470 */
[----:B------:R-:W-:Y:S02]  /*2ec0*/  @!P4 IMAD R41, R41, c[0x0][0x1d8], RZ ;  /* 0x000076002929ca24 */ /* 0x000fe400078e02ff */
[----:B------:R-:W-:Y:S02]  /*2ed0*/  @!P0 IMAD R45, R31, c[0x0][0x1d8], RZ ;  /* 0x000076001f2d8a24 */ /* 0x000fe400078e02ff */
[-C--:B------:R-:W-:Y:S01]  /*2ee0*/  @!P2 MOV R31, R5.reuse ;  /* 0x00000005001fa202 */ /* 0x080fe20000000f00 */
[----:B------:R-:W-:Y:S01]  /*2ef0*/  @!P2 IMAD R44, R35, c[0x0][0x1d8], RZ ;  /* 0x00007600232caa24 */ /* 0x000fe200078e02ff */
[----:B------:R-:W-:Y:S01]  /*2f00*/  @!P0 MOV R35, R5 ;  /* 0x0000000500238202 */ /* 0x000fe20000000f00 */
[----:B------:R-:W-:Y:S02]  /*2f10*/  @!P4 IMAD R41, R34, c[0x0][0x1dc], R41 ;  /* 0x000077002229ca24 */ /* 0x000fe400078e0229 */
[----:B------:R-:W-:Y:S02]  /*2f20*/  @!P2 IMAD R44, R39, c[0x0][0x1dc], R44 ;  /* 0x00007700272caa24 */ /* 0x000fe400078e022c */
[----:B------:R-:W-:Y:S01]  /*2f30*/  @!P0 IMAD R45, R38, c[0x0][0x1dc], R45 ;  /* 0x00007700262d8a24 */ /* 0x000fe200078e022d */
[----:B------:R-:W-:-:S06]  /*2f40*/  CS2R R42, SRZ ;  /* 0x00000000002a7805 */ /* 0x000fcc000001ff00 */
[----:B------:R0:W4:Y:S04]  /*2f50*/  @!P5 LDG.E.64 R42, [R24.64] ;  /* 0x00000012182ad981 */ /* 0x000128000c1e1b00 */
[----:B--2---:R1:W-:Y:S02]  /*2f60*/  STL.64 [R1+0x160], R20 ;  /* 0x0001601401007387 */ /* 0x0043e40000100a00 */
[----:B-1----:R-:W-:-:S04]  /*2f70*/  IADD3 R20, R40, 0xd8, RZ ;  /* 0x000000d828147810 */ /* 0x002fc80007ffe0ff */
[----:B------:R-:W-:Y:S02]  /*2f80*/  ISETP.GE.U32.AND P3, PT, R20, c[0x0][0x1e0], PT ;  /* 0x0000780014007a0c */ /* 0x000fe40003f66070 */
[----:B------:R-:W-:-:S04]  /*2f90*/  SHF.R.S32.HI R21, RZ, 0x1f, R20 ;  /* 0x0000001fff157819 */ /* 0x000fc80000011414 */
[----:B------:R-:W-:-:S04]  /*2fa0*/  ISETP.GE.AND.EX P3, PT, R21, c[0x0][0x1e4], PT, P3 ;  /* 0x0000790015007a0c */ /* 0x000fc80003f66330 */
[----:B------:R-:W-:-:S13]  /*2fb0*/  ISETP.GT.U32.OR P3, PT, R0, 0x27f, P3 ;  /* 0x0000027f0000780c */ /* 0x000fda0001f64470 */
[----:B------:R-:W-:Y:S01]  /*2fc0*/  @!P3 MOV R16, R2 ;  /* 0x000000020010b202 */ /* 0x000fe20000000f00 */
[----:B------:R-:W-:Y:S01]  /*2fd0*/  @!P3 IMAD R30, R21, c[0x0][0x1d8], RZ ;  /* 0x00007600151eba24 */ /* 0x000fe200078e02ff */
[----:B------:R-:W-:-:S03]  /*2fe0*/  @!P3 MOV R17, R5 ;  /* 0x000000050011b202 */ /* 0x000fc60000000f00 */
[C---:B------:R-:W-:Y:S02]  /*2ff0*/  @!P3 IMAD R30, R20.reuse, c[0x0][0x1dc], R30 ;  /* 0x00007700141eba24 */ /* 0x040fe400078e021e */
[----:B------:R-:W-:-:S05]  /*3000*/  @!P3 IMAD.WIDE.U32 R16, R20, c[0x0][0x1d8], R16 ;  /* 0x000076001410ba25 */ /* 0x000fca00078e0010 */
[----:B------:R-:W-:Y:S02]  /*3010*/  @!P3 IADD3 R30, R17, R30, RZ ;  /* 0x0000001e111eb210 */ /* 0x000fe40007ffe0ff */
[C---:B------:R-:W-:Y:S02]  /*3020*/  @!P3 SHF.L.U32 R36, R16.reuse, 0x2, RZ ;  /* 0x000000021024b819 */ /* 0x040fe400000006ff */
[----:B------:R-:W-:Y:S01]  /*3030*/  @!P3 SHF.L.U64.HI R37, R16, 0x2, R30 ;  /* 0x000000021025b819 */ /* 0x000fe2000001021e */
[----:B------:R-:W-:Y:S01]  /*3040*/  @!P6 IMAD R16, R22, c[0x0][0x1d8], RZ ;  /* 0x000076001610ea24 */ /* 0x000fe200078e02ff */
[----:B------:R-:W-:-:S03]  /*3050*/  @!P4 MOV R17, R5 ;  /* 0x000000050011c202 */ /* 0x000fc60000000f00 */
[----:B------:R-:W-:Y:S01]  /*3060*/  @!P6 IMAD R22, R23, c[0x0][0x1dc], R16 ;  /* 0x000077001716ea24 */ /* 0x000fe200078e0210 */
[-C--:B------:R-:W-:Y:S02]  /*3070*/  @!P4 MOV R16, R2.reuse ;  /* 0x000000020010c202 */ /* 0x080fe40000000f00 */
[----:B------:R-:W-:Y:S02]  /*3080*/  @!P2 MOV R30, R2 ;  /* 0x00000002001ea202 */ /* 0x000fe40000000f00 */
[----:B---3--:R-:W-:Y:S01]  /*3090*/  MOV R20, R32 ;  /* 0x0000002000147202 */ /* 0x008fe20000000f00 */
[----:B------:R-:W-:Y:S01]  /*30a0*/  @!P4 IMAD.WIDE.U32 R16, R34, c[0x0][0x1d8], R16 ;  /* 0x000076002210ca25 */ /* 0x000fe200078e0010 */
[----:B------:R-:W-:Y:S02]  /*30b0*/  MOV R21, R33 ;  /* 0x0000002100157202 */ /* 0x000fe40000000f00 */
[-C--:B------:R-:W-:Y:S01]  /*30c0*/  @!P0 MOV R34, R2.reuse ;  /* 0x0000000200228202 */ /* 0x080fe20000000f00 */
        /* <DEDUP_REMOVED lines=9> */
[----:B------:R-:W-:-:S02]  /*3160*/  @!P2 SHF.L.U64.HI R23, R30, 0x2, R17 ;  /* 0x000000021e17a819 */ /* 0x000fc40000010211 */
[----:B------:R-:W-:Y:S02]  /*3170*/  @!P0 IADD3 R16, R35, R45, RZ ;  /* 0x0000002d23108210 */ /* 0x000fe40007ffe0ff */
[----:B------:R-:W-:Y:S02]  /*3180*/  @!P6 IADD3 R17, R33, R22, RZ ;  /* 0x000000162111e210 */ /* 0x000fe40007ffe0ff */
[C---:B------:R-:W-:Y:S02]  /*3190*/  @!P0 SHF.L.U32 R45, R34.reuse, 0x2, RZ ;  /* 0x00000002222d8819 */ /* 0x040fe400000006ff */
[----:B------:R-:W-:Y:S02]  /*31a0*/  @!P0 SHF.L.U64.HI R38, R34, 0x2, R16 ;  /* 0x0000000222268819 */ /* 0x000fe40000010210 */
[C---:B------:R-:W-:Y:S01]  /*31b0*/  @!P6 SHF.L.U64.HI R39, R32.reuse, 0x2, R17 ;  /* 0x000000022027e819 */ /* 0x040fe20000010211 */
[----:B------:R-:W-:Y:S01]  /*31c0*/  CS2R R34, SRZ ;  /* 0x0000000000227805 */ /* 0x000fe2000001ff00 */
[----:B------:R-:W-:Y:S01]  /*31d0*/  CS2R R16, SRZ ;  /* 0x0000000000107805 */ /* 0x000fe2000001ff00 */
[----:B------:R-:W-:-:S04]  /*31e0*/  @!P6 SHF.L.U32 R22, R32, 0x2, RZ ;  /* 0x000000022016e819 */ /* 0x000fc800000006ff */
[----:B------:R1:W2:Y:S04]  /*31f0*/  @P1 LDG.E.64 R34, [R28.64] ;  /* 0x000000121c221981 */ /* 0x0002a8000c1e1b00 */
[----:B------:R3:W5:Y:S01]  /*3200*/  @!P5 LDG.E.64 R16, [R18.64] ;  /* 0x000000121210d981 */ /* 0x000762000c1e1b00 */
[----:B------:R-:W-:Y:S01]  /*3210*/  CS2R R32, SRZ ;  /* 0x0000000000207805 */ /* 0x000fe2000001ff00 */
[----:B-1----:R-:W-:-:S04]  /*3220*/  @!P3 IADD3 R28, P5, R36, c[0x0][0x180], RZ ;  /* 0x00006000241cba10 */ /* 0x002fc80007fbe0ff */
[----:B------:R-:W-:-:S05]  /*3230*/  @!P3 IADD3.X R29, R37, c[0x0][0x184], RZ, P5, !PT ;  /* 0x00006100251dba10 */ /* 0x000fca0002ffe4ff */
[----:B------:R1:W2:Y:S01]  /*3240*/  @!P3 LDG.E.64 R32, [R28.64] ;  /* 0x000000121c20b981 */ /* 0x0002a2000c1e1b00 */
[----:B------:R-:W-:Y:S01]  /*3250*/  @!P3 IADD3 R36, P5, R36, c[0x0][0x178], RZ ;  /* 0x00005e002424ba10 */ /* 0x000fe20007fbe0ff */
[----:B0-----:R-:W-:Y:S01]  /*3260*/  CS2R R24, SRZ ;  /* 0x0000000000187805 */ /* 0x001fe2000001ff00 */
[----:B------:R-:W-:Y:S02]  /*3270*/  @!P2 SHF.L.U32 R44, R30, 0x2, RZ ;  /* 0x000000021e2ca819 */ /* 0x000fe400000006ff */
[----:B------:R-:W-:Y:S02]  /*3280*/  @!P3 IADD3.X R37, R37, c[0x0][0x17c], RZ, P5, !PT ;  /* 0x00005f002525ba10 */ /* 0x000fe40002ffe4ff */
[----:B-1----:R-:W-:-:S03]  /*3290*/  @!P4 IADD3 R28, P5, R31, c[0x0][0x180], RZ ;  /* 0x000060001f1cca10 */ /* 0x002fc60007fbe0ff */
[----:B------:R0:W5:Y:S01]  /*32a0*/  @!P3 LDG.E.64 R24, [R36.64] ;  /* 0x000000122418b981 */ /* 0x000162000c1e1b00 */
[----:B------:R-:W-:Y:S01]  /*32b0*/  @!P4 IADD3.X R29, R41, c[0x0][0x184], RZ, P5, !PT ;  /* 0x00006100291dca10 */ /* 0x000fe20002ffe4ff */
[----:B0-----:R-:W-:Y:S02]  /*32c0*/  CS2R R36, SRZ ;  /* 0x0000000000247805 */ /* 0x001fe4000001ff00 */
[----:B----4-:R0:W-:Y:S02]  /*32d0*/  STL.64 [R1+0x158], R42 ;  /* 0x0001582a01007387 */ /* 0x0101e40000100a00 */
[----:B0-----:R-:W-:-:S06]  /*32e0*/  CS2R R42, SRZ ;  /* 0x00000000002a7805 */ /* 0x001fcc000001ff00 */
[----:B------:R0:W4:Y:S04]  /*32f0*/  @!P4 LDG.E.64 R42, [R28.64] ;  /* 0x000000121c2ac981 */ /* 0x000128000c1e1b00 */
[----:B--2---:R1:W-:Y:S02]  /*3300*/  STL.64 [R1+0x168], R32 ;  /* 0x0001682001007387 */ /* 0x0043e40000100a00 */
[----:B-1----:R-:W-:-:S04]  /*3310*/  @!P2 IADD3 R32, P5, R44, c[0x0][0x180], RZ ;  /* 0x000060002c20aa10 */ /* 0x002fc80007fbe0ff */
[----:B------:R-:W-:-:S05]  /*3320*/  @!P2 IADD3.X R33, R23, c[0x0][0x184], RZ, P5, !PT ;  /* 0x000061001721aa10 */ /* 0x000fca0002ffe4ff */
[----:B------:R1:W2:Y:S01]  /*3330*/  @!P2 LDG.E.64 R36, [R32.64] ;  /* 0x000000122024a981 */ /* 0x0002a2000c1e1b00 */
[----:B---3--:R-:W-:Y:S01]  /*3340*/  CS2R R18, SRZ ;  /* 0x0000000000127805 */ /* 0x008fe2000001ff00 */
[----:B------:R-:W-:-:S05]  /*3350*/  @!P4 IADD3 R30, P3, R31, c[0x0][0x178], RZ ;  /* 0x00005e001f1eca10 */ /* 0x000fca0007f7e0ff */
[----:B------:R3:W5:Y:S01]  /*3360*/  @P1 LDG.E.64 R18, [R26.64] ;  /* 0x000000121a121981 */ /* 0x000762000c1e1b00 */
[----:B------:R-:W-:Y:S01]  /*3370*/  @!P4 IADD3.X R31, R41, c[0x0][0x17c], RZ, P3, !PT ;  /* 0x00005f00291fca10 */ /* 0x000fe20001ffe4ff */
[----:B---3--:R-:W-:-:S06]  /*3380*/  CS2R R26, SRZ ;  /* 0x00000000001a7805 */ /* 0x008fcc000001ff00 */
[----:B------:R3:W5:Y:S01]  /*3390*/  @!P4 LDG.E.64 R26, [R30.64] ;  /* 0x000000121e1ac981 */ /* 0x000762000c1e1b00 */
[----:B------:R-:W-:Y:S02]  /*33a0*/  @!P2 IADD3 R44, P3, R44, c[0x0][0x178], RZ ;  /* 0x00005e002c2caa10 */ /* 0x000fe40007f7e0ff */
[----:B---3--:R-:W-:Y:S01]  /*33b0*/  MOV R31, R23 ;  /* 0x00000017001f7202 */ /* 0x008fe20000000f00 */
[----:B------:R-:W-:Y:S01]  /*33c0*/  HFMA2.MMA R23, -RZ, RZ, 0, 0 ;  /* 0x00000000ff177435 */ /* 0x000fe200000001ff */
[----:B0-----:R-:W-:Y:S01]  /*33d0*/  CS2R R28, SRZ ;  /* 0x00000000001c7805 */ /* 0x001fe2000001ff00 */
[----:B-1----:R-:W-:Y:S01]  /*33e0*/  @!P0 IADD3 R32, P4, R45, c[0x0][0x180], RZ ;  /* 0x000060002d208a10 */ /* 0x002fe20007f9e0ff */
[----:B----4-:R0:W-:Y:S01]  /*33f0*/  STL.64 [R1+0x170], R42 ;  /* 0x0001702a01007387 */ /* 0x0101e20000100a00 */
[----:B------:R-:W-:-:S03]  /*3400*/  MOV R41, RZ ;  /* 0x000000ff00297202 */ /* 0x000fc60000000f00 */
[----:B0-----:R0:W5:Y:S04]  /*3410*/  LDL.LU.64 R42, [R1+0x228] ;  /* 0x00022800012a7983 */ /* 0x0011680000300a00 */
[----:B------:R-:W-:Y:S01]  /*3420*/  STL [R1+0x184], R23 ;  /* 0x0001841701007387 */ /* 0x000fe20000100800 */
[----:B------:R-:W-:-:S03]  /*3430*/  @!P0 IADD3.X R33, R38, c[0x0][0x184], RZ, P4, !PT ;  /* 0x0000610026218a10 */ /* 0x000fc600027fe4ff */
[----:B--2---:R1:W-:Y:S02]  /*3440*/  STL.64 [R1+0x178], R36 ;  /* 0x0001782401007387 */ /* 0x0043e40000100a00 */
[----:B-1----:R-:W-:Y:S02]  /*3450*/  @!P0 IADD3 R36, P5, R45, c[0x0][0x178], RZ ;  /* 0x00005e002d248a10 */ /* 0x002fe40007fbe0ff */
[----:B------:R-:W-:-:S05]  /*3460*/  @!P2 IADD3.X R45, R31, c[0x0][0x17c], RZ, P3, !PT ;  /* 0x00005f001f2daa10 */ /* 0x000fca0001ffe4ff */
[----:B------:R1:W5:Y:S02]  /*3470*/  @!P2 LDG.E.64 R28, [R44.64] ;  /* 0x000000122c1ca981 */ /* 0x000364000c1e1b00 */
[----:B-1----:R-:W-:Y:S02]  /*3480*/  MOV R44, R41 ;  /* 0x00000029002c7202 */ /* 0x002fe40000000f00 */
[----:B------:R-:W-:-:S06]  /*3490*/  MOV R45, R23 ;  /* 0x00000017002d7202 */ /* 0x000fcc0000000f00 */
[----:B------:R1:W2:Y:S01]  /*34a0*/  @!P0 LDG.E.64 R44, [R32.64] ;  /* 0x00000012202c8981 */ /* 0x0002a2000c1e1b00 */
[----:B------:R-:W-:Y:S01]  /*34b0*/  CS2R R30, SRZ ;  /* 0x00000000001e7805 */ /* 0x000fe2000001ff00 */
[----:B------:R-:W-:Y:S02]  /*34c0*/  @!P0 IADD3.X R37, R38, c[0x0][0x17c], RZ, P5, !PT ;  /* 0x00005f0026258a10 */ /* 0x000fe40002ffe4ff */
[----:B------:R-:W-:Y:S04]  /*34d0*/  STL [R1+0x180], R41 ;  /* 0x0001802901007387 */ /* 0x000fe80000100800 */
[----:B------:R0:W5:Y:S04]  /*34e0*/  LDL.LU R38, [R1+0x224] ;  /* 0x0002240001267983 */ /* 0x0001680000300800 */
[----:B------:R3:W5:Y:S02]  /*34f0*/  @!P0 LDG.E.64 R30, [R36.64] ;  /* 0x00000012241e8981 */ /* 0x000764000c1e1b00 */
[----:B---3--:R-:W-:Y:S01]  /*3500*/  @!P6 IADD3 R36, P2, R22, c[0x0][0x178], RZ ;  /* 0x00005e001624ea10 */ /* 0x008fe20007f5e0ff */
[----:B------:R-:W3:Y:S01]  /*3510*/  R2UR UR6, R20 ;  /* 0x00000000140673c2 */ /* 0x000ee200000e0000 */
[----:B-1----:R-:W-:-:S02]  /*3520*/  CS2R R32, SRZ ;  /* 0x0000000000207805 */ /* 0x002fc4000001ff00 */
[----:B------:R-:W-:-:S05]  /*3530*/  @!P6 IADD3.X R37, R39, c[0x0][0x17c], RZ, P2, !PT ;  /* 0x00005f002725ea10 */ /* 0x000fca00017fe4ff */
[----:B------:R3:W5:Y:S02]  /*3540*/  @!P6 LDG.E.64 R32, [R36.64] ;  /* 0x000000122420e981 */ /* 0x000764000c1e1b00 */
[----:B---3--:R-:W-:-:S05]  /*3550*/  MOV R36, UR6 ;  /* 0x0000000600247c02 */ /* 0x008fca0008000f00 */
[----:B------:R-:W-:Y:S01]  /*3560*/  FFMA.FTZ R36, -R36, UR6, R21 ;  /* 0x0000000624247c23 */ /* 0x000fe20008010115 */
[----:B--2---:R1:W-:Y:S02]  /*3570*/  @!P0 STL.64 [R1+0x180], R44 ;  /* 0x0001802c01008387 */ /* 0x0043e40000100a00 */
[----:B-1----:R-:W-:Y:S01]  /*3580*/  @!P6 IADD3 R44, P0, R22, c[0x0][0x180], RZ ;  /* 0x00006000162cea10 */ /* 0x002fe20007f1e0ff */
[----:B------:R-:W-:-:S03]  /*3590*/  HFMA2.MMA R22, -RZ, RZ, 0, 0 ;  /* 0x00000000ff167435 */ /* 0x000fc600000001ff */
[----:B------:R-:W-:Y:S01]  /*35a0*/  @!P6 IADD3.X R45, R39, c[0x0][0x184], RZ, P0, !PT ;  /* 0x00006100272dea10 */ /* 0x000fe200007fe4ff */
[----:B------:R-:W-:Y:S01]  /*35b0*/  FADD.FTZ R34, R34, -UR6 ;  /* 0x8000000622227e21 */ /* 0x000fe20008010000 */
[----:B------:R0:W5:Y:S05]  /*35c0*/  LDL.LU R39, [R1+0x220] ;  /* 0x0002200001277983 */ /* 0x00016a0000300800 */
[----:B------:R1:W2:Y:S01]  /*35d0*/  @!P6 LDG.E.64 R22, [R44.64] ;  /* 0x000000122c16e981 */ /* 0x0002a2000c1e1b00 */
[----:B------:R-:W-:-:S13]  /*35e0*/  FSETP.GTU.FTZ.AND P0, PT, R36, RZ, PT ;  /* 0x000000ff2400720b */ /* 0x000fda0003f1c000 */
[----:B------:R-:W-:Y:S01]  /*35f0*/  VOTEU.ANY UP0, P0 ;  /* 0x00000000003f7886 */ /* 0x000fe20000000100 */
[----:B------:R-:W-:-:S13]  /*3600*/  PLOP3.LUT P0, PT, PT, PT, UP0, 0x80, 0x0 ;  /* 0x000000000000781c */ /* 0x000fda0003f0f008 */
[----:B------:R-:W-:-:S06]  /*3610*/  @P0 FADD.FTZ R36, R36, c[0x0][0x1a0] ;  /* 0x0000680024240621 */ /* 0x000fcc0000010000 */
[----:B------:R-:W3:Y:S02]  /*3620*/  @P0 MUFU.RSQ R36, R36 ;  /* 0x0000002400240308 */ /* 0x000ee40000001400 */
[----:B---3--:R3:W4:Y:S01]  /*3630*/  @P0 R2UR UR5, R36 ;  /* 0x00000000240503c2 */ /* 0x00872200000e0000 */
[----:B------:R-:W-:Y:S01]  /*3640*/  ISETP.GT.U32.AND P0, PT, R0, 0x27f, PT ;  /* 0x0000027f0000780c */ /* 0x000fe20003f04070 */
[----:B------:R-:W-:Y:S01]  /*3650*/  UMOV UR25, 0x3f800000 ;  /* 0x3f80000000197882 */ /* 0x000fe20000000000 */
[----:B------:R-:W-:Y:S01]  /*3660*/  BSSY B0, `(.L_x_2520) ;  /* 0x0000016000007945 */ /* 0x000fe20003800000 */
[----:B-1----:R-:W-:Y:S01]  /*3670*/  FADD.FTZ R45, R35, -UR6 ;  /* 0x80000006232d7e21 */ /* 0x002fe20008010000 */
[----:B------:R-:W-:Y:S01]  /*3680*/  ISETP.NE.AND P5, PT, RZ, UR21, PT ;  /* 0x00000015ff007c0c */ /* 0x000fe2000bfa5270 */
[----:B---3--:R-:W-:Y:S01]  /*3690*/  CS2R R36, SRZ ;  /* 0x0000000000247805 */ /* 0x008fe2000001ff00 */
[----:B----4-:R-:W-:Y:S01]  /*36a0*/  @UP0 UMOV UR25, UR5 ;  /* 0x0000000500190c82 */ /* 0x010fe20008000000 */
[----:B--2---:R1:W-:Y:S04]  /*36b0*/  STL.64 [R1+0x188], R22 ;  /* 0x0001881601007387 */ /* 0x0043e80000100a00 */
[----:B-1----:R0:W5:Y:S04]  /*36c0*/  LDL.LU.64 R22, [R1+0x218] ;  /* 0x0002180001167983 */ /* 0x0021680000300a00 */
[----:B------:R0:W5:Y:S04]  /*36d0*/  LDL.LU R20, [R1+0x214] ;  /* 0x0002140001147983 */ /* 0x0001680000300800 */
[----:B------:R0:W5:Y:S04]  /*36e0*/  LDL.LU R21, [R1+0x210] ;  /* 0x0002100001157983 */ /* 0x0001680000300800 */
[----:B------:R1:W-:Y:S02]  /*36f0*/  STL [R1], R34 ;  /* 0x0000002201007387 */ /* 0x0003e40000100800 */
[----:B-1----:R-:W-:Y:S01]  /*3700*/  CS2R R34, SRZ ;  /* 0x0000000000227805 */ /* 0x002fe2000001ff00 */
[----:B------:R-:W-:Y:S05]  /*3710*/  @P0 BRA `(.L_x_2521) ;  /* 0x000000a000000947 */ /* 0x000fea0003800000 */
[----:B0-----:R-:W2:Y:S01]  /*3720*/  LDL R41, [R1+0x204] ;  /* 0x0002040001297983 */ /* 0x001ea20000100800 */
[----:B------:R-:W-:-:S02]  /*3730*/  ISETP.NE.AND P0, PT, RZ, UR21, PT ;  /* 0x00000015ff007c0c */ /* 0x000fc4000bf05270 */
[----:B--2---:R-:W-:-:S04]  /*3740*/  IADD3 R41, R41, UR22, RZ ;  /* 0x0000001629297c10 */ /* 0x004fc8000fffe0ff */
[----:B------:R-:W-:-:S07]  /*3750*/  SHF.R.S32.HI R37, RZ, 0x1f, R41 ;  /* 0x0000001fff257819 */ /* 0x000fce0000011429 */
[----:B------:R-:W-:-:S04]  /*3760*/  @P0 LEA R36, P2, R41, c[0x0][0x190], 0x2 ;  /* 0x0000640029240a11 */ /* 0x000fc800078410ff */
[----:B------:R-:W-:-:S05]  /*3770*/  @P0 LEA.HI.X R37, R41, c[0x0][0x194], R37, 0x2, P2 ;  /* 0x0000650029250a11 */ /* 0x000fca00010f1425 */
[----:B------:R0:W5:Y:S02]  /*3780*/  @P0 LDG.E.64 R34, [R36.64] ;  /* 0x0000001224220981 */ /* 0x000164000c1e1b00 */
[----:B0-----:R-:W-:-:S05]  /*3790*/  MOV R36, 0x4 ;  /* 0x0000000400247802 */ /* 0x001fca0000000f00 */
[----:B------:R-:W-:-:S06]  /*37a0*/  IMAD.WIDE R36, R41, R36, c[0x0][0x188] ;  /* 0x0000620029247625 */ /* 0x000fcc00078e0224 */
[----:B------:R-:W5:Y:S02]  /*37b0*/  LDG.E.64 R36, [R36.64] ;  /* 0x0000001224247981 */ /* 0x000f64000c1e1b00 */
.L_x_2521:
[----:B0-----:R-:W-:Y:S05]  /*37c0*/  BSYNC B0 ;  /* 0x0000000000007941 */ /* 0x001fea0003800000 */
.L_x_2520:
[----:B------:R0:W-:Y:S04]  /*37d0*/  STL [R1+0x210], R0 ;  /* 0x0002100001007387 */ /* 0x0001e80000100800 */
[----:B0-----:R-:W2:Y:S01]  /*37e0*/  LDL.LU R0, [R1] ;  /* 0x0000000001007983 */ /* 0x001ea20000300800 */
[----:B------:R-:W-:Y:S01]  /*37f0*/  FMUL.FTZ R45, R45, UR25 ;  /* 0x000000192d2d7c20 */ /* 0x000fe20008410000 */
[----:B-----5:R-:W-:Y:S02]  /*3800*/  MOV R41, R18 ;  /* 0x0000001200297202 */ /* 0x020fe40000000f00 */
[----:B------:R-:W-:Y:S01]  /*3810*/  MOV R44, R19 ;  /* 0x00000013002c7202 */ /* 0x000fe20000000f00 */
[----:B--2---:R-:W-:-:S05]  /*3820*/  FMUL.FTZ R0, R0, UR25 ;  /* 0x0000001900007c20 */ /* 0x004fca0008410000 */
[----:B------:R0:W-:Y:S04]  /*3830*/  STL [R1+0x190], R0 ;  /* 0x0001900001007387 */ /* 0x0001e80000100800 */
[----:B0-----:R0:W5:Y:S04]  /*3840*/  LDL.LU R0, [R1+0x210] ;  /* 0x0002100001007983 */ /* 0x0011680000300800 */
[----:B------:R0:W-:Y:S01]  /*3850*/  STL [R1+0x194], R45 ;  /* 0x0001942d01007387 */ /* 0x0001e20000100800 */
[----:B------:R-:W-:Y:S05]  /*3860*/  @!P5 BRA `(.L_x_2522) ;  /* 0x000001700000d947 */ /* 0x000fea0003800000 */
[----:B------:R-:W-:Y:S02]  /*3870*/  MOV R44, R45 ;  /* 0x0000002d002c7202 */ /* 0x000fe40000000f00 */
[----:B0-----:R-:W2:Y:S04]  /*3880*/  LDL R45, [R1+0x190] ;  /* 0x00019000012d7983 */ /* 0x001ea80000100800 */
[----:B-----5:R0:W-:Y:S02]  /*3890*/  STL [R1+0x210], R0 ;  /* 0x0002100001007387 */ /* 0x0201e40000100800 */
[----:B0-----:R-:W-:Y:S01]  /*38a0*/  MOV R0, R44 ;  /* 0x0000002c00007202 */ /* 0x001fe20000000f00 */
[----:B--2---:R-:W-:-:S04]  /*38b0*/  FFMA.FTZ R44, R45, R36, R34 ;  /* 0x000000242d2c7223 */ /* 0x004fc80000010022 */
        /* <DEDUP_REMOVED lines=13> */
[----:B0-----:R-:W-:-:S04]  /*3990*/  FADD.FTZ R0, -R44, 1 ;  /* 0x3f8000002c007421 */ /* 0x001fc80000010100 */
[----:B------:R-:W-:Y:S02]  /*39a0*/  FFMA.FTZ R45, R45, R0, 1 ;  /* 0x3f8000002d2d7423 */ /* 0x000fe40000010000 */
[----:B------:R0:W5:Y:S01]  /*39b0*/  LDL.LU R0, [R1+0x210] ;  /* 0x0002100001007983 */ /* 0x0001620000300800 */
[----:B------:R-:W-:-:S04]  /*39c0*/  FMUL.FTZ R44, R19, R44 ;  /* 0x0000002c132c7220 */ /* 0x000fc80000410000 */
[----:B------:R-:W-:Y:S02]  /*39d0*/  FMUL.FTZ R44, R44, R45 ;  /* 0x0000002d2c2c7220 */ /* 0x000fe40000410000 */
.L_x_2522:
[----:B------:R1:W-:Y:S04]  /*39e0*/  STL [R1+0x218], R3 ;  /* 0x0002180301007387 */ /* 0x0003e80000100800 */
[----:B-1----:R-:W2:Y:S04]  /*39f0*/  LDL R3, [R1+0x190] ;  /* 0x0001900001037983 */ /* 0x002ea80000100800 */
[----:B------:R1:W-:Y:S04]  /*3a00*/  STL [R1+0x214], R2 ;  /* 0x0002140201007387 */ /* 0x0003e80000100800 */
[----:B-1----:R-:W3:Y:S01]  /*3a10*/  LDL R2, [R1+0x194] ;  /* 0x0001940001027983 */ /* 0x002ee20000100800 */
[----:B0-----:R-:W-:-:S03]  /*3a20*/  FMUL.FTZ R45, R41, R36 ;  /* 0x00000024292d7220 */ /* 0x001fc60000410000 */
[----:B-----5:R0:W-:Y:S01]  /*3a30*/  STL [R1+0x210], R0 ;  /* 0x0002100001007387 */ /* 0x0201e20000100800 */
[----:B------:R-:W-:Y:S02]  /*3a40*/  FADD.FTZ R21, R21, -UR6 ;  /* 0x8000000615157e21 */ /* 0x000fe40008010000 */
[----:B0-----:R-:W-:Y:S02]  /*3a50*/  FADD.FTZ R0, RZ, R45 ;  /* 0x0000002dff007221 */ /* 0x001fe40000010000 */
[----:B------:R-:W-:Y:S02]  /*3a60*/  FADD.FTZ R20, R20, -UR6 ;  /* 0x8000000614147e21 */ /* 0x000fe40008010000 */
[----:B------:R-:W-:Y:S02]  /*3a70*/  FMUL.FTZ R21, R21, UR25 ;  /* 0x0000001915157c20 */ /* 0x000fe40008410000 */
[----:B--2---:R-:W-:Y:S02]  /*3a80*/  FFMA.FTZ R3, R3, R45, RZ ;  /* 0x0000002d03037223 */ /* 0x004fe400000100ff */
[----:B------:R-:W-:-:S04]  /*3a90*/  FMUL.FTZ R45, R44, R37 ;  /* 0x000000252c2d7220 */ /* 0x000fc80000410000 */
[----:B---3--:R-:W-:Y:S02]  /*3aa0*/  FFMA.FTZ R2, R2, R45, R3 ;  /* 0x0000002d02027223 */ /* 0x008fe40000010003 */
[----:B------:R-:W-:Y:S01]  /*3ab0*/  FADD.FTZ R45, R45, R0 ;  /* 0x000000002d2d7221 */ /* 0x000fe20000010000 */
[----:B------:R0:W5:Y:S04]  /*3ac0*/  LDL.LU R3, [R1+0x218] ;  /* 0x0002180001037983 */ /* 0x0001680000300800 */
[----:B------:R1:W-:Y:S04]  /*3ad0*/  STL [R1+0xc], R2 ;  /* 0x00000c0201007387 */ /* 0x0003e80000100800 */
[----:B-1----:R0:W5:Y:S04]  /*3ae0*/  LDL.LU R2, [R1+0x214] ;  /* 0x0002140001027983 */ /* 0x0021680000300800 */
[----:B------:R0:W5:Y:S04]  /*3af0*/  LDL.LU R0, [R1+0x210] ;  /* 0x0002100001007983 */ /* 0x0001680000300800 */
[----:B------:R1:W-:Y:S02]  /*3b00*/  STL [R1+0x8], R45 ;  /* 0x0000082d01007387 */ /* 0x0003e40000100800 */
[----:B-1----:R-:W-:-:S02]  /*3b10*/  FMUL.FTZ R45, R20, UR25 ;  /* 0x00000019142d7c20 */ /* 0x002fc40008410000 */
[----:B------:R0:W5:Y:S04]  /*3b20*/  LDL R20, [R1+0x68] ;  /* 0x0000680001147983 */ /* 0x0001680000100800 */
[----:B------:R1:W-:Y:S04]  /*3b30*/  STL [R1+0x1b4], R21 ;  /* 0x0001b41501007387 */ /* 0x0003e80000100800 */
[----:B-1----:R0:W5:Y:S04]  /*3b40*/  LDL R21, [R1+0x6c] ;  /* 0x00006c0001157983 */ /* 0x0021680000100800 */
[----:B------:R0:W-:Y:S01]  /*3b50*/  STL [R1+0x1a0], R45 ;  /* 0x0001a02d01007387 */ /* 0x0001e20000100800 */
[----:B------:R-:W-:Y:S05]  /*3b60*/  @!P5 BRA `(.L_x_2523) ;  /* 0x000001900000d947 */ /* 0x000fea0003800000 */
[----:B-----5:R-:W-:Y:S01]  /*3b70*/  FFMA.FTZ R20, R45, R36, R34 ;  /* 0x000000242d147223 */ /* 0x020fe20000010022 */
[----:B------:R1:W-:Y:S03]  /*3b80*/  STL [R1+0x214], R2 ;  /* 0x0002140201007387 */ /* 0x0003e60000100800 */
[----:B------:R-:W-:-:S06]  /*3b90*/  FMUL.FTZ R21, R20, -1.4426950216293334961 ;  /* 0xbfb8aa3b14157820 */ /* 0x000fcc0000410000 */
[----:B------:R-:W2:Y:S01]  /*3ba0*/  MUFU.EX2 R21, R21 ;  /* 0x0000001500157308 */ /* 0x000ea20000000800 */
[----:B-1----:R-:W3:Y:S04]  /*3bb0*/  LDL R2, [R1+0x1b4] ;  /* 0x0001b40001027983 */ /* 0x002ee80000100800 */
[----:B------:R1:W-:Y:S04]  /*3bc0*/  STL [R1+0x210], R0 ;  /* 0x0002100001007387 */ /* 0x0003e80000100800 */
[----:B-1----:R-:W4:Y:S01]  /*3bd0*/  LDL R0, [R1+0x6c] ;  /* 0x00006c0001007983 */ /* 0x002f220000100800 */
[----:B--2---:R-:W-:-:S06]  /*3be0*/  FADD.FTZ R21, R21, 1 ;  /* 0x3f80000015157421 */ /* 0x004fcc0000010000 */
[----:B------:R-:W1:Y:S02]  /*3bf0*/  MUFU.RCP R21, R21 ;  /* 0x0000001500157308 */ /* 0x000e640000001000 */
[----:B01----:R-:W-:-:S04]  /*3c00*/  FADD.FTZ R45, -R21, 1 ;  /* 0x3f800000152d7421 */ /* 0x003fc80000010100 */
[----:B------:R-:W-:Y:S02]  /*3c10*/  FFMA.FTZ R20, R20, R45, 1 ;  /* 0x3f80000014147423 */ /* 0x000fe4000001002d */
[----:B------:R-:W2:Y:S02]  /*3c20*/  LDL R45, [R1+0x68] ;  /* 0x00006800012d7983 */ /* 0x000ea40000100800 */
[----:B--2---:R-:W-:Y:S02]  /*3c30*/  FMUL.FTZ R21, R45, R21 ;  /* 0x000000152d157220 */ /* 0x004fe40000410000 */
[----:B---3--:R-:W-:Y:S02]  /*3c40*/  FFMA.FTZ R45, R2, R37, R35 ;  /* 0x00000025022d7223 */ /* 0x008fe40000010023 */
[----:B------:R-:W-:Y:S02]  /*3c50*/  FMUL.FTZ R20, R21, R20 ;  /* 0x0000001415147220 */ /* 0x000fe40000410000 */
[----:B------:R-:W-:-:S06]  /*3c60*/  FMUL.FTZ R21, R45, -1.4426950216293334961 ;  /* 0xbfb8aa3b2d157820 */ /* 0x000fcc0000410000 */
[----:B------:R-:W0:Y:S02]  /*3c70*/  MUFU.EX2 R21, R21 ;  /* 0x0000001500157308 */ /* 0x000e240000000800 */
[----:B0-----:R-:W-:-:S06]  /*3c80*/  FADD.FTZ R21, R21, 1 ;  /* 0x3f80000015157421 */ /* 0x001fcc0000010000 */
[----:B------:R-:W0:Y:S02]  /*3c90*/  MUFU.RCP R21, R21 ;  /* 0x0000001500157308 */ /* 0x000e240000001000 */
[----:B0-----:R-:W-:Y:S02]  /*3ca0*/  FADD.FTZ R2, -R21, 1 ;  /* 0x3f80000015027421 */ /* 0x001fe40000010100 */
[----:B----4-:R-:W-:Y:S02]  /*3cb0*/  FMUL.FTZ R21, R0, R21 ;  /* 0x0000001500157220 */ /* 0x010fe40000410000 */
[----:B------:R-:W-:Y:S02]  /*3cc0*/  FFMA.FTZ R45, R45, R2, 1 ;  /* 0x3f8000002d2d7423 */ /* 0x000fe40000010002 */
[----:B------:R0:W5:Y:S04]  /*3cd0*/  LDL.LU R2, [R1+0x214] ;  /* 0x0002140001027983 */ /* 0x0001680000300800 */
[----:B------:R0:W5:Y:S01]  /*3ce0*/  LDL.LU R0, [R1+0x210] ;  /* 0x0002100001007983 */ /* 0x0001620000300800 */
[----:B------:R-:W-:-:S03]  /*3cf0*/  FMUL.FTZ R21, R21, R45 ;  /* 0x0000002d15157220 */ /* 0x000fc60000410000 */
.L_x_2523:
[----:B0-----:R-:W2:Y:S04]  /*3d00*/  LDL R45, [R1+0x190] ;  /* 0x00019000012d7983 */ /* 0x001ea80000100800 */
[----:B------:R-:W-:Y:S04]  /*3d10*/  STL [R1+0x21c], R4 ;  /* 0x00021c0401007387 */ /* 0x000fe80000100800 */
[----:B-----5:R0:W-:Y:S04]  /*3d20*/  STL [R1+0x218], R3 ;  /* 0x0002180301007387 */ /* 0x0201e80000100800 */
[----:B0-----:R-:W3:Y:S04]  /*3d30*/  LDL.LU R3, [R1+0xc] ;  /* 0x00000c0001037983 */ /* 0x001ee80000300800 */
[----:B------:R0:W-:Y:S04]  /*3d40*/  STL [R1+0x214], R2 ;  /* 0x0002140201007387 */ /* 0x0001e80000100800 */
[----:B0-----:R-:W4:Y:S04]  /*3d50*/  LDL R2, [R1+0x1b4] ;  /* 0x0001b40001027983 */ /* 0x001f280000100800 */
[----:B------:R0:W-:Y:S04]  /*3d60*/  STL [R1+0x210], R0 ;  /* 0x0002100001007387 */ /* 0x0001e80000100800 */
[----:B0-----:R-:W3:Y:S01]  /*3d70*/  LDL R0, [R1+0x1a0] ;  /* 0x0001a00001007983 */ /* 0x001ee20000100800 */
[----:B--2---:R-:W-:-:S02]  /*3d80*/  FFMA.FTZ R4, R45, R41, RZ ;  /* 0x000000292d047223 */ /* 0x004fc400000100ff */
[----:B------:R-:W-:Y:S02]  /*3d90*/  FADD.FTZ R41, RZ, R41 ;  /* 0x00000029ff297221 */ /* 0x000fe40000010000 */
[----:B------:R-:W-:Y:S02]  /*3da0*/  FMUL.FTZ R45, R20, R36 ;  /* 0x00000024142d7220 */ /* 0x000fe40000410000 */
[----:B---3--:R-:W-:Y:S02]  /*3db0*/  FFMA.FTZ R4, R0, R20, R4 ;  /* 0x0000001400047223 */ /* 0x008fe40000010004 */
[----:B------:R-:W-:-:S03]  /*3dc0*/  FADD.FTZ R20, R41, R20 ;  /* 0x0000001429147221 */ /* 0x000fc60000010000 */
[----:B------:R0:W-:Y:S04]  /*3dd0*/  STL [R1+0x10], R4 ;  /* 0x0000100401007387 */ /* 0x0001e80000100800 */
[----:B0-----:R0:W5:Y:S04]  /*3de0*/  LDL.LU R4, [R1+0x21c] ;  /* 0x00021c0001047983 */ /* 0x0011680000300800 */
[----:B------:R-:W2:Y:S04]  /*3df0*/  LDL.LU R41, [R1+0x8] ;  /* 0x0000080001297983 */ /* 0x000ea80000300800 */
[----:B------:R1:W-:Y:S04]  /*3e00*/  STL [R1+0x4], R20 ;  /* 0x0000041401007387 */ /* 0x0003e80000100800 */
[----:B-1----:R-:W3:Y:S01]  /*3e10*/  LDL R20, [R1+0x194] ;  /* 0x0001940001147983 */ /* 0x002ee20000100800 */
[----:B------:R-:W-:-:S03]  /*3e20*/  FFMA.FTZ R0, R0, R45, R3 ;  /* 0x0000002d00007223 */ /* 0x000fc60000010003 */
[----:B------:R0:W5:Y:S01]  /*3e30*/  LDL.LU R3, [R1+0x218] ;  /* 0x0002180001037983 */ /* 0x0001620000300800 */
[----:B------:R-:W-:Y:S02]  /*3e40*/  FADD.FTZ R22, R22, -UR6 ;  /* 0x8000000616167e21 */ /* 0x000fe40008010000 */
[----:B------:R-:W-:Y:S02]  /*3e50*/  FADD.FTZ R23, R23, -UR6 ;  /* 0x8000000617177e21 */ /* 0x000fe40008010000 */
[----:B------:R-:W-:Y:S02]  /*3e60*/  FMUL.FTZ R22, R22, UR25 ;  /* 0x0000001916167c20 */ /* 0x000fe40008410000 */
[----:B--2---:R-:W-:Y:S02]  /*3e70*/  FADD.FTZ R45, R41, R45 ;  /* 0x0000002d292d7221 */ /* 0x004fe40000010000 */
[----:B------:R-:W-:Y:S02]  /*3e80*/  FADD.FTZ R41, RZ, R44 ;  /* 0x0000002cff297221 */ /* 0x000fe40000010000 */
[----:B---3--:R-:W-:-:S02]  /*3e90*/  FFMA.FTZ R20, R20, R44, RZ ;  /* 0x0000002c14147223 */ /* 0x008fc400000100ff */
[----:B------:R-:W-:Y:S02]  /*3ea0*/  FMUL.FTZ R44, R21, R37 ;  /* 0x00000025152c7220 */ /* 0x000fe40000410000 */
[----:B----4-:R-:W-:Y:S02]  /*3eb0*/  FFMA.FTZ R20, R2, R21, R20 ;  /* 0x0000001502147223 */ /* 0x010fe40000010014 */
[----:B------:R-:W-:Y:S01]  /*3ec0*/  FADD.FTZ R41, R41, R21 ;  /* 0x0000001529297221 */ /* 0x000fe20000010000 */
[----:B------:R-:W-:Y:S02]  /*3ed0*/  MOV R21, R0 ;  /* 0x0000000000157202 */ /* 0x000fe40000000f00 */
[----:B------:R1:W-:Y:S01]  /*3ee0*/  STL [R1+0x8], R20 ;  /* 0x0000081401007387 */ /* 0x0003e20000100800 */
[----:B------:R-:W-:Y:S01]  /*3ef0*/  FADD.FTZ R45, R44, R45 ;  /* 0x0000002d2c2d7221 */ /* 0x000fe20000010000 */
[----:B-1----:R-:W-:Y:S02]  /*3f00*/  MOV R20, R2 ;  /* 0x0000000200147202 */ /* 0x002fe40000000f00 */
[----:B------:R0:W5:Y:S03]  /*3f10*/  LDL.LU R2, [R1+0x214] ;  /* 0x0002140001027983 */ /* 0x0001660000300800 */
[----:B------:R-:W-:Y:S01]  /*3f20*/  FFMA.FTZ R20, R20, R44, R21 ;  /* 0x0000002c14147223 */ /* 0x000fe20000010015 */
[----:B------:R0:W5:Y:S01]  /*3f30*/  LDL.LU R0, [R1+0x210] ;  /* 0x0002100001007983 */ /* 0x0001620000300800 */
[----:B------:R-:W-:-:S03]  /*3f40*/  FMUL.FTZ R44, R23, UR25 ;  /* 0x00000019172c7c20 */ /* 0x000fc60008410000 */
[----:B------:R0:W5:Y:S04]  /*3f50*/  LDL R21, [R1+0x78] ;  /* 0x0000780001157983 */ /* 0x0001680000100800 */
[----:B------:R1:W-:Y:S04]  /*3f60*/  STL [R1+0x198], R22 ;  /* 0x0001981601007387 */ /* 0x0003e80000100800 */
[----:B-1----:R0:W5:Y:S04]  /*3f70*/  LDL R22, [R1+0x7c] ;  /* 0x00007c0001167983 */ /* 0x0021680000100800 */
[----:B------:R0:W-:Y:S01]  /*3f80*/  STL [R1+0x1a8], R44 ;  /* 0x0001a82c01007387 */ /* 0x0001e20000100800 */
[----:B------:R-:W-:Y:S05]  /*3f90*/  @!P5 BRA `(.L_x_2524) ;  /* 0x000001500000d947 */ /* 0x000fea0003800000 */
[----:B------:R-:W2:Y:S02]  /*3fa0*/  LDL R23, [R1+0x198] ;  /* 0x0001980001177983 */ /* 0x000ea40000100800 */
[----:B--2--5:R-:W-:-:S04]  /*3fb0*/  FFMA.FTZ R21, R23, R36, R34 ;  /* 0x0000002417157223 */ /* 0x024fc80000010022 */
[----:B------:R-:W-:-:S06]  /*3fc0*/  FMUL.FTZ R22, R21, -1.4426950216293334961 ;  /* 0xbfb8aa3b15167820 */ /* 0x000fcc0000410000 */
[----:B------:R-:W1:Y:S02]  /*3fd0*/  MUFU.EX2 R22, R22 ;  /* 0x0000001600167308 */ /* 0x000e640000000800 */
[----:B-1----:R-:W-:-:S06]  /*3fe0*/  FADD.FTZ R22, R22, 1 ;  /* 0x3f80000016167421 */ /* 0x002fcc0000010000 */
[----:B------:R-:W1:Y:S02]  /*3ff0*/  MUFU.RCP R22, R22 ;  /* 0x0000001600167308 */ /* 0x000e640000001000 */
[----:B-1----:R-:W-:-:S04]  /*4000*/  FADD.FTZ R23, -R22, 1 ;  /* 0x3f80000016177421 */ /* 0x002fc80000010100 */
[----:B------:R-:W-:Y:S02]  /*4010*/  FFMA.FTZ R21, R21, R23, 1 ;  /* 0x3f80000015157423 */ /* 0x000fe40000010017 */
[----:B------:R-:W2:Y:S02]  /*4020*/  LDL R23, [R1+0x78] ;  /* 0x0000780001177983 */ /* 0x000ea40000100800 */
[----:B--2---:R-:W-:-:S04]  /*4030*/  FMUL.FTZ R22, R23, R22 ;  /* 0x0000001617167220 */ /* 0x004fc80000410000 */
[----:B------:R-:W-:Y:S02]  /*4040*/  FMUL.FTZ R21, R22, R21 ;  /* 0x0000001516157220 */ /* 0x000fe40000410000 */
[----:B------:R-:W-:-:S04]  /*4050*/  FFMA.FTZ R22, R44, R37, R35 ;  /* 0x000000252c167223 */ /* 0x000fc80000010023 */
[----:B------:R-:W-:-:S06]  /*4060*/  FMUL.FTZ R23, R22, -1.4426950216293334961 ;  /* 0xbfb8aa3b16177820 */ /* 0x000fcc0000410000 */
[----:B------:R-:W1:Y:S02]  /*4070*/  MUFU.EX2 R23, R23 ;  /* 0x0000001700177308 */ /* 0x000e640000000800 */
[----:B-1----:R-:W-:-:S06]  /*4080*/  FADD.FTZ R23, R23, 1 ;  /* 0x3f80000017177421 */ /* 0x002fcc0000010000 */
[----:B------:R-:W1:Y:S02]  /*4090*/  MUFU.RCP R23, R23 ;  /* 0x0000001700177308 */ /* 0x000e640000001000 */
[----:B01----:R-:W-:-:S04]  /*40a0*/  FADD.FTZ R44, -R23, 1 ;  /* 0x3f800000172c7421 */ /* 0x003fc80000010100 */
[----:B------:R-:W-:Y:S02]  /*40b0*/  FFMA.FTZ R22, R22, R44, 1 ;  /* 0x3f80000016167423 */ /* 0x000fe4000001002c */
[----:B------:R-:W2:Y:S02]  /*40c0*/  LDL R44, [R1+0x7c] ;  /* 0x00007c00012c7983 */ /* 0x000ea40000100800 */
[----:B--2---:R-:W-:-:S04]  /*40d0*/  FMUL.FTZ R23, R44, R23 ;  /* 0x000000172c177220 */ /* 0x004fc80000410000 */
[----:B------:R-:W-:Y:S02]  /*40e0*/  FMUL.FTZ R22, R23, R22 ;  /* 0x0000001617167220 */ /* 0x000fe40000410000 */
.L_x_2524:
[----:B-----5:R1:W-:Y:S04]  /*40f0*/  STL [R1+0x21c], R4 ;  /* 0x00021c0401007387 */ /* 0x0203e80000100800 */
[----:B-1----:R-:W2:Y:S04]  /*4100*/  LDL.LU R4, [R1+0x4] ;  /* 0x0000040001047983 */ /* 0x002ea80000300800 */
[----:B------:R1:W-:Y:S04]  /*4110*/  STL [R1+0x218], R3 ;  /* 0x0002180301007387 */ /* 0x0003e80000100800 */
[----:B-1----:R-:W3:Y:S04]  /*4120*/  LDL.LU R3, [R1+0x10] ;  /* 0x0000100001037983 */ /* 0x002ee80000300800 */
[----:B------:R1:W-:Y:S04]  /*4130*/  STL [R1+0x214], R2 ;  /* 0x0002140201007387 */ /* 0x0003e80000100800 */
[----:B-1----:R-:W4:Y:S04]  /*4140*/  LDL R2, [R1+0x198] ;  /* 0x0001980001027983 */ /* 0x002f280000100800 */
[----:B------:R1:W-:Y:S04]  /*4150*/  STL [R1+0x210], R0 ;  /* 0x0002100001007387 */ /* 0x0003e80000100800 */
[----:B-1----:R-:W3:Y:S04]  /*4160*/  LDL.LU R0, [R1+0x8] ;  /* 0x0000080001007983 */ /* 0x002ee80000300800 */
[----:B0-----:R-:W3:Y:S01]  /*4170*/  LDL R44, [R1+0x1a8] ;  /* 0x0001a800012c7983 */ /* 0x001ee20000100800 */
[----:B------:R-:W-:-:S02]  /*4180*/  FMUL.FTZ R23, R21, R36 ;  /* 0x0000002415177220 */ /* 0x000fc40000410000 */
[----:B------:R-:W-:Y:S02]  /*4190*/  FADD.FTZ R38, R38, -UR6 ;  /* 0x8000000626267e21 */ /* 0x000fe40008010000 */
[----:B------:R-:W-:Y:S02]  /*41a0*/  FADD.FTZ R45, R45, R23 ;  /* 0x000000172d2d7221 */ /* 0x000fe40000010000 */
[----:B------:R-:W-:Y:S02]  /*41b0*/  FADD.FTZ R39, R39, -UR6 ;  /* 0x8000000627277e21 */ /* 0x000fe40008010000 */
[----:B------:R-:W-:Y:S02]  /*41c0*/  FADD.FTZ R41, R41, R22 ;  /* 0x0000001629297221 */ /* 0x000fe40000010000 */
[----:B------:R-:W-:Y:S02]  /*41d0*/  FMUL.FTZ R38, R38, UR25 ;  /* 0x0000001926267c20 */ /* 0x000fe40008410000 */
[----:B--2---:R-:W-:-:S05]  /*41e0*/  FADD.FTZ R4, R4, R21 ;  /* 0x0000001504047221 */ /* 0x004fca0000010000 */
[----:B------:R0:W-:Y:S04]  /*41f0*/  STL [R1], R4 ;  /* 0x0000000401007387 */ /* 0x0001e80000100800 */
[----:B0-----:R0:W5:Y:S01]  /*4200*/  LDL.LU R4, [R1+0x21c] ;  /* 0x00021c0001047983 */ /* 0x0011620000300800 */
[----:B----4-:R-:W-:Y:S02]  /*4210*/  FFMA.FTZ R20, R2, R23, R20 ;  /* 0x0000001702147223 */ /* 0x010fe40000010014 */
[----:B------:R-:W-:Y:S02]  /*4220*/  FMUL.FTZ R23, R22, R37 ;  /* 0x0000002516177220 */ /* 0x000fe40000410000 */
[----:B---3--:R-:W-:Y:S02]  /*4230*/  FFMA.FTZ R21, R2, R21, R3 ;  /* 0x0000001502157223 */ /* 0x008fe40000010003 */
[----:B------:R0:W5:Y:S01]  /*4240*/  LDL.LU R3, [R1+0x218] ;  /* 0x0002180001037983 */ /* 0x0001620000300800 */
[----:B------:R-:W-:-:S03]  /*4250*/  FADD.FTZ R45, R23, R45 ;  /* 0x0000002d172d7221 */ /* 0x000fc60000010000 */
[----:B------:R0:W5:Y:S01]  /*4260*/  LDL.LU R2, [R1+0x214] ;  /* 0x0002140001027983 */ /* 0x0001620000300800 */
[C---:B------:R-:W-:Y:S02]  /*4270*/  FFMA.FTZ R22, R44.reuse, R22, R0 ;  /* 0x000000162c167223 */ /* 0x040fe40000010000 */
        /* <DEDUP_REMOVED lines=17> */
[----:B--2---:R-:W-:Y:S02]  /*4390*/  FMUL.FTZ R23, R38, R23 ;  /* 0x0000001726177220 */ /* 0x004fe40000410000 */
[----:B------:R-:W-:Y:S02]  /*43a0*/  FFMA.FTZ R38, R44, R37, R35 ;  /* 0x000000252c267223 */ /* 0x000fe40000010023 */
[----:B------:R-:W-:Y:S02]  /*43b0*/  FMUL.FTZ R23, R23, R39 ;  /* 0x0000002717177220 */ /* 0x000fe40000410000 */
        /* <DEDUP_REMOVED lines=9> */
.L_x_2525:
[----:B0-----:R-:W2:Y:S04]  /*4450*/  LDL.LU R44, [R1] ;  /* 0x00000000012c7983 */ /* 0x001ea80000300800 */
[----:B-----5:R0:W-:Y:S04]  /*4460*/  STL [R1+0x210], R0 ;  /* 0x0002100001007387 */ /* 0x0201e80000100800 */
[----:B0-----:R-:W3:Y:S01]  /*4470*/  LDL R0, [R1+0x19c] ;  /* 0x00019c0001007983 */ /* 0x001ee20000100800 */
[----:B------:R-:W-:-:S04]  /*4480*/  FMUL.FTZ R39, R23, R36 ;  /* 0x0000002417277220 */ /* 0x000fc80000410000 */
[----:B------:R-:W-:Y:S02]  /*4490*/  FADD.FTZ R45, R45, R39 ;  /* 0x000000272d2d7221 */ /* 0x000fe40000010000 */
[----:B------:R-:W-:Y:S02]  /*44a0*/  FADD.FTZ R42, R42, -UR6 ;  /* 0x800000062a2a7e21 */ /* 0x000fe40008010000 */
[----:B------:R-:W-:Y:S02]  /*44b0*/  FADD.FTZ R43, R43, -UR6 ;  /* 0x800000062b2b7e21 */ /* 0x000fe40008010000 */
[----:B--2---:R-:W-:Y:S02]  /*44c0*/  FADD.FTZ R44, R44, R23 ;  /* 0x000000172c2c7221 */ /* 0x004fe40000010000 */
[C---:B---3--:R-:W-:Y:S02]  /*44d0*/  FFMA.FTZ R21, R0.reuse, R23, R21 ;  /* 0x0000001700157223 */ /* 0x048fe40000010015 */
[----:B------:R-:W-:-:S02]  /*44e0*/  FFMA.FTZ R20, R0, R39, R20 ;  /* 0x0000002700147223 */ /* 0x000fc40000010014 */
[----:B------:R0:W5:Y:S04]  /*44f0*/  LDL.LU R0, [R1+0x210] ;  /* 0x0002100001007983 */ /* 0x0001680000300800 */
[----:B------:R-:W2:Y:S01]  /*4500*/  LDL R39, [R1+0x1b0] ;  /* 0x0001b00001277983 */ /* 0x000ea20000100800 */
[----:B------:R-:W-:Y:S02]  /*4510*/  FMUL.FTZ R23, R38, R37 ;  /* 0x0000002526177220 */ /* 0x000fe40000410000 */
[----:B------:R-:W-:Y:S02]  /*4520*/  FADD.FTZ R41, R41, R38 ;  /* 0x0000002629297221 */ /* 0x000fe40000010000 */
[----:B------:R-:W-:Y:S02]  /*4530*/  FADD.FTZ R45, R23, R45 ;  /* 0x0000002d172d7221 */ /* 0x000fe40000010000 */
[----:B--2---:R-:W-:-:S02]  /*4540*/  FFMA.FTZ R22, R39, R38, R22 ;  /* 0x0000002627167223 */ /* 0x004fc40000010016 */
[----:B------:R-:W-:Y:S02]  /*4550*/  FFMA.FTZ R20, R39, R23, R20 ;  /* 0x0000001727147223 */ /* 0x000fe40000010014 */
[----:B------:R-:W-:Y:S01]  /*4560*/  FMUL.FTZ R39, R42, UR25 ;  /* 0x000000192a277c20 */ /* 0x000fe20008410000 */
[----:B------:R0:W5:Y:S01]  /*4570*/  LDL R23, [R1+0x98] ;  /* 0x0000980001177983 */ /* 0x0001620000100800 */
[----:B------:R-:W-:-:S03]  /*4580*/  FMUL.FTZ R42, R43, UR25 ;  /* 0x000000192b2a7c20 */ /* 0x000fc60008410000 */
[----:B------:R-:W2:Y:S04]  /*4590*/  LDL R43, [R1+0x9c] ;  /* 0x00009c00012b7983 */ /* 0x000ea80000100800 */
[----:B------:R0:W-:Y:S04]  /*45a0*/  STL [R1+0x1a4], R39 ;  /* 0x0001a42701007387 */ /* 0x0001e80000100800 */
[----:B------:R0:W-:Y:S01]  /*45b0*/  STL [R1+0x1bc], R42 ;  /* 0x0001bc2a01007387 */ /* 0x0001e20000100800 */
[----:B--2---:R-:W-:Y:S01]  /*45c0*/  MOV R38, R43 ;  /* 0x0000002b00267202 */ /* 0x004fe20000000f00 */
[----:B------:R-:W-:Y:S05]  /*45d0*/  @!P5 BRA `(.L_x_2526) ;  /* 0x000001300000d947 */ /* 0x000fea0003800000 */
[----:B0-----:R-:W-:-:S04]  /*45e0*/  FFMA.FTZ R38, R39, R36, R34 ;  /* 0x0000002427267223 */ /* 0x001fc80000010022 */
[----:B-----5:R-:W-:-:S06]  /*45f0*/  FMUL.FTZ R23, R38, -1.4426950216293334961 ;  /* 0xbfb8aa3b26177820 */ /* 0x020fcc0000410000 */
[----:B------:R-:W0:Y:S02]  /*4600*/  MUFU.EX2 R23, R23 ;  /* 0x0000001700177308 */ /* 0x000e240000000800 */
[----:B0-----:R-:W-:-:S06]  /*4610*/  FADD.FTZ R23, R23, 1 ;  /* 0x3f80000017177421 */ /* 0x001fcc0000010000 */
[----:B------:R-:W0:Y:S02]  /*4620*/  MUFU.RCP R23, R23 ;  /* 0x0000001700177308 */ /* 0x000e240000001000 */
[----:B0-----:R-:W-:-:S04]  /*4630*/  FADD.FTZ R39, -R23, 1 ;  /* 0x3f80000017277421 */ /* 0x001fc80000010100 */
[----:B------:R-:W-:Y:S02]  /*4640*/  FFMA.FTZ R39, R38, R39, 1 ;  /* 0x3f80000026277423 */ /* 0x000fe40000010027 */
[----:B------:R-:W2:Y:S02]  /*4650*/  LDL R38, [R1+0x98] ;  /* 0x0000980001267983 */ /* 0x000ea40000100800 */
[----:B--2---:R-:W-:Y:S02]  /*4660*/  FMUL.FTZ R23, R38, R23 ;  /* 0x0000001726177220 */ /* 0x004fe40000410000 */
        /* <DEDUP_REMOVED lines=10> */
.L_x_2526:
[----:B0-----:R0:W-:Y:S04]  /*4710*/  STL [R1+0x214], R2 ;  /* 0x0002140201007387 */ /* 0x0011e80000100800 */
[----:B0-----:R-:W2:Y:S04]  /*4720*/  LDL R2, [R1+0x1a4] ;  /* 0x0001a40001027983 */ /* 0x001ea80000100800 */
[----:B-----5:R0:W-:Y:S01]  /*4730*/  STL [R1+0x210], R0 ;  /* 0x0002100001007387 */ /* 0x0201e20000100800 */
[----:B------:R-:W-:Y:S02]  /*4740*/  FMUL.FTZ R39, R23, R36 ;  /* 0x0000002417277220 */ /* 0x000fe40000410000 */
[----:B------:R-:W-:Y:S01]  /*4750*/  FADD.FTZ R44, R44, R23 ;  /* 0x000000172c2c7221 */ /* 0x000fe20000010000 */
[----:B0-----:R-:W3:Y:S04]  /*4760*/  LDL R0, [R1+0x1bc] ;  /* 0x0001bc0001007983 */ /* 0x001ee80000100800 */
[----:B------:R-:W4:Y:S04]  /*4770*/  LDL.LU R42, [R1+0x1c] ;  /* 0x00001c00012a7983 */ /* 0x000f280000300800 */
[----:B------:R-:W3:Y:S01]  /*4780*/  LDL R43, [R1+0xac] ;  /* 0x0000ac00012b7983 */ /* 0x000ee20000100800 */
[----:B--2---:R-:W-:-:S03]  /*4790*/  FFMA.FTZ R21, R2, R23, R21 ;  /* 0x0000001702157223 */ /* 0x004fc60000010015 */
[----:B------:R0:W5:Y:S04]  /*47a0*/  LDL.LU R2, [R1+0x214] ;  /* 0x0002140001027983 */ /* 0x0001680000300800 */
[----:B------:R-:W2:Y:S01]  /*47b0*/  LDL R23, [R1+0x1a4] ;  /* 0x0001a40001177983 */ /* 0x000ea20000100800 */
[----:B------:R-:W-:Y:S02]  /*47c0*/  FADD.FTZ R45, R45, R39 ;  /* 0x000000272d2d7221 */ /* 0x000fe40000010000 */
[----:B--2---:R-:W-:Y:S02]  /*47d0*/  FFMA.FTZ R20, R23, R39, R20 ;  /* 0x0000002717147223 */ /* 0x004fe40000010014 */
[----:B------:R-:W2:Y:S01]  /*47e0*/  LDL.LU R39, [R1+0x18] ;  /* 0x0000180001277983 */ /* 0x000ea20000300800 */
[----:B------:R-:W-:-:S02]  /*47f0*/  FMUL.FTZ R23, R38, R37 ;  /* 0x0000002526177220 */ /* 0x000fc40000410000 */
[----:B------:R-:W-:Y:S02]  /*4800*/  FADD.FTZ R41, R41, R38 ;  /* 0x0000002629297221 */ /* 0x000fe40000010000 */
[C---:B---3--:R-:W-:Y:S02]  /*4810*/  FFMA.FTZ R20, R0.reuse, R23, R20 ;  /* 0x0000001700147223 */ /* 0x048fe40000010014 */
[----:B------:R-:W-:Y:S02]  /*4820*/  FADD.FTZ R45, R23, R45 ;  /* 0x0000002d172d7221 */ /* 0x000fe40000010000 */
[----:B------:R-:W-:Y:S02]  /*4830*/  FFMA.FTZ R22, R0, R38, R22 ;  /* 0x0000002600167223 */ /* 0x000fe40000010016 */
[----:B----4-:R-:W-:Y:S01]  /*4840*/  FADD.FTZ R38, R42, -UR6 ;  /* 0x800000062a267e21 */ /* 0x010fe20008010000 */
[----:B------:R0:W5:Y:S03]  /*4850*/  LDL.LU R0, [R1+0x210] ;  /* 0x0002100001007983 */ /* 0x0001660000300800 */
[----:B------:R-:W-:Y:S01]  /*4860*/  FMUL.FTZ R42, R38, UR25 ;  /* 0x00000019262a7c20 */ /* 0x000fe20008410000 */
[----:B------:R-:W-:Y:S01]  /*4870*/  MOV R38, R43 ;  /* 0x0000002b00267202 */ /* 0x000fe20000000f00 */
[----:B--2---:R-:W-:-:S04]  /*4880*/  FADD.FTZ R23, R39, -UR6 ;  /* 0x8000000627177e21 */ /* 0x004fc80008010000 */
[----:B------:R-:W-:Y:S02]  /*4890*/  FMUL.FTZ R39, R23, UR25 ;  /* 0x0000001917277c20 */ /* 0x000fe40008410000 */
[----:B------:R0:W5:Y:S04]  /*48a0*/  LDL R23, [R1+0xa8] ;  /* 0x0000a80001177983 */ /* 0x0001680000100800 */
[----:B------:R0:W-:Y:S04]  /*48b0*/  STL [R1+0x1ac], R39 ;  /* 0x0001ac2701007387 */ /* 0x0001e80000100800 */
[----:B------:R0:W-:Y:S01]  /*48c0*/  STL [R1+0x1c4], R42 ;  /* 0x0001c42a01007387 */ /* 0x0001e20000100800 */
[----:B------:R-:W-:Y:S05]  /*48d0*/  @!P5 BRA `(.L_x_2527) ;  /* 0x000001300000d947 */ /* 0x000fea0003800000 */
[----:B------:R-:W-:-:S04]  /*48e0*/  FFMA.FTZ R38, R39, R36, R34 ;  /* 0x0000002427267223 */ /* 0x000fc80000010022 */
[----:B-----5:R-:W-:-:S06]  /*48f0*/  FMUL.FTZ R23, R38, -1.4426950216293334961 ;  /* 0xbfb8aa3b26177820 */ /* 0x020fcc0000410000 */
[----:B------:R-:W1:Y:S02]  /*4900*/  MUFU.EX2 R23, R23 ;  /* 0x0000001700177308 */ /* 0x000e640000000800 */
[----:B-1----:R-:W-:-:S06]  /*4910*/  FADD.FTZ R23, R23, 1 ;  /* 0x3f80000017177421 */ /* 0x002fcc0000010000 */
[----:B------:R-:W1:Y:S02]  /*4920*/  MUFU.RCP R23, R23 ;  /* 0x0000001700177308 */ /* 0x000e640000001000 */
[----:B01----:R-:W-:-:S04]  /*4930*/  FADD.FTZ R39, -R23, 1 ;  /* 0x3f80000017277421 */ /* 0x003fc80000010100 */
        /* <DEDUP_REMOVED lines=13> */
.L_x_2527:
[----:B-----5:R1:W-:Y:S04]  /*4a10*/  STL [R1+0x214], R2 ;  /* 0x0002140201007387 */ /* 0x0203e80000100800 */
[----:B-1----:R-:W2:Y:S04]  /*4a20*/  LDL R2, [R1+0x1ac] ;  /* 0x0001ac0001027983 */ /* 0x002ea80000100800 */
[----:B------:R1:W-:Y:S01]  /*4a30*/  STL [R1+0x210], R0 ;  /* 0x0002100001007387 */ /* 0x0003e20000100800 */
[----:B0-----:R-:W-:Y:S02]  /*4a40*/  FMUL.FTZ R39, R23, R36 ;  /* 0x0000002417277220 */ /* 0x001fe40000410000 */
[----:B------:R-:W-:Y:S01]  /*4a50*/  FADD.FTZ R44, R44, R23 ;  /* 0x000000172c2c7221 */ /* 0x000fe20000010000 */
[----:B-1----:R-:W3:Y:S04]  /*4a60*/  LDL R0, [R1+0x1c4] ;  /* 0x0001c40001007983 */ /* 0x002ee80000100800 */
        /* <DEDUP_REMOVED lines=42> */
.L_x_2528:
        /* <DEDUP_REMOVED lines=48> */
.L_x_2529:
        /* <DEDUP_REMOVED lines=48> */
.L_x_2530:
        /* <DEDUP_REMOVED lines=48> */
.L_x_2531:
        /* <DEDUP_REMOVED lines=21> */
[----:B------:R-:W-:-:S02]  /*5760*/  FMUL.FTZ R42, R38, UR25 ;  /* 0x00000019262a7c20 */ /* 0x000fc40008410000 */
[----:B--2---:R-:W-:Y:S02]  /*5770*/  FADD.FTZ R23, R39, -UR6 ;  /* 0x8000000627177e21 */ /* 0x004fe40008010000 */
[----:B------:R0:W5:Y:S02]  /*5780*/  LDL R39, [R1+0xf8] ;  /* 0x0000f80001277983 */ /* 0x0001640000100800 */
[----:B------:R-:W-:-:S05]  /*5790*/  FMUL.FTZ R23, R23, UR25 ;  /* 0x0000001917177c20 */ /* 0x000fca0008410000 */
[----:B------:R1:W-:Y:S04]  /*57a0*/  STL [R1+0x1d8], R23 ;  /* 0x0001d81701007387 */ /* 0x0003e80000100800 */
[----:B------:R0:W-:Y:S01]  /*57b0*/  STL [R1+0x1ec], R42 ;  /* 0x0001ec2a01007387 */ /* 0x0001e20000100800 */
[----:B-1----:R-:W-:Y:S01]  /*57c0*/  MOV R23, R43 ;  /* 0x0000002b00177202 */ /* 0x002fe20000000f00 */
[----:B------:R-:W-:Y:S05]  /*57d0*/  @!P5 BRA `(.L_x_2532) ;  /* 0x000001400000d947 */ /* 0x000fea0003800000 */
[----:B------:R-:W2:Y:S02]  /*57e0*/  LDL R38, [R1+0x1d8] ;  /* 0x0001d80001267983 */ /* 0x000ea40000100800 */
[----:B--2---:R-:W-:-:S04]  /*57f0*/  FFMA.FTZ R38, R38, R36, R34 ;  /* 0x0000002426267223 */ /* 0x004fc80000010022 */
[----:B------:R-:W-:-:S06]  /*5800*/  FMUL.FTZ R23, R38, -1.4426950216293334961 ;  /* 0xbfb8aa3b26177820 */ /* 0x000fcc0000410000 */
[----:B------:R-:W1:Y:S02]  /*5810*/  MUFU.EX2 R23, R23 ;  /* 0x0000001700177308 */ /* 0x000e640000000800 */
[----:B-1----:R-:W-:-:S06]  /*5820*/  FADD.FTZ R23, R23, 1 ;  /* 0x3f80000017177421 */ /* 0x002fcc0000010000 */
[----:B------:R-:W1:Y:S02]  /*5830*/  MUFU.RCP R23, R23 ;  /* 0x0000001700177308 */ /* 0x000e640000001000 */
[----:B-1---5:R-:W-:-:S04]  /*5840*/  FADD.FTZ R39, -R23, 1 ;  /* 0x3f80000017277421 */ /* 0x022fc80000010100 */
        /* <DEDUP_REMOVED lines=9> */
[----:B01----:R-:W-:Y:S02]  /*58e0*/  FADD.FTZ R42, -R38, 1 ;  /* 0x3f800000262a7421 */ /* 0x003fe40000010100 */
[----:B------:R-:W-:Y:S02]  /*58f0*/  FMUL.FTZ R38, R43, R38 ;  /* 0x000000262b267220 */ /* 0x000fe40000410000 */
[----:B------:R-:W-:-:S04]  /*5900*/  FFMA.FTZ R23, R23, R42, 1 ;  /* 0x3f80000017177423 */ /* 0x000fc8000001002a */
[----:B------:R-:W-:Y:S02]  /*5910*/  FMUL.FTZ R23, R38, R23 ;  /* 0x0000001726177220 */ /* 0x000fe40000410000 */
.L_x_2532:
[----:B-----5:R1:W-:Y:S04]  /*5920*/  STL [R1+0x214], R2 ;  /* 0x0002140201007387 */ /* 0x0203e80000100800 */
[----:B-1----:R-:W2:Y:S01]  /*5930*/  LDL R2, [R1+0x1d8] ;  /* 0x0001d80001027983 */ /* 0x002ea20000100800 */
[----:B------:R-:W-:-:S03]  /*5940*/  FMUL.FTZ R38, R39, R36 ;  /* 0x0000002427267220 */ /* 0x000fc60000410000 */
[----:B------:R1:W-:Y:S01]  /*5950*/  STL [R1+0x210], R0 ;  /* 0x0002100001007387 */ /* 0x0003e20000100800 */
[----:B------:R-:W-:-:S03]  /*5960*/  FADD.FTZ R44, R44, R39 ;  /* 0x000000272c2c7221 */ /* 0x000fc60000010000 */
[----:B-1----:R-:W3:Y:S04]  /*5970*/  LDL R0, [R1+0x1ec] ;  /* 0x0001ec0001007983 */ /* 0x002ee80000100800 */
[----:B0-----:R-:W4:Y:S04]  /*5980*/  LDL.LU R42, [R1+0x54] ;  /* 0x00005400012a7983 */ /* 0x001f280000300800 */
[----:B------:R-:W4:Y:S01]  /*5990*/  LDL R43, [R1+0x114] ;  /* 0x00011400012b7983 */ /* 0x000f220000100800 */
[----:B--2---:R-:W-:-:S03]  /*59a0*/  FFMA.FTZ R21, R2, R39, R21 ;  /* 0x0000002702157223 */ /* 0x004fc60000010015 */
[----:B------:R-:W2:Y:S01]  /*59b0*/  LDL.LU R39, [R1+0x50] ;  /* 0x0000500001277983 */ /* 0x000ea20000300800 */
[----:B------:R-:W-:Y:S02]  /*59c0*/  FFMA.FTZ R20, R2, R38, R20 ;  /* 0x0000002602147223 */ /* 0x000fe40000010014 */
[----:B------:R-:W-:Y:S01]  /*59d0*/  FADD.FTZ R45, R45, R38 ;  /* 0x000000262d2d7221 */ /* 0x000fe20000010000 */
[----:B------:R0:W5:Y:S01]  /*59e0*/  LDL.LU R2, [R1+0x214] ;  /* 0x0002140001027983 */ /* 0x0001620000300800 */
[----:B------:R-:W-:Y:S02]  /*59f0*/  FMUL.FTZ R38, R23, R37 ;  /* 0x0000002517267220 */ /* 0x000fe40000410000 */
[----:B------:R-:W-:Y:S02]  /*5a00*/  FADD.FTZ R41, R41, R23 ;  /* 0x0000001729297221 */ /* 0x000fe40000010000 */
[----:B------:R-:W-:Y:S02]  /*5a10*/  FADD.FTZ R45, R38, R45 ;  /* 0x0000002d262d7221 */ /* 0x000fe40000010000 */
[----:B---3--:R-:W-:-:S02]  /*5a20*/  FFMA.FTZ R22, R0, R23, R22 ;  /* 0x0000001700167223 */ /* 0x008fc40000010016 */
[----:B------:R-:W-:Y:S02]  /*5a30*/  FFMA.FTZ R20, R0, R38, R20 ;  /* 0x0000002600147223 */ /* 0x000fe40000010014 */
[----:B----4-:R-:W-:Y:S01]  /*5a40*/  FADD.FTZ R38, R42, -UR6 ;  /* 0x800000062a267e21 */ /* 0x010fe20008010000 */
[----:B------:R0:W5:Y:S03]  /*5a50*/  LDL.LU R0, [R1+0x210] ;  /* 0x0002100001007983 */ /* 0x0001660000300800 */
[----:B------:R-:W-:Y:S02]  /*5a60*/  FMUL.FTZ R42, R38, UR25 ;  /* 0x00000019262a7c20 */ /* 0x000fe40008410000 */
        /* <DEDUP_REMOVED lines=27> */
.L_x_2533:
        /* <DEDUP_REMOVED lines=48> */
.L_x_2534:
        /* <DEDUP_REMOVED lines=48> */
.L_x_2535:
        /* <DEDUP_REMOVED lines=48> */
.L_x_2536:
        /* <DEDUP_REMOVED lines=48> */
.L_x_2537:
        /* <DEDUP_REMOVED lines=48> */
.L_x_2538:
        /* <DEDUP_REMOVED lines=48> */
.L_x_2539:
        /* <DEDUP_REMOVED lines=48> */
.L_x_2540:
        /* <DEDUP_REMOVED lines=48> */
.L_x_2541:
        /* <DEDUP_REMOVED lines=48> */
.L_x_2542:
[----:B-----5:R1:W-:Y:S04]  /*7720*/  STL [R1+0x210], R0 ;  /* 0x0002100001007387 */ /* 0x0203e80000100800 */
[----:B-1----:R-:W2:Y:S01]  /*7730*/  LDL R0, [R1+0xc0] ;  /* 0x0000c00001007983 */ /* 0x002ea20000100800 */
[----:B------:R-:W-:Y:S02]  /*7740*/  FMUL.FTZ R38, R39, R36 ;  /* 0x0000002427267220 */ /* 0x000fe40000410000 */
[----:B------:R-:W-:Y:S01]  /*7750*/  FADD.FTZ R44, R44, R39 ;  /* 0x000000272c2c7221 */ /* 0x000fe20000010000 */
[----:B------:R-:W3:Y:S04]  /*7760*/  LDL.LU R43, [R1+0x108] ;  /* 0x00010800012b7983 */ /* 0x000ee80000300800 */
[----:B0-----:R-:W4:Y:S01]  /*7770*/  LDL.LU R42, [R1+0x10c] ;  /* 0x00010c00012a7983 */ /* 0x001f220000300800 */
[----:B--2---:R-:W-:-:S03]  /*7780*/  FFMA.FTZ R21, R0, R39, R21 ;  /* 0x0000002700157223 */ /* 0x004fc60000010015 */
[----:B------:R-:W2:Y:S01]  /*7790*/  LDL R39, [R1+0x104] ;  /* 0x0001040001277983 */ /* 0x000ea20000100800 */
[----:B------:R-:W-:Y:S02]  /*77a0*/  FFMA.FTZ R20, R0, R38, R20 ;  /* 0x0000002600147223 */ /* 0x000fe40000010014 */
[----:B------:R-:W-:Y:S01]  /*77b0*/  FADD.FTZ R45, R45, R38 ;  /* 0x000000262d2d7221 */ /* 0x000fe20000010000 */
[----:B------:R0:W5:Y:S01]  /*77c0*/  LDL.LU R0, [R1+0x210] ;  /* 0x0002100001007983 */ /* 0x0001620000300800 */
[----:B------:R-:W-:Y:S02]  /*77d0*/  FMUL.FTZ R38, R23, R37 ;  /* 0x0000002517267220 */ /* 0x000fe40000410000 */
[----:B------:R-:W-:Y:S02]  /*77e0*/  FADD.FTZ R41, R41, R23 ;  /* 0x0000001729297221 */ /* 0x000fe40000010000 */
[----:B------:R-:W-:Y:S02]  /*77f0*/  FADD.FTZ R45, R38, R45 ;  /* 0x0000002d262d7221 */ /* 0x000fe40000010000 */
[----:B--2---:R-:W-:-:S02]  /*7800*/  FFMA.FTZ R22, R39, R23, R22 ;  /* 0x0000001727167223 */ /* 0x004fc40000010016 */
[----:B------:R-:W-:Y:S01]  /*7810*/  FFMA.FTZ R20, R39, R38, R20 ;  /* 0x0000002627147223 */ /* 0x000fe20000010014 */
[----:B------:R-:W-:Y:S01]  /*7820*/  MOV R39, R6 ;  /* 0x0000000600277202 */ /* 0x000fe20000000f00 */
[----:B---3--:R-:W-:Y:S02]  /*7830*/  FADD.FTZ R23, R43, -UR6 ;  /* 0x800000062b177e21 */ /* 0x008fe40008010000 */
[----:B----4-:R-:W-:Y:S02]  /*7840*/  FADD.FTZ R38, R42, -UR6 ;  /* 0x800000062a267e21 */ /* 0x010fe40008010000 */
[----:B------:R-:W-:Y:S01]  /*7850*/  FMUL.FTZ R43, R23, UR25 ;  /* 0x00000019172b7c20 */ /* 0x000fe20008410000 */
[----:B------:R-:W-:Y:S01]  /*7860*/  MOV R23, R7 ;  /* 0x0000000700177202 */ /* 0x000fe20000000f00 */
        /* <DEDUP_REMOVED lines=9> */
[----:B-1----:R-:W-:Y:S02]  /*7900*/  FADD.FTZ R39, -R23, 1 ;  /* 0x3f80000017277421 */ /* 0x002fe40000010100 */
[----:B------:R-:W-:Y:S02]  /*7910*/  FMUL.FTZ R23, R6, R23 ;  /* 0x0000001706177220 */ /* 0x000fe40000410000 */
[----:B------:R-:W-:-:S04]  /*7920*/  FFMA.FTZ R39, R38, R39, 1 ;  /* 0x3f80000026277423 */ /* 0x000fc80000010027 */
        /* <DEDUP_REMOVED lines=10> */
.L_x_2543:
[----:B-----5:R1:W-:Y:S04]  /*79d0*/  STL [R1+0x210], R0 ;  /* 0x0002100001007387 */ /* 0x0203e80000100800 */
[----:B-1----:R-:W2:Y:S01]  /*79e0*/  LDL R0, [R1+0xe0] ;  /* 0x0000e00001007983 */ /* 0x002ea20000100800 */
[----:B------:R-:W-:Y:S02]  /*79f0*/  FMUL.FTZ R38, R39, R36 ;  /* 0x0000002427267220 */ /* 0x000fe40000410000 */
[----:B------:R-:W-:Y:S01]  /*7a00*/  FADD.FTZ R44, R44, R39 ;  /* 0x000000272c2c7221 */ /* 0x000fe20000010000 */
[----:B0-----:R-:W3:Y:S04]  /*7a10*/  LDL.LU R43, [R1+0x120] ;  /* 0x00012000012b7983 */ /* 0x001ee80000300800 */
[----:B------:R-:W4:Y:S01]  /*7a20*/  LDL.LU R42, [R1+0x124] ;  /* 0x00012400012a7983 */ /* 0x000f220000300800 */
        /* <DEDUP_REMOVED lines=37> */
.L_x_2544:
        /* <DEDUP_REMOVED lines=43> */
.L_x_2545:
        /* <DEDUP_REMOVED lines=43> */
.L_x_2546:
        /* <DEDUP_REMOVED lines=43> */
.L_x_2547:
        /* <DEDUP_REMOVED lines=43> */
.L_x_2548:
        /* <DEDUP_REMOVED lines=43> */
.L_x_2549:
[----:B-----5:R1:W-:Y:S01]  /*89f0*/  STL [R1+0x210], R0 ;  /* 0x0002100001007387 */ /* 0x0203e20000100800 */
[----:B------:R-:W-:-:S03]  /*8a00*/  FADD.FTZ R44, R44, R39 ;  /* 0x000000272c2c7221 */ /* 0x000fc60000010000 */
[----:B-1----:R-:W2:Y:S04]  /*8a10*/  LDL R0, [R1+0x40] ;  /* 0x0000400001007983 */ /* 0x002ea80000100800 */
[----:B0-----:R-:W3:Y:S04]  /*8a20*/  LDL.LU R43, [R1+0x170] ;  /* 0x00017000012b7983 */ /* 0x001ee80000300800 */
[----:B------:R-:W4:Y:S01]  /*8a30*/  LDL.LU R42, [R1+0x174] ;  /* 0x00017400012a7983 */ /* 0x000f220000300800 */
[----:B------:R-:W-:-:S03]  /*8a40*/  FMUL.FTZ R38, R39, R36 ;  /* 0x0000002427267220 */ /* 0x000fc60000410000 */
[----:B------:R0:W-:Y:S04]  /*8a50*/  STL [R1+0xc], R44 ;  /* 0x00000c2c01007387 */ /* 0x0001e80000100800 */
[----:B0-----:R-:W3:Y:S01]  /*8a60*/  LDL R44, [R1+0x3c] ;  /* 0x00003c00012c7983 */ /* 0x001ee20000100800 */
[----:B------:R-:W-:Y:S02]  /*8a70*/  FADD.FTZ R45, R45, R38 ;  /* 0x000000262d2d7221 */ /* 0x000fe40000010000 */
[C---:B--2---:R-:W-:Y:S02]  /*8a80*/  FFMA.FTZ R21, R0.reuse, R39, R21 ;  /* 0x0000002700157223 */ /* 0x044fe40000010015 */
[----:B------:R-:W-:Y:S02]  /*8a90*/  FFMA.FTZ R20, R0, R38, R20 ;  /* 0x0000002600147223 */ /* 0x000fe40000010014 */
[----:B------:R0:W5:Y:S01]  /*8aa0*/  LDL.LU R0, [R1+0x210] ;  /* 0x0002100001007983 */ /* 0x0001620000300800 */
[----:B------:R-:W-:-:S03]  /*8ab0*/  FADD.FTZ R38, R41, R23 ;  /* 0x0000001729267221 */ /* 0x000fc60000010000 */
[----:B------:R1:W-:Y:S04]  /*8ac0*/  STL [R1+0x14], R21 ;  /* 0x0000141501007387 */ /* 0x0003e80000100800 */
[----:B------:R0:W-:Y:S01]  /*8ad0*/  STL [R1+0x18], R38 ;  /* 0x0000182601007387 */ /* 0x0001e20000100800 */
[----:B-1----:R-:W-:Y:S02]  /*8ae0*/  FMUL.FTZ R21, R23, R37 ;  /* 0x0000002517157220 */ /* 0x002fe40000410000 */
[C---:B---3--:R-:W-:Y:S02]  /*8af0*/  FFMA.FTZ R23, R44.reuse, R23, R22 ;  /* 0x000000172c177223 */ /* 0x048fe40000010016 */
[----:B------:R-:W-:Y:S01]  /*8b00*/  FFMA.FTZ R22, R44, R21, R20 ;  /* 0x000000152c167223 */ /* 0x000fe20000010014 */
[----:B------:R-:W-:Y:S01]  /*8b10*/  MOV R44, R27 ;  /* 0x0000001b002c7202 */ /* 0x000fe20000000f00 */
[----:B------:R-:W-:Y:S01]  /*8b20*/  FADD.FTZ R45, R21, R45 ;  /* 0x0000002d152d7221 */ /* 0x000fe20000010000 */
[----:B------:R0:W-:Y:S01]  /*8b30*/  STL [R1+0x20], R23 ;  /* 0x0000201701007387 */ /* 0x0001e20000100800 */
[----:B------:R-:W-:-:S02]  /*8b40*/  FADD.FTZ R20, R43, -UR6 ;  /* 0x800000062b147e21 */ /* 0x000fc40008010000 */
        /* <DEDUP_REMOVED lines=12> */
[----:B01----:R-:W-:Y:S02]  /*8c10*/  FADD.FTZ R23, -R20, 1 ;  /* 0x3f80000014177421 */ /* 0x003fe40000010100 */
        /* <DEDUP_REMOVED lines=12> */
.L_x_2550:
[----:B------:R-:W2:Y:S04]  /*8ce0*/  LDL.LU R41, [R1+0x178] ;  /* 0x0001780001297983 */ /* 0x000ea80000300800 */
[----:B------:R-:W3:Y:S01]  /*8cf0*/  LDL.LU R39, [R1+0x17c] ;  /* 0x00017c0001277983 */ /* 0x000ee20000300800 */
[----:B------:R-:W-:Y:S02]  /*8d00*/  FMUL.FTZ R21, R20, R36 ;  /* 0x0000002414157220 */ /* 0x000fe40000410000 */
[----:B0-----:R-:W-:Y:S02]  /*8d10*/  FMUL.FTZ R38, R44, R37 ;  /* 0x000000252c267220 */ /* 0x001fe40000410000 */
[----:B------:R-:W-:Y:S01]  /*8d20*/  FFMA.FTZ R22, R43, R21, R22 ;  /* 0x000000152b167223 */ /* 0x000fe20000010016 */
[----:B------:R-:W-:Y:S01]  /*8d30*/  MOV R43, R29 ;  /* 0x0000001d002b7202 */ /* 0x000fe20000000f00 */
[----:B------:R-:W-:-:S02]  /*8d40*/  FADD.FTZ R23, R45, R21 ;  /* 0x000000152d177221 */ /* 0x000fc40000010000 */
[----:B------:R-:W-:Y:S02]  /*8d50*/  FFMA.FTZ R21, R42, R38, R22 ;  /* 0x000000262a157223 */ /* 0x000fe40000010016 */
[----:B------:R-:W-:Y:S02]  /*8d60*/  FADD.FTZ R23, R38, R23 ;  /* 0x0000001726177221 */ /* 0x000fe40000010000 */
[----:B--2---:R-:W-:Y:S02]  /*8d70*/  FADD.FTZ R22, R41, -UR6 ;  /* 0x8000000629167e21 */ /* 0x004fe40008010000 */
[----:B---3--:R-:W-:Y:S02]  /*8d80*/  FADD.FTZ R38, R39, -UR6 ;  /* 0x8000000627267e21 */ /* 0x008fe40008010000 */
        /* <DEDUP_REMOVED lines=13> */
[----:B------:R-:W-:Y:S02]  /*8e60*/  FFMA.FTZ R39, R38, R39, 1 ;  /* 0x3f80000026277423 */ /* 0x000fe40000010027 */
[----:B------:R-:W-:Y:S02]  /*8e70*/  FFMA.FTZ R38, R42, R37, R35 ;  /* 0x000000252a267223 */ /* 0x000fe40000010023 */
[----:B------:R-:W-:-:S02]  /*8e80*/  FMUL.FTZ R22, R22, R39 ;  /* 0x0000002716167220 */ /* 0x000fc40000410000 */
        /* <DEDUP_REMOVED lines=8> */
.L_x_2551:
[----:B------:R-:W2:Y:S04]  /*8f10*/  LDL.LU R41, [R1+0x180] ;  /* 0x0001800001297983 */ /* 0x000ea80000300800 */
[----:B------:R-:W3:Y:S01]  /*8f20*/  LDL.LU R39, [R1+0x184] ;  /* 0x0001840001277983 */ /* 0x000ee20000300800 */
[----:B------:R-:W-:-:S04]  /*8f30*/  FMUL.FTZ R38, R22, R36 ;  /* 0x0000002416267220 */ /* 0x000fc80000410000 */
[----:B------:R-:W-:Y:S02]  /*8f40*/  FFMA.FTZ R21, R45, R38, R21 ;  /* 0x000000262d157223 */ /* 0x000fe40000010015 */
[----:B------:R-:W-:Y:S02]  /*8f50*/  FADD.FTZ R23, R23, R38 ;  /* 0x0000002617177221 */ /* 0x000fe40000010000 */
[----:B------:R-:W-:-:S04]  /*8f60*/  FMUL.FTZ R38, R43, R37 ;  /* 0x000000252b267220 */ /* 0x000fc80000410000 */
[----:B------:R-:W-:Y:S01]  /*8f70*/  FFMA.FTZ R21, R42, R38, R21 ;  /* 0x000000262a157223 */ /* 0x000fe20000010015 */
[----:B0-----:R-:W-:Y:S01]  /*8f80*/  MOV R42, R31 ;  /* 0x0000001f002a7202 */ /* 0x001fe20000000f00 */
[----:B------:R-:W-:Y:S02]  /*8f90*/  FADD.FTZ R23, R38, R23 ;  /* 0x0000001726177221 */ /* 0x000fe40000010000 */
[----:B--2---:R-:W-:Y:S01]  /*8fa0*/  FADD.FTZ R38, R41, -UR6 ;  /* 0x8000000629267e21 */ /* 0x004fe20008010000 */
[----:B------:R-:W-:Y:S01]  /*8fb0*/  MOV R41, R30 ;  /* 0x0000001e00297202 */ /* 0x000fe20000000f00 */
[----:B---3--:R-:W-:Y:S02]  /*8fc0*/  FADD.FTZ R39, R39, -UR6 ;  /* 0x8000000627277e21 */ /* 0x008fe40008010000 */
[----:B------:R-:W-:Y:S02]  /*8fd0*/  FMUL.FTZ R45, R38, UR25 ;  /* 0x00000019262d7c20 */ /* 0x000fe40008410000 */
[----:B------:R-:W-:-:S03]  /*8fe0*/  FMUL.FTZ R39, R39, UR25 ;  /* 0x0000001927277c20 */ /* 0x000fc60008410000 */
[----:B------:R0:W-:Y:S04]  /*8ff0*/  STL [R1+0x28], R45 ;  /* 0x0000282d01007387 */ /* 0x0001e80000100800 */
[----:B------:R0:W-:Y:S01]  /*9000*/  STL [R1+0x24], R39 ;  /* 0x0000242701007387 */ /* 0x0001e20000100800 */
[----:B------:R-:W-:Y:S05]  /*9010*/  @!P5 BRA `(.L_x_2552) ;  /* 0x000001300000d947 */ /* 0x000fea0003800000 */
[----:B------:R-:W-:Y:S01]  /*9020*/  FFMA.FTZ R38, R45, R36, R34 ;  /* 0x000000242d267223 */ /* 0x000fe20000010022 */
[----:B------:R-:W-:-:S03]  /*9030*/  MOV R42, R39 ;  /* 0x00000027002a7202 */ /* 0x000fc60000000f00 */
[----:B0-----:R-:W-:-:S06]  /*9040*/  FMUL.FTZ R39, R38, -1.4426950216293334961 ;  /* 0xbfb8aa3b26277820 */ /* 0x001fcc0000410000 */
        /* <DEDUP_REMOVED lines=16> */
.L_x_2552:
[----:B0-----:R-:W-:Y:S01]  /*9150*/  MOV R39, R45 ;  /* 0x0000002d00277202 */ /* 0x001fe20000000f00 */
[----:B------:R-:W-:Y:S01]  /*9160*/  FMUL.FTZ R38, R41, R36 ;  /* 0x0000002429267220 */ /* 0x000fe20000410000 */
[----:B------:R-:W2:Y:S03]  /*9170*/  LDL.LU R45, [R1+0x18c] ;  /* 0x00018c00012d7983 */ /* 0x000ea60000300800 */
[----:B------:R-:W-:Y:S02]  /*9180*/  FFMA.FTZ R21, R39, R38, R21 ;  /* 0x0000002627157223 */ /* 0x000fe40000010015 */
[----:B------:R-:W-:Y:S02]  /*9190*/  FADD.FTZ R23, R23, R38 ;  /* 0x0000002617177221 */ /* 0x000fe40000010000 */
[----:B------:R-:W3:Y:S01]  /*91a0*/  LDL R38, [R1+0x24] ;  /* 0x0000240001267983 */ /* 0x000ee20000100800 */
[----:B------:R-:W-:-:S04]  /*91b0*/  FMUL.FTZ R39, R42, R37 ;  /* 0x000000252a277220 */ /* 0x000fc80000410000 */
[----:B---3--:R-:W-:Y:S02]  /*91c0*/  FFMA.FTZ R38, R38, R39, R21 ;  /* 0x0000002726267223 */ /* 0x008fe40000010015 */
[----:B------:R-:W3:Y:S01]  /*91d0*/  LDL.LU R21, [R1+0x188] ;  /* 0x0001880001157983 */ /* 0x000ee20000300800 */
[----:B------:R-:W-:Y:S02]  /*91e0*/  FADD.FTZ R39, R39, R23 ;  /* 0x0000001727277221 */ /* 0x000fe40000010000 */
[----:B--2---:R-:W-:-:S03]  /*91f0*/  FADD.FTZ R23, R45, -UR6 ;  /* 0x800000062d177e21 */ /* 0x004fc60008010000 */
[----:B------:R0:W-:Y:S01]  /*9200*/  STL [R1], R39 ;  /* 0x0000002701007387 */ /* 0x0001e20000100800 */
[----:B------:R-:W-:Y:S01]  /*9210*/  FMUL.FTZ R45, R23, UR25 ;  /* 0x00000019172d7c20 */ /* 0x000fe20008410000 */
[----:B------:R-:W-:Y:S01]  /*9220*/  MOV R23, R33 ;  /* 0x0000002100177202 */ /* 0x000fe20000000f00 */
[----:B---3--:R-:W-:-:S04]  /*9230*/  FADD.FTZ R21, R21, -UR6 ;  /* 0x8000000615157e21 */ /* 0x008fc80008010000 */
[----:B0-----:R-:W-:Y:S01]  /*9240*/  FMUL.FTZ R39, R21, UR25 ;  /* 0x0000001915277c20 */ /* 0x001fe20008410000 */
[----:B------:R-:W-:-:S04]  /*9250*/  MOV R21, R32 ;  /* 0x0000002000157202 */ /* 0x000fc80000000f00 */
        /* <DEDUP_REMOVED lines=21> */
.L_x_2553:
[----:B0-----:R-:W2:Y:S04]  /*93b0*/  LDL R39, [R1+0x1c] ;  /* 0x00001c0001277983 */ /* 0x001ea80000100800 */
[----:B------:R-:W3:Y:S04]  /*93c0*/  LDL.LU R45, [R1+0xc] ;  /* 0x00000c00012d7983 */ /* 0x000ee80000300800 */
[----:B------:R0:W-:Y:S04]  /*93d0*/  STL [R1+0x23c], R13 ;  /* 0x00023c0d01007387 */ /* 0x0001e80000100800 */
[----:B0-----:R-:W4:Y:S04]  /*93e0*/  LDL.LU R13, [R1] ;  /* 0x00000000010d7983 */ /* 0x001f280000300800 */
        /* <DEDUP_REMOVED lines=11> */
[----:B0-----:R-:W4:Y:S04]  /*94a0*/  LDL R2, [R1+0x10] ;  /* 0x0000100001027983 */ /* 0x001f280000100800 */
[----:B------:R-:W0:Y:S02]  /*94b0*/  S2R R10, SR_LANEID ;  /* 0x00000000000a7919 */ /* 0x000e240000000000 */
[----:B0-----:R-:W-:-:S02]  /*94c0*/  ISETP.GT.AND P0, PT, R10, 0x1e, PT ;  /* 0x0000001e0a00780c */ /* 0x001fc40003f04270 */
[----:B--2---:R-:W-:Y:S01]  /*94d0*/  MOV R12, R39 ;  /* 0x00000027000c7202 */ /* 0x004fe20000000f00 */
[----:B------:R-:W-:Y:S01]  /*94e0*/  FMUL.FTZ R39, R21, R36 ;  /* 0x0000002415277220 */ /* 0x000fe20000410000 */
[----:B---3--:R-:W-:-:S03]  /*94f0*/  MOV R8, R45 ;  /* 0x0000002d00087202 */ /* 0x008fc60000000f00 */
[----:B------:R-:W-:Y:S02]  /*9500*/  FFMA.FTZ R38, R12, R39, R38 ;  /* 0x000000270c267223 */ /* 0x000fe40000010026 */
[----:B------:R-:W-:Y:S02]  /*9510*/  FMUL.FTZ R45, R23, R37 ;  /* 0x00000025172d7220 */ /* 0x000fe40000410000 */
[----:B----4-:R-:W-:Y:S02]  /*9520*/  FADD.FTZ R39, R13, R39 ;  /* 0x000000270d277221 */ /* 0x010fe40000010000 */
[----:B------:R-:W2:Y:S02]  /*9530*/  LDL.LU R13, [R1+0x14] ;  /* 0x00001400010d7983 */ /* 0x000ea40000300800 */
[----:B------:R-:W-:Y:S02]  /*9540*/  FADD.FTZ R39, R45, R39 ;  /* 0x000000272d277221 */ /* 0x000fe40000010000 */
[----:B------:R-:W3:Y:S01]  /*9550*/  LDL.LU R12, [R1+0x20] ;  /* 0x00002000010c7983 */ /* 0x000ee20000300800 */
[----:B------:R-:W-:-:S03]  /*9560*/  FADD.FTZ R8, R8, R20 ;  /* 0x0000001408087221 */ /* 0x000fc60000010000 */
[----:B------:R-:W3:Y:S04]  /*9570*/  LDL R11, [R1+0x34] ;  /* 0x00003400010b7983 */ /* 0x000ee80000100800 */
[----:B------:R-:W4:Y:S04]  /*9580*/  LDL R9, [R1+0x30] ;  /* 0x0000300001097983 */ /* 0x000f280000100800 */
[----:B------:R-:W2:Y:S04]  /*9590*/  LDL R7, [R1+0x2c] ;  /* 0x00002c0001077983 */ /* 0x000ea80000100800 */
[----:B------:R-:W2:Y:S04]  /*95a0*/  LDL R6, [R1+0x28] ;  /* 0x0000280001067983 */ /* 0x000ea80000100800 */
[----:B------:R-:W2:Y:S01]  /*95b0*/  LDL R5, [R1+0x24] ;  /* 0x0000240001057983 */ /* 0x000ea20000100800 */
[----:B------:R-:W-:-:S03]  /*95c0*/  FFMA.FTZ R38, R2, R45, R38 ;  /* 0x0000002d02267223 */ /* 0x000fc60000010026 */
[----:B------:R-:W0:Y:S04]  /*95d0*/  SHFL.DOWN PT, R45, R39, 0x1, 0x1f ;  /* 0x08201f00272d7f89 */ /* 0x000e2800000e0000 */
[----:B------:R-:W1:Y:S01]  /*95e0*/  SHFL.DOWN PT, R3, R38, 0x1, 0x1f ;  /* 0x08201f0026037f89 */ /* 0x000e6200000e0000 */
[----:B0-----:R-:W-:-:S05]  /*95f0*/  @!P0 FADD.FTZ R39, R39, R45 ;  /* 0x0000002d27278221 */ /* 0x001fca0000010000 */
[----:B------:R-:W0:Y:S01]  /*9600*/  SHFL.DOWN PT, R45, R39, 0x2, 0x1f ;  /* 0x08401f00272d7f89 */ /* 0x000e2200000e0000 */
[----:B-1----:R-:W-:Y:S01]  /*9610*/  @!P0 FADD.FTZ R38, R38, R3 ;  /* 0x0000000326268221 */ /* 0x002fe20000010000 */
[----:B------:R-:W-:-:S04]  /*9620*/  ISETP.GT.AND P0, PT, R10, 0x1d, PT ;  /* 0x0000001d0a00780c */ /* 0x000fc80003f04270 */
[----:B------:R-:W1:Y:S09]  /*9630*/  SHFL.DOWN PT, R3, R38, 0x2, 0x1f ;  /* 0x08401f0026037f89 */ /* 0x000e7200000e0000 */
        /* <DEDUP_REMOVED lines=8> */
[----:B------:R-:W-:-:S13]  /*96c0*/  ISETP.GT.AND P0, PT, R10, 0x17, PT ;  /* 0x000000170a00780c */ /* 0x000fda0003f04270 */
[----:B0-----:R-:W-:Y:S02]  /*96d0*/  @!P0 FADD.FTZ R39, R39, R45 ;  /* 0x0000002d27278221 */ /* 0x001fe40000010000 */
[----:B------:R-:W2:Y:S04]  /*96e0*/  LDL R45, [R1+0x38] ;  /* 0x00003800012d7983 */ /* 0x000ea80000100800 */
[----:B------:R-:W0:Y:S01]  /*96f0*/  SHFL.DOWN PT, R3, R38, 0x8, 0x1f ;  /* 0x09001f0026037f89 */ /* 0x000e2200000e0000 */
[----:B--2---:R-:W-:-:S03]  /*9700*/  FFMA.FTZ R45, R45, R20, R13 ;  /* 0x000000142d2d7223 */ /* 0x004fc6000001000d */
[----:B------:R1:W5:Y:S04]  /*9710*/  LDL.LU R13, [R1+0x23c] ;  /* 0x00023c00010d7983 */ /* 0x0003680000300800 */
[----:B------:R-:W2:Y:S01]  /*9720*/  LDL.LU R20, [R1+0x18] ;  /* 0x0000180001147983 */ /* 0x000ea20000300800 */
[----:B0-----:R-:W-:Y:S01]  /*9730*/  @!P0 FADD.FTZ R38, R38, R3 ;  /* 0x0000000326268221 */ /* 0x001fe20000010000 */
[----:B------:R-:W-:Y:S01]  /*9740*/  ISETP.GT.AND P0, PT, R10, 0xf, PT ;  /* 0x0000000f0a00780c */ /* 0x000fe20003f04270 */
[----:B----4-:R-:W-:Y:S02]  /*9750*/  FFMA.FTZ R45, R9, R22, R45 ;  /* 0x00000016092d7223 */ /* 0x010fe4000001002d */
[----:B------:R-:W-:Y:S02]  /*9760*/  FADD.FTZ R22, R8, R22 ;  /* 0x0000001608167221 */ /* 0x000fe40000010000 */
[----:B------:R-:W-:-:S02]  /*9770*/  FFMA.FTZ R45, R6, R41, R45 ;  /* 0x00000029062d7223 */ /* 0x000fc4000001002d */
[----:B------:R-:W-:Y:S01]  /*9780*/  FADD.FTZ R22, R22, R41 ;  /* 0x0000002916167221 */ /* 0x000fe20000010000 */
[----:B------:R-:W0:Y:S04]  /*9790*/  SHFL.DOWN PT, R4, R38, 0x10, 0x1f ;  /* 0x0a001f0026047f89 */ /* 0x000e2800000e0000 */
[----:B------:R-:W4:Y:S01]  /*97a0*/  SHFL.DOWN PT, R3, R39, 0x10, 0x1f ;  /* 0x0a001f0027037f89 */ /* 0x000f2200000e0000 */
[----:B--2---:R-:W-:Y:S02]  /*97b0*/  FADD.FTZ R20, R20, R44 ;  /* 0x0000002c14147221 */ /* 0x004fe40000010000 */
[----:B---3--:R-:W-:Y:S02]  /*97c0*/  FFMA.FTZ R44, R11, R44, R12 ;  /* 0x0000002c0b2c7223 */ /* 0x008fe4000001000c */
[----:B------:R1:W5:Y:S01]  /*97d0*/  LDL.LU R12, [R1+0x238] ;  /* 0x00023800010c7983 */ /* 0x0003620000300800 */
[----:B------:R-:W-:-:S03]  /*97e0*/  FADD.FTZ R20, R20, R43 ;  /* 0x0000002b14147221 */ /* 0x000fc60000010000 */
[----:B------:R1:W5:Y:S01]  /*97f0*/  LDL.LU R11, [R1+0x234] ;  /* 0x00023400010b7983 */ /* 0x0003620000300800 */
[----:B------:R-:W-:-:S03]  /*9800*/  FFMA.FTZ R44, R7, R43, R44 ;  /* 0x0000002b072c7223 */ /* 0x000fc6000001002c */
[----:B------:R1:W5:Y:S04]  /*9810*/  LDL.LU R10, [R1+0x230] ;  /* 0x00023000010a7983 */ /* 0x0003680000300800 */
[----:B------:R1:W5:Y:S01]  /*9820*/  LDL.LU R9, [R1+0x22c] ;  /* 0x00022c0001097983 */ /* 0x0003620000300800 */
[----:B------:R-:W-:-:S03]  /*9830*/  FADD.FTZ R41, R20, R42 ;  /* 0x0000002a14297221 */ /* 0x000fc60000010000 */
[----:B------:R1:W5:Y:S04]  /*9840*/  LDL.LU R8, [R1+0x228] ;  /* 0x0002280001087983 */ /* 0x0003680000300800 */
[----:B------:R1:W5:Y:S04]  /*9850*/  LDL.LU R7, [R1+0x224] ;  /* 0x0002240001077983 */ /* 0x0003680000300800 */
[----:B------:R-:W2:Y:S04]  /*9860*/  LDL R43, [R1+0x208] ;  /* 0x00020800012b7983 */ /* 0x000ea80000100800 */
[----:B------:R1:W5:Y:S04]  /*9870*/  LDL.LU R6, [R1+0x220] ;  /* 0x0002200001067983 */ /* 0x0003680000300800 */
[----:B------:R-:W3:Y:S01]  /*9880*/  LDL R20, [R1+0x1c] ;  /* 0x00001c0001147983 */ /* 0x000ee20000100800 */
[----:B------:R-:W-:-:S02]  /*9890*/  FFMA.FTZ R44, R5, R42, R44 ;  /* 0x0000002a052c7223 */ /* 0x000fc4000001002c */
[----:B0-----:R-:W-:Y:S01]  /*98a0*/  @!P0 FADD.FTZ R38, R38, R4 ;  /* 0x0000000426268221 */ /* 0x001fe20000010000 */
[----:B------:R1:W5:Y:S01]  /*98b0*/  LDL.LU R5, [R1+0x21c] ;  /* 0x00021c0001057983 */ /* 0x0003620000300800 */
[----:B------:R-:W-:Y:S02]  /*98c0*/  FADD.FTZ R22, R22, R21 ;  /* 0x0000001516167221 */ /* 0x000fe40000010000 */
[----:B----4-:R-:W-:Y:S01]  /*98d0*/  @!P0 FADD.FTZ R39, R39, R3 ;  /* 0x0000000327278221 */ /* 0x010fe20000010000 */
[----:B------:R1:W5:Y:S04]  /*98e0*/  LDL.LU R4, [R1+0x218] ;  /* 0x0002180001047983 */ /* 0x0003680000300800 */
[----:B------:R1:W5:Y:S04]  /*98f0*/  LDL.LU R3, [R1+0x214] ;  /* 0x0002140001037983 */ /* 0x0003680000300800 */
[----:B------:R-:W0:Y:S01]  /*9900*/  S2R R42, SR_LANEID ;  /* 0x00000000002a7919 */ /* 0x000e220000000000 */
[----:B-----5:R-:W-:Y:S01]  /*9910*/  ISETP.NE.AND P2, PT, R0, RZ, PT ;  /* 0x000000ff0000720c */ /* 0x020fe20003f45270 */
[----:B---3--:R-:W-:-:S02]  /*9920*/  FFMA.FTZ R20, R20, R21, R45 ;  /* 0x0000001514147223 */ /* 0x008fc4000001002d */
[----:B------:R-:W-:Y:S02]  /*9930*/  FFMA.FTZ R21, R2, R23, R44 ;  /* 0x0000001702157223 */ /* 0x000fe4000001002c */
[----:B------:R1:W5:Y:S01]  /*9940*/  LDL.LU R2, [R1+0x210] ;  /* 0x0002100001027983 */ /* 0x0003620000300800 */
[----:B0-----:R-:W-:Y:S01]  /*9950*/  ISETP.NE.AND P3, PT, R42, RZ, PT ;  /* 0x000000ff2a00720c */ /* 0x001fe20003f65270 */
[----:B------:R-:W-:Y:S01]  /*9960*/  FADD.FTZ R23, R41, R23 ;  /* 0x0000001729177221 */ /* 0x000fe20000010000 */
[----:B------:R-:W-:Y:S04]  /*9970*/  BSSY B0, `(.L_x_2554) ;  /* 0x0000062000007945 */ /* 0x000fe80003800000 */
[----:B------:R1:W-:Y:S01]  /*9980*/  STS.128 [R0.X16+0xd0], R20 ;  /* 0x0000d01400007388 */ /* 0x0003e2000000cc00 */
[----:B------:R-:W-:-:S06]  /*9990*/  ISETP.GT.U32.AND P0, PT, R0, 0x4f, PT ;  /* 0x0000004f0000780c */ /* 0x000fcc0003f04070 */
[----:B--2---:R1:W-:Y:S04]  /*99a0*/  @!P3 STS.64 [R43.X8+0x18], R38 ;  /* 0x000018262b00b388 */ /* 0x0043e80000008a00 */
[----:B------:R-:W-:Y:S06]  /*99b0*/  BAR.SYNC.DEFER_BLOCKING 0x0 ;  /* 0x0000000000007b1d */ /* 0x000fec0000010000 */
[----:B------:R-:W-:Y:S05]  /*99c0*/  @P2 BRA `(.L_x_2555) ;  /* 0x000005c000002947 */ /* 0x000fea0003800000 */
[----:B------:R-:W-:Y:S04]  /*99d0*/  STL.64 [R1+0x228], R10 ;  /* 0x0002280a01007387 */ /* 0x000fe80000100a00 */
[----:B------:R-:W-:Y:S04]  /*99e0*/  STL.64 [R1+0x220], R8 ;  /* 0x0002200801007387 */ /* 0x000fe80000100a00 */
[----:B------:R-:W0:Y:S04]  /*99f0*/  LDS.128 R8, [0x20] ;  /* 0x00002000ff087984 */ /* 0x000e280000000c00 */
[----:B------:R0:W-:Y:S04]  /*9a00*/  STL.64 [R1+0x218], R6 ;  /* 0x0002180601007387 */ /* 0x0001e80000100a00 */
[----:B------:R2:W-:Y:S01]  /*9a10*/  STL.64 [R1+0x210], R4 ;  /* 0x0002100401007387 */ /* 0x0005e20000100a00 */
[----:B0-----:R-:W-:-:S02]  /*9a20*/  MOV R7, R8 ;  /* 0x0000000800077202 */ /* 0x001fc40000000f00 */
[----:B------:R-:W-:Y:S02]  /*9a30*/  MOV R6, R9 ;  /* 0x0000000900067202 */ /* 0x000fe40000000f00 */
[----:B--2---:R-:W-:Y:S01]  /*9a40*/  MOV R5, R10 ;  /* 0x0000000a00057202 */ /* 0x004fe20000000f00 */
[----:B-1----:R-:W-:Y:S01]  /*9a50*/  FADD.FTZ R38, R38, R7 ;  /* 0x0000000726267221 */ /* 0x002fe20000010000 */
[----:B------:R-:W-:Y:S01]  /*9a60*/  MOV R4, R11 ;  /* 0x0000000b00047202 */ /* 0x000fe20000000f00 */
[----:B------:R-:W-:Y:S01]  /*9a70*/  FADD.FTZ R39, R39, R6 ;  /* 0x0000000627277221 */ /* 0x000fe20000010000 */
[----:B------:R-:W0:Y:S01]  /*9a80*/  LDS.128 R8, [0x30] ;  /* 0x00003000ff087984 */ /* 0x000e220000000c00 */
[----:B------:R-:W-:Y:S02]  /*9a90*/  FADD.FTZ R38, R38, R5 ;  /* 0x0000000526267221 */ /* 0x000fe40000010000 */
[----:B------:R-:W-:Y:S01]  /*9aa0*/  FADD.FTZ R39, R39, R4 ;  /* 0x0000000427277221 */ /* 0x000fe20000010000 */
[----:B0-----:R-:W-:-:S02]  /*9ab0*/  MOV R7, R8 ;  /* 0x0000000800077202 */ /* 0x001fc40000000f00 */
[----:B------:R-:W-:Y:S02]  /*9ac0*/  MOV R6, R9 ;  /* 0x0000000900067202 */ /* 0x000fe40000000f00 */
[----:B------:R-:W-:Y:S01]  /*9ad0*/  MOV R5, R10 ;  /* 0x0000000a00057202 */ /* 0x000fe20000000f00 */
[----:B------:R-:W-:Y:S01]  /*9ae0*/  FADD.FTZ R38, R38, R7 ;  /* 0x0000000726267221 */ /* 0x000fe20000010000 */
        /* <DEDUP_REMOVED lines=56> */
[----:B------:R0:W5:Y:S01]  /*9e70*/  LDL.LU.64 R10, [R1+0x228] ;  /* 0x00022800010a7983 */ /* 0x0001620000300a00 */
[----:B------:R-:W-:Y:S02]  /*9e80*/  FADD.FTZ R38, R38, R5 ;  /* 0x0000000526267221 */ /* 0x000fe40000010000 */
[----:B------:R-:W-:Y:S01]  /*9e90*/  FADD.FTZ R39, R39, R4 ;  /* 0x0000000427277221 */ /* 0x000fe20000010000 */
[----:B------:R0:W5:Y:S04]  /*9ea0*/  LDL.LU.64 R8, [R1+0x220] ;  /* 0x0002200001087983 */ /* 0x0001680000300a00 */
[----:B------:R-:W1:Y:S02]  /*9eb0*/  LDS.128 R4, [0xa0] ;  /* 0x0000a000ff047984 */ /* 0x000e640000000c00 */
[----:B-1----:R-:W-:-:S02]  /*9ec0*/  MOV R41, R6 ;  /* 0x0000000600297202 */ /* 0x002fc40000000f00 */
[----:B------:R-:W-:Y:S02]  /*9ed0*/  MOV R42, R7 ;  /* 0x00000007002a7202 */ /* 0x000fe40000000f00 */
[----:B------:R-:W-:Y:S01]  /*9ee0*/  MOV R44, R4 ;  /* 0x00000004002c7202 */ /* 0x000fe20000000f00 */
[----:B------:R0:W5:Y:S01]  /*9ef0*/  LDL.LU.64 R6, [R1+0x218] ;  /* 0x0002180001067983 */ /* 0x0001620000300a00 */
[----:B------:R-:W-:-:S03]  /*9f00*/  MOV R43, R5 ;  /* 0x00000005002b7202 */ /* 0x000fc60000000f00 */
[----:B------:R0:W5:Y:S01]  /*9f10*/  LDL.LU.64 R4, [R1+0x210] ;  /* 0x0002100001047983 */ /* 0x0001620000300a00 */
[----:B------:R-:W-:Y:S02]  /*9f20*/  FADD.FTZ R38, R38, R44 ;  /* 0x0000002c26267221 */ /* 0x000fe40000010000 */
[----:B------:R-:W-:Y:S02]  /*9f30*/  FADD.FTZ R39, R39, R43 ;  /* 0x0000002b27277221 */ /* 0x000fe40000010000 */
[----:B------:R-:W-:Y:S02]  /*9f40*/  FADD.FTZ R41, R38, R41 ;  /* 0x0000002926297221 */ /* 0x000fe40000010000 */
[----:B------:R-:W-:Y:S02]  /*9f50*/  FADD.FTZ R42, R39, R42 ;  /* 0x0000002a272a7221 */ /* 0x000fe40000010000 */
[----:B------:R-:W1:Y:S02]  /*9f60*/  LDS.64 R38, [0xb0] ;  /* 0x0000b000ff267984 */ /* 0x000e640000000a00 */
[----:B-1----:R-:W-:-:S02]  /*9f70*/  FADD.FTZ R38, R41, R38 ;  /* 0x0000002629267221 */ /* 0x002fc40000010000 */
[----:B------:R-:W-:Y:S02]  /*9f80*/  FADD.FTZ R39, R42, R39 ;  /* 0x000000272a277221 */ /* 0x000fe40000010000 */
.L_x_2555:
[----:B0-----:R-:W-:Y:S05]  /*9f90*/  BSYNC B0 ;  /* 0x0000000000007941 */ /* 0x001fea0003800000 */
.L_x_2554:
[----:B------:R-:W-:Y:S01]  /*9fa0*/  BAR.SYNC.DEFER_BLOCKING 0x0 ;  /* 0x0000000000007b1d */ /* 0x000fe20000010000 */
[----:B------:R-:W-:-:S05]  /*9fb0*/  SHF.L.U32 R45, R0, 0x4, RZ ;  /* 0x00000004002d7819 */ /* 0x000fca00000006ff */
[----:B------:R-:W-:Y:S01]  /*9fc0*/  BSSY B0, `(.L_x_2556) ;  /* 0x000002f000007945 */ /* 0x000fe20003800000 */
[----:B------:R-:W-:Y:S05]  /*9fd0*/  @P0 BRA `(.L_x_2557) ;  /* 0x000002d000000947 */ /* 0x000fea0003800000 */
[----:B-----5:R-:W-:Y:S04]  /*9fe0*/  STL.64 [R1+0x218], R6 ;  /* 0x0002180601007387 */ /* 0x020fe80000100a00 */
[----:B------:R-:W-:Y:S04]  /*9ff0*/  STL.64 [R1+0x210], R4 ;  /* 0x0002100401007387 */ /* 0x000fe80000100a00 */
[----:B------:R-:W0:Y:S04]  /*a000*/  LDS.128 R4, [R45+0x5d0] ;  /* 0x0005d0002d047984 */ /* 0x000e280000000c00 */
[----:B0-----:R-:W-:Y:S04]  /*a010*/  STL.64 [R1], R4 ;  /* 0x0000000401007387 */ /* 0x001fe80000100a00 */
[----:B------:R0:W-:Y:S04]  /*a020*/  STL.64 [R1+0x8], R6 ;  /* 0x0000080601007387 */ /* 0x0001e80000100a00 */
[----:B0-----:R0:W5:Y:S04]  /*a030*/  LDL.LU.64 R6, [R1+0x218] ;  /* 0x0002180001067983 */ /* 0x0011680000300a00 */
[----:B------:R0:W5:Y:S04]  /*a040*/  LDL.LU.64 R4, [R1+0x210] ;  /* 0x0002100001047983 */ /* 0x0001680000300a00 */
[----:B------:R-:W2:Y:S04]  /*a050*/  LDL.LU R44, [R1] ;  /* 0x00000000012c7983 */ /* 0x000ea80000300800 */
[----:B-1----:R-:W3:Y:S04]  /*a060*/  LDL.LU R43, [R1+0x4] ;  /* 0x00000400012b7983 */ /* 0x002ee80000300800 */
[----:B------:R-:W4:Y:S04]  /*a070*/  LDL.LU R41, [R1+0x8] ;  /* 0x0000080001297983 */ /* 0x000f280000300800 */
[----:B------:R-:W4:Y:S01]  /*a080*/  LDL.LU R42, [R1+0xc] ;  /* 0x00000c00012a7983 */ /* 0x000f220000300800 */
[----:B--2---:R-:W-:-:S02]  /*a090*/  FADD.FTZ R44, R20, R44 ;  /* 0x0000002c142c7221 */ /* 0x004fc40000010000 */
[----:B---3--:R-:W-:Y:S02]  /*a0a0*/  FADD.FTZ R43, R21, R43 ;  /* 0x0000002b152b7221 */ /* 0x008fe40000010000 */
[----:B----4-:R-:W-:Y:S02]  /*a0b0*/  FADD.FTZ R41, R22, R41 ;  /* 0x0000002916297221 */ /* 0x010fe40000010000 */
[----:B------:R-:W-:Y:S02]  /*a0c0*/  FADD.FTZ R42, R23, R42 ;  /* 0x0000002a172a7221 */ /* 0x000fe40000010000 */
[----:B------:R-:W1:Y:S02]  /*a0d0*/  LDS.128 R20, [R45+0xad0] ;  /* 0x000ad0002d147984 */ /* 0x000e640000000c00 */
[----:B-1----:R-:W-:Y:S02]  /*a0e0*/  FADD.FTZ R44, R44, R20 ;  /* 0x000000142c2c7221 */ /* 0x002fe40000010000 */
[----:B------:R-:W-:-:S02]  /*a0f0*/  FADD.FTZ R43, R43, R21 ;  /* 0x000000152b2b7221 */ /* 0x000fc40000010000 */
[----:B------:R-:W-:Y:S02]  /*a100*/  FADD.FTZ R41, R41, R22 ;  /* 0x0000001629297221 */ /* 0x000fe40000010000 */
[----:B------:R-:W-:Y:S02]  /*a110*/  FADD.FTZ R42, R42, R23 ;  /* 0x000000172a2a7221 */ /* 0x000fe40000010000 */
[----:B------:R-:W1:Y:S02]  /*a120*/  LDS.128 R20, [R45+0xfd0] ;  /* 0x000fd0002d147984 */ /* 0x000e640000000c00 */
[----:B-1----:R-:W-:Y:S02]  /*a130*/  FADD.FTZ R44, R44, R20 ;  /* 0x000000142c2c7221 */ /* 0x002fe40000010000 */
[----:B------:R-:W-:Y:S02]  /*a140*/  FADD.FTZ R43, R43, R21 ;  /* 0x000000152b2b7221 */ /* 0x000fe40000010000 */
[----:B------:R-:W-:-:S02]  /*a150*/  FADD.FTZ R41, R41, R22 ;  /* 0x0000001629297221 */ /* 0x000fc40000010000 */
[----:B------:R-:W-:Y:S02]  /*a160*/  FADD.FTZ R42, R42, R23 ;  /* 0x000000172a2a7221 */ /* 0x000fe40000010000 */
[----:B------:R-:W1:Y:S02]  /*a170*/  LDS.128 R20, [R45+0x14d0] ;  /* 0x0014d0002d147984 */ /* 0x000e640000000c00 */
[----:B-1----:R-:W-:Y:S02]  /*a180*/  FADD.FTZ R44, R44, R20 ;  /* 0x000000142c2c7221 */ /* 0x002fe40000010000 */
[----:B------:R-:W-:Y:S02]  /*a190*/  FADD.FTZ R43, R43, R21 ;  /* 0x000000152b2b7221 */ /* 0x000fe40000010000 */
[----:B------:R-:W-:Y:S02]  /*a1a0*/  FADD.FTZ R41, R41, R22 ;  /* 0x0000001629297221 */ /* 0x000fe40000010000 */
[----:B------:R-:W-:-:S02]  /*a1b0*/  FADD.FTZ R42, R42, R23 ;  /* 0x000000172a2a7221 */ /* 0x000fc40000010000 */
[----:B------:R-:W1:Y:S02]  /*a1c0*/  LDS.128 R20, [R45+0x19d0] ;  /* 0x0019d0002d147984 */ /* 0x000e640000000c00 */
[----:B-1----:R-:W-:Y:S02]  /*a1d0*/  FADD.FTZ R44, R44, R20 ;  /* 0x000000142c2c7221 */ /* 0x002fe40000010000 */
[----:B------:R-:W-:Y:S02]  /*a1e0*/  FADD.FTZ R43, R43, R21 ;  /* 0x000000152b2b7221 */ /* 0x000fe40000010000 */
[----:B------:R-:W-:Y:S02]  /*a1f0*/  FADD.FTZ R41, R41, R22 ;  /* 0x0000001629297221 */ /* 0x000fe40000010000 */
[----:B------:R-:W-:Y:S02]  /*a200*/  FADD.FTZ R42, R42, R23 ;  /* 0x000000172a2a7221 */ /* 0x000fe40000010000 */
[----:B------:R-:W1:Y:S02]  /*a210*/  LDS.128 R20, [R45+0x1ed0] ;  /* 0x001ed0002d147984 */ /* 0x000e640000000c00 */
[----:B-1----:R-:W-:-:S02]  /*a220*/  FADD.FTZ R44, R44, R20 ;  /* 0x000000142c2c7221 */ /* 0x002fc40000010000 */
[----:B------:R-:W-:Y:S02]  /*a230*/  FADD.FTZ R43, R43, R21 ;  /* 0x000000152b2b7221 */ /* 0x000fe40000010000 */
[----:B------:R-:W-:Y:S02]  /*a240*/  FADD.FTZ R41, R41, R22 ;  /* 0x0000001629297221 */ /* 0x000fe40000010000 */
[----:B------:R-:W-:Y:S02]  /*a250*/  FADD.FTZ R42, R42, R23 ;  /* 0x000000172a2a7221 */ /* 0x000fe40000010000 */
[----:B------:R-:W1:Y:S02]  /*a260*/  LDS.128 R20, [R45+0x23d0] ;  /* 0x0023d0002d147984 */ /* 0x000e640000000c00 */
[----:B-1----:R-:W-:Y:S02]  /*a270*/  FADD.FTZ R20, R44, R20 ;  /* 0x000000142c147221 */ /* 0x002fe40000010000 */
[----:B------:R-:W-:-:S02]  /*a280*/  FADD.FTZ R21, R43, R21 ;  /* 0x000000152b157221 */ /* 0x000fc40000010000 */
[----:B------:R-:W-:Y:S02]  /*a290*/  FADD.FTZ R22, R41, R22 ;  /* 0x0000001629167221 */ /* 0x000fe40000010000 */
[----:B------:R-:W-:Y:S02]  /*a2a0*/  FADD.FTZ R23, R42, R23 ;  /* 0x000000172a177221 */ /* 0x000fe40000010000 */
.L_x_2557:
[----:B0-----:R-:W-:Y:S05]  /*a2b0*/  BSYNC B0 ;  /* 0x0000000000007941 */ /* 0x001fea0003800000 */
.L_x_2556:
[----:B------:R-:W-:Y:S01]  /*a2c0*/  UMOV UR23, 0x4 ;  /* 0x0000000400177882 */ /* 0x000fe20000000000 */
[----:B------:R-:W-:Y:S01]  /*a2d0*/  BSSY B0, `(.L_x_2558) ;  /* 0x0000014000007945 */ /* 0x000fe20003800000 */
[----:B------:R-:W-:Y:S05]  /*a2e0*/  @P0 BRA `(.L_x_2559) ;  /* 0x0000012000000947 */ /* 0x000fea0003800000 */
[----:B------:R-:W-:Y:S02]  /*a2f0*/  MOV R42, UR15 ;  /* 0x0000000f002a7c02 */ /* 0x000fe40008000f00 */
[----:B-1----:R-:W-:Y:S02]  /*a300*/  MOV R43, UR23 ;  /* 0x00000017002b7c02 */ /* 0x002fe40008000f00 */
[----:B------:R-:W-:Y:S01]  /*a310*/  MOV R44, UR10 ;  /* 0x0000000a002c7c02 */ /* 0x000fe20008000f00 */
[----:B------:R-:W-:-:S04]  /*a320*/  IMAD R42, R42, 0x50, R0 ;  /* 0x000000502a2a7824 */ /* 0x000fc800078e0200 */
[----:B------:R-:W-:-:S05]  /*a330*/  IMAD.WIDE R42, R42, R43, c[0x0][0x1b8] ;  /* 0x00006e002a2a7625 */ /* 0x000fca00078e022b */
[----:B------:R-:W-:Y:S01]  /*a340*/  LEA R44, P0, R44, R42, 0x2 ;  /* 0x0000002a2c2c7211 */ /* 0x000fe200078010ff */
[----:B------:R0:W-:Y:S03]  /*a350*/  RED.E.ADD.F32.FTZ.RN.STRONG.GPU [R42.64], R20 ;  /* 0x000000142a00798e */ /* 0x0001e6000c10e792 */
[----:B------:R-:W-:Y:S02]  /*a360*/  IADD3.X R45, R43, UR11, RZ, P0, !PT ;  /* 0x0000000b2b2d7c10 */ /* 0x000fe400087fe4ff */
[----:B------:R-:W-:-:S03]  /*a370*/  MOV R41, c[0x0][0x1d8] ;  /* 0x0000760000297a02 */ /* 0x000fc60000000f00 */
[----:B------:R1:W-:Y:S01]  /*a380*/  RED.E.ADD.F32.FTZ.RN.STRONG.GPU [R44.64], R21 ;  /* 0x000000152c00798e */ /* 0x0003e2000c10e792 */
[-C--:B0-----:R-:W-:Y:S02]  /*a390*/  LEA R20, P0, R41, R42.reuse, 0x2 ;  /* 0x0000002a29147211 */ /* 0x081fe400078010ff */
[----:B-1----:R-:W-:Y:S02]  /*a3a0*/  MOV R21, UR12 ;  /* 0x0000000c00157c02 */ /* 0x002fe40008000f00 */
[----:B------:R-:W-:Y:S02]  /*a3b0*/  MOV R44, c[0x0][0x1dc] ;  /* 0x00007700002c7a02 */ /* 0x000fe40000000f00 */
[----:B------:R-:W-:Y:S02]  /*a3c0*/  LEA R42, P3, R21, R42, 0x2 ;  /* 0x0000002a152a7211 */ /* 0x000fe400078610ff */
[----:B------:R-:W-:Y:S02]  /*a3d0*/  LEA.HI.X R21, R41, R43, R44, 0x2, P0 ;  /* 0x0000002b29157211 */ /* 0x000fe400000f142c */
[----:B------:R-:W-:-:S03]  /*a3e0*/  IADD3.X R43, R43, UR13, RZ, P3, !PT ;  /* 0x0000000d2b2b7c10 */ /* 0x000fc60009ffe4ff */
[----:B------:R0:W-:Y:S04]  /*a3f0*/  RED.E.ADD.F32.FTZ.RN.STRONG.GPU [R20.64], R22 ;  /* 0x000000161400798e */ /* 0x0001e8000c10e792 */
[----:B------:R0:W-:Y:S02]  /*a400*/  RED.E.ADD.F32.FTZ.RN.STRONG.GPU [R42.64], R23 ;  /* 0x000000172a00798e */ /* 0x0001e4000c10e792 */
.L_x_2559:
[----:B------:R-:W-:Y:S05]  /*a410*/  BSYNC B0 ;  /* 0x0000000000007941 */ /* 0x000fea0003800000 */
.L_x_2558:
[----:B------:R-:W-:Y:S02]  /*a420*/  ULDC UR22, c[0x0][0xc] ;  /* 0x0000030000167ab9 */ /* 0x000fe40000000800 */
        /* <DEDUP_REMOVED lines=41> */
.L_x_2562:
[----:B------:R-:W-:Y:S02]  /*a6c0*/  MOV R20, UR16 ;  /* 0x0000001000147c02 */ /* 0x000fe40008000f00 */
[----:B------:R-:W-:-:S05]  /*a6d0*/  MOV R21, UR17 ;  /* 0x0000001100157c02 */ /* 0x000fca0008000f00 */
[----:B------:R-:W2:Y:S01]  /*a6e0*/  LDG.E.STRONG.GPU R20, [R20.64] ;  /* 0x0000001214147981 */ /* 0x000ea2000c1ef900 */
[----:B------:R-:W-:Y:S01]  /*a6f0*/  YIELD ;  /* 0x0000000000007946 */ /* 0x000fe20003800000 */
[----:B--2---:R-:W-:Y:S01]  /*a700*/  ISETP.NE.AND P0, PT, R20, R22, PT ;  /* 0x000000161400720c */ /* 0x004fe20003f05270 */
[----:B------:R-:W-:-:S12]  /*a710*/  CCTL.IVALL ;  /* 0x00000000ff00798f */ /* 0x000fd80002000000 */
[----:B------:R-:W-:Y:S05]  /*a720*/  @P0 BRA `(.L_x_2562) ;  /* 0xffffff9000000947 */ /* 0x000fea000383ffff */
.L_x_2561:
        /* <DEDUP_REMOVED lines=20> */
.L_x_2566:
[----:B01----:R-:W-:Y:S02]  /*a870*/  MOV R20, UR5 ;  /* 0x0000000500147c02 */ /* 0x003fe40008000f00 */
        /* <DEDUP_REMOVED lines=12> */
[----:B------:R-:W-:Y:S01]  /*a940*/  ISETP.EQ.OR P6, PT, R42, UR20, P2 ;  /* 0x000000142a007c0c */ /* 0x000fe200097c2670 */
[----:B------:R-:W-:Y:S01]  /*a950*/  HFMA2.MMA R41, -RZ, RZ, 0, 4.76837158203125e-07 ;  /* 0x00000008ff297435 */ /* 0x000fe200000001ff */
[----:B------:R-:W-:Y:S01]  /*a960*/  MOV R43, 0x8 ;  /* 0x00000008002b7802 */ /* 0x000fe20000000f00 */
[----:B--2---:R-:W-:Y:S01]  /*a970*/  @!P4 FADD.FTZ R38, R38, R20 ;  /* 0x000000142626c221 */ /* 0x004fe20000010000 */
[----:B------:R-:W-:Y:S01]  /*a980*/  MOV R20, c[0x0][0x10] ;  /* 0x0000040000147a02 */ /* 0x000fe20000000f00 */
[----:B------:R-:W-:Y:S01]  /*a990*/  @!P4 FADD.FTZ R39, R39, R21 ;  /* 0x000000152727c221 */ /* 0x000fe20000010000 */
[----:B------:R-:W-:-:S05]  /*a9a0*/  MOV R21, c[0x0][0x10] ;  /* 0x0000040000157a02 */ /* 0x000fca0000000f00 */
[----:B------:R-:W-:Y:S01]  /*a9b0*/  @!P3 IMAD R22, R22, R20, UR24 ;  /* 0x000000181616be24 */ /* 0x000fe2000f8e0214 */
[----:B------:R-:W-:-:S03]  /*a9c0*/  MOV R20, UR5 ;  /* 0x0000000500147c02 */ /* 0x000fc60008000f00 */
[----:B------:R-:W-:Y:S01]  /*a9d0*/  @!P3 IMAD.WIDE.U32 R22, R22, R23, UR6 ;  /* 0x000000061616be25 */ /* 0x000fe2000f8e0017 */
[----:B------:R-:W-:-:S04]  /*a9e0*/  IADD3 R20, R20, 0x2, RZ ;  /* 0x0000000214147810 */ /* 0x000fc80007ffe0ff */
[----:B------:R-:W-:Y:S01]  /*a9f0*/  ISETP.EQ.OR P4, PT, R20, UR20, P2 ;  /* 0x0000001414007c0c */ /* 0x000fe20009782670 */
[----:B------:R-:W2:Y:S01]  /*aa00*/  @!P3 LDG.E.64 R22, [R22.64] ;  /* 0x000000121616b981 */ /* 0x000ea2000c1e1b00 */
[----:B------:R-:W-:-:S11]  /*aa10*/  @!P6 IMAD R42, R42, R21, UR24 ;  /* 0x000000182a2aee24 */ /* 0x000fd6000f8e0215 */
[----:B------:R-:W-:-:S04]  /*aa20*/  @!P4 IMAD R20, R20, R21, UR24 ;  /* 0x000000181414ce24 */ /* 0x000fc8000f8e0215 */
[----:B------:R-:W-:-:S06]  /*aa30*/  @!P4 IMAD.WIDE.U32 R20, R20, R41, UR6 ;  /* 0x000000061414ce25 */ /* 0x000fcc000f8e0029 */
[----:B------:R-:W3:Y:S01]  /*aa40*/  @!P4 LDG.E.64 R20, [R20.64] ;  /* 0x000000121414c981 */ /* 0x000ee2000c1e1b00 */
[----:B------:R-:W-:-:S06]  /*aa50*/  @!P6 IMAD.WIDE.U32 R42, R42, R43, UR6 ;  /* 0x000000062a2aee25 */ /* 0x000fcc000f8e002b */
[----:B------:R-:W4:Y:S01]  /*aa60*/  @!P6 LDG.E.64 R42, [R42.64] ;  /* 0x000000122a2ae981 */ /* 0x000f22000c1e1b00 */
        /* <DEDUP_REMOVED lines=10> */
[----:B----4-:R-:W-:Y:S01]  /*ab10*/  @!P6 FADD.FTZ R38, R38, R42 ;  /* 0x0000002a2626e221 */ /* 0x010fe20000010000 */
[----:B------:R-:W-:Y:S02]  /*ab20*/  MOV R42, UR5 ;  /* 0x00000005002a7c02 */ /* 0x000fe40008000f00 */
[----:B------:R-:W-:Y:S01]  /*ab30*/  IADD3 R20, R20, 0x5, RZ ;  /* 0x0000000514147810 */ /* 0x000fe20007ffe0ff */
[----:B------:R-:W-:Y:S01]  /*ab40*/  @!P4 FADD.FTZ R39, R39, R21 ;  /* 0x000000152727c221 */ /* 0x000fe20000010000 */
[----:B------:R-:W-:Y:S01]  /*ab50*/  IADD3 R42, R42, 0x6, RZ ;  /* 0x000000062a2a7810 */ /* 0x000fe20007ffe0ff */
[----:B------:R-:W-:Y:S01]  /*ab60*/  @!P3 IMAD.WIDE.U32 R22, R22, R23, UR6 ;  /* 0x000000061616be25 */ /* 0x000fe2000f8e0017 */
[----:B------:R-:W-:-:S03]  /*ab70*/  ISETP.EQ.OR P4, PT, R20, UR20, P2 ;  /* 0x0000001414007c0c */ /* 0x000fc60009782670 */
[----:B------:R-:W-:Y:S01]  /*ab80*/  @!P6 FADD.FTZ R39, R39, R43 ;  /* 0x0000002b2727e221 */ /* 0x000fe20000010000 */
[----:B------:R-:W-:Y:S01]  /*ab90*/  ISETP.EQ.OR P6, PT, R42, UR20, P2 ;  /* 0x000000142a007c0c */ /* 0x000fe200097c2670 */
[----:B------:R-:W2:Y:S01]  /*aba0*/  @!P3 LDG.E.64 R22, [R22.64] ;  /* 0x000000121616b981 */ /* 0x000ea2000c1e1b00 */
[----:B------:R-:W-:Y:S01]  /*abb0*/  MOV R21, c[0x0][0x10] ;  /* 0x0000040000157a02 */ /* 0x000fe20000000f00 */
[----:B------:R-:W-:-:S06]  /*abc0*/  HFMA2.MMA R43, -RZ, RZ, 0, 4.76837158203125e-07 ;  /* 0x00000008ff2b7435 */ /* 0x000fcc00000001ff */
[----:B------:R-:W-:-:S04]  /*abd0*/  @!P4 IMAD R20, R20, R21, UR24 ;  /* 0x000000181414ce24 */ /* 0x000fc8000f8e0215 */
[----:B------:R-:W-:Y:S02]  /*abe0*/  @!P6 IMAD R42, R42, R21, UR24 ;  /* 0x000000182a2aee24 */ /* 0x000fe4000f8e0215 */
        /* <DEDUP_REMOVED lines=11> */
[----:B------:R-:W-:Y:S01]  /*aca0*/  MOV R20, c[0x0][0x10] ;  /* 0x0000040000147a02 */ /* 0x000fe20000000f00 */
[----:B------:R-:W-:-:S09]  /*acb0*/  @!P4 FADD.FTZ R39, R39, R21 ;  /* 0x000000152727c221 */ /* 0x000fd20000010000 */
        /* <DEDUP_REMOVED lines=8> */
[----:B------:R-:W-:Y:S02]  /*ad40*/  ISETP.EQ.OR P6, PT, R20, UR20, P2 ;  /* 0x0000001414007c0c */ /* 0x000fe400097c2670 */
[----:B------:R-:W-:-:S02]  /*ad50*/  ISETP.EQ.OR P4, PT, R42, UR20, P2 ;  /* 0x000000142a007c0c */ /* 0x000fc40009782670 */
[----:B------:R-:W-:Y:S01]  /*ad60*/  MOV R21, c[0x0][0x10] ;  /* 0x0000040000157a02 */ /* 0x000fe20000000f00 */
[----:B------:R-:W2:Y:S01]  /*ad70*/  @!P3 LDG.E.64 R22, [R22.64] ;  /* 0x000000121616b981 */ /* 0x000ea2000c1e1b00 */
[----:B------:R-:W-:-:S07]  /*ad80*/  HFMA2.MMA R43, -RZ, RZ, 0, 4.76837158203125e-07 ;  /* 0x00000008ff2b7435 */ /* 0x000fce00000001ff */
[-C--:B------:R-:W-:Y:S02]  /*ad90*/  @!P6 IMAD R20, R20, R21.reuse, UR24 ;  /* 0x000000181414ee24 */ /* 0x080fe4000f8e0215 */
        /* <DEDUP_REMOVED lines=47> */
[----:B------:R-:W-:Y:S02]  /*b090*/  IADD3 R42, R42, 0xf, RZ ;  /* 0x0000000f2a2a7810 */ /* 0x000fe40007ffe0ff */
[----:B------:R-:W-:Y:S01]  /*b0a0*/  ISETP.EQ.OR P6, PT, R20, UR20, P2 ;  /* 0x0000001414007c0c */ /* 0x000fe200097c2670 */
[----:B------:R-:W-:Y:S01]  /*b0b0*/  @!P4 FADD.FTZ R39, R39, R43 ;  /* 0x0000002b2727c221 */ /* 0x000fe20000010000 */
[----:B------:R-:W-:Y:S01]  /*b0c0*/  ISETP.EQ.OR P4, PT, R42, UR20, P2 ;  /* 0x000000142a007c0c */ /* 0x000fe20009782670 */
[----:B------:R-:W-:Y:S01]  /*b0d0*/  @!P3 IMAD.WIDE.U32 R22, R22, R23, UR6 ;  /* 0x000000061616be25 */ /* 0x000fe2000f8e0017 */
[----:B------:R-:W-:Y:S01]  /*b0e0*/  MOV R21, c[0x0][0x10] ;  /* 0x0000040000157a02 */ /* 0x000fe20000000f00 */
[----:B------:R-:W-:-:S04]  /*b0f0*/  HFMA2.MMA R43, -RZ, RZ, 0, 4.76837158203125e-07 ;  /* 0x00000008ff2b7435 */ /* 0x000fc800000001ff */
[----:B------:R-:W2:Y:S04]  /*b100*/  @!P3 LDG.E.64 R22, [R22.64] ;  /* 0x000000121616b981 */ /* 0x000ea8000c1e1b00 */
[-C--:B------:R-:W-:Y:S02]  /*b110*/  @!P6 IMAD R20, R20, R21.reuse, UR24 ;  /* 0x000000181414ee24 */ /* 0x080fe4000f8e0215 */
[----:B------:R-:W-:Y:S02]  /*b120*/  @!P4 IMAD R42, R42, R21, UR24 ;  /* 0x000000182a2ace24 */ /* 0x000fe4000f8e0215 */
        /* <DEDUP_REMOVED lines=15> */
.L_x_2565:
[----:B------:R-:W-:-:S06]  /*b220*/  UISETP.GT.AND UP0, UPT, UR14, 0x4, UPT ;  /* 0x000000040e00788c */ /* 0x000fcc000bf04270 */
[----:B------:R-:W-:-:S13]  /*b230*/  PLOP3.LUT P3, PT, PT, PT, UP0, 0x80, 0x0 ;  /* 0x000000000000781c */ /* 0x000fda0003f6f008 */
[----:B------:R-:W-:Y:S05]  /*b240*/  @!P3 BRA `(.L_x_2567) ;  /* 0x000005200000b947 */ /* 0x000fea0003800000 */
[----:B01----:R-:W-:Y:S01]  /*b250*/  MOV R20, UR5 ;  /* 0x0000000500147c02 */ /* 0x003fe20008000f00 */
[----:B------:R-:W-:Y:S01]  /*b260*/  HFMA2.MMA R23, -RZ, RZ, 0, 4.76837158203125e-07 ;  /* 0x00000008ff177435 */ /* 0x000fe200000001ff */
[----:B------:R-:W-:Y:S02]  /*b270*/  MOV R22, UR5 ;  /* 0x0000000500167c02 */ /* 0x000fe40008000f00 */
[----:B------:R-:W-:Y:S02]  /*b280*/  ISETP.EQ.OR P0, PT, R20, UR20, P2 ;  /* 0x0000001414007c0c */ /* 0x000fe40009702670 */
[----:B------:R-:W-:-:S11]  /*b290*/  MOV R20, c[0x0][0x10] ;  /* 0x0000040000147a02 */ /* 0x000fd60000000f00 */
[----:B------:R-:W-:Y:S01]  /*b2a0*/  @!P0 IMAD R22, R22, R20, UR24 ;  /* 0x0000001816168e24 */ /* 0x000fe2000f8e0214 */
[----:B------:R-:W-:Y:S02]  /*b2b0*/  MOV R20, UR5 ;  /* 0x0000000500147c02 */ /* 0x000fe40008000f00 */
[----:B------:R-:W-:Y:S01]  /*b2c0*/  MOV R21, c[0x0][0x10] ;  /* 0x0000040000157a02 */ /* 0x000fe20000000f00 */
[----:B------:R-:W-:Y:S01]  /*b2d0*/  @!P0 IMAD.WIDE.U32 R22, R22, R23, UR6 ;  /* 0x0000000616168e25 */ /* 0x000fe2000f8e0017 */
[----:B------:R-:W-:-:S04]  /*b2e0*/  IADD3 R20, R20, 0x1, RZ ;  /* 0x0000000114147810 */ /* 0x000fc80007ffe0ff */
[----:B------:R-:W-:Y:S01]  /*b2f0*/  ISETP.EQ.OR P4, PT, R20, UR20, P2 ;  /* 0x0000001414007c0c */ /* 0x000fe20009782670 */
[----:B------:R-:W2:-:S12]  /*b300*/  @!P0 LDG.E.64 R22, [R22.64] ;  /* 0x0000001216168981 */ /* 0x000e98000c1e1b00 */
[----:B------:R-:W-:Y:S01]  /*b310*/  @!P4 IMAD R20, R20, R21, UR24 ;  /* 0x000000181414ce24 */ /* 0x000fe2000f8e0215 */
[----:B------:R-:W-:-:S10]  /*b320*/  HFMA2.MMA R21, -RZ, RZ, 0, 4.76837158203125e-07 ;  /* 0x00000008ff157435 */ /* 0x000fd400000001ff */
        /* <DEDUP_REMOVED lines=24> */
[----:B------:R-:W-:Y:S01]  /*b4b0*/  IADD3 R20, R41, 0x1, RZ ;  /* 0x0000000129147810 */ /* 0x000fe20007ffe0ff */
[----:B------:R-:W-:-:S03]  /*b4c0*/  @!P4 FADD.FTZ R39, R39, R21 ;  /* 0x000000152727c221 */ /* 0x000fc60000010000 */
[----:B------:R-:W-:Y:S02]  /*b4d0*/  ISETP.EQ.OR P4, PT, R20, UR20, P2 ;  /* 0x0000001414007c0c */ /* 0x000fe40009782670 */
[----:B------:R-:W-:Y:S01]  /*b4e0*/  MOV R21, c[0x0][0x10] ;  /* 0x0000040000157a02 */ /* 0x000fe20000000f00 */
[----:B----4-:R-:W-:Y:S01]  /*b4f0*/  @!P6 FADD.FTZ R38, R38, R42 ;  /* 0x0000002a2626e221 */ /* 0x010fe20000010000 */
[----:B------:R-:W-:Y:S01]  /*b500*/  IADD3 R42, R41, 0x3, RZ ;  /* 0x00000003292a7810 */ /* 0x000fe20007ffe0ff */
[----:B------:R-:W-:Y:S01]  /*b510*/  @!P6 FADD.FTZ R39, R39, R43 ;  /* 0x0000002b2727e221 */ /* 0x000fe20000010000 */
[----:B------:R-:W-:Y:S01]  /*b520*/  HFMA2.MMA R45, -RZ, RZ, 0, 4.76837158203125e-07 ;  /* 0x00000008ff2d7435 */ /* 0x000fe200000001ff */
[----:B------:R-:W-:-:S06]  /*b530*/  MOV R44, c[0x0][0x10] ;  /* 0x00000400002c7a02 */ /* 0x000fcc0000000f00 */
[----:B------:R-:W-:Y:S01]  /*b540*/  @!P4 IMAD R20, R20, R21, UR24 ;  /* 0x000000181414ce24 */ /* 0x000fe2000f8e0215 */
[----:B------:R-:W-:Y:S01]  /*b550*/  HFMA2.MMA R21, -RZ, RZ, 0, 4.76837158203125e-07 ;  /* 0x00000008ff157435 */ /* 0x000fe200000001ff */
[----:B------:R-:W-:Y:S01]  /*b560*/  MOV R43, c[0x0][0x10] ;  /* 0x00000400002b7a02 */ /* 0x000fe20000000f00 */
[----:B------:R-:W-:-:S04]  /*b570*/  @!P0 IMAD R44, R41, R44, UR24 ;  /* 0x00000018292c8e24 */ /* 0x000fc8000f8e022c */
[----:B------:R-:W-:-:S04]  /*b580*/  @!P0 IMAD.WIDE.U32 R44, R44, R45, UR6 ;  /* 0x000000062c2c8e25 */ /* 0x000fc8000f8e002d */
[----:B------:R-:W-:Y:S02]  /*b590*/  @!P4 IMAD.WIDE.U32 R20, R20, R21, UR6 ;  /* 0x000000061414ce25 */ /* 0x000fe4000f8e0015 */
[----:B------:R-:W3:Y:S04]  /*b5a0*/  @!P0 LDG.E.64 R44, [R44.64] ;  /* 0x000000122c2c8981 */ /* 0x000ee8000c1e1b00 */
[----:B------:R-:W4:Y:S01]  /*b5b0*/  @!P4 LDG.E.64 R20, [R20.64] ;  /* 0x000000121414c981 */ /* 0x000f22000c1e1b00 */
[----:B--2---:R-:W-:Y:S01]  /*b5c0*/  @!P3 FADD.FTZ R38, R38, R22 ;  /* 0x000000162626b221 */ /* 0x004fe20000010000 */
[----:B------:R-:W-:Y:S01]  /*b5d0*/  IADD3 R22, R41, 0x2, RZ ;  /* 0x0000000229167810 */ /* 0x000fe20007ffe0ff */
[----:B------:R-:W-:Y:S01]  /*b5e0*/  @!P3 FADD.FTZ R39, R39, R23 ;  /* 0x000000172727b221 */ /* 0x000fe20000010000 */
[----:B------:R-:W-:-:S02]  /*b5f0*/  ISETP.EQ.OR P3, PT, R42, UR20, P2 ;  /* 0x000000142a007c0c */ /* 0x000fc40009762670 */
[----:B------:R-:W-:Y:S02]  /*b600*/  ISETP.EQ.OR P6, PT, R22, UR20, P2 ;  /* 0x0000001416007c0c */ /* 0x000fe400097c2670 */
[----:B------:R-:W-:-:S09]  /*b610*/  MOV R23, c[0x0][0x10] ;  /* 0x0000040000177a02 */ /* 0x000fd20000000f00 */
[----:B------:R-:W-:Y:S01]  /*b620*/  @!P3 IMAD R42, R42, R43, UR24 ;  /* 0x000000182a2abe24 */ /* 0x000fe2000f8e022b */
[----:B------:R-:W-:Y:S01]  /*b630*/  HFMA2.MMA R43, -RZ, RZ, 0, 4.76837158203125e-07 ;  /* 0x00000008ff2b7435 */ /* 0x000fe200000001ff */
[----:B------:R-:W-:Y:S01]  /*b640*/  @!P6 IMAD R22, R22, R23, UR24 ;  /* 0x000000181616ee24 */ /* 0x000fe2000f8e0217 */
[----:B------:R-:W-:-:S05]  /*b650*/  MOV R23, 0x8 ;  /* 0x0000000800177802 */ /* 0x000fca0000000f00 */
[----:B------:R-:W-:-:S04]  /*b660*/  @!P6 IMAD.WIDE.U32 R22, R22, R23, UR6 ;  /* 0x000000061616ee25 */ /* 0x000fc8000f8e0017 */
[----:B------:R-:W-:Y:S02]  /*b670*/  @!P3 IMAD.WIDE.U32 R42, R42, R43, UR6 ;  /* 0x000000062a2abe25 */ /* 0x000fe4000f8e002b */
[----:B------:R-:W2:Y:S04]  /*b680*/  @!P6 LDG.E.64 R22, [R22.64] ;  /* 0x000000121616e981 */ /* 0x000ea8000c1e1b00 */
[----:B------:R-:W2:Y:S01]  /*b690*/  @!P3 LDG.E.64 R42, [R42.64] ;  /* 0x000000122a2ab981 */ /* 0x000ea2000c1e1b00 */
[----:B------:R-:W-:-:S04]  /*b6a0*/  IADD3 R41, R41, 0x4, RZ ;  /* 0x0000000429297810 */ /* 0x000fc80007ffe0ff */
[----:B------:R0:W1:Y:S01]  /*b6b0*/  R2UR UR5, R41 ;  /* 0x00000000290573c2 */ /* 0x00006200000e0000 */
[----:B---3--:R-:W-:Y:S02]  /*b6c0*/  @!P0 FADD.FTZ R38, R38, R44 ;  /* 0x0000002c26268221 */ /* 0x008fe40000010000 */
[----:B------:R-:W-:Y:S02]  /*b6d0*/  @!P0 FADD.FTZ R39, R39, R45 ;  /* 0x0000002d27278221 */ /* 0x000fe40000010000 */
[----:B----4-:R-:W-:Y:S02]  /*b6e0*/  @!P4 FADD.FTZ R38, R38, R20 ;  /* 0x000000142626c221 */ /* 0x010fe40000010000 */
[----:B------:R-:W-:Y:S01]  /*b6f0*/  @!P4 FADD.FTZ R39, R39, R21 ;  /* 0x000000152727c221 */ /* 0x000fe20000010000 */
[----:B------:R-:W-:Y:S01]  /*b700*/  UIADD3 UR14, UR14, -0x4, URZ ;  /* 0xfffffffc0e0e7890 */ /* 0x000fe2000fffe03f */
[----:B------:R-:W-:-:S03]  /*b710*/  PLOP3.LUT P0, PT, PT, PT, PT, 0x8, 0x0 ;  /* 0x000000000000781c */ /* 0x000fc60003f0e170 */
[----:B------:R-:W-:Y:S01]  /*b720*/  UIADD3 UR14, UR14, -0x4, URZ ;  /* 0xfffffffc0e0e7890 */ /* 0x000fe2000fffe03f */
[----:B--2---:R-:W-:Y:S02]  /*b730*/  @!P6 FADD.FTZ R38, R38, R22 ;  /* 0x000000162626e221 */ /* 0x004fe40000010000 */
[----:B------:R-:W-:Y:S02]  /*b740*/  @!P6 FADD.FTZ R39, R39, R23 ;  /* 0x000000172727e221 */ /* 0x000fe40000010000 */
[----:B------:R-:W-:Y:S02]  /*b750*/  @!P3 FADD.FTZ R38, R38, R42 ;  /* 0x0000002a2626b221 */ /* 0x000fe40000010000 */
[----:B------:R-:W-:Y:S02]  /*b760*/  @!P3 FADD.FTZ R39, R39, R43 ;  /* 0x0000002b2727b221 */ /* 0x000fe40000010000 */
.L_x_2567:
[----:B01----:R-:W-:-:S13]  /*b770*/  ISETP.NE.OR P0, PT, RZ, UR14, P0 ;  /* 0x0000000eff007c0c */ /* 0x003fda0008705670 */
[----:B------:R-:W-:Y:S05]  /*b780*/  @!P0 BRA `(.L_x_2563) ;  /* 0x000002a000008947 */ /* 0x000fea0003800000 */
.L_x_2564:
[----:B01----:R-:W-:Y:S01]  /*b790*/  MOV R20, UR5 ;  /* 0x0000000500147c02 */ /* 0x003fe20008000f00 */
        /* <DEDUP_REMOVED lines=41> */
.L_x_2563:
[----:B01----:R-:W-:-:S04]  /*ba30*/  MOV R20, c[0x0][0xc] ;  /* 0x0000030000147a02 */ /* 0x003fc80000000f00 */
        /* <DEDUP_REMOVED lines=15> */
.L_x_2569:
[----:B------:R-:W-:Y:S05]  /*bb30*/  BSYNC B0 ;  /* 0x0000000000007941 */ /* 0x000fea0003800000 */
.L_x_2568:
[----:B------:R-:W-:Y:S05]  /*bb40*/  @!P3 BRA `(.L_x_2560) ;  /* 0x000001700000b947 */ /* 0x000fea0003800000 */
[----:B------:R-:W-:Y:S01]  /*bb50*/  MOV R21, UR5 ;  /* 0x0000000500157c02 */ /* 0x000fe20008000f00 */
[----:B------:R-:W-:Y:S01]  /*bb60*/  HFMA2.MMA R23, -RZ, RZ, 0, 4.76837158203125e-07 ;  /* 0x00000008ff177435 */ /* 0x000fe200000001ff */
[----:B------:R-:W-:Y:S02]  /*bb70*/  MOV R22, c[0x0][0x10] ;  /* 0x0000040000167a02 */ /* 0x000fe40000000f00 */
[----:B------:R-:W-:-:S04]  /*bb80*/  IADD3 R21, R21, 0x1, RZ ;  /* 0x0000000115157810 */ /* 0x000fc80007ffe0ff */
[----:B------:R-:W-:-:S13]  /*bb90*/  ISETP.EQ.OR P0, PT, R21, UR20, P2 ;  /* 0x0000001415007c0c */ /* 0x000fda0009702670 */
[----:B------:R-:W-:-:S04]  /*bba0*/  @!P0 IMAD R22, R21, R22, UR24 ;  /* 0x0000001815168e24 */ /* 0x000fc8000f8e0216 */
[----:B------:R-:W-:-:S06]  /*bbb0*/  @!P0 IMAD.WIDE.U32 R22, R22, R23, UR6 ;  /* 0x0000000616168e25 */ /* 0x000fcc000f8e0017 */
[----:B------:R-:W2:Y:S01]  /*bbc0*/  @!P0 LDG.E.64 R22, [R22.64] ;  /* 0x0000001216168981 */ /* 0x000ea2000c1e1b00 */
[----:B------:R-:W-:Y:S02]  /*bbd0*/  UIADD3 UR5, UR5, 0x2, URZ ;  /* 0x0000000205057890 */ /* 0x000fe4000fffe03f */
[----:B------:R-:W-:-:S04]  /*bbe0*/  ULDC UR14, c[0x0][0x10] ;  /* 0x00000400000e7ab9 */ /* 0x000fc80000000800 */
[----:B------:R-:W-:Y:S01]  /*bbf0*/  MOV R21, UR5 ;  /* 0x0000000500157c02 */ /* 0x000fe20008000f00 */
[----:B--2---:R-:W-:Y:S02]  /*bc00*/  @!P0 FADD.FTZ R38, R38, R22 ;  /* 0x0000001626268221 */ /* 0x004fe40000010000 */
[----:B------:R-:W-:Y:S01]  /*bc10*/  @!P0 FADD.FTZ R39, R39, R23 ;  /* 0x0000001727278221 */ /* 0x000fe20000010000 */
        /* <DEDUP_REMOVED lines=9> */
[----:B------:R-:W-:Y:S02]  /*bcb0*/  @!P0 FADD.FTZ R39, R39, R21 ;  /* 0x0000001527278221 */ /* 0x000fe40000010000 */
.L_x_2560:
[----:B01----:R0:W5:Y:S04]  /*bcc0*/  LDL R22, [R1+0x190] ;  /* 0x0001900001167983 */ /* 0x0031680000100800 */
[----:B------:R0:W5:Y:S04]  /*bcd0*/  LDL R23, [R1+0x194] ;  /* 0x0001940001177983 */ /* 0x0001680000100800 */
[----:B------:R-:W-:Y:S04]  /*bce0*/  @!P2 STS.64 [0xc0], R38 ;  /* 0x0000c026ff00a388 */ /* 0x000fe80000000a00 */
[----:B------:R-:W-:Y:S06]  /*bcf0*/  BAR.SYNC.DEFER_BLOCKING 0x0 ;  /* 0x0000000000007b1d */ /* 0x000fec0000010000 */
[----:B------:R-:W1:Y:S02]  /*bd00*/  LDS.64 R20, [0xc0] ;  /* 0x0000c000ff147984 */ /* 0x000e640000000a00 */
[----:B-1----:R-:W-:-:S02]  /*bd10*/  FMUL.FTZ R20, R20, c[0x0][0x20c] ;  /* 0x0000830014147a20 */ /* 0x002fc40000410000 */
[----:B------:R-:W-:Y:S02]  /*bd20*/  FMUL.FTZ R21, R21, c[0x0][0x20c] ;  /* 0x0000830015157a20 */ /* 0x000fe40000410000 */
[----:B------:R0:W1:Y:S08]  /*bd30*/  R2UR UR5, R20 ;  /* 0x00000000140573c2 */ /* 0x00007000000e0000 */
[----:B------:R0:W2:Y:S01]  /*bd40*/  R2UR UR6, R21 ;  /* 0x00000000150673c2 */ /* 0x0000a200000e0000 */
        /* <DEDUP_REMOVED lines=19> */
.L_x_2570:
[----:B------:R-:W-:Y:S01]  /*be80*/  BSSY B0, `(.L_x_2571) ;  /* 0x0000014000007945 */ /* 0x000fe20003800000 */
[----:B------:R-:W-:Y:S05]  /*be90*/  @!P1 BRA `(.L_x_2572) ;  /* 0x0000012000009947 */ /* 0x000fea0003800000 */
[----:B01----:R-:W-:Y:S02]  /*bea0*/  MOV R20, UR5 ;  /* 0x0000000500147c02 */ /* 0x003fe40008000f00 */
[----:B------:R-:W-:-:S03]  /*beb0*/  SHF.R.S32.HI R21, RZ, 0x1f, R40 ;  /* 0x0000001fff157819 */ /* 0x000fc60000011428 */
[----:B--2--5:R-:W-:-:S04]  /*bec0*/  FFMA.FTZ R20, R22, R20, UR6 ;  /* 0x0000000616147e23 */ /* 0x024fc80008010014 */
[----:B------:R-:W-:Y:S01]  /*bed0*/  FFMA.FTZ R22, R36, R18, -R20 ;  /* 0x0000001224167223 */ /* 0x000fe20000010814 */
[----:B------:R-:W-:Y:S01]  /*bee0*/  MOV R18, UR5 ;  /* 0x0000000500127c02 */ /* 0x000fe20008000f00 */
[----:B------:R-:W-:Y:S02]  /*bef0*/  IMAD R20, R21, c[0x0][0x1d8], RZ ;  /* 0x0000760015147a24 */ /* 0x000fe400078e02ff */
[----:B------:R-:W-:Y:S02]  /*bf00*/  FMUL.FTZ R22, R22, UR25 ;  /* 0x0000001916167c20 */ /* 0x000fe40008410000 */
[----:B------:R-:W-:Y:S02]  /*bf10*/  FFMA.FTZ R18, R23, R18, UR6 ;  /* 0x0000000617127e23 */ /* 0x000fe40008010012 */
[----:B------:R-:W-:Y:S02]  /*bf20*/  IMAD R20, R40, c[0x0][0x1dc], R20 ;  /* 0x0000770028147a24 */ /* 0x000fe400078e0214 */
[----:B------:R-:W-:Y:S01]  /*bf30*/  FFMA.FTZ R23, R37, R19, -R18 ;  /* 0x0000001325177223 */ /* 0x000fe20000010812 */
[----:B------:R-:W-:-:S02]  /*bf40*/  MOV R18, R2 ;  /* 0x0000000200127202 */ /* 0x000fc40000000f00 */
[----:B------:R-:W-:Y:S01]  /*bf50*/  MOV R19, R5 ;  /* 0x0000000500137202 */ /* 0x000fe20000000f00 */
[----:B------:R-:W-:-:S04]  /*bf60*/  FMUL.FTZ R23, R23, UR25 ;  /* 0x0000001917177c20 */ /* 0x000fc80008410000 */
[----:B------:R-:W-:-:S05]  /*bf70*/  IMAD.WIDE.U32 R18, R40, c[0x0][0x1d8], R18 ;  /* 0x0000760028127a25 */ /* 0x000fca00078e0012 */
[----:B------:R-:W-:Y:S02]  /*bf80*/  IADD3 R19, R19, R20, RZ ;  /* 0x0000001413137210 */ /* 0x000fe40007ffe0ff */
[----:B------:R-:W-:-:S04]  /*bf90*/  LEA R20, P0, R18, c[0x0][0x160], 0x2 ;  /* 0x0000580012147a11 */ /* 0x000fc800078010ff */
[----:B------:R-:W-:-:S05]  /*bfa0*/  LEA.HI.X R21, R18, c[0x0][0x164], R19, 0x2, P0 ;  /* 0x0000590012157a11 */ /* 0x000fca00000f1413 */
[----:B------:R0:W-:Y:S04]  /*bfb0*/  STG.E.64 [R20.64], R22 ;  /* 0x0000001614007986 */ /* 0x0001e8000c101b12 */
.L_x_2572:
[----:B------:R-:W-:Y:S05]  /*bfc0*/  BSYNC B0 ;  /* 0x0000000000007941 */ /* 0x000fea0003800000 */
.L_x_2571:
[----:B0----5:R0:W5:Y:S04]  /*bfd0*/  LDL R23, [R1+0x1a0] ;  /* 0x0001a00001177983 */ /* 0x0211680000100800 */
[----:B------:R0:W5:Y:S04]  /*bfe0*/  LDL R22, [R1+0x68] ;  /* 0x0000680001167983 */ /* 0x0001680000100800 */
[----:B------:R0:W5:Y:S01]  /*bff0*/  LDL R41, [R1+0x1b4] ;  /* 0x0001b40001297983 */ /* 0x0001620000100800 */
[----:B------:R-:W-:-:S03]  /*c000*/  IADD3 R39, R40, 0x8, RZ ;  /* 0x0000000828277810 */ /* 0x000fc60007ffe0ff */
[----:B------:R0:W5:Y:S01]  /*c010*/  LDL R21, [R1+0x6c] ;  /* 0x00006c0001157983 */ /* 0x0001620000100800 */
[----:B------:R-:W-:Y:S02]  /*c020*/  IADD3 R38, R40, 0x8, RZ ;  /* 0x0000000828267810 */ /* 0x000fe40007ffe0ff */
[----:B------:R-:W-:Y:S02]  /*c030*/  SHF.R.S32.HI R39, RZ, 0x1f, R39 ;  /* 0x0000001fff277819 */ /* 0x000fe40000011427 */
[----:B------:R-:W-:-:S04]  /*c040*/  ISETP.GE.U32.AND P0, PT, R38, c[0x0][0x1e0], PT ;  /* 0x0000780026007a0c */ /* 0x000fc80003f06070 */
[----:B------:R-:W-:-:S04]  /*c050*/  ISETP.GE.AND.EX P0, PT, R39, c[0x0][0x1e4], PT, P0 ;  /* 0x0000790027007a0c */ /* 0x000fc80003f06300 */
[----:B------:R-:W-:Y:S01]  /*c060*/  ISETP.GT.U32.OR P0, PT, R0, 0x27f, P0 ;  /* 0x0000027f0000780c */ /* 0x000fe20000704470 */
[----:B------:R-:W-:Y:S11]  /*c070*/  @!P5 BRA `(.L_x_2573) ;  /* 0x000001400000d947 */ /* 0x000ff60003800000 */
        /* <DEDUP_REMOVED lines=12> */
[----:B------:R-:W3:Y:S02]  /*c140*/  MUFU.EX2 R19, R19 ;  /* 0x0000001300137308 */ /* 0x000ee40000000800 */
[----:B---3--:R-:W-:-:S06]  /*c150*/  FADD.FTZ R19, R19, 1 ;  /* 0x3f80000013137421 */ /* 0x008fcc0000010000 */
[----:B------:R-:W3:Y:S02]  /*c160*/  MUFU.RCP R19, R19 ;  /* 0x0000001300137308 */ /* 0x000ee40000001000 */
[----:B---3--:R-:W-:Y:S02]  /*c170*/  FMUL.FTZ R20, R21, R19 ;  /* 0x0000001315147220 */ /* 0x008fe40000410000 */
[----:B------:R-:W-:-:S04]  /*c180*/  FADD.FTZ R19, -R19, 1 ;  /* 0x3f80000013137421 */ /* 0x000fc80000010100 */
[----:B------:R-:W-:-:S04]  /*c190*/  FFMA.FTZ R19, R18, R19, 1 ;  /* 0x3f80000012137423 */ /* 0x000fc80000010013 */
[----:B------:R-:W-:-:S05]  /*c1a0*/  FMUL.FTZ R21, R20, R19 ;  /* 0x0000001314157220 */ /* 0x000fca0000410000 */
[----:B------:R0:W-:Y:S02]  /*c1b0*/  STL [R1+0x6c], R21 ;  /* 0x00006c1501007387 */ /* 0x0001e40000100800 */
.L_x_2573:
[----:B0-----:R-:W-:Y:S01]  /*c1c0*/  BSSY B0, `(.L_x_2574) ;  /* 0x0000013000007945 */ /* 0x001fe20003800000 */
[----:B------:R-:W-:Y:S05]  /*c1d0*/  @P0 BRA `(.L_x_2575) ;  /* 0x0000011000000947 */ /* 0x000fea0003800000 */
[----:B-1----:R-:W-:Y:S02]  /*c1e0*/  MOV R18, UR5 ;  /* 0x0000000500127c02 */ /* 0x002fe40008000f00 */
[----:B------:R-:W-:-:S03]  /*c1f0*/  MOV R20, R2 ;  /* 0x0000000200147202 */ /* 0x000fc60000000f00 */
[----:B--2--5:R-:W-:-:S04]  /*c200*/  FFMA.FTZ R18, R23, R18, UR6 ;  /* 0x0000000617127e23 */ /* 0x024fc80008010012 */
[----:B------:R-:W-:Y:S01]  /*c210*/  FFMA.FTZ R23, R36, R22, -R18 ;  /* 0x0000001624177223 */ /* 0x000fe20000010812 */
[----:B------:R-:W-:Y:S01]  /*c220*/  MOV R22, UR5 ;  /* 0x0000000500167c02 */ /* 0x000fe20008000f00 */
[----:B------:R-:W-:-:S04]  /*c230*/  IMAD R18, R39, c[0x0][0x1d8], RZ ;  /* 0x0000760027127a24 */ /* 0x000fc800078e02ff */
[----:B------:R-:W-:Y:S02]  /*c240*/  FFMA.FTZ R22, R41, R22, UR6 ;  /* 0x0000000629167e23 */ /* 0x000fe40008010016 */
[----:B------:R-:W-:Y:S02]  /*c250*/  IMAD R18, R38, c[0x0][0x1dc], R18 ;  /* 0x0000770026127a24 */ /* 0x000fe400078e0212 */
[----:B------:R-:W-:Y:S01]  /*c260*/  FFMA.FTZ R22, R37, R21, -R22 ;  /* 0x0000001525167223 */ /* 0x000fe20000010816 */
[----:B------:R-:W-:-:S05]  /*c270*/  MOV R21, R5 ;  /* 0x0000000500157202 */ /* 0x000fca0000000f00 */
[----:B------:R-:W-:-:S05]  /*c280*/  IMAD.WIDE.U32 R20, R38, c[0x0][0x1d8], R20 ;  /* 0x0000760026147a25 */ /* 0x000fca00078e0014 */
[----:B------:R-:W-:Y:S01]  /*c290*/  IADD3 R19, R21, R18, RZ ;  /* 0x0000001215137210 */ /* 0x000fe20007ffe0ff */
[----:B------:R-:W-:Y:S01]  /*c2a0*/  FMUL.FTZ R21, R22, UR25 ;  /* 0x0000001916157c20 */ /* 0x000fe20008410000 */
[----:B------:R-:W-:-:S04]  /*c2b0*/  LEA R18, P0, R20, c[0x0][0x160], 0x2 ;  /* 0x0000580014127a11 */ /* 0x000fc800078010ff */
[----:B------:R-:W-:Y:S01]  /*c2c0*/  LEA.HI.X R19, R20, c[0x0][0x164], R19, 0x2, P0 ;  /* 0x0000590014137a11 */ /* 0x000fe200000f1413 */
[----:B------:R-:W-:-:S05]  /*c2d0*/  FMUL.FTZ R20, R23, UR25 ;  /* 0x0000001917147c20 */ /* 0x000fca0008410000 */
[----:B------:R0:W-:Y:S03]  /*c2e0*/  STG.E.64 [R18.64], R20 ;  /* 0x0000001412007986 */ /* 0x0001e6000c101b12 */
.L_x_2575:
[----:B------:R-:W-:Y:S05]  /*c2f0*/  BSYNC B0 ;  /* 0x0000000000007941 */ /* 0x000fea0003800000 */
.L_x_2574:
[----:B-----5:R3:W5:Y:S04]  /*c300*/  LDL R23, [R1+0x198] ;  /* 0x0001980001177983 */ /* 0x0207680000100800 */
[----:B------:R3:W5:Y:S04]  /*c310*/  LDL R22, [R1+0x78] ;  /* 0x0000780001167983 */ /* 0x0007680000100800 */
[----:B------:R3:W5:Y:S01]  /*c320*/  LDL R41, [R1+0x1a8] ;  /* 0x0001a80001297983 */ /* 0x0007620000100800 */
[----:B------:R-:W-:-:S03]  /*c330*/  IADD3 R39, R40, 0x10, RZ ;  /* 0x0000001028277810 */ /* 0x000fc60007ffe0ff */
[----:B0-----:R3:W5:Y:S01]  /*c340*/  LDL R21, [R1+0x7c] ;  /* 0x00007c0001157983 */ /* 0x0017620000100800 */
[----:B------:R-:W-:Y:S02]  /*c350*/  IADD3 R38, R40, 0x10, RZ ;  /* 0x0000001028267810 */ /* 0x000fe40007ffe0ff */
[----:B------:R-:W-:Y:S02]  /*c360*/  SHF.R.S32.HI R39, RZ, 0x1f, R39 ;  /* 0x0000001fff277819 */ /* 0x000fe40000011427 */
[----:B------:R-:W-:-:S04]  /*c370*/  ISETP.GE.U32.AND P0, PT, R38, c[0x0][0x1e0], PT ;  /* 0x0000780026007a0c */ /* 0x000fc80003f06070 */
[----:B------:R-:W-:-:S04]  /*c380*/  ISETP.GE.AND.EX P0, PT, R39, c[0x0][0x1e4], PT, P0 ;  /* 0x0000790027007a0c */ /* 0x000fc80003f06300 */
[----:B------:R-:W-:Y:S01]  /*c390*/  ISETP.GT.U32.OR P0, PT, R0, 0x27f, P0 ;  /* 0x0000027f0000780c */ /* 0x000fe20000704470 */
[----:B------:R-:W-:Y:S11]  /*c3a0*/  @!P5 BRA `(.L_x_2576) ;  /* 0x000001400000d947 */ /* 0x000ff60003800000 */
[----:B---3-5:R-:W-:-:S04]  /*c3b0*/  FFMA.FTZ R18, R23, R36, R34 ;  /* 0x0000002417127223 */ /* 0x028fc80000010022 */
        /* <DEDUP_REMOVED lines=19> */
.L_x_2576:
[----:B---3--:R-:W-:Y:S01]  /*c4f0*/  BSSY B0, `(.L_x_2577) ;  /* 0x0000013000007945 */ /* 0x008fe20003800000 */
[----:B------:R-:W-:Y:S05]  /*c500*/  @P0 BRA `(.L_x_2578) ;  /* 0x0000011000000947 */ /* 0x000fea0003800000 */
[----:B-1----:R-:W-:Y:S02]  /*c510*/  MOV R18, UR5 ;  /* 0x0000000500127c02 */ /* 0x002fe40008000f00 */
[----:B------:R-:W-:-:S03]  /*c520*/  MOV R20, R2 ;  /* 0x0000000200147202 */ /* 0x000fc60000000f00 */
[----:B--2--5:R-:W-:-:S04]  /*c530*/  FFMA.FTZ R18, R23, R18, UR6 ;  /* 0x0000000617127e23 */ /* 0x024fc80008010012 */
[----:B------:R-:W-:Y:S01]  /*c540*/  FFMA.FTZ R23, R36, R22, -R18 ;  /* 0x0000001624177223 */ /* 0x000fe20000010812 */
[----:B0-----:R-:W-:Y:S01]  /*c550*/  MOV R22, UR5 ;  /* 0x0000000500167c02 */ /* 0x001fe20008000f00 */
        /* <DEDUP_REMOVED lines=12> */
.L_x_2578:
[----:B------:R-:W-:Y:S05]  /*c620*/  BSYNC B0 ;  /* 0x0000000000007941 */ /* 0x000fea0003800000 */
.L_x_2577:
[----:B-----5:R3:W5:Y:S04]  /*c630*/  LDL R23, [R1+0x19c] ;  /* 0x00019c0001177983 */ /* 0x0207680000100800 */
[----:B0-----:R3:W5:Y:S04]  /*c640*/  LDL R22, [R1+0x88] ;  /* 0x0000880001167983 */ /* 0x0017680000100800 */
[----:B------:R3:W5:Y:S01]  /*c650*/  LDL R21, [R1+0x8c] ;  /* 0x00008c0001157983 */ /* 0x0007620000100800 */
[C---:B------:R-:W-:Y:S02]  /*c660*/  IADD3 R44, R40.reuse, 0x18, RZ ;  /* 0x00000018282c7810 */ /* 0x040fe40007ffe0ff */
[----:B------:R-:W-:-:S02]  /*c670*/  IADD3 R41, R40, 0x20, RZ ;  /* 0x0000002028297810 */ /* 0x000fc40007ffe0ff */
[C---:B------:R-:W-:Y:S02]  /*c680*/  IADD3 R38, R40.reuse, 0x28, RZ ;  /* 0x0000002828267810 */ /* 0x040fe40007ffe0ff */
[C---:B------:R-:W-:Y:S02]  /*c690*/  IADD3 R39, R40.reuse, 0x28, RZ ;  /* 0x0000002828277810 */ /* 0x040fe40007ffe0ff */
[C---:B------:R-:W-:Y:S02]  /*c6a0*/  IADD3 R43, R40.reuse, 0x20, RZ ;  /* 0x00000020282b7810 */ /* 0x040fe40007ffe0ff */
[----:B------:R-:W-:Y:S02]  /*c6b0*/  IADD3 R18, R40, 0x18, RZ ;  /* 0x0000001828127810 */ /* 0x000fe40007ffe0ff */
[----:B------:R-:W-:Y:S02]  /*c6c0*/  ISETP.GE.U32.AND P6, PT, R44, c[0x0][0x1e0], PT ;  /* 0x000078002c007a0c */ /* 0x000fe40003fc6070 */
[----:B------:R-:W-:-:S02]  /*c6d0*/  ISETP.GE.U32.AND P2, PT, R41, c[0x0][0x1e0], PT ;  /* 0x0000780029007a0c */ /* 0x000fc40003f46070 */
[----:B------:R-:W-:Y:S02]  /*c6e0*/  ISETP.GE.U32.AND P3, PT, R38, c[0x0][0x1e0], PT ;  /* 0x0000780026007a0c */ /* 0x000fe40003f66070 */
[----:B------:R-:W-:Y:S02]  /*c6f0*/  SHF.R.S32.HI R18, RZ, 0x1f, R18 ;  /* 0x0000001fff127819 */ /* 0x000fe40000011412 */
[----:B------:R-:W-:Y:S02]  /*c700*/  SHF.R.S32.HI R43, RZ, 0x1f, R43 ;  /* 0x0000001fff2b7819 */ /* 0x000fe4000001142b */
[----:B------:R-:W-:Y:S02]  /*c710*/  SHF.R.S32.HI R39, RZ, 0x1f, R39 ;  /* 0x0000001fff277819 */ /* 0x000fe40000011427 */
[C---:B------:R-:W-:Y:S02]  /*c720*/  IADD3 R45, R40.reuse, 0x30, RZ ;  /* 0x00000030282d7810 */ /* 0x040fe40007ffe0ff */
[----:B------:R-:W-:-:S02]  /*c730*/  IADD3 R42, R40, 0x38, RZ ;  /* 0x00000038282a7810 */ /* 0x000fc40007ffe0ff */
[----:B------:R-:W-:Y:S02]  /*c740*/  ISETP.GE.AND.EX P6, PT, R18, c[0x0][0x1e4], PT, P6 ;  /* 0x0000790012007a0c */ /* 0x000fe40003fc6360 */
[----:B------:R-:W-:Y:S02]  /*c750*/  ISETP.GE.AND.EX P2, PT, R43, c[0x0][0x1e4], PT, P2 ;  /* 0x000079002b007a0c */ /* 0x000fe40003f46320 */
[----:B------:R-:W-:Y:S02]  /*c760*/  ISETP.GE.AND.EX P3, PT, R39, c[0x0][0x1e4], PT, P3 ;  /* 0x0000790027007a0c */ /* 0x000fe40003f66330 */
[----:B------:R-:W-:Y:S02]  /*c770*/  ISETP.GE.U32.AND P0, PT, R45, c[0x0][0x1e0], PT ;  /* 0x000078002d007a0c */ /* 0x000fe40003f06070 */
[----:B------:R-:W-:Y:S02]  /*c780*/  ISETP.GE.U32.AND P4, PT, R42, c[0x0][0x1e0], PT ;  /* 0x000078002a007a0c */ /* 0x000fe40003f86070 */
[----:B------:R-:W-:-:S02]  /*c790*/  ISETP.GT.U32.OR P6, PT, R0, 0x27f, P6 ;  /* 0x0000027f0000780c */ /* 0x000fc400037c4470 */
[C---:B------:R-:W-:Y:S02]  /*c7a0*/  ISETP.GT.U32.OR P2, PT, R0.reuse, 0x27f, P2 ;  /* 0x0000027f0000780c */ /* 0x040fe40001744470 */
[----:B------:R-:W-:Y:S01]  /*c7b0*/  ISETP.GT.U32.OR P3, PT, R0, 0x27f, P3 ;  /* 0x0000027f0000780c */ /* 0x000fe20001f64470 */
[----:B------:R-:W-:Y:S07]  /*c7c0*/  @!P5 BRA `(.L_x_2579) ;  /* 0x000001500000d947 */ /* 0x000fee0003800000 */
        /* <DEDUP_REMOVED lines=8> */
[----:B------:R-:W3:Y:S02]  /*c850*/  LDL R18, [R1+0x1b0] ;  /* 0x0001b00001127983 */ /* 0x000ee40000100800 */
[----:B------:R-:W-:-:S05]  /*c860*/  FMUL.FTZ R22, R20, R19 ;  /* 0x0000001314167220 */ /* 0x000fca0000410000 */
[----:B------:R0:W-:Y:S01]  /*c870*/  STL [R1+0x88], R22 ;  /* 0x0000881601007387 */ /* 0x0001e20000100800 */
[----:B---3--:R-:W-:-:S04]  /*c880*/  FFMA.FTZ R18, R18, R37, R35 ;  /* 0x0000002512127223 */ /* 0x008fc80000010023 */
[----:B------:R-:W-:-:S06]  /*c890*/  FMUL.FTZ R19, R18, -1.4426950216293334961 ;  /* 0xbfb8aa3b12137820 */ /* 0x000fcc0000410000 */
        /* <DEDUP_REMOVED lines=8> */
.L_x_2579:
[----:B---3--:R-:W-:Y:S01]  /*c920*/  BSSY B0, `(.L_x_2580) ;  /* 0x0000016000007945 */ /* 0x008fe20003800000 */
[----:B------:R-:W-:Y:S05]  /*c930*/  @P6 BRA `(.L_x_2581) ;  /* 0x0000014000006947 */ /* 0x000fea0003800000 */
[----:B------:R-:W3:Y:S01]  /*c940*/  LDL.LU R20, [R1+0x1b0] ;  /* 0x0001b00001147983 */ /* 0x000ee20000300800 */
[----:B-1----:R-:W-:Y:S02]  /*c950*/  MOV R18, UR5 ;  /* 0x0000000500127c02 */ /* 0x002fe40008000f00 */
[----:B------:R-:W-:-:S03]  /*c960*/  IADD3 R19, R40, 0x18, RZ ;  /* 0x0000001828137810 */ /* 0x000fc60007ffe0ff */
[----:B--2--5:R-:W-:Y:S01]  /*c970*/  FFMA.FTZ R18, R23, R18, UR6 ;  /* 0x0000000617127e23 */ /* 0x024fe20008010012 */
[----:B------:R-:W-:-:S03]  /*c980*/  SHF.R.S32.HI R19, RZ, 0x1f, R19 ;  /* 0x0000001fff137819 */ /* 0x000fc60000011413 */
[----:B------:R-:W-:Y:S01]  /*c990*/  FFMA.FTZ R23, R36, R22, -R18 ;  /* 0x0000001624177223 */ /* 0x000fe20000010812 */
[----:B0-----:R-:W-:Y:S01]  /*c9a0*/  MOV R22, UR5 ;  /* 0x0000000500167c02 */ /* 0x001fe20008000f00 */
[----:B------:R-:W-:-:S04]  /*c9b0*/  IMAD R18, R19, c[0x0][0x1d8], RZ ;  /* 0x0000760013127a24 */ /* 0x000fc800078e02ff */
[----:B------:R-:W-:Y:S02]  /*c9c0*/  IMAD R18, R44, c[0x0][0x1dc], R18 ;  /* 0x000077002c127a24 */ /* 0x000fe400078e0212 */
[----:B---3--:R-:W-:Y:S01]  /*c9d0*/  FFMA.FTZ R22, R20, R22, UR6 ;  /* 0x0000000614167e23 */ /* 0x008fe20008010016 */
[----:B------:R-:W-:-:S03]  /*c9e0*/  MOV R20, R2 ;  /* 0x0000000200147202 */ /* 0x000fc60000000f00 */
        /* <DEDUP_REMOVED lines=9> */
.L_x_2581:
[----:B------:R-:W-:Y:S05]  /*ca80*/  BSYNC B0 ;  /* 0x0000000000007941 */ /* 0x000fea0003800000 */
.L_x_2580:
[----:B------:R-:W-:Y:S05]  /*ca90*/  @!P5 BRA `(.L_x_2582) ;  /* 0x000001800000d947 */ /* 0x000fea0003800000 */
[----:B0-----:R-:W3:Y:S04]  /*caa0*/  LDL R18, [R1+0x1a4] ;  /* 0x0001a40001127983 */ /* 0x001ee80000100800 */
[----:B------:R-:W4:Y:S04]  /*cab0*/  LDL.LU R20, [R1+0x98] ;  /* 0x0000980001147983 */ /* 0x000f280000300800 */
[----:B--2--5:R-:W2:Y:S04]  /*cac0*/  LDL R22, [R1+0x1bc] ;  /* 0x0001bc0001167983 */ /* 0x024ea80000100800 */
[----:B------:R-:W2:Y:S01]  /*cad0*/  LDL.LU R21, [R1+0x9c] ;  /* 0x00009c0001157983 */ /* 0x000ea20000300800 */
[----:B---3--:R-:W-:-:S04]  /*cae0*/  FFMA.FTZ R18, R18, R36, R34 ;  /* 0x0000002412127223 */ /* 0x008fc80000010022 */
[----:B------:R-:W-:-:S06]  /*caf0*/  FMUL.FTZ R19, R18, -1.4426950216293334961 ;  /* 0xbfb8aa3b12137820 */ /* 0x000fcc0000410000 */
[----:B------:R-:W0:Y:S02]  /*cb00*/  MUFU.EX2 R19, R19 ;  /* 0x0000001300137308 */ /* 0x000e240000000800 */
[----:B0-----:R-:W-:-:S06]  /*cb10*/  FADD.FTZ R19, R19, 1 ;  /* 0x3f80000013137421 */ /* 0x001fcc0000010000 */
[----:B------:R-:W4:Y:S02]  /*cb20*/  MUFU.RCP R19, R19 ;  /* 0x0000001300137308 */ /* 0x000f240000001000 */
[----:B----4-:R-:W-:Y:S02]  /*cb30*/  FMUL.FTZ R20, R20, R19 ;  /* 0x0000001314147220 */ /* 0x010fe40000410000 */
[----:B------:R-:W-:-:S04]  /*cb40*/  FADD.FTZ R19, -R19, 1 ;  /* 0x3f80000013137421 */ /* 0x000fc80000010100 */
[----:B------:R-:W-:Y:S02]  /*cb50*/  FFMA.FTZ R19, R18, R19, 1 ;  /* 0x3f80000012137423 */ /* 0x000fe40000010013 */
[----:B--2---:R-:W-:Y:S02]  /*cb60*/  FFMA.FTZ R18, R22, R37, R35 ;  /* 0x0000002516127223 */ /* 0x004fe40000010023 */
[----:B------:R-:W-:Y:S02]  /*cb70*/  FMUL.FTZ R20, R20, R19 ;  /* 0x0000001314147220 */ /* 0x000fe40000410000 */
[----:B------:R-:W-:-:S03]  /*cb80*/  FMUL.FTZ R19, R18, -1.4426950216293334961 ;  /* 0xbfb8aa3b12137820 */ /* 0x000fc60000410000 */
[----:B------:R0:W-:Y:S03]  /*cb90*/  STL [R1+0x98], R20 ;  /* 0x0000981401007387 */ /* 0x0001e60000100800 */
[----:B------:R-:W2:Y:S02]  /*cba0*/  MUFU.EX2 R19, R19 ;  /* 0x0000001300137308 */ /* 0x000ea40000000800 */
[----:B--2---:R-:W-:-:S06]  /*cbb0*/  FADD.FTZ R19, R19, 1 ;  /* 0x3f80000013137421 */ /* 0x004fcc0000010000 */
[----:B------:R-:W0:Y:S02]  /*cbc0*/  MUFU.RCP R19, R19 ;  /* 0x0000001300137308 */ /* 0x000e240000001000 */
[----:B0-----:R-:W-:Y:S02]  /*cbd0*/  FMUL.FTZ R20, R21, R19 ;  /* 0x0000001315147220 */ /* 0x001fe40000410000 */
[----:B------:R-:W-:-:S04]  /*cbe0*/  FADD.FTZ R19, -R19, 1 ;  /* 0x3f80000013137421 */ /* 0x000fc80000010100 */
[----:B------:R-:W-:-:S04]  /*cbf0*/  FFMA.FTZ R19, R18, R19, 1 ;  /* 0x3f80000012137423 */ /* 0x000fc80000010013 */
[----:B------:R-:W-:-:S05]  /*cc00*/  FMUL.FTZ R18, R20, R19 ;  /* 0x0000001314127220 */ /* 0x000fca0000410000 */
[----:B------:R0:W-:Y:S02]  /*cc10*/  STL [R1+0x9c], R18 ;  /* 0x00009c1201007387 */ /* 0x0001e40000100800 */
.L_x_2582:
[----:B------:R-:W-:Y:S01]  /*cc20*/  BSSY B0, `(.L_x_2583) ;  /* 0x0000017000007945 */ /* 0x000fe20003800000 */
[----:B------:R-:W-:Y:S05]  /*cc30*/  @P2 BRA `(.L_x_2584) ;  /* 0x0000015000002947 */ /* 0x000fea0003800000 */
[----:B0----5:R-:W3:Y:S04]  /*cc40*/  LDL.LU R22, [R1+0x1a4] ;  /* 0x0001a40001167983 */ /* 0x021ee80000300800 */
[----:B------:R-:W4:Y:S04]  /*cc50*/  LDL.LU R21, [R1+0x98] ;  /* 0x0000980001157983 */ /* 0x000f280000300800 */
[----:B--2---:R-:W2:Y:S04]  /*cc60*/  LDL.LU R20, [R1+0x1bc] ;  /* 0x0001bc0001147983 */ /* 0x004ea80000300800 */
[----:B------:R-:W2:Y:S01]  /*cc70*/  LDL.LU R19, [R1+0x9c] ;  /* 0x00009c0001137983 */ /* 0x000ea20000300800 */
[----:B-1----:R-:W-:-:S05]  /*cc80*/  MOV R18, UR5 ;  /* 0x0000000500127c02 */ /* 0x002fca0008000f00 */
[----:B---3--:R-:W-:Y:S01]  /*cc90*/  FFMA.FTZ R18, R22, R18, UR6 ;  /* 0x0000000616127e23 */ /* 0x008fe20008010012 */
[----:B------:R-:W-:-:S03]  /*cca0*/  MOV R22, UR5 ;  /* 0x0000000500167c02 */ /* 0x000fc60008000f00 */
[----:B----4-:R-:W-:Y:S01]  /*ccb0*/  FFMA.FTZ R23, R36, R21, -R18 ;  /* 0x0000001524177223 */ /* 0x010fe20000010812 */
[----:B------:R-:W-:Y:S01]  /*ccc0*/  MOV R21, R5 ;  /* 0x0000000500157202 */ /* 0x000fe20000000f00 */
[----:B------:R-:W-:Y:S02]  /*ccd0*/  IMAD R18, R43, c[0x0][0x1d8], RZ ;  /* 0x000076002b127a24 */ /* 0x000fe400078e02ff */
[----:B--2---:R-:W-:Y:S01]  /*cce0*/  FFMA.FTZ R22, R20, R22, UR6 ;  /* 0x0000000614167e23 */ /* 0x004fe20008010016 */
[----:B------:R-:W-:Y:S01]  /*ccf0*/  MOV R20, R2 ;  /* 0x0000000200147202 */ /* 0x000fe20000000f00 */
[----:B------:R-:W-:Y:S02]  /*cd00*/  IMAD R18, R41, c[0x0][0x1dc], R18 ;  /* 0x0000770029127a24 */ /* 0x000fe400078e0212 */
[----:B------:R-:W-:Y:S02]  /*cd10*/  FFMA.FTZ R22, R37, R19, -R22 ;  /* 0x0000001325167223 */ /* 0x000fe40000010816 */
[----:B------:R-:W-:-:S05]  /*cd20*/  IMAD.WIDE.U32 R20, R41, c[0x0][0x1d8], R20 ;  /* 0x0000760029147a25 */ /* 0x000fca00078e0014 */
[----:B------:R-:W-:Y:S01]  /*cd30*/  IADD3 R19, R21, R18, RZ ;  /* 0x0000001215137210 */ /* 0x000fe20007ffe0ff */
[----:B------:R-:W-:Y:S01]  /*cd40*/  FMUL.FTZ R21, R22, UR25 ;  /* 0x0000001916157c20 */ /* 0x000fe20008410000 */
[----:B------:R-:W-:-:S04]  /*cd50*/  LEA R18, P2, R20, c[0x0][0x160], 0x2 ;  /* 0x0000580014127a11 */ /* 0x000fc800078410ff */
[----:B------:R-:W-:Y:S01]  /*cd60*/  LEA.HI.X R19, R20, c[0x0][0x164], R19, 0x2, P2 ;  /* 0x0000590014137a11 */ /* 0x000fe200010f1413 */
[----:B------:R-:W-:-:S05]  /*cd70*/  FMUL.FTZ R20, R23, UR25 ;  /* 0x0000001917147c20 */ /* 0x000fca0008410000 */
[----:B------:R0:W-:Y:S03]  /*cd80*/  STG.E.64 [R18.64], R20 ;  /* 0x0000001412007986 */ /* 0x0001e6000c101b12 */
.L_x_2584:
[----:B------:R-:W-:Y:S05]  /*cd90*/  BSYNC B0 ;  /* 0x0000000000007941 */ /* 0x000fea0003800000 */
.L_x_2583:
        /* <DEDUP_REMOVED lines=25> */
.L_x_2585:
        /* <DEDUP_REMOVED lines=14> */
[C---:B------:R-:W-:Y:S02]  /*d010*/  IMAD R18, R38.reuse, c[0x0][0x1dc], R18 ;  /* 0x0000770026127a24 */ /* 0x040fe400078e0212 */
        /* <DEDUP_REMOVED lines=8> */
.L_x_2587:
[----:B------:R-:W-:Y:S05]  /*d0a0*/  BSYNC B0 ;  /* 0x0000000000007941 */ /* 0x000fea0003800000 */
.L_x_2586:
[----:B-----5:R3:W5:Y:S04]  /*d0b0*/  LDL R23, [R1+0x1b8] ;  /* 0x0001b80001177983 */ /* 0x0207680000100800 */
[----:B0-----:R3:W5:Y:S04]  /*d0c0*/  LDL R22, [R1+0xd0] ;  /* 0x0000d00001167983 */ /* 0x0017680000100800 */
[----:B------:R3:W5:Y:S01]  /*d0d0*/  LDL R21, [R1+0xd4] ;  /* 0x0000d40001157983 */ /* 0x0007620000100800 */
[C---:B------:R-:W-:Y:S02]  /*d0e0*/  IADD3 R38, R40.reuse, 0x40, RZ ;  /* 0x0000004028267810 */ /* 0x040fe40007ffe0ff */
[----:B------:R-:W-:-:S02]  /*d0f0*/  IADD3 R39, R40, 0x40, RZ ;  /* 0x0000004028277810 */ /* 0x000fc40007ffe0ff */
[C---:B------:R-:W-:Y:S02]  /*d100*/  IADD3 R43, R40.reuse, 0x38, RZ ;  /* 0x00000038282b7810 */ /* 0x040fe40007ffe0ff */
[----:B------:R-:W-:Y:S02]  /*d110*/  IADD3 R18, R40, 0x30, RZ ;  /* 0x0000003028127810 */ /* 0x000fe40007ffe0ff */
        /* <DEDUP_REMOVED lines=36> */
.L_x_2588:
        /* <DEDUP_REMOVED lines=22> */
.L_x_2590:
[----:B------:R-:W-:Y:S05]  /*d4c0*/  BSYNC B0 ;  /* 0x0000000000007941 */ /* 0x000fea0003800000 */
.L_x_2589:
        /* <DEDUP_REMOVED lines=25> */
.L_x_2591:
        /* <DEDUP_REMOVED lines=23> */
.L_x_2593:
[----:B------:R-:W-:Y:S05]  /*d7d0*/  BSYNC B0 ;  /* 0x0000000000007941 */ /* 0x000fea0003800000 */
.L_x_2592:
        /* <DEDUP_REMOVED lines=25> */
.L_x_2594:
        /* <DEDUP_REMOVED lines=23> */
.L_x_2596:
[----:B------:R-:W-:Y:S05]  /*dae0*/  BSYNC B0 ;  /* 0x0000000000007941 */ /* 0x000fea0003800000 */
.L_x_2595:
        /* <DEDUP_REMOVED lines=43> */
.L_x_2597:
        /* <DEDUP_REMOVED lines=22> */
.L_x_2599:
[----:B------:R-:W-:Y:S05]  /*df00*/  BSYNC B0 ;  /* 0x0000000000007941 */ /* 0x000fea0003800000 */
.L_x_2598:
[----:B------:R-:W-:Y:S05]  /*df10*/  @!P5 BRA `(.L_x_2600) ;  /* 0x000001800000d947 */ /* 0x000fea0003800000 */
[----:B0-----:R-:W3:Y:S04]  /*df20*/  LDL R18, [R1+0x1d8] ;  /* 0x0001d80001127983 */ /* 0x001ee80000100800 */
[----:B-----5:R-:W4:Y:S04]  /*df30*/  LDL.LU R23, [R1+0xf8] ;  /* 0x0000f80001177983 */ /* 0x020f280000300800 */
[----:B--2---:R-:W2:Y:S04]  /*df40*/  LDL R22, [R1+0x1ec] ;  /* 0x0001ec0001167983 */ /* 0x004ea80000100800 */
        /* <DEDUP_REMOVED lines=15> */
[----:B0-----:R-:W0:Y:S02]  /*e040*/  MUFU.RCP R20, R19 ;  /* 0x0000001300147308 */ /* 0x001e240000001000 */
[----:B0-----:R-:W-:Y:S02]  /*e050*/  FMUL.FTZ R19, R21, R20 ;  /* 0x0000001415137220 */ /* 0x001fe40000410000 */
[----:B------:R-:W-:-:S04]  /*e060*/  FADD.FTZ R20, -R20, 1 ;  /* 0x3f80000014147421 */ /* 0x000fc80000010100 */
[----:B------:R-:W-:-:S04]  /*e070*/  FFMA.FTZ R20, R18, R20, 1 ;  /* 0x3f80000012147423 */ /* 0x000fc80000010014 */
[----:B------:R-:W-:-:S05]  /*e080*/  FMUL.FTZ R18, R19, R20 ;  /* 0x0000001413127220 */ /* 0x000fca0000410000 */
[----:B------:R0:W-:Y:S02]  /*e090*/  STL [R1+0xfc], R18 ;  /* 0x0000fc1201007387 */ /* 0x0001e40000100800 */
.L_x_2600:
[----:B------:R-:W-:Y:S01]  /*e0a0*/  BSSY B0, `(.L_x_2601) ;  /* 0x0000017000007945 */ /* 0x000fe20003800000 */
[----:B------:R-:W-:Y:S05]  /*e0b0*/  @P2 BRA `(.L_x_2602) ;  /* 0x0000015000002947 */ /* 0x000fea0003800000 */
[----:B0----5:R-:W3:Y:S04]  /*e0c0*/  LDL.LU R22, [R1+0x1d8] ;  /* 0x0001d80001167983 */ /* 0x021ee80000300800 */
[----:B------:R-:W4:Y:S04]  /*e0d0*/  LDL.LU R21, [R1+0xf8] ;  /* 0x0000f80001157983 */ /* 0x000f280000300800 */
[----:B--2---:R-:W2:Y:S04]  /*e0e0*/  LDL.LU R20, [R1+0x1ec] ;  /* 0x0001ec0001147983 */ /* 0x004ea80000300800 */
[----:B------:R-:W2:Y:S01]  /*e0f0*/  LDL.LU R19, [R1+0xfc] ;  /* 0x0000fc0001137983 */ /* 0x000ea20000300800 */
[----:B-1----:R-:W-:-:S05]  /*e100*/  MOV R18, UR5 ;  /* 0x0000000500127c02 */ /* 0x002fca0008000f00 */
[----:B---3--:R-:W-:-:S04]  /*e110*/  FFMA.FTZ R18, R22, R18, UR6 ;  /* 0x0000000616127e23 */ /* 0x008fc80008010012 */
[----:B----4-:R-:W-:Y:S01]  /*e120*/  FFMA.FTZ R23, R36, R21, -R18 ;  /* 0x0000001524177223 */ /* 0x010fe20000010812 */
[----:B------:R-:W-:Y:S02]  /*e130*/  MOV R18, UR5 ;  /* 0x0000000500127c02 */ /* 0x000fe40008000f00 */
[----:B------:R-:W-:-:S03]  /*e140*/  MOV R21, R5 ;  /* 0x0000000500157202 */ /* 0x000fc60000000f00 */
[----:B--2---:R-:W-:Y:S01]  /*e150*/  FFMA.FTZ R18, R20, R18, UR6 ;  /* 0x0000000614127e23 */ /* 0x004fe20008010012 */
[----:B------:R-:W-:-:S03]  /*e160*/  MOV R20, R2 ;  /* 0x0000000200147202 */ /* 0x000fc60000000f00 */
[----:B------:R-:W-:Y:S02]  /*e170*/  FFMA.FTZ R22, R37, R19, -R18 ;  /* 0x0000001325167223 */ /* 0x000fe40000010812 */
[----:B------:R-:W-:Y:S02]  /*e180*/  IMAD R18, R43, c[0x0][0x1d8], RZ ;  /* 0x000076002b127a24 */ /* 0x000fe400078e02ff */
[----:B------:R-:W-:-:S04]  /*e190*/  IMAD.WIDE.U32 R20, R41, c[0x0][0x1d8], R20 ;  /* 0x0000760029147a25 */ /* 0x000fc800078e0014 */
[----:B------:R-:W-:-:S05]  /*e1a0*/  IMAD R18, R41, c[0x0][0x1dc], R18 ;  /* 0x0000770029127a24 */ /* 0x000fca00078e0212 */
[----:B------:R-:W-:Y:S01]  /*e1b0*/  IADD3 R19, R21, R18, RZ ;  /* 0x0000001215137210 */ /* 0x000fe20007ffe0ff */
[----:B------:R-:W-:Y:S01]  /*e1c0*/  FMUL.FTZ R21, R22, UR25 ;  /* 0x0000001916157c20 */ /* 0x000fe20008410000 */
[----:B------:R-:W-:-:S04]  /*e1d0*/  LEA R18, P2, R20, c[0x0][0x160], 0x2 ;  /* 0x0000580014127a11 */ /* 0x000fc800078410ff */
[----:B------:R-:W-:Y:S01]  /*e1e0*/  LEA.HI.X R19, R20, c[0x0][0x164], R19, 0x2, P2 ;  /* 0x0000590014137a11 */ /* 0x000fe200010f1413 */
[----:B------:R-:W-:-:S05]  /*e1f0*/  FMUL.FTZ R20, R23, UR25 ;  /* 0x0000001917147c20 */ /* 0x000fca0008410000 */
[----:B------:R0:W-:Y:S03]  /*e200*/  STG.E.64 [R18.64], R20 ;  /* 0x0000001412007986 */ /* 0x0001e6000c101b12 */
.L_x_2602:
[----:B------:R-:W-:Y:S05]  /*e210*/  BSYNC B0 ;  /* 0x0000000000007941 */ /* 0x000fea0003800000 */
.L_x_2601:
        /* <DEDUP_REMOVED lines=25> */
.L_x_2603:
        /* <DEDUP_REMOVED lines=23> */
.L_x_2605:
[----:B------:R-:W-:Y:S05]  /*e520*/  BSYNC B0 ;  /* 0x0000000000007941 */ /* 0x000fea0003800000 */
.L_x_2604:
[----:B-----5:R3:W5:Y:S04]  /*e530*/  LDL R23, [R1+0xf0] ;  /* 0x0000f00001177983 */ /* 0x0207680000100800 */
[----:B0-----:R3:W5:Y:S01]  /*e540*/  LDL R22, [R1+0xf4] ;  /* 0x0000f40001167983 */ /* 0x0017620000100800 */
[C---:B------:R-:W-:Y:S02]  /*e550*/  IADD3 R38, R40.reuse, 0x70, RZ ;  /* 0x0000007028267810 */ /* 0x040fe40007ffe0ff */
[C---:B------:R-:W-:Y:S02]  /*e560*/  IADD3 R39, R40.reuse, 0x70, RZ ;  /* 0x0000007028277810 */ /* 0x040fe40007ffe0ff */
[C---:B------:R-:W-:Y:S02]  /*e570*/  IADD3 R43, R40.reuse, 0x68, RZ ;  /* 0x00000068282b7810 */ /* 0x040fe40007ffe0ff */
[----:B------:R-:W-:-:S02]  /*e580*/  IADD3 R21, R40, 0x60, RZ ;  /* 0x0000006028157810 */ /* 0x000fc40007ffe0ff */
        /* <DEDUP_REMOVED lines=15> */
[----:B---3--:R-:W3:Y:S02]  /*e680*/  LDL R18, [R1+0x1e8] ;  /* 0x0001e80001127983 */ /* 0x008ee40000100800 */
[----:B---3--:R-:W-:-:S04]  /*e690*/  FFMA.FTZ R18, R18, R36, R34 ;  /* 0x0000002412127223 */ /* 0x008fc80000010022 */
[----:B------:R-:W-:-:S06]  /*e6a0*/  FMUL.FTZ R19, R18, -1.4426950216293334961 ;  /* 0xbfb8aa3b12137820 */ /* 0x000fcc0000410000 */
[----:B------:R-:W0:Y:S02]  /*e6b0*/  MUFU.EX2 R19, R19 ;  /* 0x0000001300137308 */ /* 0x000e240000000800 */
[----:B0-----:R-:W-:-:S06]  /*e6c0*/  FADD.FTZ R19, R19, 1 ;  /* 0x3f80000013137421 */ /* 0x001fcc0000010000 */
[----:B------:R-:W0:Y:S02]  /*e6d0*/  MUFU.RCP R19, R19 ;  /* 0x0000001300137308 */ /* 0x000e240000001000 */
[----:B0----5:R-:W-:Y:S02]  /*e6e0*/  FMUL.FTZ R20, R23, R19 ;  /* 0x0000001317147220 */ /* 0x021fe40000410000 */
        /* <DEDUP_REMOVED lines=15> */
.L_x_2606:
[----:B---3--:R-:W-:Y:S01]  /*e7e0*/  BSSY B0, `(.L_x_2607) ;  /* 0x0000015000007945 */ /* 0x008fe20003800000 */
[----:B------:R-:W-:Y:S05]  /*e7f0*/  @P0 BRA `(.L_x_2608) ;  /* 0x0000013000000947 */ /* 0x000fea0003800000 */
[----:B------:R-:W3:Y:S04]  /*e800*/  LDL.LU R20, [R1+0x1e8] ;  /* 0x0001e80001147983 */ /* 0x000ee80000300800 */
[----:B------:R-:W4:Y:S01]  /*e810*/  LDL.LU R19, [R1+0x1f4] ;  /* 0x0001f40001137983 */ /* 0x000f220000300800 */
[----:B-1----:R-:W-:-:S05]  /*e820*/  MOV R18, UR5 ;  /* 0x0000000500127c02 */ /* 0x002fca0008000f00 */
[----:B--23--:R-:W-:Y:S01]  /*e830*/  FFMA.FTZ R18, R20, R18, UR6 ;  /* 0x0000000614127e23 */ /* 0x00cfe20008010012 */
[----:B------:R-:W-:-:S03]  /*e840*/  MOV R20, R2 ;  /* 0x0000000200147202 */ /* 0x000fc60000000f00 */
[----:B0----5:R-:W-:Y:S01]  /*e850*/  FFMA.FTZ R23, R36, R23, -R18 ;  /* 0x0000001724177223 */ /* 0x021fe20000010812 */
[----:B------:R-:W-:-:S05]  /*e860*/  MOV R18, UR5 ;  /* 0x0000000500127c02 */ /* 0x000fca0008000f00 */
[----:B----4-:R-:W-:-:S04]  /*e870*/  FFMA.FTZ R18, R19, R18, UR6 ;  /* 0x0000000613127e23 */ /* 0x010fc80008010012 */
        /* <DEDUP_REMOVED lines=11> */
.L_x_2608:
[----:B------:R-:W-:Y:S05]  /*e930*/  BSYNC B0 ;  /* 0x0000000000007941 */ /* 0x000fea0003800000 */
.L_x_2607:
        /* <DEDUP_REMOVED lines=25> */
.L_x_2609:
        /* <DEDUP_REMOVED lines=23> */
.L_x_2611:
[----:B------:R-:W-:Y:S05]  /*ec40*/  BSYNC B0 ;  /* 0x0000000000007941 */ /* 0x000fea0003800000 */
.L_x_2610:
        /* <DEDUP_REMOVED lines=25> */
.L_x_2612:
        /* <DEDUP_REMOVED lines=23> */
.L_x_2614:
[----:B------:R-:W-:Y:S05]  /*ef50*/  BSYNC B0 ;  /* 0x0000000000007941 */ /* 0x000fea0003800000 */
.L_x_2613:
[----:B0----5:R0:W5:Y:S04]  /*ef60*/  LDL R23, [R1+0x138] ;  /* 0x0001380001177983 */ /* 0x0211680000100800 */
[----:B------:R0:W5:Y:S01]  /*ef70*/  LDL R22, [R1+0x13c] ;  /* 0x00013c0001167983 */ /* 0x0001620000100800 */
        /* <DEDUP_REMOVED lines=19> */
[----:B0-----:R-:W3:Y:S02]  /*f0b0*/  LDL R18, [R1+0x70] ;  /* 0x0000700001127983 */ /* 0x001ee40000100800 */
        /* <DEDUP_REMOVED lines=21> */
.L_x_2615:
[----:B0-----:R-:W-:Y:S01]  /*f210*/  BSSY B0, `(.L_x_2616) ;  /* 0x0000015000007945 */ /* 0x001fe20003800000 */
[----:B------:R-:W-:Y:S05]  /*f220*/  @P2 BRA `(.L_x_2617) ;  /* 0x0000013000002947 */ /* 0x000fea0003800000 */
[----:B------:R-:W3:Y:S04]  /*f230*/  LDL.LU R20, [R1+0x70] ;  /* 0x0000700001147983 */ /* 0x000ee80000300800 */
[----:B------:R-:W4:Y:S01]  /*f240*/  LDL.LU R19, [R1+0x200] ;  /* 0x0002000001137983 */ /* 0x000f220000300800 */
[----:B-1----:R-:W-:-:S05]  /*f250*/  MOV R18, UR5 ;  /* 0x0000000500127c02 */ /* 0x002fca0008000f00 */
[----:B--23--:R-:W-:Y:S01]  /*f260*/  FFMA.FTZ R18, R20, R18, UR6 ;  /* 0x0000000614127e23 */ /* 0x00cfe20008010012 */
[----:B------:R-:W-:-:S03]  /*f270*/  MOV R20, R2 ;  /* 0x0000000200147202 */ /* 0x000fc60000000f00 */
[----:B-----5:R-:W-:Y:S01]  /*f280*/  FFMA.FTZ R23, R36, R23, -R18 ;  /* 0x0000001724177223 */ /* 0x020fe20000010812 */
        /* <DEDUP_REMOVED lines=13> */
.L_x_2617:
[----:B------:R-:W-:Y:S05]  /*f360*/  BSYNC B0 ;  /* 0x0000000000007941 */ /* 0x000fea0003800000 */
.L_x_2616:
        /* <DEDUP_REMOVED lines=25> */
.L_x_2618:
[----:B------:R-:W-:Y:S01]  /*f500*/  BSSY B0, `(.L_x_2619) ;  /* 0x0000017000007945 */ /* 0x000fe20003800000 */
[----:B------:R-:W-:Y:S05]  /*f510*/  @P6 BRA `(.L_x_2620) ;  /* 0x0000015000006947 */ /* 0x000fea0003800000 */
[----:B-----5:R-:W3:Y:S04]  /*f520*/  LDL.LU R22, [R1+0x80] ;  /* 0x0000800001167983 */ /* 0x020ee80000300800 */
[----:B0-----:R-:W4:Y:S04]  /*f530*/  LDL.LU R21, [R1+0xb0] ;  /* 0x0000b00001157983 */ /* 0x001f280000300800 */
        /* <DEDUP_REMOVED lines=19> */
.L_x_2620:
[----:B------:R-:W-:Y:S05]  /*f670*/  BSYNC B0 ;  /* 0x0000000000007941 */ /* 0x000fea0003800000 */
.L_x_2619:
        /* <DEDUP_REMOVED lines=25> */
.L_x_2621:
        /* <DEDUP_REMOVED lines=23> */
.L_x_2623:
[----:B------:R-:W-:Y:S05]  /*f980*/  BSYNC B0 ;  /* 0x0000000000007941 */ /* 0x000fea0003800000 */
.L_x_2622:
[----:B-----5:R3:W5:Y:S04]  /*f990*/  LDL R23, [R1+0x130] ;  /* 0x0001300001177983 */ /* 0x0207680000100800 */
[----:B------:R3:W5:Y:S01]  /*f9a0*/  LDL R22, [R1+0x134] ;  /* 0x0001340001167983 */ /* 0x0007620000100800 */
[C---:B------:R-:W-:Y:S02]  /*f9b0*/  IADD3 R38, R40.reuse, 0xa0, RZ ;  /* 0x000000a028267810 */ /* 0x040fe40007ffe0ff */
[C---:B------:R-:W-:Y:S02]  /*f9c0*/  IADD3 R39, R40.reuse, 0xa0, RZ ;  /* 0x000000a028277810 */ /* 0x040fe40007ffe0ff */
[C---:B------:R-:W-:Y:S02]  /*f9d0*/  IADD3 R44, R40.reuse, 0x98, RZ ;  /* 0x00000098282c7810 */ /* 0x040fe40007ffe0ff */
[----:B0-----:R-:W-:-:S02]  /*f9e0*/  IADD3 R21, R40, 0x90, RZ ;  /* 0x0000009028157810 */ /* 0x001fc40007ffe0ff */
        /* <DEDUP_REMOVED lines=37> */
.L_x_2624:
        /* <DEDUP_REMOVED lines=21> */
.L_x_2626:
[----:B------:R-:W-:Y:S05]  /*fd90*/  BSYNC B0 ;  /* 0x0000000000007941 */ /* 0x000fea0003800000 */
.L_x_2625:
        /* <DEDUP_REMOVED lines=25> */
.L_x_2627:
        /* <DEDUP_REMOVED lines=9> */
[----:B------:R-:W-:-:S03]  /*ffc0*/  MOV R18, UR5 ;  /* 0x0000000500127c02 */ /* 0x000fc60008000f00 */
[----:B------:R-:W-:Y:S02]  /*ffd0*/  FMUL.FTZ R22, R22, UR25 ;  /* 0x0000001916167c20 */ /* 0x000fe40008410000 */
[----:B--2---:R-:W-:Y:S02]  /*ffe0*/  FFMA.FTZ R18, R20, R18, UR6 ;  /* 0x0000000614127e23 */ /* 0x004fe40008010012 */
[----:B------:R-:W-:Y:S02]  /*fff0*/  IMAD R20, R44, c[0x0][0x1d8], RZ ;  /* 0x000076002c147a24 */ /* 0x000fe400078e02ff */
[----:B------:R-:W-:Y:S01]  /*10000*/  FFMA.FTZ R23, R37, R19, -R18 ;  /* 0x0000001325177223 */ /* 0x000fe20000010812 */
[----:B------:R-:W-:Y:S01]  /*10010*/  MOV R18, R2 ;  /* 0x0000000200127202 */ /* 0x000fe20000000f00 */
[----:B------:R-:W-:Y:S01]  /*10020*/  IMAD R20, R42, c[0x0][0x1dc], R20 ;  /* 0x000077002a147a24 */ /* 0x000fe200078e0214 */
[----:B------:R-:W-:Y:S01]  /*10030*/  MOV R19, R5 ;  /* 0x0000000500137202 */ /* 0x000fe20000000f00 */
[----:B------:R-:W-:-:S04]  /*10040*/  FMUL.FTZ R23, R23, UR25 ;  /* 0x0000001917177c20 */ /* 0x000fc80008410000 */
[----:B------:R-:W-:-:S05]  /*10050*/  IMAD.WIDE.U32 R18, R42, c[0x0][0x1d8], R18 ;  /* 0x000076002a127a25 */ /* 0x000fca00078e0012 */
[----:B------:R-:W-:Y:S02]  /*10060*/  IADD3 R19, R19, R20, RZ ;  /* 0x0000001413137210 */ /* 0x000fe40007ffe0ff */
[----:B------:R-:W-:-:S04]  /*10070*/  LEA R20, P0, R18, c[0x0][0x160], 0x2 ;  /* 0x0000580012147a11 */ /* 0x000fc800078010ff */
[----:B------:R-:W-:-:S05]  /*10080*/  LEA.HI.X R21, R18, c[0x0][0x164], R19, 0x2, P0 ;  /* 0x0000590012157a11 */ /* 0x000fca00000f1413 */
[----:B------:R0:W-:Y:S04]  /*10090*/  STG.E.64 [R20.64], R22 ;  /* 0x0000001614007986 */ /* 0x0001e8000c101b12 */
.L_x_2629:
[----:B------:R-:W-:Y:S05]  /*100a0*/  BSYNC B0 ;  /* 0x0000000000007941 */ /* 0x000fea0003800000 */
.L_x_2628:
        /* <DEDUP_REMOVED lines=25> */
.L_x_2630:
        /* <DEDUP_REMOVED lines=23> */
.L_x_2632:
[----:B------:R-:W-:Y:S05]  /*103b0*/  BSYNC B0 ;  /* 0x0000000000007941 */ /* 0x000fea0003800000 */
.L_x_2631:
[----:B0-----:R0:W5:Y:S04]  /*103c0*/  LDL R20, [R1+0xe0] ;  /* 0x0000e00001147983 */ /* 0x0011680000100800 */
[----:B------:R0:W5:Y:S02]  /*103d0*/  LDL R21, [R1+0x10c] ;  /* 0x00010c0001157983 */ /* 0x0001640000100800 */
[C---:B-----5:R-:W-:Y:S02]  /*103e0*/  IADD3 R22, R40.reuse, 0xb8, RZ ;  /* 0x000000b828167810 */ /* 0x060fe40007ffe0ff */
[C---:B------:R-:W-:Y:S02]  /*103f0*/  IADD3 R39, R40.reuse, 0xb8, RZ ;  /* 0x000000b828277810 */ /* 0x040fe40007ffe0ff */
[----:B------:R-:W-:-:S02]  /*10400*/  IADD3 R42, R40, 0xb0, RZ ;  /* 0x000000b0282a7810 */ /* 0x000fc40007ffe0ff */
[----:B------:R-:W-:Y:S02]  /*10410*/  IADD3 R44, R40, 0xa8, RZ ;  /* 0x000000a8282c7810 */ /* 0x000fe40007ffe0ff */
[----:B------:R-:W-:Y:S02]  /*10420*/  ISETP.GE.U32.AND P6, PT, R22, c[0x0][0x1e0], PT ;  /* 0x0000780016007a0c */ /* 0x000fe40003fc6070 */
[----:B------:R-:W-:Y:S02]  /*10430*/  SHF.R.S32.HI R44, RZ, 0x1f, R44 ;  /* 0x0000001fff2c7819 */ /* 0x000fe4000001142c */
[----:B------:R-:W-:Y:S02]  /*10440*/  SHF.R.S32.HI R42, RZ, 0x1f, R42 ;  /* 0x0000001fff2a7819 */ /* 0x000fe4000001142a */
[----:B------:R-:W-:Y:S02]  /*10450*/  SHF.R.S32.HI R39, RZ, 0x1f, R39 ;  /* 0x0000001fff277819 */ /* 0x000fe40000011427 */
[----:B------:R-:W-:-:S02]  /*10460*/  IADD3 R38, R40, 0xc0, RZ ;  /* 0x000000c028267810 */ /* 0x000fc40007ffe0ff */
[----:B------:R-:W-:Y:S02]  /*10470*/  IADD3 R23, R40, 0xc8, RZ ;  /* 0x000000c828177810 */ /* 0x000fe40007ffe0ff */
[----:B------:R-:W-:Y:S02]  /*10480*/  ISETP.GE.AND.EX P4, PT, R44, c[0x0][0x1e4], PT, P2 ;  /* 0x000079002c007a0c */ /* 0x000fe40003f86320 */
[----:B------:R-:W-:Y:S02]  /*10490*/  ISETP.GE.AND.EX P3, PT, R42, c[0x0][0x1e4], PT, P3 ;  /* 0x000079002a007a0c */ /* 0x000fe40003f66330 */
[----:B------:R-:W-:Y:S02]  /*104a0*/  ISETP.GE.AND.EX P6, PT, R39, c[0x0][0x1e4], PT, P6 ;  /* 0x0000790027007a0c */ /* 0x000fe40003fc6360 */
[----:B------:R-:W-:Y:S02]  /*104b0*/  ISETP.GE.U32.AND P0, PT, R38, c[0x0][0x1e0], PT ;  /* 0x0000780026007a0c */ /* 0x000fe40003f06070 */
[----:B------:R-:W-:-:S02]  /*104c0*/  ISETP.GE.U32.AND P2, PT, R23, c[0x0][0x1e0], PT ;  /* 0x0000780017007a0c */ /* 0x000fc40003f46070 */
[C---:B------:R-:W-:Y:S02]  /*104d0*/  ISETP.GT.U32.OR P4, PT, R0.reuse, 0x27f, P4 ;  /* 0x0000027f0000780c */ /* 0x040fe40002784470 */
[C---:B------:R-:W-:Y:S02]  /*104e0*/  ISETP.GT.U32.OR P3, PT, R0.reuse, 0x27f, P3 ;  /* 0x0000027f0000780c */ /* 0x040fe40001f64470 */
[----:B------:R-:W-:Y:S01]  /*104f0*/  ISETP.GT.U32.OR P6, PT, R0, 0x27f, P6 ;  /* 0x0000027f0000780c */ /* 0x000fe200037c4470 */
[----:B------:R-:W-:Y:S07]  /*10500*/  @!P5 BRA `(.L_x_2633) ;  /* 0x000001200000d947 */ /* 0x000fee0003800000 */
        /* <DEDUP_REMOVED lines=18> */
.L_x_2633:
[----:B0-----:R-:W-:Y:S01]  /*10630*/  BSSY B0, `(.L_x_2634) ;  /* 0x0000013000007945 */ /* 0x001fe20003800000 */
[----:B------:R-:W-:Y:S05]  /*10640*/  @P4 BRA `(.L_x_2635) ;  /* 0x0000011000004947 */ /* 0x000fea0003800000 */
[----:B-1----:R-:W-:Y:S02]  /*10650*/  MOV R18, UR5 ;  /* 0x0000000500127c02 */ /* 0x002fe40008000f00 */
[----:B------:R-:W-:-:S03]  /*10660*/  MOV R19, R5 ;  /* 0x0000000500137202 */ /* 0x000fc60000000f00 */
[----:B--2---:R-:W-:-:S04]  /*10670*/  FFMA.FTZ R18, R20, R18, UR6 ;  /* 0x0000000614127e23 */ /* 0x004fc80008010012 */
[----:B------:R-:W-:Y:S01]  /*10680*/  FFMA.FTZ R20, R36, R6, -R18 ;  /* 0x0000000624147223 */ /* 0x000fe20000010812 */
[----:B------:R-:W-:Y:S02]  /*10690*/  MOV R6, UR5 ;  /* 0x0000000500067c02 */ /* 0x000fe40008000f00 */
[----:B------:R-:W-:-:S03]  /*106a0*/  MOV R18, R2 ;  /* 0x0000000200127202 */ /* 0x000fc60000000f00 */
[----:B------:R-:W-:Y:S02]  /*106b0*/  FFMA.FTZ R6, R21, R6, UR6 ;  /* 0x0000000615067e23 */ /* 0x000fe40008010006 */
[----:B------:R-:W-:-:S04]  /*106c0*/  IMAD.WIDE.U32 R18, R43, c[0x0][0x1d8], R18 ;  /* 0x000076002b127a25 */ /* 0x000fc800078e0012 */
[----:B------:R-:W-:Y:S02]  /*106d0*/  FFMA.FTZ R21, R37, R7, -R6 ;  /* 0x0000000725157223 */ /* 0x000fe40000010806 */
[----:B------:R-:W-:-:S04]  /*106e0*/  IMAD R6, R44, c[0x0][0x1d8], RZ ;  /* 0x000076002c067a24 */ /* 0x000fc800078e02ff */
[----:B------:R-:W-:-:S05]  /*106f0*/  IMAD R6, R43, c[0x0][0x1dc], R6 ;  /* 0x000077002b067a24 */ /* 0x000fca00078e0206 */
[----:B------:R-:W-:Y:S01]  /*10700*/  IADD3 R7, R19, R6, RZ ;  /* 0x0000000613077210 */ /* 0x000fe20007ffe0ff */
[----:B------:R-:W-:Y:S01]  /*10710*/  FMUL.FTZ R19, R21, UR25 ;  /* 0x0000001915137c20 */ /* 0x000fe20008410000 */
[----:B------:R-:W-:-:S04]  /*10720*/  LEA R6, P4, R18, c[0x0][0x160], 0x2 ;  /* 0x0000580012067a11 */ /* 0x000fc800078810ff */
[----:B------:R-:W-:Y:S01]  /*10730*/  LEA.HI.X R7, R18, c[0x0][0x164], R7, 0x2, P4 ;  /* 0x0000590012077a11 */ /* 0x000fe200020f1407 */
[----:B------:R-:W-:-:S05]  /*10740*/  FMUL.FTZ R18, R20, UR25 ;  /* 0x0000001914127c20 */ /* 0x000fca0008410000 */
[----:B------:R0:W-:Y:S03]  /*10750*/  STG.E.64 [R6.64], R18 ;  /* 0x0000001206007986 */ /* 0x0001e6000c101b12 */
.L_x_2635:
[----:B------:R-:W-:Y:S05]  /*10760*/  BSYNC B0 ;  /* 0x0000000000007941 */ /* 0x000fea0003800000 */
.L_x_2634:
[----:B------:R-:W-:Y:S05]  /*10770*/  @!P5 BRA `(.L_x_2636) ;  /* 0x000001400000d947 */ /* 0x000fea0003800000 */
[----:B0-----:R-:W3:Y:S04]  /*10780*/  LDL R6, [R1+0x100] ;  /* 0x0001000001067983 */ /* 0x001ee80000100800 */
[----:B------:R-:W4:Y:S01]  /*10790*/  LDL R18, [R1+0x120] ;  /* 0x0001200001127983 */ /* 0x000f220000100800 */
[----:B---3--:R-:W-:-:S04]  /*107a0*/  FFMA.FTZ R6, R6, R36, R34 ;  /* 0x0000002406067223 */ /* 0x008fc80000010022 */
[----:B------:R-:W-:-:S06]  /*107b0*/  FMUL.FTZ R7, R6, -1.4426950216293334961 ;  /* 0xbfb8aa3b06077820 */ /* 0x000fcc0000410000 */
[----:B------:R-:W0:Y:S02]  /*107c0*/  MUFU.EX2 R7, R7 ;  /* 0x0000000700077308 */ /* 0x000e240000000800 */
[----:B0-----:R-:W-:-:S06]  /*107d0*/  FADD.FTZ R7, R7, 1 ;  /* 0x3f80000007077421 */ /* 0x001fcc0000010000 */
[----:B------:R-:W0:Y:S02]  /*107e0*/  MUFU.RCP R7, R7 ;  /* 0x0000000700077308 */ /* 0x000e240000001000 */
[----:B0-----:R-:W-:Y:S02]  /*107f0*/  FMUL.FTZ R8, R8, R7 ;  /* 0x0000000708087220 */ /* 0x001fe40000410000 */
[----:B------:R-:W-:-:S04]  /*10800*/  FADD.FTZ R7, -R7, 1 ;  /* 0x3f80000007077421 */ /* 0x000fc80000010100 */
[----:B------:R-:W-:Y:S02]  /*10810*/  FFMA.FTZ R7, R6, R7, 1 ;  /* 0x3f80000006077423 */ /* 0x000fe40000010007 */
[----:B----4-:R-:W-:Y:S02]  /*10820*/  FFMA.FTZ R6, R18, R37, R35 ;  /* 0x0000002512067223 */ /* 0x010fe40000010023 */
        /* <DEDUP_REMOVED lines=9> */
.L_x_2636:
[----:B------:R-:W-:Y:S01]  /*108c0*/  BSSY B0, `(.L_x_2637) ;  /* 0x0000015000007945 */ /* 0x000fe20003800000 */
[----:B------:R-:W-:Y:S05]  /*108d0*/  @P3 BRA `(.L_x_2638) ;  /* 0x0000013000003947 */ /* 0x000fea0003800000 */
[----:B0-----:R-:W3:Y:S04]  /*108e0*/  LDL.LU R18, [R1+0x100] ;  /* 0x0001000001127983 */ /* 0x001ee80000300800 */
[----:B------:R-:W4:Y:S01]  /*108f0*/  LDL.LU R7, [R1+0x120] ;  /* 0x0001200001077983 */ /* 0x000f220000300800 */
[----:B-1----:R-:W-:-:S05]  /*10900*/  MOV R6, UR5 ;  /* 0x0000000500067c02 */ /* 0x002fca0008000f00 */
[----:B--23--:R-:W-:-:S04]  /*10910*/  FFMA.FTZ R6, R18, R6, UR6 ;  /* 0x0000000612067e23 */ /* 0x00cfc80008010006 */
[----:B------:R-:W-:Y:S01]  /*10920*/  FFMA.FTZ R18, R36, R8, -R6 ;  /* 0x0000000824127223 */ /* 0x000fe20000010806 */
[----:B------:R-:W-:Y:S02]  /*10930*/  MOV R6, UR5 ;  /* 0x0000000500067c02 */ /* 0x000fe40008000f00 */
[----:B------:R-:W-:-:S03]  /*10940*/  MOV R8, R2 ;  /* 0x0000000200087202 */ /* 0x000fc60000000f00 */
[----:B----4-:R-:W-:-:S04]  /*10950*/  FFMA.FTZ R6, R7, R6, UR6 ;  /* 0x0000000607067e23 */ /* 0x010fc80008010006 */
        /* <DEDUP_REMOVED lines=11> */
.L_x_2638:
[----:B------:R-:W-:Y:S05]  /*10a10*/  BSYNC B0 ;  /* 0x0000000000007941 */ /* 0x000fea0003800000 */
.L_x_2637:
        /* <DEDUP_REMOVED lines=21> */
.L_x_2639:
[----:B------:R-:W-:Y:S01]  /*10b70*/  BSSY B0, `(.L_x_2640) ;  /* 0x0000015000007945 */ /* 0x000fe20003800000 */
[----:B------:R-:W-:Y:S05]  /*10b80*/  @P6 BRA `(.L_x_2641) ;  /* 0x0000013000006947 */ /* 0x000fea0003800000 */
[----:B0-----:R-:W3:Y:S04]  /*10b90*/  LDL.LU R8, [R1+0x108] ;  /* 0x0001080001087983 */ /* 0x001ee80000300800 */
[----:B------:R-:W4:Y:S01]  /*10ba0*/  LDL.LU R7, [R1+0x124] ;  /* 0x0001240001077983 */ /* 0x000f220000300800 */
[----:B-1----:R-:W-:Y:S02]  /*10bb0*/  MOV R6, UR5 ;  /* 0x0000000500067c02 */ /* 0x002fe40008000f00 */
[----:B------:R-:W-:-:S03]  /*10bc0*/  MOV R9, UR5 ;  /* 0x0000000500097c02 */ /* 0x000fc60008000f00 */
[----:B--23--:R-:W-:Y:S02]  /*10bd0*/  FFMA.FTZ R6, R8, R6, UR6 ;  /* 0x0000000608067e23 */ /* 0x00cfe40008010006 */
[----:B------:R-:W-:Y:S02]  /*10be0*/  IMAD R8, R39, c[0x0][0x1d8], RZ ;  /* 0x0000760027087a24 */ /* 0x000fe400078e02ff */
[----:B------:R-:W-:Y:S01]  /*10bf0*/  FFMA.FTZ R10, R36, R10, -R6 ;  /* 0x0000000a240a7223 */ /* 0x000fe20000010806 */
[----:B------:R-:W-:Y:S01]  /*10c00*/  MOV R6, R2 ;  /* 0x0000000200067202 */ /* 0x000fe20000000f00 */
[----:B----4-:R-:W-:Y:S01]  /*10c10*/  FFMA.FTZ R9, R7, R9, UR6 ;  /* 0x0000000607097e23 */ /* 0x010fe20008010009 */
[----:B------:R-:W-:Y:S01]  /*10c20*/  MOV R7, R5 ;  /* 0x0000000500077202 */ /* 0x000fe20000000f00 */
[----:B------:R-:W-:Y:S02]  /*10c30*/  IMAD R8, R22, c[0x0][0x1dc], R8 ;  /* 0x0000770016087a24 */ /* 0x000fe400078e0208 */
[----:B------:R-:W-:-:S02]  /*10c40*/  FFMA.FTZ R11, R37, R11, -R9 ;  /* 0x0000000b250b7223 */ /* 0x000fc40000010809 */
[----:B------:R-:W-:-:S05]  /*10c50*/  IMAD.WIDE.U32 R6, R22, c[0x0][0x1d8], R6 ;  /* 0x0000760016067a25 */ /* 0x000fca00078e0006 */
[----:B------:R-:W-:Y:S02]  /*10c60*/  IADD3 R7, R7, R8, RZ ;  /* 0x0000000807077210 */ /* 0x000fe40007ffe0ff */
[----:B------:R-:W-:-:S04]  /*10c70*/  LEA R8, P3, R6, c[0x0][0x160], 0x2 ;  /* 0x0000580006087a11 */ /* 0x000fc800078610ff */
[----:B------:R-:W-:Y:S01]  /*10c80*/  LEA.HI.X R9, R6, c[0x0][0x164], R7, 0x2, P3 ;  /* 0x0000590006097a11 */ /* 0x000fe200018f1407 */
[----:B------:R-:W-:Y:S02]  /*10c90*/  FMUL.FTZ R6, R10, UR25 ;  /* 0x000000190a067c20 */ /* 0x000fe40008410000 */
[----:B------:R-:W-:-:S05]  /*10ca0*/  FMUL.FTZ R7, R11, UR25 ;  /* 0x000000190b077c20 */ /* 0x000fca0008410000 */
[----:B------:R0:W-:Y:S02]  /*10cb0*/  STG.E.64 [R8.64], R6 ;  /* 0x0000000608007986 */ /* 0x0001e4000c101b12 */
.L_x_2641:
[----:B------:R-:W-:Y:S05]  /*10cc0*/  BSYNC B0 ;  /* 0x0000000000007941 */ /* 0x000fea0003800000 */
.L_x_2640:
[----:B------:R3:W5:Y:S04]  /*10cd0*/  LDL R39, [R1+0x74] ;  /* 0x0000740001277983 */ /* 0x0007680000100800 */
[----:B------:R3:W5:Y:S01]  /*10ce0*/  LDL R11, [R1+0x5c] ;  /* 0x00005c00010b7983 */ /* 0x0007620000100800 */
[C---:B0-----:R-:W-:Y:S02]  /*10cf0*/  IADD3 R18, R40.reuse, 0xd0, RZ ;  /* 0x000000d028127810 */ /* 0x041fe40007ffe0ff */
        /* <DEDUP_REMOVED lines=18> */
[----:B---3-5:R-:W-:Y:S02]  /*10e20*/  FFMA.FTZ R8, R39, R36, R34 ;  /* 0x0000002427087223 */ /* 0x028fe40000010022 */
        /* <DEDUP_REMOVED lines=12> */
[----:B---3--:R-:W-:Y:S02]  /*10ef0*/  FMUL.FTZ R13, R13, R6 ;  /* 0x000000060d0d7220 */ /* 0x008fe40000410000 */
[----:B------:R-:W-:Y:S02]  /*10f00*/  FADD.FTZ R6, -R6, 1 ;  /* 0x3f80000006067421 */ /* 0x000fe40000010100 */
[----:B------:R-:W-:Y:S02]  /*10f10*/  FMUL.FTZ R12, R12, R9 ;  /* 0x000000090c0c7220 */ /* 0x000fe40000410000 */
[----:B------:R-:W-:-:S04]  /*10f20*/  FFMA.FTZ R6, R7, R6, 1 ;  /* 0x3f80000007067423 */ /* 0x000fc80000010006 */
[----:B------:R-:W-:Y:S02]  /*10f30*/  FMUL.FTZ R13, R13, R6 ;  /* 0x000000060d0d7220 */ /* 0x000fe40000410000 */
.L_x_2642:
[----:B---3--:R-:W-:Y:S01]  /*10f40*/  BSSY B0, `(.L_x_2643) ;  /* 0x0000013000007945 */ /* 0x008fe20003800000 */
[----:B------:R-:W-:Y:S05]  /*10f50*/  @P0 BRA `(.L_x_2644) ;  /* 0x0000011000000947 */ /* 0x000fea0003800000 */
[----:B-1----:R-:W-:Y:S01]  /*10f60*/  MOV R8, UR5 ;  /* 0x0000000500087c02 */ /* 0x002fe20008000f00 */
[----:B------:R-:W-:Y:S01]  /*10f70*/  IMAD R10, R10, c[0x0][0x1d8], RZ ;  /* 0x000076000a0a7a24 */ /* 0x000fe200078e02ff */
[----:B------:R-:W-:Y:S02]  /*10f80*/  MOV R6, R2 ;  /* 0x0000000200067202 */ /* 0x000fe40000000f00 */
[----:B------:R-:W-:Y:S01]  /*10f90*/  MOV R7, R5 ;  /* 0x0000000500077202 */ /* 0x000fe20000000f00 */
[----:B--2--5:R-:W-:Y:S01]  /*10fa0*/  FFMA.FTZ R8, R39, R8, UR6 ;  /* 0x0000000627087e23 */ /* 0x024fe20008010008 */
[----:B------:R-:W-:Y:S01]  /*10fb0*/  MOV R9, UR5 ;  /* 0x0000000500097c02 */ /* 0x000fe20008000f00 */
[C---:B------:R-:W-:Y:S02]  /*10fc0*/  IMAD R10, R38.reuse, c[0x0][0x1dc], R10 ;  /* 0x00007700260a7a24 */ /* 0x040fe400078e020a */
[----:B------:R-:W-:-:S04]  /*10fd0*/  IMAD.WIDE.U32 R6, R38, c[0x0][0x1d8], R6 ;  /* 0x0000760026067a25 */ /* 0x000fc800078e0006 */
[----:B------:R-:W-:Y:S01]  /*10fe0*/  FFMA.FTZ R9, R11, R9, UR6 ;  /* 0x000000060b097e23 */ /* 0x000fe20008010009 */
[----:B------:R-:W-:Y:S01]  /*10ff0*/  IADD3 R10, R7, R10, RZ ;  /* 0x0000000a070a7210 */ /* 0x000fe20007ffe0ff */
[----:B------:R-:W-:Y:S01]  /*11000*/  FFMA.FTZ R12, R36, R12, -R8 ;  /* 0x0000000c240c7223 */ /* 0x000fe20000010808 */
[----:B------:R-:W-:Y:S01]  /*11010*/  LEA R8, P0, R6, c[0x0][0x160], 0x2 ;  /* 0x0000580006087a11 */ /* 0x000fe200078010ff */
[----:B------:R-:W-:-:S03]  /*11020*/  FFMA.FTZ R13, R37, R13, -R9 ;  /* 0x0000000d250d7223 */ /* 0x000fc60000010809 */
[----:B------:R-:W-:Y:S01]  /*11030*/  LEA.HI.X R9, R6, c[0x0][0x164], R10, 0x2, P0 ;  /* 0x0000590006097a11 */ /* 0x000fe200000f140a */
[----:B------:R-:W-:Y:S02]  /*11040*/  FMUL.FTZ R6, R12, UR25 ;  /* 0x000000190c067c20 */ /* 0x000fe40008410000 */
[----:B------:R-:W-:-:S05]  /*11050*/  FMUL.FTZ R7, R13, UR25 ;  /* 0x000000190d077c20 */ /* 0x000fca0008410000 */
[----:B------:R0:W-:Y:S02]  /*11060*/  STG.E.64 [R8.64], R6 ;  /* 0x0000000608007986 */ /* 0x0001e4000c101b12 */
.L_x_2644:
[----:B------:R-:W-:Y:S05]  /*11070*/  BSYNC B0 ;  /* 0x0000000000007941 */ /* 0x000fea0003800000 */
.L_x_2643:
[----:B------:R-:W-:Y:S05]  /*11080*/  @!P5 BRA `(.L_x_2645) ;  /* 0x000001400000d947 */ /* 0x000fea0003800000 */
[----:B0-----:R-:W3:Y:S04]  /*11090*/  LDL R7, [R1+0x58] ;  /* 0x0000580001077983 */ /* 0x001ee80000100800 */
[----:B------:R-:W4:Y:S01]  /*110a0*/  LDL R6, [R1+0x54] ;  /* 0x0000540001067983 */ /* 0x000f220000100800 */
[----:B---3--:R-:W-:Y:S02]  /*110b0*/  FFMA.FTZ R8, R7, R36, R34 ;  /* 0x0000002407087223 */ /* 0x008fe40000010022 */
[----:B----4-:R-:W-:Y:S02]  /*110c0*/  FFMA.FTZ R7, R6, R37, R35 ;  /* 0x0000002506077223 */ /* 0x010fe40000010023 */
        /* <DEDUP_REMOVED lines=16> */
.L_x_2645:
[----:B------:R-:W-:Y:S01]  /*111d0*/  BSSY B0, `(.L_x_2646) ;  /* 0x0000015000007945 */ /* 0x000fe20003800000 */
[----:B------:R-:W-:Y:S05]  /*111e0*/  @P2 BRA `(.L_x_2647) ;  /* 0x0000013000002947 */ /* 0x000fea0003800000 */
[----:B-----5:R-:W3:Y:S04]  /*111f0*/  LDL.LU R11, [R1+0x58] ;  /* 0x00005800010b7983 */ /* 0x020ee80000300800 */
[----:B------:R-:W4:Y:S01]  /*11200*/  LDL.LU R12, [R1+0x54] ;  /* 0x00005400010c7983 */ /* 0x000f220000300800 */
[----:B0-----:R-:W-:Y:S01]  /*11210*/  MOV R6, R2 ;  /* 0x0000000200067202 */ /* 0x001fe20000000f00 */
[----:B------:R-:W-:Y:S01]  /*11220*/  IMAD R10, R21, c[0x0][0x1d8], RZ ;  /* 0x00007600150a7a24 */ /* 0x000fe200078e02ff */
[----:B------:R-:W-:-:S02]  /*11230*/  MOV R7, R5 ;  /* 0x0000000500077202 */ /* 0x000fc40000000f00 */
[----:B-1----:R-:W-:Y:S01]  /*11240*/  MOV R8, UR5 ;  /* 0x0000000500087c02 */ /* 0x002fe20008000f00 */
[C---:B------:R-:W-:Y:S01]  /*11250*/  IMAD R10, R23.reuse, c[0x0][0x1dc], R10 ;  /* 0x00007700170a7a24 */ /* 0x040fe200078e020a */
[----:B------:R-:W-:Y:S01]  /*11260*/  MOV R9, UR5 ;  /* 0x0000000500097c02 */ /* 0x000fe20008000f00 */
[----:B------:R-:W-:-:S05]  /*11270*/  IMAD.WIDE.U32 R6, R23, c[0x0][0x1d8], R6 ;  /* 0x0000760017067a25 */ /* 0x000fca00078e0006 */
[----:B------:R-:W-:Y:S01]  /*11280*/  IADD3 R10, R7, R10, RZ ;  /* 0x0000000a070a7210 */ /* 0x000fe20007ffe0ff */
[----:B--23--:R-:W-:Y:S01]  /*11290*/  FFMA.FTZ R11, R11, R8, UR6 ;  /* 0x000000060b0b7e23 */ /* 0x00cfe20008010008 */
[----:B------:R-:W-:Y:S01]  /*112a0*/  LEA R8, P0, R6, c[0x0][0x160], 0x2 ;  /* 0x0000580006087a11 */ /* 0x000fe200078010ff */
[----:B----4-:R-:W-:Y:S02]  /*112b0*/  FFMA.FTZ R9, R12, R9, UR6 ;  /* 0x000000060c097e23 */ /* 0x010fe40008010009 */
[----:B------:R-:W-:Y:S02]  /*112c0*/  FFMA.FTZ R11, R36, R14, -R11 ;  /* 0x0000000e240b7223 */ /* 0x000fe4000001080b */
[----:B------:R-:W-:Y:S01]  /*112d0*/  FFMA.FTZ R7, R37, R15, -R9 ;  /* 0x0000000f25077223 */ /* 0x000fe20000010809 */
[----:B------:R-:W-:Y:S01]  /*112e0*/  LEA.HI.X R9, R6, c[0x0][0x164], R10, 0x2, P0 ;  /* 0x0000590006097a11 */ /* 0x000fe200000f140a */
[----:B------:R-:W-:Y:S02]  /*112f0*/  FMUL.FTZ R6, R11, UR25 ;  /* 0x000000190b067c20 */ /* 0x000fe40008410000 */
[----:B------:R-:W-:-:S05]  /*11300*/  FMUL.FTZ R7, R7, UR25 ;  /* 0x0000001907077c20 */ /* 0x000fca0008410000 */
[----:B------:R0:W-:Y:S02]  /*11310*/  STG.E.64 [R8.64], R6 ;  /* 0x0000000608007986 */ /* 0x0001e4000c101b12 */
.L_x_2647:
[----:B------:R-:W-:Y:S05]  /*11320*/  BSYNC B0 ;  /* 0x0000000000007941 */ /* 0x000fea0003800000 */
.L_x_2646:
        /* <DEDUP_REMOVED lines=16> */
[----:B---3-5:R-:W-:Y:S02]  /*11430*/  FADD.FTZ R11, -R9, 1 ;  /* 0x3f800000090b7421 */ /* 0x028fe40000010100 */
[----:B------:R-:W-:Y:S02]  /*11440*/  FMUL.FTZ R17, R17, R9 ;  /* 0x0000000911117220 */ /* 0x000fe40000410000 */
[----:B------:R-:W-:-:S02]  /*11450*/  FFMA.FTZ R11, R7, R11, 1 ;  /* 0x3f800000070b7423 */ /* 0x000fc4000001000b */
[----:B------:R-:W-:Y:S02]  /*11460*/  FMUL.FTZ R16, R16, R10 ;  /* 0x0000000a10107220 */ /* 0x000fe40000410000 */
[----:B------:R-:W-:Y:S02]  /*11470*/  FMUL.FTZ R17, R17, R11 ;  /* 0x0000000b11117220 */ /* 0x000fe40000410000 */
.L_x_2648:
        /* <DEDUP_REMOVED lines=21> */
.L_x_2650:
[----:B------:R-:W-:Y:S05]  /*115d0*/  BSYNC B0 ;  /* 0x0000000000007941 */ /* 0x000fea0003800000 */
.L_x_2649:
[----:B------:R3:W5:Y:S04]  /*115e0*/  LDL R21, [R1+0x40] ;  /* 0x0000400001157983 */ /* 0x0007680000100800 */
[----:B------:R3:W5:Y:S01]  /*115f0*/  LDL R14, [R1+0x3c] ;  /* 0x00003c00010e7983 */ /* 0x0007620000100800 */
        /* <DEDUP_REMOVED lines=27> */
[----:B0--3-5:R-:W-:Y:S02]  /*117b0*/  FFMA.FTZ R6, R21, R36, R34 ;  /* 0x0000002415067223 */ /* 0x029fe40000010022 */
        /* <DEDUP_REMOVED lines=17> */
.L_x_2651:
[----:B---3--:R-:W-:Y:S01]  /*118d0*/  BSSY B0, `(.L_x_2652) ;  /* 0x0000013000007945 */ /* 0x008fe20003800000 */
        /* <DEDUP_REMOVED lines=8> */
[----:B--2--5:R-:W-:Y:S01]  /*11960*/  FFMA.FTZ R11, R21, R8, UR6 ;  /* 0x00000006150b7e23 */ /* 0x024fe20008010008 */
        /* <DEDUP_REMOVED lines=9> */
.L_x_2653:
[----:B------:R-:W-:Y:S05]  /*11a00*/  BSYNC B0 ;  /* 0x0000000000007941 */ /* 0x000fea0003800000 */
.L_x_2652:
        /* <DEDUP_REMOVED lines=21> */
.L_x_2654:
        /* <DEDUP_REMOVED lines=21> */
.L_x_2656:
[----:B------:R-:W-:Y:S05]  /*11cb0*/  BSYNC B0 ;  /* 0x0000000000007941 */ /* 0x000fea0003800000 */
.L_x_2655:
        /* <DEDUP_REMOVED lines=21> */
.L_x_2657:
        /* <DEDUP_REMOVED lines=21> */
.L_x_2659:
[----:B------:R-:W-:Y:S05]  /*11f60*/  BSYNC B0 ;  /* 0x0000000000007941 */ /* 0x000fea0003800000 */
.L_x_2658:
        /* <DEDUP_REMOVED lines=21> */
.L_x_2660:
        /* <DEDUP_REMOVED lines=21> */
.L_x_2662:
[----:B------:R-:W-:Y:S05]  /*12210*/  BSYNC B0 ;  /* 0x0000000000007941 */ /* 0x000fea0003800000 */
.L_x_2661:
        /* <DEDUP_REMOVED lines=21> */
.L_x_2663:
[----:B------:R-:W-:Y:S01]  /*12370*/  BSSY B0, `(.L_x_2664) ;  /* 0x0000014000007945 */ /* 0x000fe20003800000 */
[----:B------:R-:W-:Y:S05]  /*12380*/  @P2 BRA `(.L_x_2665) ;  /* 0x0000012000002947 */ /* 0x000fea0003800000 */
[----:B0-----:R-:W3:Y:S04]  /*12390*/  LDL.LU R8, [R1+0x1c] ;  /* 0x00001c0001087983 */ /* 0x001ee80000300800 */
[----:B------:R-:W4:Y:S01]  /*123a0*/  LDL.LU R7, [R1+0x10] ;  /* 0x0000100001077983 */ /* 0x000f220000300800 */
[----:B------:R-:W-:Y:S01]  /*123b0*/  MOV R3, R5 ;  /* 0x0000000500037202 */ /* 0x000fe20000000f00 */
[----:B------:R-:W-:Y:S01]  /*123c0*/  IMAD R4, R13, c[0x0][0x1d8], RZ ;  /* 0x000076000d047a24 */ /* 0x000fe200078e02ff */
[----:B-1----:R-:W-:-:S02]  /*123d0*/  MOV R5, UR5 ;  /* 0x0000000500057c02 */ /* 0x002fc40008000f00 */
[----:B------:R-:W-:Y:S01]  /*123e0*/  MOV R6, UR5 ;  /* 0x0000000500067c02 */ /* 0x000fe20008000f00 */
[----:B------:R-:W-:-:S04]  /*123f0*/  IMAD.WIDE.U32 R2, R12, c[0x0][0x1d8], R2 ;  /* 0x000076000c027a25 */ /* 0x000fc800078e0002 */
[----:B------:R-:W-:-:S05]  /*12400*/  IMAD R4, R12, c[0x0][0x1dc], R4 ;  /* 0x000077000c047a24 */ /* 0x000fca00078e0204 */
[----:B------:R-:W-:Y:S02]  /*12410*/  IADD3 R3, R3, R4, RZ ;  /* 0x0000000403037210 */ /* 0x000fe40007ffe0ff */
[----:B------:R-:W-:Y:S01]  /*12420*/  LEA R4, P0, R2, c[0x0][0x160], 0x2 ;  /* 0x0000580002047a11 */ /* 0x000fe200078010ff */
[----:B--23--:R-:W-:Y:S02]  /*12430*/  FFMA.FTZ R5, R8, R5, UR6 ;  /* 0x0000000608057e23 */ /* 0x00cfe40008010005 */
[----:B----4-:R-:W-:Y:S02]  /*12440*/  FFMA.FTZ R6, R7, R6, UR6 ;  /* 0x0000000607067e23 */ /* 0x010fe40008010006 */
[----:B------:R-:W-:Y:S01]  /*12450*/  FFMA.FTZ R32, R36, R32, -R5 ;  /* 0x0000002024207223 */ /* 0x000fe20000010805 */
[----:B------:R-:W-:Y:S01]  /*12460*/  LEA.HI.X R5, R2, c[0x0][0x164], R3, 0x2, P0 ;  /* 0x0000590002057a11 */ /* 0x000fe200000f1403 */
[----:B------:R-:W-:Y:S02]  /*12470*/  FFMA.FTZ R6, R37, R33, -R6 ;  /* 0x0000002125067223 */ /* 0x000fe40000010806 */
[----:B------:R-:W-:-:S02]  /*12480*/  FMUL.FTZ R2, R32, UR25 ;  /* 0x0000001920027c20 */ /* 0x000fc40008410000 */
[----:B------:R-:W-:-:S05]  /*12490*/  FMUL.FTZ R3, R6, UR25 ;  /* 0x0000001906037c20 */ /* 0x000fca0008410000 */
[----:B------:R0:W-:Y:S02]  /*124a0*/  STG.E.64 [R4.64], R2 ;  /* 0x0000000204007986 */ /* 0x0001e4000c101b12 */
.L_x_2665:
[----:B------:R-:W-:Y:S05]  /*124b0*/  BSYNC B0 ;  /* 0x0000000000007941 */ /* 0x000fea0003800000 */
.L_x_2664:
[----:B-1----:R-:W-:Y:S02]  /*124c0*/  ULDC UR5, c[0x0][0x10] ;  /* 0x0000040000057ab9 */ /* 0x002fe40000000800 */
[----:B------:R-:W-:Y:S02]  /*124d0*/  UIADD3 UR9, UR9, UR5, URZ ;  /* 0x0000000509097290 */ /* 0x000fe4000fffe03f */
[----:B------:R-:W-:Y:S02]  /*124e0*/  UIADD3 UR4, UR4, 0x1, URZ ;  /* 0x0000000104047890 */ /* 0x000fe4000fffe03f */
[----:B------:R-:W-:-:S06]  /*124f0*/  UISETP.GE.AND UP0, UPT, UR9, UR8, UPT ;  /* 0x000000080900728c */ /* 0x000fcc000bf06270 */
[----:B------:R-:W-:-:S13]  /*12500*/  PLOP3.LUT P0, PT, PT, PT, UP0, 0x80, 0x0 ;  /* 0x000000000000781c */ /* 0x000fda0003f0f008 */
[----:B------:R-:W-:Y:S01]  /*12510*/  @P0 CALL.REL.NOINC `(.L_x_2519) ;  /* 0x0000001000000944 */ /* 0x000fe20003c00000 */
[----:B------:R-:W-:Y:S05]  /*12520*/  BRA `(.L_x_2666) ;  /* 0xfffedf8000007947 */ /* 0x000fea000383ffff */
.L_x_2519:
        /* <DEDUP_REMOVED lines=18> */
.L_x_2668:
[----:B------:R-:W-:Y:S05]  /*12650*/  BSYNC B0 ;  /* 0x0000000000007941 */ /* 0x000fea0003800000 */
.L_x_2667:
[----:B------:R-:W1:Y:S01]  /*12660*/  S2UR UR4, SR_CTAID.X ;  /* 0x00000000000479c3 */ /* 0x000e620000002500 */
[----:B------:R-:W-:Y:S02]  /*12670*/  IADD3 R8, R7, -0x1, RZ ;  /* 0xffffffff07087810 */ /* 0x000fe40007ffe0ff */
[----:B0-----:R-:W-:-:S05]  /*12680*/  IADD3 R3, R6, -0x1, RZ ;  /* 0xffffffff06037810 */ /* 0x001fca0007ffe0ff */
        /* <DEDUP_REMOVED lines=8> */
.L_x_2670:
[----:B------:R-:W3:Y:S01]  /*12710*/  LDG.E.STRONG.GPU R6, [R4.64] ;  /* 0x0000001204067981 */ /* 0x000ee2000c1ef900 */
[----:B------:R-:W-:Y:S01]  /*12720*/  YIELD ;  /* 0x0000000000007946 */ /* 0x000fe20003800000 */
[----:B---3--:R-:W-:Y:S01]  /*12730*/  ISETP.NE.AND P0, PT, R6, R3, PT ;  /* 0x000000030600720c */ /* 0x008fe20003f05270 */
[----:B------:R-:W-:-:S12]  /*12740*/  CCTL.IVALL ;  /* 0x00000000ff00798f */ /* 0x000fd80002000000 */
[----:B------:R-:W-:Y:S05]  /*12750*/  @P0 BRA `(.L_x_2670) ;  /* 0xffffffb000000947 */ /* 0x000fea000383ffff */
.L_x_2669:
        /* <DEDUP_REMOVED lines=14> */
[----:B------:R-:W-:Y:S01]  /*12840*/  MOV R22, c[0x0][0x1d8] ;  /* 0x0000760000167a02 */ /* 0x000fe20000000f00 */
[----:B------:R-:W-:Y:S01]  /*12850*/  UIMAD.WIDE.U32 UR4, UR4, UR5, URZ ;  /* 0x00000005040472a5 */ /* 0x000fe2000f8e003f */
[----:B------:R-:W-:Y:S02]  /*12860*/  MOV R9, R3 ;  /* 0x0000000300097202 */ /* 0x000fe40000000f00 */
[----:B------:R-:W-:Y:S02]  /*12870*/  SHF.L.U64.HI R27, R25, 0x2, R20 ;  /* 0x00000002191b7819 */ /* 0x000fe40000010214 */
[----:B------:R-:W-:Y:S02]  /*12880*/  SHF.L.U64.HI R3, R22, 0x2, R5 ;  /* 0x0000000216037819 */ /* 0x000fe40000010205 */
[----:B------:R-:W-:-:S04]  /*12890*/  IADD3 R4, R4, UR5, RZ ;  /* 0x0000000504047c10 */ /* 0x000fc8000fffe0ff */
[----:B------:R-:W-:-:S04]  /*128a0*/  LEA.HI R23, P0, R4, UR4, RZ, 0x1 ;  /* 0x0000000404177c11 */ /* 0x000fc8000f8108ff */
[----:B------:R-:W-:-:S04]  /*128b0*/  IADD3.X R4, RZ, R4, RZ, P0, !PT ;  /* 0x00000004ff047210 */ /* 0x000fc800007fe4ff */
[--C-:B------:R-:W-:Y:S02]  /*128c0*/  SHF.R.S64 R23, R23, 0x1, R4.reuse ;  /* 0x0000000117177819 */ /* 0x100fe40000001004 */
[----:B------:R-:W-:-:S04]  /*128d0*/  SHF.R.S32.HI R4, RZ, 0x1, R4 ;  /* 0x00000001ff047819 */ /* 0x000fc80000011404 */
[----:B-----5:R-:W-:Y:S02]  /*128e0*/  SHF.L.U64.HI R21, R23, 0x2, R4 ;  /* 0x0000000217157819 */ /* 0x020fe40000010204 */
.L_x_2671:
        /* <DEDUP_REMOVED lines=23> */
.L_x_2672:
        /* <DEDUP_REMOVED lines=10> */
.L_x_5614:


//--------------------- .text._Z35group_norm_nhwc_bwd_one_pass_kernelI11Fp32IOFp32WLi512ELi160ELi640EEv26Group_norm_nhwc_bwd_params --------------------------
	.section	.text._Z35group_norm_nhwc_bwd_one_pass_kernelI11Fp32IOFp32WLi512ELi160ELi640EEv26Group_norm_nhwc_bwd_params,"ax",@progbits
	.sectioninfo	@"SHI_REGISTERS=48"
	.align	128
        .global         _Z35group_norm_nhwc_bwd_one_pass_kernelI11Fp32IOFp32WLi512ELi160ELi640EEv26Group_norm_nhwc_bwd_params
        .type           _Z35group_norm_nhwc_bwd_one_pass_kernelI11Fp32IOFp32WLi512ELi160ELi640EEv26Group_norm_nhwc_bwd_params,@function
        .size           _Z35group_norm_nhwc_bwd_one_pass_kernelI11Fp32IOFp32WLi512ELi160ELi640EEv26Group_norm_nhwc_bwd_params,(.L_x_5615 - _Z35group_norm_nhwc_bwd_one_pass_kernelI11Fp32IOFp32WLi512ELi160ELi640EEv26Group_norm_nhwc_bwd_params)
        .other          _Z35group_norm_nhwc_bwd_one_pass_kernelI11Fp32IOFp32WLi512ELi160ELi640EEv26Group_norm_nhwc_bwd_params,@"STO_CUDA_ENTRY STV_DEFAULT"
_Z35group_norm_nhwc_bwd_one_pass_kernelI11Fp32IOFp32WLi512ELi160ELi640EEv26Group_norm_nhwc_bwd_params:
.text._Z35group_norm_nhwc_bwd_one_pass_kernelI11Fp32IOFp32WLi512ELi160ELi640EEv26Group_norm_nhwc_bwd_params:
        /* <DEDUP_REMOVED lines=41> */
.L_x_2762:
[----:B------:R-:W2:Y:S04]  /*0290*/  LDL R6, [R1+0x914] ;  /* 0x0009140001067983 */ /* 0x000ea80000100800 */
[----:B------:R-:W3:Y:S01]  /*02a0*/  LDL R9, [R1+0x8a8] ;  /* 0x0008a80001097983 */ /* 0x000ee20000100800 */
[----:B------:R-:W-:Y:S01]  /*02b0*/  IABS R4, c[0x0][0x1f0] ;  /* 0x00007c0000047a13 */ /* 0x000fe20000000000 */
[----:B------:R-:W-:Y:S01]  /*02c0*/  UMOV UR4, URZ ;  /* 0x0000003f00047c82 */ /* 0x000fe20008000000 */
[----:B------:R-:W-:Y:S01]  /*02d0*/  IABS R5, UR7 ;  /* 0x0000000700057c13 */ /* 0x000fe20008000000 */
[----:B------:R-:W-:Y:S01]  /*02e0*/  UISETP.GE.AND UP2, UPT, UR7, URZ, UPT ;  /* 0x0000003f0700728c */ /* 0x000fe2000bf46270 */
[----:B------:R1:W4:Y:S01]  /*02f0*/  R2UR UR20, R4 ;  /* 0x00000000041473c2 */ /* 0x00032200000e0000 */
[----:B------:R-:W-:Y:S01]  /*0300*/  ULDC UR18, c[0x0][0x1f0] ;  /* 0x00007c0000127ab9 */ /* 0x000fe20000000800 */
[C---:B------:R-:W-:Y:S01]  /*0310*/  ISETP.GE.U32.AND P1, PT, R0.reuse, c[0x0][0x1e0], PT ;  /* 0x0000780000007a0c */ /* 0x040fe20003f26070 */
[----:B------:R-:W-:Y:S01]  /*0320*/  STL [R1+0x928], R0 ;  /* 0x0009280001007387 */ /* 0x000fe20000100800 */
[----:B------:R-:W-:-:S02]  /*0330*/  IADD3 R17, R0, 0x10, RZ ;  /* 0x0000001000117810 */ /* 0x000fc40007ffe0ff */
[----:B------:R-:W-:Y:S02]  /*0340*/  LOP3.LUT R42, R42, 0xfdffffff, RZ, 0xc0, !PT ;  /* 0xfdffffff2a2a7812 */ /* 0x000fe400078ec0ff */
[----:B0-----:R0:W4:Y:S01]  /*0350*/  R2UR UR9, R5 ;  /* 0x00000000050973c2 */ /* 0x00112200000e0000 */
[----:B------:R-:W-:Y:S02]  /*0360*/  ISETP.GE.U32.AND P2, PT, R17, c[0x0][0x1e0], PT ;  /* 0x0000780011007a0c */ /* 0x000fe40003f46070 */
[----:B-1----:R-:W-:Y:S02]  /*0370*/  SHF.R.S32.HI R4, RZ, 0x1f, R17 ;  /* 0x0000001fff047819 */ /* 0x002fe40000011411 */
[C---:B------:R-:W-:Y:S02]  /*0380*/  IADD3 R11, R0.reuse, 0x18, RZ ;  /* 0x00000018000b7810 */ /* 0x040fe40007ffe0ff */
[C---:B------:R-:W-:Y:S02]  /*0390*/  IADD3 R10, R0.reuse, 0x20, RZ ;  /* 0x00000020000a7810 */ /* 0x040fe40007ffe0ff */
[----:B0-----:R-:W-:-:S02]  /*03a0*/  IADD3 R5, R0, 0x8, RZ ;  /* 0x0000000800057810 */ /* 0x001fc40007ffe0ff */
[----:B------:R-:W-:Y:S02]  /*03b0*/  SHF.R.S32.HI R16, RZ, 0x1f, R11 ;  /* 0x0000001fff107819 */ /* 0x000fe4000001140b */
[----:B------:R-:W-:Y:S02]  /*03c0*/  SHF.R.S32.HI R14, RZ, 0x1f, R10 ;  /* 0x0000001fff0e7819 */ /* 0x000fe4000001140a */
[----:B------:R-:W-:Y:S01]  /*03d0*/  IADD3 R37, R0, 0x38, RZ ;  /* 0x0000003800257810 */ /* 0x000fe20007ffe0ff */
[----:B----4-:R-:W0:Y:S01]  /*03e0*/  I2F.RP R2, UR20 ;  /* 0x0000001400027d06 */ /* 0x010e220008209400 */
[----:B------:R-:W-:Y:S02]  /*03f0*/  LOP3.LUT R41, R41, 0x7fffffff, RZ, 0xc0, !PT ;  /* 0x7fffffff29297812 */ /* 0x000fe400078ec0ff */
[----:B------:R-:W-:Y:S02]  /*0400*/  SHF.R.S32.HI R22, RZ, 0x1f, R37 ;  /* 0x0000001fff167819 */ /* 0x000fe40000011425 */
[----:B------:R-:W-:-:S03]  /*0410*/  LOP3.LUT R40, R40, 0xfffffffe, RZ, 0xc0, !PT ;  /* 0xfffffffe28287812 */ /* 0x000fc600078ec0ff */
        /* <DEDUP_REMOVED lines=31> */
[----:B------:R-:W-:Y:S02]  /*0610*/  ULDC.64 UR8, c[0x0][0x1e8] ;  /* 0x00007a0000087ab9 */ /* 0x000fe40000000a00 */
[----:B------:R-:W-:Y:S01]  /*0620*/  UIMAD UR4, UR4, UR8, URZ ;  /* 0x00000008040472a4 */ /* 0x000fe2000f8e023f */
[----:B------:R-:W-:Y:S02]  /*0630*/  LEA.HI.X.SX32 R7, R3, R2, 0x1, P0 ;  /* 0x0000000203077211 */ /* 0x000fe400000f0eff */
[----:B---3--:R-:W-:Y:S01]  /*0640*/  ISETP.GT.U32.AND P0, PT, R9, 0x27f, PT ;  /* 0x0000027f0900780c */ /* 0x008fe20003f04070 */
        /* <DEDUP_REMOVED lines=12> */
[----:B------:R-:W-:Y:S01]  /*0710*/  @P3 LOP3.LUT R42, R42, 0x2000000, RZ, 0xfc, !PT ;  /* 0x020000002a2a3812 */ /* 0x000fe200078efcff */
[----:B------:R-:W-:Y:S01]  /*0720*/  STL [R1+0x810], RZ ;  /* 0x000810ff01007387 */ /* 0x000fe20000100800 */
        /* <DEDUP_REMOVED lines=11> */
[----:B------:R-:W-:Y:S01]  /*07e0*/  STL [R1+0x92c], R7 ;  /* 0x00092c0701007387 */ /* 0x000fe20000100800 */
[----:B------:R-:W-:Y:S01]  /*07f0*/  @!P6 MOV R12, R6 ;  /* 0x00000006000ce202 */ /* 0x000fe20000000f00 */
[----:B------:R-:W-:Y:S01]  /*0800*/  @!P3 IMAD.WIDE.U32 R2, R0, c[0x0][0x1d8], R8 ;  /* 0x000076000002ba25 */ /* 0x000fe200078e0008 */
[----:B------:R-:W-:Y:S01]  /*0810*/  @P5 LOP3.LUT R42, R42, 0x800000, RZ, 0xfc, !PT ;  /* 0x008000002a2a5812 */ /* 0x000fe200078efcff */
[----:B------:R-:W-:Y:S01]  /*0820*/  STL [R1+0x930], R6 ;  /* 0x0009300601007387 */ /* 0x000fe20000100800 */
[----:B------:R-:W-:Y:S01]  /*0830*/  @!P6 MOV R13, R9 ;  /* 0x00000009000de202 */ /* 0x000fe20000000f00 */
[----:B------:R-:W-:Y:S01]  /*0840*/  @!P4 IMAD R16, R16, c[0x0][0x1d8], RZ ;  /* 0x000076001010ca24 */ /* 0x000fe200078e02ff */
[----:B------:R-:W-:-:S02]  /*0850*/  LOP3.LUT R42, R42, 0xffbfffff, RZ, 0xc0, !PT ;  /* 0xffbfffff2a2a7812 */ /* 0x000fc400078ec0ff */
[----:B------:R-:W-:Y:S01]  /*0860*/  @!P3 IADD3 R3, R3, R19, RZ ;  /* 0x000000130303b210 */ /* 0x000fe20007ffe0ff */
[----:B------:R-:W-:Y:S01]  /*0870*/  @!P6 IMAD.WIDE.U32 R12, R5, c[0x0][0x1d8], R12 ;  /* 0x00007600050cea25 */ /* 0x000fe200078e000c */
[----:B------:R-:W-:Y:S02]  /*0880*/  @!P3 SHF.L.U32 R32, R2, 0x2, RZ ;  /* 0x000000020220b819 */ /* 0x000fe400000006ff */
[----:B------:R-:W-:Y:S02]  /*0890*/  @P4 LOP3.LUT R42, R42, 0x400000, RZ, 0xfc, !PT ;  /* 0x004000002a2a4812 */ /* 0x000fe400078efcff */
[----:B------:R-:W-:Y:S02]  /*08a0*/  @!P3 SHF.L.U64.HI R2, R2, 0x2, R3 ;  /* 0x000000020202b819 */ /* 0x000fe40000010203 */
[----:B------:R-:W-:Y:S02]  /*08b0*/  @!P3 IADD3 R34, P1, R32, c[0x0][0x180], RZ ;  /* 0x000060002022ba10 */ /* 0x000fe40007f3e0ff */
[----:B------:R-:W-:-:S02]  /*08c0*/  ISETP.GE.OR.EX P3, PT, R14, c[0x0][0x1e4], P0, P2 ;  /* 0x000079000e007a0c */ /* 0x000fc40000766720 */
[----:B------:R-:W-:Y:S02]  /*08d0*/  LOP3.LUT P2, RZ, R42, 0x2000000, RZ, 0xc0, !PT ;  /* 0x020000002aff7812 */ /* 0x000fe4000784c0ff */
[----:B------:R-:W-:Y:S02]  /*08e0*/  @!P5 MOV R4, R6 ;  /* 0x000000060004d202 */ /* 0x000fe40000000f00 */
[----:B------:R-:W-:Y:S02]  /*08f0*/  @!P5 MOV R5, R9 ;  /* 0x000000090005d202 */ /* 0x000fe40000000f00 */
[----:B------:R-:W-:Y:S02]  /*0900*/  @!P6 IADD3 R3, R13, R21, RZ ;  /* 0x000000150d03e210 */ /* 0x000fe40007ffe0ff */
[C---:B------:R-:W-:Y:S01]  /*0910*/  @!P6 SHF.L.U32 R28, R12.reuse, 0x2, RZ ;  /* 0x000000020c1ce819 */ /* 0x040fe200000006ff */
[----:B------:R-:W-:Y:S01]  /*0920*/  @!P5 IMAD.WIDE.U32 R4, R17, c[0x0][0x1d8], R4 ;  /* 0x000076001104da25 */ /* 0x000fe200078e0004 */
[----:B------:R-:W-:-:S02]  /*0930*/  @!P6 SHF.L.U64.HI R12, R12, 0x2, R3 ;  /* 0x000000020c0ce819 */ /* 0x000fc40000010203 */
[----:B------:R-:W-:Y:S01]  /*0940*/  @!P4 MOV R3, R9 ;  /* 0x000000090003c202 */ /* 0x000fe20000000f00 */
[----:B------:R-:W-:Y:S01]  /*0950*/  @!P4 IMAD R17, R11, c[0x0][0x1dc], R16 ;  /* 0x000077000b11ca24 */ /* 0x000fe200078e0210 */
[----:B------:R-:W-:Y:S02]  /*0960*/  @!P2 IADD3.X R35, R2, c[0x0][0x184], RZ, P1, !PT ;  /* 0x000061000223aa10 */ /* 0x000fe40000ffe4ff */
[----:B------:R-:W-:Y:S02]  /*0970*/  @!P2 IADD3 R32, P1, R32, c[0x0][0x178], RZ ;  /* 0x00005e002020aa10 */ /* 0x000fe40007f3e0ff */
[----:B------:R-:W-:Y:S01]  /*0980*/  @!P5 IADD3 R13, R5, R15, RZ ;  /* 0x0000000f050dd210 */ /* 0x000fe20007ffe0ff */
[----:B------:R-:W-:Y:S01]  /*0990*/  @!P3 IMAD R5, R14, c[0x0][0x1d8], RZ ;  /* 0x000076000e05ba24 */ /* 0x000fe200078e02ff */
[----:B------:R-:W-:Y:S01]  /*09a0*/  @!P2 IADD3.X R33, R2, c[0x0][0x17c], RZ, P1, !PT ;  /* 0x00005f000221aa10 */ /* 0x000fe20000ffe4ff */
[----:B------:R-:W-:Y:S01]  /*09b0*/  STL.64 [R1+0xad8], R34 ;  /* 0x000ad82201007387 */ /* 0x000fe20000100a00 */
[----:B------:R-:W-:Y:S01]  /*09c0*/  @!P6 IADD3 R30, P1, R28, c[0x0][0x180], RZ ;  /* 0x000060001c1eea10 */ /* 0x000fe20007f3e0ff */
[----:B------:R-:W-:Y:S01]  /*09d0*/  @!P3 IMAD R15, R10, c[0x0][0x1dc], R5 ;  /* 0x000077000a0fba24 */ /* 0x000fe200078e0205 */
[----:B------:R-:W-:Y:S01]  /*09e0*/  @!P4 MOV R2, R6 ;  /* 0x000000060002c202 */ /* 0x000fe20000000f00 */
[----:B------:R-:W-:Y:S01]  /*09f0*/  STL.64 [R1+0xac8], R32 ;  /* 0x000ac82001007387 */ /* 0x000fe20000100a00 */
[----:B------:R-:W-:-:S02]  /*0a00*/  @!P6 IADD3.X R31, R12, c[0x0][0x184], RZ, P1, !PT ;  /* 0x000061000c1fea10 */ /* 0x000fc40000ffe4ff */
[----:B------:R-:W-:Y:S01]  /*0a10*/  @!P6 IADD3 R28, P1, R28, c[0x0][0x178], RZ ;  /* 0x00005e001c1cea10 */ /* 0x000fe20007f3e0ff */
[----:B------:R-:W-:Y:S01]  /*0a20*/  @!P4 IMAD.WIDE.U32 R2, R11, c[0x0][0x1d8], R2 ;  /* 0x000076000b02ca25 */ /* 0x000fe200078e0002 */
[----:B------:R-:W-:Y:S01]  /*0a30*/  @!P5 SHF.L.U32 R24, R4, 0x2, RZ ;  /* 0x000000020418d819 */ /* 0x000fe200000006ff */
[----:B------:R-:W-:Y:S01]  /*0a40*/  STL [R1+0xad0], R30 ;  /* 0x000ad01e01007387 */ /* 0x000fe20000100800 */
[----:B------:R-:W-:Y:S02]  /*0a50*/  @!P6 IADD3.X R29, R12, c[0x0][0x17c], RZ, P1, !PT ;  /* 0x00005f000c1dea10 */ /* 0x000fe40000ffe4ff */
[----:B------:R-:W-:Y:S01]  /*0a60*/  @!P5 SHF.L.U64.HI R13, R4, 0x2, R13 ;  /* 0x00000002040dd819 */ /* 0x000fe2000001020d */
[----:B------:R-:W-:Y:S01]  /*0a70*/  STL [R1+0xab8], R31 ;  /* 0x000ab81f01007387 */ /* 0x000fe20000100800 */
[----:B------:R-:W-:Y:S02]  /*0a80*/  @!P5 IADD3 R26, P1, R24, c[0x0][0x180], RZ ;  /* 0x00006000181ada10 */ /* 0x000fe40007f3e0ff */
[----:B------:R-:W-:Y:S01]  /*0a90*/  @!P3 MOV R4, R6 ;  /* 0x000000060004b202 */ /* 0x000fe20000000f00 */
[----:B------:R-:W-:Y:S01]  /*0aa0*/  STL.64 [R1+0xac0], R28 ;  /* 0x000ac01c01007387 */ /* 0x000fe20000100a00 */
[----:B------:R-:W-:-:S02]  /*0ab0*/  @!P3 MOV R5, R9 ;  /* 0x000000090005b202 */ /* 0x000fc40000000f00 */
[----:B------:R-:W-:Y:S02]  /*0ac0*/  @!P5 IADD3.X R27, R13, c[0x0][0x184], RZ, P1, !PT ;  /* 0x000061000d1bda10 */ /* 0x000fe40000ffe4ff */
[----:B------:R-:W-:Y:S01]  /*0ad0*/  @!P4 IADD3 R3, R3, R17, RZ ;  /* 0x000000110303c210 */ /* 0x000fe20007ffe0ff */
[----:B------:R-:W-:Y:S01]  /*0ae0*/  @!P3 IMAD.WIDE.U32 R10, R10, c[0x0][0x1d8], R4 ;  /* 0x000076000a0aba25 */ /* 0x000fe200078e0004 */
[----:B------:R-:W-:Y:S01]  /*0af0*/  @!P5 IADD3 R24, P1, R24, c[0x0][0x178], RZ ;  /* 0x00005e001818da10 */ /* 0x000fe20007f3e0ff */
[----:B------:R-:W-:Y:S01]  /*0b00*/  STL.64 [R1+0xae0], R26 ;  /* 0x000ae01a01007387 */ /* 0x000fe20000100a00 */
[C---:B------:R-:W-:Y:S02]  /*0b10*/  @!P4 SHF.L.U32 R12, R2.reuse, 0x2, RZ ;  /* 0x00000002020cc819 */ /* 0x040fe400000006ff */
[----:B------:R-:W-:Y:S02]  /*0b20*/  @!P4 SHF.L.U64.HI R5, R2, 0x2, R3 ;  /* 0x000000020205c819 */ /* 0x000fe40000010203 */
[----:B------:R-:W-:-:S02]  /*0b30*/  @!P5 IADD3.X R25, R13, c[0x0][0x17c], RZ, P1, !PT ;  /* 0x00005f000d19da10 */ /* 0x000fc40000ffe4ff */
[C---:B------:R-:W-:Y:S02]  /*0b40*/  @!P4 IADD3 R2, P1, R12.reuse, c[0x0][0x180], RZ ;  /* 0x000060000c02ca10 */ /* 0x040fe40007f3e0ff */
[----:B------:R-:W-:Y:S02]  /*0b50*/  @!P3 IADD3 R13, R11, R15, RZ ;  /* 0x0000000f0b0db210 */ /* 0x000fe40007ffe0ff */
[----:B------:R-:W-:Y:S02]  /*0b60*/  @!P4 IADD3.X R3, R5, c[0x0][0x184], RZ, P1, !PT ;  /* 0x000061000503ca10 */ /* 0x000fe40000ffe4ff */
[----:B------:R-:W-:Y:S02]  /*0b70*/  @!P4 IADD3 R4, P1, R12, c[0x0][0x178], RZ ;  /* 0x00005e000c04ca10 */ /* 0x000fe40007f3e0ff */
[C---:B------:R-:W-:Y:S02]  /*0b80*/  @!P3 SHF.L.U32 R12, R10.reuse, 0x2, RZ ;  /* 0x000000020a0cb819 */ /* 0x040fe400000006ff */
[----:B------:R-:W-:-:S02]  /*0b90*/  @!P3 SHF.L.U64.HI R13, R10, 0x2, R13 ;  /* 0x000000020a0db819 */ /* 0x000fc4000001020d */
[----:B------:R-:W-:Y:S02]  /*0ba0*/  @!P4 IADD3.X R5, R5, c[0x0][0x17c], RZ, P1, !PT ;  /* 0x00005f000505ca10 */ /* 0x000fe40000ffe4ff */
        /* <DEDUP_REMOVED lines=9> */
[----:B------:R-:W-:Y:S02]  /*0c40*/  @P3 LOP3.LUT R42, R42, 0x200000, RZ, 0xfc, !PT ;  /* 0x002000002a2a3812 */ /* 0x000fe400078efcff */
[----:B------:R-:W-:-:S02]  /*0c50*/  IADD3 R21, R0, 0x30, RZ ;  /* 0x0000003000157810 */ /* 0x000fc40007ffe0ff */
[----:B------:R-:W-:Y:S02]  /*0c60*/  LOP3.LUT R42, R42, 0xffefffff, RZ, 0xc0, !PT ;  /* 0xffefffff2a2a7812 */ /* 0x000fe400078ec0ff */
[----:B------:R-:W-:Y:S02]  /*0c70*/  SHF.R.S32.HI R18, RZ, 0x1f, R21 ;  /* 0x0000001fff127819 */ /* 0x000fe40000011415 */
[----:B------:R-:W-:-:S03]  /*0c80*/  @P0 LOP3.LUT R40, R40, 0x1, RZ, 0xfc, !PT ;  /* 0x0000000128280812 */ /* 0x000fc600078efcff */
        /* <DEDUP_REMOVED lines=82> */
[----:B0-----:R-:W-:-:S04]  /*11b0*/  @!P2 IADD3 R26, P1, R37, c[0x0][0x180], RZ ;  /* 0x00006000251aaa10 */ /* 0x001fc80007f3e0ff */
        /* <DEDUP_REMOVED lines=99> */
[----:B0-----:R-:W-:-:S02]  /*17f0*/  @!P2 IADD3 R26, P1, R37, c[0x0][0x180], RZ ;  /* 0x00006000251aaa10 */ /* 0x001fc40007f3e0ff */
[----:B------:R-:W-:Y:S02]  /*1800*/  SHF.R.S32.HI R36, RZ, 0x1f, R39 ;  /* 0x0000001fff247819 */ /* 0x000fe40000011427 */
[----:B------:R-:W-:-:S05]  /*1810*/  @!P2 IADD3.X R27, R38, c[0x0][0x184], RZ, P1, !PT ;  /* 0x00006100261baa10 */ /* 0x000fca0000ffe4ff */
[----:B------:R0:W-:Y:S02]  /*1820*/  @!P2 STL.64 [R1+0x840], R26 ;  /* 0x0008401a0100a387 */ /* 0x0001e40000100a00 */
[----:B0-----:R-:W-:-:S04]  /*1830*/  @!P2 IADD3 R26, P1, R37, c[0x0][0x178], RZ ;  /* 0x00005e00251aaa10 */ /* 0x001fc80007f3e0ff */
[----:B------:R-:W-:Y:S02]  /*1840*/  @!P2 IADD3.X R27, R38, c[0x0][0x17c], RZ, P1, !PT ;  /* 0x00005f00261baa10 */ /* 0x000fe40000ffe4ff */
[----:B------:R-:W-:-:S03]  /*1850*/  ISETP.GE.U32.AND P1, PT, R39, c[0x0][0x1e0], PT ;  /* 0x0000780027007a0c */ /* 0x000fc60003f26070 */
[----:B------:R0:W-:Y:S01]  /*1860*/  @!P2 STL.64 [R1+0x838], R26 ;  /* 0x0008381a0100a387 */ /* 0x0001e20000100a00 */
        /* <DEDUP_REMOVED lines=153> */
[----:B------:R-:W-:Y:S02]  /*2200*/  @!P2 IADD3.X R27, R36, c[0x0][0x184], RZ, P1, !PT ;  /* 0x00006100241baa10 */ /* 0x000fe40000ffe4ff */
[----:B------:R-:W-:-:S03]  /*2210*/  @!P2 IADD3 R32, P1, R37, c[0x0][0x178], RZ ;  /* 0x00005e002520aa10 */ /* 0x000fc60007f3e0ff */
[----:B------:R0:W-:Y:S01]  /*2220*/  @!P2 STL.64 [R1+0x7f8], R26 ;  /* 0x0007f81a0100a387 */ /* 0x0001e20000100a00 */
        /* <DEDUP_REMOVED lines=49> */
[----:B------:R-:W-:Y:S01]  /*2540*/  IADD3 R39, R0, 0xd0, RZ ;  /* 0x000000d000277810 */ /* 0x000fe20007ffe0ff */
[----:B------:R-:W-:Y:S01]  /*2550*/  STL.64 [R1+0x920], R8 ;  /* 0x0009200801007387 */ /* 0x000fe20000100a00 */
        /* <DEDUP_REMOVED lines=464> */
[C---:B------:R-:W-:Y:S02]  /*4260*/  @!P2 IADD3.X R27, R36.reuse, c[0x0][0x184], RZ, P1, !PT ;  /* 0x00006100241baa10 */ /* 0x040fe40000ffe4ff */
[----:B------:R-:W-:Y:S02]  /*4270*/  @!P2 IADD3 R28, P1, R37, c[0x0][0x178], RZ ;  /* 0x00005e00251caa10 */ /* 0x000fe40007f3e0ff */
[----:B------:R-:W-:Y:S02]  /*4280*/  MOV R7, R27 ;  /* 0x0000001b00077202 */ /* 0x000fe40000000f00 */
        /* <DEDUP_REMOVED lines=54> */
[----:B------:R-:W-:-:S05]  /*45f0*/  @!P2 IADD3.X R39, R36, c[0x0][0x184], RZ, P1, !PT ;  /* 0x000061002427aa10 */ /* 0x000fca0000ffe4ff */
[----:B------:R0:W-:Y:S02]  /*4600*/  @!P2 STL.64 [R1+0x698], R38 ;  /* 0x000698260100a387 */ /* 0x0001e40000100a00 */
[----:B0-----:R-:W-:-:S04]  /*4610*/  @!P2 IADD3 R38, P1, R37, c[0x0][0x178], RZ ;  /* 0x00005e002526aa10 */ /* 0x001fc80007f3e0ff */
        /* <DEDUP_REMOVED lines=112> */
[----:B------:R-:W-:Y:S01]  /*4d20*/  MOV R8, R34 ;  /* 0x0000002200087202 */ /* 0x000fe20000000f00 */
[----:B------:R-:W-:Y:S03]  /*4d30*/  STL [R1+0xa48], R41 ;  /* 0x000a482901007387 */ /* 0x000fe60000100800 */
        /* <DEDUP_REMOVED lines=47> */
[----:B------:R0:W-:Y:S01]  /*5030*/  @!P2 STL.64 [R1+0x5e0], R38 ;  /* 0x0005e0260100a387 */ /* 0x0001e20000100a00 */
[C---:B------:R-:W-:Y:S02]  /*5040*/  LOP3.LUT P2, RZ, R42.reuse, 0x1000000, RZ, 0xc0, !PT ;  /* 0x010000002aff7812 */ /* 0x040fe4000784c0ff */
[----:B------:R-:W-:Y:S02]  /*5050*/  LOP3.LUT R42, R42, 0xdfffffff, RZ, 0xc0, !PT ;  /* 0xdfffffff2a2a7812 */ /* 0x000fe400078ec0ff */
        /* <DEDUP_REMOVED lines=29> */
[----:B------:R-:W-:Y:S01]  /*5230*/  STL [R1+0x814], RZ ;  /* 0x000814ff01007387 */ /* 0x000fe20000100800 */
[----:B------:R-:W-:Y:S02]  /*5240*/  @P4 LOP3.LUT R42, R42, 0x40000000, RZ, 0xfc, !PT ;  /* 0x400000002a2a4812 */ /* 0x000fe400078efcff */
[----:B------:R-:W-:Y:S02]  /*5250*/  @!P4 IMAD.WIDE.U32 R36, R39, c[0x0][0x1d8], R36 ;  /* 0x000076002724ca25 */ /* 0x000fe400078e0024 */
[----:B------:R-:W-:-:S03]  /*5260*/  LOP3.LUT R42, R42, 0x7fffffff, RZ, 0xc0, !PT ;  /* 0x7fffffff2a2a7812 */ /* 0x000fc600078ec0ff */
        /* <DEDUP_REMOVED lines=32> */
[----:B------:R-:W-:Y:S01]  /*5470*/  @!P6 MOV R37, R9 ;  /* 0x000000090025e202 */ /* 0x000fe20000000f00 */
[----:B------:R-:W-:Y:S01]  /*5480*/  @!P6 IMAD R38, R36, c[0x0][0x1d8], RZ ;  /* 0x000076002426ea24 */ /* 0x000fe200078e02ff */
[----:B------:R-:W-:Y:S02]  /*5490*/  MOV R9, R35 ;  /* 0x0000002300097202 */ /* 0x000fe40000000f00 */
[----:B------:R-:W2:Y:S01]  /*54a0*/  LDL.LU.64 R34, [R1+0xad8] ;  /* 0x000ad80001227983 */ /* 0x000ea20000300a00 */
[----:B------:R-:W-:Y:S01]  /*54b0*/  @!P6 MOV R36, R6 ;  /* 0x000000060024e202 */ /* 0x000fe20000000f00 */
[C---:B------:R-:W-:Y:S01]  /*54c0*/  @!P6 IMAD R38, R39.reuse, c[0x0][0x1dc], R38 ;  /* 0x000077002726ea24 */ /* 0x040fe200078e0226 */
[----:B------:R-:W-:Y:S01]  /*54d0*/  HFMA2.MMA R0, -RZ, RZ, 0, 0 ;  /* 0x00000000ff007435 */ /* 0x000fe200000001ff */
[----:B------:R-:W-:Y:S02]  /*54e0*/  MOV R6, R26 ;  /* 0x0000001a00067202 */ /* 0x000fe40000000f00 */
[----:B------:R-:W-:Y:S01]  /*54f0*/  @!P6 IMAD.WIDE.U32 R36, R39, c[0x0][0x1d8], R36 ;  /* 0x000076002724ea25 */ /* 0x000fe200078e0024 */
[----:B------:R-:W3:Y:S04]  /*5500*/  LDL.LU.64 R26, [R1+0xae0] ;  /* 0x000ae000011a7983 */ /* 0x000ee80000300a00 */
[----:B------:R-:W-:-:S02]  /*5510*/  @!P6 IADD3 R38, R37, R38, RZ ;  /* 0x000000262526e210 */ /* 0x000fc40007ffe0ff */
[C---:B------:R-:W-:Y:S02]  /*5520*/  @!P6 SHF.L.U32 R37, R36.reuse, 0x2, RZ ;  /* 0x000000022425e819 */ /* 0x040fe400000006ff */
[----:B------:R-:W-:Y:S02]  /*5530*/  @!P6 SHF.L.U64.HI R36, R36, 0x2, R38 ;  /* 0x000000022424e819 */ /* 0x000fe40000010226 */
[----:B------:R-:W-:Y:S02]  /*5540*/  MOV R38, R8 ;  /* 0x0000000800267202 */ /* 0x000fe40000000f00 */
[----:B------:R-:W-:Y:S02]  /*5550*/  @!P6 IADD3 R8, P1, R37, c[0x0][0x180], RZ ;  /* 0x000060002508ea10 */ /* 0x000fe40007f3e0ff */
[----:B------:R-:W-:Y:S02]  /*5560*/  MOV R39, R9 ;  /* 0x0000000900277202 */ /* 0x000fe40000000f00 */
[----:B------:R-:W-:-:S05]  /*5570*/  @!P6 IADD3.X R9, R36, c[0x0][0x184], RZ, P1, !PT ;  /* 0x000061002409ea10 */ /* 0x000fca0000ffe4ff */
[----:B------:R0:W-:Y:S02]  /*5580*/  @!P6 STL.64 [R1+0x598], R8 ;  /* 0x000598080100e387 */ /* 0x0001e40000100a00 */
[----:B0-----:R-:W-:-:S04]  /*5590*/  @!P6 IADD3 R8, P0, R37, c[0x0][0x178], RZ ;  /* 0x00005e002508ea10 */ /* 0x001fc80007f1e0ff */
[----:B------:R-:W-:-:S05]  /*55a0*/  @!P6 IADD3.X R9, R36, c[0x0][0x17c], RZ, P0, !PT ;  /* 0x00005f002409ea10 */ /* 0x000fca00007fe4ff */
[----:B------:R0:W-:Y:S02]  /*55b0*/  STL.64 [R1+0x938], R8 ;  /* 0x0009380801007387 */ /* 0x0001e40000100a00 */
[----:B0-----:R-:W-:Y:S02]  /*55c0*/  MOV R8, R32 ;  /* 0x0000002000087202 */ /* 0x001fe40000000f00 */
[----:B------:R-:W-:Y:S02]  /*55d0*/  MOV R9, R33 ;  /* 0x0000002100097202 */ /* 0x000fe40000000f00 */
[----:B------:R-:W-:-:S06]  /*55e0*/  CS2R R32, SRZ ;  /* 0x0000000000207805 */ /* 0x000fcc000001ff00 */
[----:B--2---:R-:W2:Y:S01]  /*55f0*/  @!P3 LDG.E.64 R32, [R34.64] ;  /* 0x0000000e2220b981 */ /* 0x004ea2000c1e1b00 */
[----:B------:R-:W-:Y:S02]  /*5600*/  MOV R37, R31 ;  /* 0x0000001f00257202 */ /* 0x000fe40000000f00 */
[----:B--2---:R-:W-:Y:S01]  /*5610*/  MOV R43, R32 ;  /* 0x00000020002b7202 */ /* 0x004fe20000000f00 */
[----:B------:R0:W-:Y:S01]  /*5620*/  STL.64 [R1+0x430], R32 ;  /* 0x0004302001007387 */ /* 0x0001e20000100a00 */
[----:B------:R-:W-:-:S03]  /*5630*/  MOV R31, R33 ;  /* 0x00000021001f7202 */ /* 0x000fc60000000f00 */
[----:B0-----:R-:W2:Y:S01]  /*5640*/  LDL.LU.64 R32, [R1+0xac8] ;  /* 0x000ac80001207983 */ /* 0x001ea20000300a00 */
[----:B------:R-:W-:Y:S02]  /*5650*/  MOV R34, R28 ;  /* 0x0000001c00227202 */ /* 0x000fe40000000f00 */
[----:B------:R-:W-:Y:S02]  /*5660*/  MOV R35, R29 ;  /* 0x0000001d00237202 */ /* 0x000fe40000000f00 */
[----:B------:R-:W-:Y:S01]  /*5670*/  CS2R R28, SRZ ;  /* 0x00000000001c7805 */ /* 0x000fe2000001ff00 */
[----:B------:R-:W-:Y:S01]  /*5680*/  @!P3 MOV R0, R43 ;  /* 0x0000002b0000b202 */ /* 0x000fe20000000f00 */
[----:B------:R-:W-:Y:S01]  /*5690*/  HFMA2.MMA R43, -RZ, RZ, 0, 0 ;  /* 0x00000000ff2b7435 */ /* 0x000fe200000001ff */
[----:B------:R-:W-:Y:S02]  /*56a0*/  MOV R36, R30 ;  /* 0x0000001e00247202 */ /* 0x000fe40000000f00 */
[----:B------:R-:W4:Y:S03]  /*56b0*/  LDL.LU R30, [R1+0xad0] ;  /* 0x000ad000011e7983 */ /* 0x000f260000300800 */
[----:B------:R-:W-:-:S02]  /*56c0*/  @!P3 MOV R43, R31 ;  /* 0x0000001f002bb202 */ /* 0x000fc40000000f00 */
[----:B------:R-:W4:Y:S04]  /*56d0*/  LDL.LU R31, [R1+0xab8] ;  /* 0x000ab800011f7983 */ /* 0x000f280000300800 */
[----:B--2---:R0:W2:Y:S04]  /*56e0*/  @!P3 LDG.E.64 R28, [R32.64] ;  /* 0x0000000e201cb981 */ /* 0x0040a8000c1e1b00 */
[----:B------:R1:W-:Y:S01]  /*56f0*/  STL [R1+0x7e8], R0 ;  /* 0x0007e80001007387 */ /* 0x0003e20000100800 */
[----:B0-----:R-:W-:Y:S01]  /*5700*/  MOV R33, RZ ;  /* 0x000000ff00217202 */ /* 0x001fe20000000f00 */
[----:B-1----:R-:W-:Y:S01]  /*5710*/  HFMA2.MMA R0, -RZ, RZ, 0, 0 ;  /* 0x00000000ff007435 */ /* 0x002fe200000001ff */
[----:B--2---:R-:W-:-:S02]  /*5720*/  MOV R41, R28 ;  /* 0x0000001c00297202 */ /* 0x004fc40000000f00 */
[----:B------:R-:W-:Y:S02]  /*5730*/  MOV R32, R29 ;  /* 0x0000001d00207202 */ /* 0x000fe40000000f00 */
[----:B------:R-:W-:Y:S02]  /*5740*/  @!P3 MOV R33, R41 ;  /* 0x000000290021b202 */ /* 0x000fe40000000f00 */
[----:B------:R-:W-:Y:S01]  /*5750*/  @!P3 MOV R0, R32 ;  /* 0x000000200000b202 */ /* 0x000fe20000000f00 */
[----:B------:R-:W-:Y:S02]  /*5760*/  HFMA2.MMA R32, -RZ, RZ, 0, 0 ;  /* 0x00000000ff207435 */ /* 0x000fe400000001ff */
[----:B------:R0:W-:Y:S02]  /*5770*/  STL [R1+0x564], R33 ;  /* 0x0005642101007387 */ /* 0x0001e40000100800 */
[----:B0-----:R-:W-:-:S06]  /*5780*/  MOV R33, RZ ;  /* 0x000000ff00217202 */ /* 0x001fcc0000000f00 */
[----:B----4-:R0:W2:Y:S04]  /*5790*/  @!P2 LDG.E.64 R32, [R30.64] ;  /* 0x0000000e1e20a981 */ /* 0x0100a8000c1e1b00 */
[----:B------:R1:W-:Y:S04]  /*57a0*/  STL.64 [R1+0x428], R28 ;  /* 0x0004281c01007387 */ /* 0x0003e80000100a00 */
[----:B------:R-:W-:Y:S04]  /*57b0*/  STL [R1+0x7ec], R43 ;  /* 0x0007ec2b01007387 */ /* 0x000fe80000100800 */
[----:B------:R4:W-:Y:S04]  /*57c0*/  STL [R1+0x568], R0 ;  /* 0x0005680001007387 */ /* 0x0009e80000100800 */
[----:B-1----:R-:W3:Y:S04]  /*57d0*/  LDL.LU.64 R28, [R1+0xac0] ;  /* 0x000ac000011c7983 */ /* 0x002ee80000300a00 */
[----:B0-----:R0:W3:Y:S04]  /*57e0*/  LDL R31, [R1+0x814] ;  /* 0x00081400011f7983 */ /* 0x0010e80000100800 */
[----:B----4-:R0:W4:Y:S01]  /*57f0*/  LDL R0, [R1+0x810] ;  /* 0x0008100001007983 */ /* 0x0101220000100800 */
[----:B--2---:R-:W-:-:S02]  /*5800*/  MOV R43, R32 ;  /* 0x00000020002b7202 */ /* 0x004fc40000000f00 */
[----:B------:R-:W-:Y:S02]  /*5810*/  MOV R41, R33 ;  /* 0x0000002100297202 */ /* 0x000fe40000000f00 */
[----:B------:R-:W-:Y:S02]  /*5820*/  MOV R32, R8 ;  /* 0x0000000800207202 */ /* 0x000fe40000000f00 */
[----:B------:R-:W-:Y:S02]  /*5830*/  MOV R33, R9 ;  /* 0x0000000900217202 */ /* 0x000fe40000000f00 */
[----:B------:R-:W-:Y:S02]  /*5840*/  MOV R8, R38 ;  /* 0x0000002600087202 */ /* 0x000fe40000000f00 */
[----:B------:R-:W-:Y:S02]  /*5850*/  MOV R9, R39 ;  /* 0x0000002700097202 */ /* 0x000fe40000000f00 */
[----:B------:R-:W-:-:S02]  /*5860*/  MOV R38, R44 ;  /* 0x0000002c00267202 */ /* 0x000fc40000000f00 */
[----:B------:R-:W-:Y:S02]  /*5870*/  MOV R39, R45 ;  /* 0x0000002d00277202 */ /* 0x000fe40000000f00 */
[----:B------:R-:W-:-:S06]  /*5880*/  CS2R R44, SRZ ;  /* 0x00000000002c7805 */ /* 0x000fcc000001ff00 */
[----:B---3--:R1:W2:Y:S01]  /*5890*/  @!P2 LDG.E.64 R44, [R28.64] ;  /* 0x0000000e1c2ca981 */ /* 0x0082a2000c1e1b00 */
[----:B----4-:R-:W-:Y:S02]  /*58a0*/  @!P2 MOV R0, R43 ;  /* 0x0000002b0000a202 */ /* 0x010fe40000000f00 */
[----:B------:R-:W-:Y:S01]  /*58b0*/  LOP3.LUT P1, RZ, R42, 0x800000, RZ, 0xc0, !PT ;  /* 0x008000002aff7812 */ /* 0x000fe2000782c0ff */
[----:B-1----:R-:W-:Y:S02]  /*58c0*/  HFMA2.MMA R29, -RZ, RZ, 0, 0 ;  /* 0x00000000ff1d7435 */ /* 0x002fe400000001ff */
[----:B------:R1:W-:Y:S02]  /*58d0*/  @!P2 STL [R1+0x810], R0 ;  /* 0x000810000100a387 */ /* 0x0003e40000100800 */
[----:B-1----:R-:W-:Y:S02]  /*58e0*/  MOV R0, RZ ;  /* 0x000000ff00007202 */ /* 0x002fe40000000f00 */
[----:B------:R-:W-:-:S04]  /*58f0*/  LOP3.LUT R40, R40, 0xfffffffd, RZ, 0xc0, !PT ;  /* 0xfffffffd28287812 */ /* 0x000fc800078ec0ff */
[----:B------:R-:W-:Y:S02]  /*5900*/  @P6 LOP3.LUT R40, R40, 0x2, RZ, 0xfc, !PT ;  /* 0x0000000228286812 */ /* 0x000fe400078efcff */
[----:B------:R-:W-:Y:S02]  /*5910*/  LOP3.LUT P6, RZ, R42, 0x40000, RZ, 0xc0, !PT ;  /* 0x000400002aff7812 */ /* 0x000fe400078cc0ff */
[----:B------:R-:W-:-:S11]  /*5920*/  LOP3.LUT R40, R40, 0xfbffffff, RZ, 0xc0, !PT ;  /* 0xfbffffff28287812 */ /* 0x000fd600078ec0ff */
[----:B------:R-:W-:Y:S02]  /*5930*/  @P6 LOP3.LUT R40, R40, 0x4000000, RZ, 0xfc, !PT ;  /* 0x0400000028286812 */ /* 0x000fe400078efcff */
[----:B------:R-:W-:Y:S02]  /*5940*/  LOP3.LUT P6, RZ, R42, 0x80000, RZ, 0xc0, !PT ;  /* 0x000800002aff7812 */ /* 0x000fe400078cc0ff */
[----:B------:R-:W-:Y:S02]  /*5950*/  LOP3.LUT R40, R40, 0xf7ffffff, RZ, 0xc0, !PT ;  /* 0xf7ffffff28287812 */ /* 0x000fe400078ec0ff */
[----:B--2---:R-:W-:Y:S02]  /*5960*/  MOV R30, R44 ;  /* 0x0000002c001e7202 */ /* 0x004fe40000000f00 */
[----:B------:R-:W-:Y:S02]  /*5970*/  MOV R28, R45 ;  /* 0x0000002d001c7202 */ /* 0x000fe40000000f00 */
[----:B------:R-:W-:-:S02]  /*5980*/  @!P2 MOV R29, R30 ;  /* 0x0000001e001da202 */ /* 0x000fc40000000f00 */
[----:B------:R-:W-:Y:S01]  /*5990*/  @!P2 MOV R0, R28 ;  /* 0x0000001c0000a202 */ /* 0x000fe20000000f00 */
[----:B------:R-:W-:Y:S02]  /*59a0*/  HFMA2.MMA R28, -RZ, RZ, 0, 0 ;  /* 0x00000000ff1c7435 */ /* 0x000fe400000001ff */
[----:B------:R1:W-:Y:S02]  /*59b0*/  STL [R1+0x574], R29 ;  /* 0x0005741d01007387 */ /* 0x0003e40000100800 */
[----:B-1----:R-:W-:-:S06]  /*59c0*/  MOV R29, RZ ;  /* 0x000000ff001d7202 */ /* 0x002fcc0000000f00 */
[----:B------:R-:W2:Y:S01]  /*59d0*/  @!P1 LDG.E.64 R28, [R26.64] ;  /* 0x0000000e1a1c9981 */ /* 0x000ea2000c1e1b00 */
[----:B------:R-:W-:Y:S02]  /*59e0*/  @P6 LOP3.LUT R40, R40, 0x8000000, RZ, 0xfc, !PT ;  /* 0x0800000028286812 */ /* 0x000fe400078efcff */
[----:B------:R-:W-:Y:S02]  /*59f0*/  LOP3.LUT P6, RZ, R42, 0x100000, RZ, 0xc0, !PT ;  /* 0x001000002aff7812 */ /* 0x000fe400078cc0ff */
[----:B------:R-:W-:-:S11]  /*5a00*/  LOP3.LUT R40, R40, 0xefffffff, RZ, 0xc0, !PT ;  /* 0xefffffff28287812 */ /* 0x000fd600078ec0ff */
[----:B------:R-:W-:Y:S02]  /*5a10*/  @P6 LOP3.LUT R40, R40, 0x10000000, RZ, 0xfc, !PT ;  /* 0x1000000028286812 */ /* 0x000fe400078efcff */
[----:B------:R-:W-:Y:S02]  /*5a20*/  LOP3.LUT P6, RZ, R42, 0x200000, RZ, 0xc0, !PT ;  /* 0x002000002aff7812 */ /* 0x000fe400078cc0ff */
[----:B------:R-:W-:Y:S02]  /*5a30*/  LOP3.LUT R40, R40, 0xdfffffff, RZ, 0xc0, !PT ;  /* 0xdfffffff28287812 */ /* 0x000fe400078ec0ff */
[----:B------:R-:W-:Y:S02]  /*5a40*/  @!P2 MOV R31, R41 ;  /* 0x00000029001fa202 */ /* 0x000fe40000000f00 */
[----:B------:R-:W-:-:S07]  /*5a50*/  MOV R30, R38 ;  /* 0x00000026001e7202 */ /* 0x000fce0000000f00 */
[----:B------:R-:W-:Y:S02]  /*5a60*/  @P6 LOP3.LUT R40, R40, 0x20000000, RZ, 0xfc, !PT ;  /* 0x2000000028286812 */ /* 0x000fe400078efcff */
[----:B------:R-:W-:Y:S01]  /*5a70*/  LOP3.LUT P6, RZ, R42, 0x400000, RZ, 0xc0, !PT ;  /* 0x004000002aff7812 */ /* 0x000fe200078cc0ff */
[----:B------:R1:W-:Y:S02]  /*5a80*/  @!P2 STL [R1+0x814], R31 ;  /* 0x0008141f0100a387 */ /* 0x0003e40000100800 */
[----:B-1----:R-:W-:Y:S02]  /*5a90*/  MOV R31, R39 ;  /* 0x00000027001f7202 */ /* 0x002fe40000000f00 */
[----:B------:R-:W-:-:S08]  /*5aa0*/  CS2R R38, SRZ ;  /* 0x0000000000267805 */ /* 0x000fd0000001ff00 */
[----:B------:R1:W3:Y:S02]  /*5ab0*/  @!P6 LDG.E.64 R38, [R2.64] ;  /* 0x0000000e0226e981 */ /* 0x0002e4000c1e1b00 */
[----:B-1----:R-:W-:-:S06]  /*5ac0*/  CS2R R2, SRZ ;  /* 0x0000000000027805 */ /* 0x002fcc000001ff00 */
[----:B------:R1:W4:Y:S01]  /*5ad0*/  @!P6 LDG.E.64 R2, [R4.64] ;  /* 0x0000000e0402e981 */ /* 0x000322000c1e1b00 */
[----:B------:R-:W-:Y:S01]  /*5ae0*/  LOP3.LUT P6, RZ, R40, 0x20000000, RZ, 0xc0, !PT ;  /* 0x2000000028ff7812 */ /* 0x000fe200078cc0ff */
[----:B-1----:R-:W-:-:S12]  /*5af0*/  CS2R R4, SRZ ;  /* 0x0000000000047805 */ /* 0x002fd8000001ff00 */
[----:B------:R1:W3:Y:S02]  /*5b00*/  @!P6 LDG.E.64 R4, [R10.64] ;  /* 0x0000000e0a04e981 */ /* 0x0002e4000c1e1b00 */
[----:B-1----:R-:W-:-:S06]  /*5b10*/  CS2R R10, SRZ ;  /* 0x00000000000a7805 */ /* 0x002fcc000001ff00 */
[----:B------:R1:W3:Y:S01]  /*5b20*/  @!P6 LDG.E.64 R10, [R12.64] ;  /* 0x0000000e0c0ae981 */ /* 0x0002e2000c1e1b00 */
[----:B--2---:R-:W-:-:S03]  /*5b30*/  MOV R27, R28 ;  /* 0x0000001c001b7202 */ /* 0x004fc60000000f00 */
[----:B------:R2:W-:Y:S01]  /*5b40*/  STL.64 [R1+0x410], R28 ;  /* 0x0004101c01007387 */ /* 0x0005e20000100a00 */
[----:B------:R-:W-:-:S03]  /*5b50*/  MOV R26, R29 ;  /* 0x0000001d001a7202 */ /* 0x000fc60000000f00 */
[----:B--2---:R-:W2:Y:S01]  /*5b60*/  LDL.LU.64 R28, [R1+0x4d8] ;  /* 0x0004d800011c7983 */ /* 0x004ea20000300a00 */
[----:B------:R-:W-:Y:S01]  /*5b70*/  LOP3.LUT P6, RZ, R40, 0x10000000, RZ, 0xc0, !PT ;  /* 0x1000000028ff7812 */ /* 0x000fe200078cc0ff */
[----:B-1----:R-:W-:-:S12]  /*5b80*/  CS2R R12, SRZ ;  /* 0x00000000000c7805 */ /* 0x002fd8000001ff00 */
[----:B------:R1:W4:Y:S02]  /*5b90*/  @!P6 LDG.E.64 R12, [R14.64] ;  /* 0x0000000e0e0ce981 */ /* 0x000324000c1e1b00 */
[----:B-1----:R-:W-:-:S06]  /*5ba0*/  CS2R R14, SRZ ;  /* 0x00000000000e7805 */ /* 0x002fcc000001ff00 */
[----:B------:R1:W4:Y:S01]  /*5bb0*/  @!P6 LDG.E.64 R14, [R16.64] ;  /* 0x0000000e100ee981 */ /* 0x000322000c1e1b00 */
        /* <DEDUP_REMOVED lines=8> */
[----:B-1----:R-:W-:Y:S02]  /*5c40*/  CS2R R22, SRZ ;  /* 0x0000000000167805 */ /* 0x002fe4000001ff00 */
[----:B---3--:R1:W-:Y:S04]  /*5c50*/  STL.64 [R1+0xaa0], R10 ;  /* 0x000aa00a01007387 */ /* 0x0083e80000100a00 */
[----:B-1----:R-:W3:Y:S04]  /*5c60*/  LDL.LU.64 R10, [R1+0x4c0] ;  /* 0x0004c000010a7983 */ /* 0x002ee80000300a00 */
[----:B--2---:R1:W2:Y:S02]  /*5c70*/  @!P6 LDG.E.64 R22, [R28.64] ;  /* 0x0000000e1c16e981 */ /* 0x0042a4000c1e1b00 */
[----:B-1----:R-:W-:-:S02]  /*5c80*/  MOV R28, R30 ;  /* 0x0000001e001c7202 */ /* 0x002fc40000000f00 */
[----:B------:R-:W-:Y:S02]  /*5c90*/  MOV R29, R31 ;  /* 0x0000001f001d7202 */ /* 0x000fe40000000f00 */
[----:B------:R-:W2:Y:S04]  /*5ca0*/  LDL.LU.64 R30, [R1+0x4b8] ;  /* 0x0004b800011e7983 */ /* 0x000ea80000300a00 */
[----:B------:R1:W-:Y:S02]  /*5cb0*/  STL.64 [R1+0x418], R44 ;  /* 0x0004182c01007387 */ /* 0x0003e40000100a00 */
[----:B-1----:R-:W-:Y:S02]  /*5cc0*/  CS2R R44, SRZ ;  /* 0x00000000002c7805 */ /* 0x002fe4000001ff00 */
[----:B------:R1:W-:Y:S04]  /*5cd0*/  STL [R1+0x570], R0 ;  /* 0x0005700001007387 */ /* 0x0003e80000100800 */
[----:B------:R0:W3:Y:S01]  /*5ce0*/  @!P1 LDG.E.64 R44, [R24.64] ;  /* 0x0000000e182c9981 */ /* 0x0000e2000c1e1b00 */
[----:B------:R-:W-:Y:S01]  /*5cf0*/  LOP3.LUT P5, RZ, R42, 0x10000, RZ, 0xc0, !PT ;  /* 0x000100002aff7812 */ /* 0x000fe200078ac0ff */
[----:B-1----:R-:W-:-:S02]  /*5d00*/  HFMA2.MMA R0, -RZ, RZ, 0, 0 ;  /* 0x00000000ff007435 */ /* 0x002fc400000001ff */
[----:B----4-:R1:W-:Y:S01]  /*5d10*/  STL.64 [R1+0xa90], R12 ;  /* 0x000a900c01007387 */ /* 0x0103e20000100a00 */
[----:B0-----:R-:W-:-:S03]  /*5d20*/  CS2R R24, SRZ ;  /* 0x0000000000187805 */ /* 0x001fc6000001ff00 */
[----:B------:R-:W-:Y:S02]  /*5d30*/  @!P1 MOV R0, R27 ;  /* 0x0000001b00009202 */ /* 0x000fe40000000f00 */
[----:B------:R-:W-:Y:S02]  /*5d40*/  @!P1 MOV R25, R26 ;  /* 0x0000001a00199202 */ /* 0x000fe40000000f00 */
[----:B------:R-:W4:Y:S01]  /*5d50*/  LDL.LU.64 R26, [R1+0x4c8] ;  /* 0x0004c800011a7983 */ /* 0x000f220000300a00 */
[----:B-1----:R-:W-:Y:S01]  /*5d60*/  MOV R12, R28 ;  /* 0x0000001c000c7202 */ /* 0x002fe20000000f00 */
[----:B------:R-:W-:Y:S01]  /*5d70*/  HFMA2.MMA R28, -RZ, RZ, 0, 0 ;  /* 0x00000000ff1c7435 */ /* 0x000fe200000001ff */
[----:B------:R-:W-:Y:S02]  /*5d80*/  MOV R13, R29 ;  /* 0x0000001d000d7202 */ /* 0x000fe40000000f00 */
[----:B------:R-:W-:Y:S01]  /*5d90*/  MOV R29, RZ ;  /* 0x000000ff001d7202 */ /* 0x000fe20000000f00 */
[----:B------:R0:W-:Y:S04]  /*5da0*/  STL.64 [R1+0xaa8], R38 ;  /* 0x000aa82601007387 */ /* 0x0001e80000100a00 */
[----:B0-----:R-:W4:Y:S04]  /*5db0*/  LDL.LU.64 R38, [R1+0x4d0] ;  /* 0x0004d00001267983 */ /* 0x001f280000300a00 */
[----:B--2---:R0:W2:Y:S02]  /*5dc0*/  @!P5 LDG.E.64 R28, [R30.64] ;  /* 0x0000000e1e1cd981 */ /* 0x0040a4000c1e1b00 */
[----:B0-----:R-:W-:-:S06]  /*5dd0*/  CS2R R30, SRZ ;  /* 0x00000000001e7805 */ /* 0x001fcc000001ff00 */
[----:B---3--:R0:W3:Y:S01]  /*5de0*/  @!P5 LDG.E.64 R30, [R10.64] ;  /* 0x0000000e0a1ed981 */ /* 0x0080e2000c1e1b00 */
[----:B------:R-:W-:Y:S02]  /*5df0*/  LOP3.LUT P0, RZ, R42, 0x20000, RZ, 0xc0, !PT ;  /* 0x000200002aff7812 */ /* 0x000fe4000780c0ff */
[----:B------:R-:W-:Y:S01]  /*5e00*/  @!P1 MOV R24, R44 ;  /* 0x0000002c00189202 */ /* 0x000fe20000000f00 */
[----:B------:R-:W-:Y:S04]  /*5e10*/  STL [R1+0x854], R25 ;  /* 0x0008541901007387 */ /* 0x000fe80000100800 */
[----:B------:R1:W-:Y:S04]  /*5e20*/  STL [R1+0x57c], R24 ;  /* 0x00057c1801007387 */ /* 0x0003e80000100800 */
[----:B------:R0:W-:Y:S04]  /*5e30*/  STL.64 [R1+0xab0], R2 ;  /* 0x000ab00201007387 */ /* 0x0001e80000100a00 */
[----:B------:R0:W-:Y:S01]  /*5e40*/  STL.64 [R1+0xa98], R4 ;  /* 0x000a980401007387 */ /* 0x0001e20000100a00 */
[----:B-1----:R-:W-:-:S03]  /*5e50*/  CS2R R24, SRZ ;  /* 0x0000000000187805 */ /* 0x002fc6000001ff00 */
[----:B------:R1:W-:Y:S04]  /*5e60*/  STL [R1+0x850], R0 ;  /* 0x0008500001007387 */ /* 0x0003e80000100800 */
[----:B----4-:R4:W2:Y:S04]  /*5e70*/  @!P0 LDG.E.64 R24, [R26.64] ;  /* 0x0000000e1a188981 */ /* 0x0108a8000c1e1b00 */
[----:B0-----:R-:W2:Y:S04]  /*5e80*/  LDL.LU.64 R2, [R1+0x4a0] ;  /* 0x0004a00001027983 */ /* 0x001ea80000300a00 */
[----:B------:R0:W-:Y:S01]  /*5e90*/  STL.64 [R1+0xa88], R44 ;  /* 0x000a882c01007387 */ /* 0x0001e20000100a00 */
[----:B----4-:R-:W-:Y:S01]  /*5ea0*/  CS2R R26, SRZ ;  /* 0x00000000001a7805 */ /* 0x010fe2000001ff00 */
[----:B------:R-:W-:-:S02]  /*5eb0*/  LOP3.LUT P3, RZ, R42, 0x4000, RZ, 0xc0, !PT ;  /* 0x000040002aff7812 */ /* 0x000fc4000786c0ff */
[----:B------:R4:W-:Y:S04]  /*5ec0*/  STL [R1+0xa80], R22 ;  /* 0x000a801601007387 */ /* 0x0009e80000100800 */
[----:B------:R0:W2:Y:S01]  /*5ed0*/  @!P0 LDG.E.64 R26, [R38.64] ;  /* 0x0000000e261a8981 */ /* 0x0000a2000c1e1b00 */
[----:B------:R-:W-:Y:S01]  /*5ee0*/  MOV R4, R34 ;  /* 0x0000002200047202 */ /* 0x000fe20000000f00 */
[----:B-1----:R-:W-:Y:S01]  /*5ef0*/  HFMA2.MMA R0, -RZ, RZ, 0, 0 ;  /* 0x00000000ff007435 */ /* 0x002fe200000001ff */
[----:B------:R-:W-:Y:S02]  /*5f00*/  MOV R5, R35 ;  /* 0x0000002300057202 */ /* 0x000fe40000000f00 */
[----:B------:R-:W-:Y:S01]  /*5f10*/  LOP3.LUT P4, RZ, R42, 0x8000, RZ, 0xc0, !PT ;  /* 0x000080002aff7812 */ /* 0x000fe2000788c0ff */
[----:B------:R-:W2:Y:S02]  /*5f20*/  LDL.LU.64 R34, [R1+0x4a8] ;  /* 0x0004a80001227983 */ /* 0x000ea40000300a00 */
[----:B------:R-:W-:-:S02]  /*5f30*/  @!P1 MOV R0, R45 ;  /* 0x0000002d00009202 */ /* 0x000fc40000000f00 */
[----:B0-----:R-:W2:Y:S04]  /*5f40*/  LDL.LU.64 R44, [R1+0x4b0] ;  /* 0x0004b000012c7983 */ /* 0x001ea80000300a00 */
[----:B------:R-:W-:Y:S01]  /*5f50*/  STL [R1+0xa7c], R23 ;  /* 0x000a7c1701007387 */ /* 0x000fe20000100800 */
[----:B------:R-:W-:-:S03]  /*5f60*/  LOP3.LUT P2, RZ, R42, 0x2000, RZ, 0xc0, !PT ;  /* 0x000020002aff7812 */ /* 0x000fc6000784c0ff */
[----:B------:R-:W2:Y:S04]  /*5f70*/  LDL.LU.64 R10, [R1+0x438] ;  /* 0x00043800010a7983 */ /* 0x000ea80000300a00 */
[----:B---3--:R-:W-:Y:S04]  /*5f80*/  STL [R1+0xa70], R30 ;  /* 0x000a701e01007387 */ /* 0x008fe80000100800 */
[----:B------:R0:W-:Y:S01]  /*5f90*/  STL [R1+0xa6c], R31 ;  /* 0x000a6c1f01007387 */ /* 0x0001e20000100800 */
[----:B----4-:R-:W-:-:S03]  /*5fa0*/  MOV R22, R32 ;  /* 0x0000002000167202 */ /* 0x010fc60000000f00 */
[----:B------:R-:W3:Y:S04]  /*5fb0*/  LDL.LU.64 R38, [R1+0x480] ;  /* 0x0004800001267983 */ /* 0x000ee80000300a00 */
[----:B0-----:R-:W4:Y:S01]  /*5fc0*/  LDL.LU.64 R30, [R1+0x498] ;  /* 0x00049800011e7983 */ /* 0x001f220000300a00 */
[----:B------:R-:W-:Y:S01]  /*5fd0*/  HFMA2.MMA R32, -RZ, RZ, 0, 0 ;  /* 0x00000000ff207435 */ /* 0x000fe200000001ff */
[----:B------:R-:W-:Y:S02]  /*5fe0*/  MOV R23, R33 ;  /* 0x0000002100177202 */ /* 0x000fe40000000f00 */
[----:B------:R-:W-:Y:S01]  /*5ff0*/  MOV R33, RZ ;  /* 0x000000ff00217202 */ /* 0x000fe20000000f00 */
[----:B--2---:R0:W-:Y:S04]  /*6000*/  STL [R1+0xa78], R26 ;  /* 0x000a781a01007387 */ /* 0x0041e80000100800 */
[----:B------:R1:W-:Y:S04]  /*6010*/  STL [R1+0xa74], R27 ;  /* 0x000a741b01007387 */ /* 0x0003e80000100800 */
[----:B------:R2:W3:Y:S01]  /*6020*/  @!P4 LDG.E.64 R32, [R34.64] ;  /* 0x0000000e2220c981 */ /* 0x0004e2000c1e1b00 */
[----:B0-----:R-:W-:-:S02]  /*6030*/  MOV R26, R36 ;  /* 0x00000024001a7202 */ /* 0x001fc40000000f00 */
[----:B-1----:R-:W-:Y:S02]  /*6040*/  MOV R27, R37 ;  /* 0x00000025001b7202 */ /* 0x002fe40000000f00 */
[----:B------:R-:W-:Y:S01]  /*6050*/  CS2R R36, SRZ ;  /* 0x0000000000247805 */ /* 0x000fe2000001ff00 */
[----:B--2---:R-:W-:-:S06]  /*6060*/  CS2R R34, SRZ ;  /* 0x0000000000227805 */ /* 0x004fcc000001ff00 */
[----:B------:R0:W2:Y:S04]  /*6070*/  @!P4 LDG.E.64 R34, [R44.64] ;  /* 0x0000000e2c22c981 */ /* 0x0000a8000c1e1b00 */
[----:B------:R-:W-:Y:S04]  /*6080*/  STL [R1+0x584], R0 ;  /* 0x0005840001007387 */ /* 0x000fe80000100800 */
[----:B0-----:R-:W3:Y:S04]  /*6090*/  LDL.LU.64 R44, [R1+0x460] ;  /* 0x00046000012c7983 */ /* 0x001ee80000300a00 */
[----:B----4-:R0:W4:Y:S02]  /*60a0*/  @!P3 LDG.E.64 R36, [R30.64] ;  /* 0x0000000e1e24b981 */ /* 0x010124000c1e1b00 */
[----:B0-----:R-:W-:-:S06]  /*60b0*/  CS2R R30, SRZ ;  /* 0x00000000001e7805 */ /* 0x001fcc000001ff00 */
[----:B------:R0:W3:Y:S01]  /*60c0*/  @!P3 LDG.E.64 R30, [R2.64] ;  /* 0x0000000e021eb981 */ /* 0x0000e2000c1e1b00 */
[----:B------:R-:W-:Y:S02]  /*60d0*/  LOP3.LUT P1, RZ, R42, 0x1000, RZ, 0xc0, !PT ;  /* 0x000010002aff7812 */ /* 0x000fe4000782c0ff */
[----:B------:R-:W-:Y:S01]  /*60e0*/  LOP3.LUT R40, R40, 0xffbfffff, RZ, 0xc0, !PT ;  /* 0xffbfffff28287812 */ /* 0x000fe200078ec0ff */
[----:B------:R-:W-:Y:S04]  /*60f0*/  STL [R1+0xa4c], R42 ;  /* 0x000a4c2a01007387 */ /* 0x000fe80000100800 */
[----:B0-----:R-:W4:Y:S04]  /*6100*/  LDL.LU.64 R2, [R1+0xab0] ;  /* 0x000ab00001027983 */ /* 0x001f280000300a00 */
[----:B--2---:R-:W-:Y:S04]  /*6110*/  STL [R1+0xa64], R34 ;  /* 0x000a642201007387 */ /* 0x004fe80000100800 */
[----:B------:R0:W-:Y:S04]  /*6120*/  STL [R1+0xa60], R35 ;  /* 0x000a602301007387 */ /* 0x0001e80000100800 */
[----:B0-----:R-:W2:Y:S04]  /*6130*/  LDL.LU.64 R34, [R1+0x490] ;  /* 0x0004900001227983 */ /* 0x001ea80000300a00 */
[----:B---3--:R0:W-:Y:S01]  /*6140*/  STL.64 [R1+0x4d8], R30 ;  /* 0x0004d81e01007387 */ /* 0x0081e20000100a00 */
[----:B------:R-:W-:-:S02]  /*6150*/  MOV R0, R30 ;  /* 0x0000001e00007202 */ /* 0x000fc40000000f00 */
[----:B0-----:R-:W-:-:S06]  /*6160*/  CS2R R30, SRZ ;  /* 0x00000000001e7805 */ /* 0x001fcc000001ff00 */
[----:B------:R0:W3:Y:S01]  /*6170*/  @!P2 LDG.E.64 R30, [R38.64] ;  /* 0x0000000e261ea981 */ /* 0x0000e2000c1e1b00 */
[----:B------:R-:W-:-:S03]  /*6180*/  @P6 LOP3.LUT R40, R40, 0x400000, RZ, 0xfc, !PT ;  /* 0x0040000028286812 */ /* 0x000fc600078efcff */
[----:B0-----:R-:W2:Y:S04]  /*6190*/  LDL.LU R38, [R1+0x430] ;  /* 0x0004300001267983 */ /* 0x001ea80000300800 */
[----:B------:R-:W2:Y:S04]  /*61a0*/  LDL.LU R39, [R1+0x434] ;  /* 0x0004340001277983 */ /* 0x000ea80000300800 */
[----:B---3--:R0:W-:Y:S02]  /*61b0*/  STL.64 [R1+0x4d0], R30 ;  /* 0x0004d01e01007387 */ /* 0x0081e40000100a00 */
[----:B0-----:R-:W-:-:S02]  /*61c0*/  MOV R30, R4 ;  /* 0x00000004001e7202 */ /* 0x001fc40000000f00 */
[----:B------:R-:W-:Y:S02]  /*61d0*/  MOV R31, R5 ;  /* 0x00000005001f7202 */ /* 0x000fe40000000f00 */
[----:B------:R-:W-:-:S06]  /*61e0*/  CS2R R4, SRZ ;  /* 0x0000000000047805 */ /* 0x000fcc000001ff00 */
[----:B--2---:R0:W2:Y:S02]  /*61f0*/  @!P2 LDG.E.64 R4, [R34.64] ;  /* 0x0000000e2204a981 */ /* 0x0040a4000c1e1b00 */
[----:B0-----:R-:W-:-:S06]  /*6200*/  CS2R R34, SRZ ;  /* 0x0000000000227805 */ /* 0x001fcc000001ff00 */
[----:B------:R0:W3:Y:S01]  /*6210*/  @!P1 LDG.E.64 R34, [R44.64] ;  /* 0x0000000e2c229981 */ /* 0x0000e2000c1e1b00 */
[----:B------:R-:W-:Y:S02]  /*6220*/  LOP3.LUT P6, RZ, R42, 0x80000, RZ, 0xc0, !PT ;  /* 0x000800002aff7812 */ /* 0x000fe400078cc0ff */
[----:B------:R-:W-:Y:S01]  /*6230*/  LOP3.LUT R40, R40, 0xff7fffff, RZ, 0xc0, !PT ;  /* 0xff7fffff28287812 */ /* 0x000fe200078ec0ff */
[----:B------:R1:W-:Y:S04]  /*6240*/  STL.64 [R1+0x10], R38 ;  /* 0x0000102601007387 */ /* 0x0003e80000100a00 */
[----:B------:R-:W-:Y:S04]  /*6250*/  STL [R1+0xa84], R19 ;  /* 0x000a841301007387 */ /* 0x000fe80000100800 */
[----:B------:R-:W-:Y:S04]  /*6260*/  STL [R1+0xa68], R33 ;  /* 0x000a682101007387 */ /* 0x000fe80000100800 */
[----:B--2---:R2:W-:Y:S01]  /*6270*/  STL.64 [R1+0x4c8], R4 ;  /* 0x0004c80401007387 */ /* 0x0045e20000100a00 */
[----:B------:R-:W-:-:S03]  /*6280*/  @P6 LOP3.LUT R40, R40, 0x800000, RZ, 0xfc, !PT ;  /* 0x0080000028286812 */ /* 0x000fc600078efcff */
[----:B-1----:R-:W4:Y:S04]  /*6290*/  LDL.LU.64 R38, [R1+0xaa8] ;  /* 0x000aa80001267983 */ /* 0x002f280000300a00 */
[----:B------:R-:W-:Y:S01]  /*62a0*/  STL.64 [R1+0x40], R16 ;  /* 0x0000401001007387 */ /* 0x000fe20000100a00 */
[----:B--2---:R-:W-:-:S03]  /*62b0*/  CS2R R4, SRZ ;  /* 0x0000000000047805 */ /* 0x004fc6000001ff00 */
[----:B------:R-:W-:Y:S04]  /*62c0*/  STL.64 [R1+0x48], R20 ;  /* 0x0000481401007387 */ /* 0x000fe80000100a00 */
[----:B0-----:R-:W2:Y:S04]  /*62d0*/  LDL.LU R44, [R1+0x410] ;  /* 0x00041000012c7983 */ /* 0x001ea80000300800 */
[----:B------:R0:W2:Y:S01]  /*62e0*/  @!P1 LDG.E.64 R4, [R10.64] ;  /* 0x0000000e0a049981 */ /* 0x0000a2000c1e1b00 */
[----:B------:R-:W-:Y:S02]  /*62f0*/  LOP3.LUT P6, RZ, R42, 0x100000, RZ, 0xc0, !PT ;  /* 0x001000002aff7812 */ /* 0x000fe400078cc0ff */
[----:B------:R-:W-:Y:S01]  /*6300*/  LOP3.LUT R40, R40, 0xfeffffff, RZ, 0xc0, !PT ;  /* 0xfeffffff28287812 */ /* 0x000fe200078ec0ff */
[----:B------:R-:W4:Y:S04]  /*6310*/  LDL.LU R45, [R1+0x414] ;  /* 0x00041400012d7983 */ /* 0x000f280000300800 */
[----:B0-----:R-:W4:Y:S06]  /*6320*/  LDL.LU R10, [R1+0x428] ;  /* 0x00042800010a7983 */ /* 0x001f2c0000300800 */
[----:B------:R-:W-:Y:S01]  /*6330*/  @P6 LOP3.LUT R40, R40, 0x1000000, RZ, 0xfc, !PT ;  /* 0x0100000028286812 */ /* 0x000fe200078efcff */
[----:B------:R-:W4:Y:S01]  /*6340*/  LDL.LU R11, [R1+0x42c] ;  /* 0x00042c00010b7983 */ /* 0x000f220000300800 */
[----:B------:R-:W-:-:S02]  /*6350*/  LOP3.LUT P6, RZ, R42, 0x200000, RZ, 0xc0, !PT ;  /* 0x002000002aff7812 */ /* 0x000fc400078cc0ff */
[----:B------:R-:W-:Y:S01]  /*6360*/  LOP3.LUT R40, R40, 0xfdffffff, RZ, 0xc0, !PT ;  /* 0xfdffffff28287812 */ /* 0x000fe200078ec0ff */
[----:B---3--:R-:W-:Y:S10]  /*6370*/  STL.64 [R1+0x4b8], R34 ;  /* 0x0004b82201007387 */ /* 0x008ff40000100a00 */
[----:B------:R-:W-:-:S02]  /*6380*/  @P6 LOP3.LUT R40, R40, 0x2000000, RZ, 0xfc, !PT ;  /* 0x0200000028286812 */ /* 0x000fc400078efcff */
[----:B------:R-:W-:Y:S01]  /*6390*/  LOP3.LUT P6, RZ, R42, 0x400000, RZ, 0xc0, !PT ;  /* 0x004000002aff7812 */ /* 0x000fe200078cc0ff */
[----:B--2---:R0:W-:Y:S01]  /*63a0*/  STL.64 [R1+0x4c0], R4 ;  /* 0x0004c00401007387 */ /* 0x0041e20000100a00 */
[----:B------:R-:W-:Y:S02]  /*63b0*/  MOV R42, R5 ;  /* 0x00000005002a7202 */ /* 0x000fe40000000f00 */
[----:B0-----:R-:W-:Y:S02]  /*63c0*/  MOV R4, R43 ;  /* 0x0000002b00047202 */ /* 0x001fe40000000f00 */
[----:B------:R-:W-:Y:S02]  /*63d0*/  MOV R5, R41 ;  /* 0x0000002900057202 */ /* 0x000fe40000000f00 */
[----:B------:R-:W-:Y:S02]  /*63e0*/  MOV R41, R34 ;  /* 0x0000002200297202 */ /* 0x000fe40000000f00 */
[----:B------:R-:W-:-:S02]  /*63f0*/  MOV R43, R35 ;  /* 0x00000023002b7202 */ /* 0x000fc40000000f00 */
[----:B------:R-:W-:Y:S02]  /*6400*/  MOV R34, R12 ;  /* 0x0000000c00227202 */ /* 0x000fe40000000f00 */
[----:B------:R-:W-:Y:S01]  /*6410*/  MOV R35, R13 ;  /* 0x0000000d00237202 */ /* 0x000fe20000000f00 */
[----:B------:R-:W2:Y:S04]  /*6420*/  LDL.LU R12, [R1+0x418] ;  /* 0x00041800010c7983 */ /* 0x000ea80000300800 */
[----:B------:R-:W2:Y:S04]  /*6430*/  LDL.LU R13, [R1+0x41c] ;  /* 0x00041c00010d7983 */ /* 0x000ea80000300800 */
[----:B------:R0:W-:Y:S04]  /*6440*/  STL.64 [R1+0x18], R4 ;  /* 0x0000180401007387 */ /* 0x0001e80000100a00 */
[----:B0-----:R-:W3:Y:S04]  /*6450*/  LDL.LU.64 R4, [R1+0xa98] ;  /* 0x000a980001047983 */ /* 0x001ee80000300a00 */
[----:B----4-:R0:W-:Y:S04]  /*6460*/  STL.64 [R1+0x210], R10 ;  /* 0x0002100a01007387 */ /* 0x0101e80000100a00 */
[----:B0-----:R-:W4:Y:S01]  /*6470*/  LDL.LU.64 R10, [R1+0xaa0] ;  /* 0x000aa000010a7983 */ /* 0x001f220000300a00 */
[----:B------:R-:W-:-:S06]  /*6480*/  HFMA2.MMA R19, -RZ, RZ, 0, 0 ;  /* 0x00000000ff137435 */ /* 0x000fcc00000001ff */
[----:B------:R-:W-:Y:S01]  /*6490*/  @!P6 MOV R19, R38 ;  /* 0x000000260013e202 */ /* 0x000fe20000000f00 */
[----:B------:R-:W-:Y:S04]  /*64a0*/  STL [R1+0xa54], R41 ;  /* 0x000a542901007387 */ /* 0x000fe80000100800 */
[----:B------:R-:W-:Y:S04]  /*64b0*/  STL [R1+0x848], R19 ;  /* 0x0008481301007387 */ /* 0x000fe80000100800 */
[----:B--2---:R0:W-:Y:S04]  /*64c0*/  STL.64 [R1+0x218], R12 ;  /* 0x0002180c01007387 */ /* 0x0041e80000100a00 */
[----:B0-----:R-:W2:Y:S01]  /*64d0*/  LDL.LU.64 R12, [R1+0xa90] ;  /* 0x000a9000010c7983 */ /* 0x001ea20000300a00 */
[----:B------:R-:W-:-:S02]  /*64e0*/  HFMA2.MMA R41, -RZ, RZ, 0, 0 ;  /* 0x00000000ff297435 */ /* 0x000fc400000001ff */
[----:B------:R-:W-:Y:S01]  /*64f0*/  HFMA2.MMA R19, -RZ, RZ, 0, 0 ;  /* 0x00000000ff137435 */ /* 0x000fe200000001ff */
[----:B------:R-:W-:Y:S02]  /*6500*/  MOV R33, RZ ;  /* 0x000000ff00217202 */ /* 0x000fe40000000f00 */
[----:B------:R-:W-:Y:S02]  /*6510*/  @!P6 MOV R33, R2 ;  /* 0x000000020021e202 */ /* 0x000fe40000000f00 */
[----:B------:R-:W-:Y:S02]  /*6520*/  @!P6 MOV R41, R39 ;  /* 0x000000270029e202 */ /* 0x000fe40000000f00 */
[----:B------:R-:W-:Y:S02]  /*6530*/  @!P6 MOV R19, R3 ;  /* 0x000000030013e202 */ /* 0x000fe40000000f00 */
[----:B------:R-:W-:-:S03]  /*6540*/  LOP3.LUT P6, RZ, R40, 0x2000000, RZ, 0xc0, !PT ;  /* 0x0200000028ff7812 */ /* 0x000fc600078cc0ff */
[----:B------:R0:W-:Y:S02]  /*6550*/  STL [R1+0x580], R19 ;  /* 0x0005801301007387 */ /* 0x0001e40000100800 */
[----:B0-----:R-:W-:Y:S02]  /*6560*/  HFMA2.MMA R19, -RZ, RZ, 0, 0 ;  /* 0x00000000ff137435 */ /* 0x001fe400000001ff */
[----:B------:R0:W-:Y:S06]  /*6570*/  STL [R1+0x84c], R41 ;  /* 0x00084c2901007387 */ /* 0x0001ec0000100800 */
[----:B---3--:R-:W-:-:S05]  /*6580*/  @!P6 MOV R19, R4 ;  /* 0x000000040013e202 */ /* 0x008fca0000000f00 */
[----:B------:R1:W-:Y:S01]  /*6590*/  STL [R1+0x858], R19 ;  /* 0x0008581301007387 */ /* 0x0003e20000100800 */
[----:B0-----:R-:W-:-:S03]  /*65a0*/  HFMA2.MMA R41, -RZ, RZ, 0, 0 ;  /* 0x00000000ff297435 */ /* 0x001fc600000001ff */
[----:B------:R0:W-:Y:S01]  /*65b0*/  STL [R1+0x588], R33 ;  /* 0x0005882101007387 */ /* 0x0001e20000100800 */
[----:B-1----:R-:W-:Y:S02]  /*65c0*/  HFMA2.MMA R19, -RZ, RZ, 0, 0 ;  /* 0x00000000ff137435 */ /* 0x002fe400000001ff */
[----:B------:R-:W-:Y:S02]  /*65d0*/  @!P6 MOV R41, R5 ;  /* 0x000000050029e202 */ /* 0x000fe40000000f00 */
[----:B0-----:R-:W-:Y:S02]  /*65e0*/  MOV R33, RZ ;  /* 0x000000ff00217202 */ /* 0x001fe40000000f00 */
[----:B----4-:R-:W-:Y:S02]  /*65f0*/  @!P6 MOV R33, R10 ;  /* 0x0000000a0021e202 */ /* 0x010fe40000000f00 */
[----:B------:R-:W-:Y:S02]  /*6600*/  @!P6 MOV R19, R11 ;  /* 0x0000000b0013e202 */ /* 0x000fe40000000f00 */
[----:B------:R-:W-:-:S03]  /*6610*/  LOP3.LUT P6, RZ, R40, 0x1000000, RZ, 0xc0, !PT ;  /* 0x0100000028ff7812 */ /* 0x000fc600078cc0ff */
[----:B------:R0:W-:Y:S02]  /*6620*/  STL [R1+0x56c], R19 ;  /* 0x00056c1301007387 */ /* 0x0001e40000100800 */
[----:B0-----:R-:W-:Y:S02]  /*6630*/  HFMA2.MMA R19, -RZ, RZ, 0, 0 ;  /* 0x00000000ff137435 */ /* 0x001fe400000001ff */
[----:B------:R0:W-:Y:S04]  /*6640*/  STL [R1+0x85c], R41 ;  /* 0x00085c2901007387 */ /* 0x0001e80000100800 */
[----:B------:R1:W-:Y:S01]  /*6650*/  STL [R1+0x578], R33 ;  /* 0x0005782101007387 */ /* 0x0003e20000100800 */
[----:B0-----:R-:W-:Y:S01]  /*6660*/  HFMA2.MMA R41, -RZ, RZ, 0, 0 ;  /* 0x00000000ff297435 */ /* 0x001fe200000001ff */
[----:B-1----:R-:W-:-:S02]  /*6670*/  MOV R33, RZ ;  /* 0x000000ff00217202 */ /* 0x002fc40000000f00 */
[----:B------:R-:W-:Y:S02]  /*6680*/  @!P6 MOV R33, R14 ;  /* 0x0000000e0021e202 */ /* 0x000fe40000000f00 */
[----:B--2---:R-:W-:-:S05]  /*6690*/  @!P6 MOV R19, R12 ;  /* 0x0000000c0013e202 */ /* 0x004fca0000000f00 */
[----:B------:R0:W-:Y:S01]  /*66a0*/  STL [R1+0x860], R19 ;  /* 0x0008601301007387 */ /* 0x0001e20000100800 */
[----:B------:R-:W-:Y:S01]  /*66b0*/  @!P6 MOV R41, R13 ;  /* 0x0000000d0029e202 */ /* 0x000fe20000000f00 */
[----:B0-----:R-:W-:-:S06]  /*66c0*/  HFMA2.MMA R19, -RZ, RZ, 0, 0 ;  /* 0x00000000ff137435 */ /* 0x001fcc00000001ff */
[----:B------:R-:W-:Y:S02]  /*66d0*/  @!P6 MOV R19, R15 ;  /* 0x0000000f0013e202 */ /* 0x000fe40000000f00 */
[----:B------:R-:W-:-:S03]  /*66e0*/  LOP3.LUT P6, RZ, R40, 0x800000, RZ, 0xc0, !PT ;  /* 0x0080000028ff7812 */ /* 0x000fc600078cc0ff */
[----:B------:R0:W-:Y:S02]  /*66f0*/  STL [R1+0x58c], R19 ;  /* 0x00058c1301007387 */ /* 0x0001e40000100800 */
[----:B0-----:R-:W-:-:S08]  /*6700*/  HFMA2.MMA R19, -RZ, RZ, 0, 0 ;  /* 0x00000000ff137435 */ /* 0x001fd000000001ff */
[----:B------:R-:W-:-:S05]  /*6710*/  @!P6 MOV R19, R16 ;  /* 0x000000100013e202 */ /* 0x000fca0000000f00 */
[----:B------:R0:W-:Y:S02]  /*6720*/  STL [R1+0x868], R19 ;  /* 0x0008681301007387 */ /* 0x0001e40000100800 */
[----:B0-----:R-:W-:-:S06]  /*6730*/  HFMA2.MMA R19, -RZ, RZ, 0, 0 ;  /* 0x00000000ff137435 */ /* 0x001fcc00000001ff */
[----:B------:R-:W-:-:S05]  /*6740*/  @!P6 MOV R19, R17 ;  /* 0x000000110013e202 */ /* 0x000fca0000000f00 */
[----:B------:R0:W-:Y:S04]  /*6750*/  STL [R1+0x86c], R19 ;  /* 0x00086c1301007387 */ /* 0x0001e80000100800 */
[----:B0-----:R-:W2:Y:S04]  /*6760*/  LDL.LU R19, [R1+0xa84] ;  /* 0x000a840001137983 */ /* 0x001ea80000300800 */
[----:B------:R0:W-:Y:S04]  /*6770*/  STL [R1+0x5c0], R33 ;  /* 0x0005c02101007387 */ /* 0x0001e80000100800 */
[----:B------:R1:W-:Y:S01]  /*6780*/  STL [R1+0x864], R41 ;  /* 0x0008642901007387 */ /* 0x0003e20000100800 */
[----:B0-----:R-:W-:Y:S01]  /*6790*/  HFMA2.MMA R33, -RZ, RZ, 0, 0 ;  /* 0x00000000ff217435 */ /* 0x001fe200000001ff */
[----:B-1----:R-:W-:-:S02]  /*67a0*/  MOV R41, RZ ;  /* 0x000000ff00297202 */ /* 0x002fc40000000f00 */
[----:B------:R-:W-:Y:S01]  /*67b0*/  @!P6 MOV R41, R18 ;  /* 0x000000120029e202 */ /* 0x000fe20000000f00 */
[----:B------:R-:W-:Y:S04]  /*67c0*/  STL [R1+0xa5c], R40 ;  /* 0x000a5c2801007387 */ /* 0x000fe80000100800 */
[----:B------:R0:W-:Y:S01]  /*67d0*/  STL [R1+0x5d8], R41 ;  /* 0x0005d82901007387 */ /* 0x0001e20000100800 */
[----:B--2---:R-:W-:Y:S02]  /*67e0*/  @!P6 MOV R33, R19 ;  /* 0x000000130021e202 */ /* 0x004fe40000000f00 */
[----:B------:R-:W-:Y:S02]  /*67f0*/  LOP3.LUT P6, RZ, R40, 0x400000, RZ, 0xc0, !PT ;  /* 0x0040000028ff7812 */ /* 0x000fe400078cc0ff */
[----:B0-----:R-:W2:Y:S04]  /*6800*/  LDL.LU.64 R40, [R1+0x738] ;  /* 0x0007380001287983 */ /* 0x001ea80000300a00 */
[----:B------:R-:W-:Y:S04]  /*6810*/  STL.64 [R1+0x30], R4 ;  /* 0x0000300401007387 */ /* 0x000fe80000100a00 */
[----:B------:R0:W-:Y:S02]  /*6820*/  STL.64 [R1+0x38], R12 ;  /* 0x0000380c01007387 */ /* 0x0001e40000100a00 */
[----:B0-----:R-:W-:Y:S01]  /*6830*/  MOV R12, R26 ;  /* 0x0000001a000c7202 */ /* 0x001fe20000000f00 */
[----:B------:R-:W-:Y:S01]  /*6840*/  HFMA2.MMA R26, -RZ, RZ, 0, 0 ;  /* 0x00000000ff1a7435 */ /* 0x000fe200000001ff */
[----:B------:R-:W-:-:S05]  /*6850*/  MOV R13, R27 ;  /* 0x0000001b000d7202 */ /* 0x000fca0000000f00 */
[----:B------:R-:W-:-:S05]  /*6860*/  @!P0 MOV R26, R24 ;  /* 0x00000018001a8202 */ /* 0x000fca0000000f00 */
[----:B------:R0:W-:Y:S02]  /*6870*/  STL [R1+0x878], R26 ;  /* 0x0008781a01007387 */ /* 0x0001e40000100800 */
[----:B0-----:R-:W-:Y:S02]  /*6880*/  CS2R R26, SRZ ;  /* 0x00000000001a7805 */ /* 0x001fe4000001ff00 */
[----:B------:R-:W-:-:S05]  /*6890*/  @!P0 MOV R26, R25 ;  /* 0x00000019001a8202 */ /* 0x000fca0000000f00 */
[----:B------:R0:W-:Y:S04]  /*68a0*/  STL [R1+0x87c], R26 ;  /* 0x00087c1a01007387 */ /* 0x0001e80000100800 */
[----:B0-----:R-:W3:Y:S01]  /*68b0*/  LDL.LU R26, [R1+0xa78] ;  /* 0x000a7800011a7983 */ /* 0x001ee20000300800 */
[----:B--2---:R-:W-:Y:S02]  /*68c0*/  MOV R4, R40 ;  /* 0x0000002800047202 */ /* 0x004fe40000000f00 */
[----:B------:R-:W-:Y:S02]  /*68d0*/  MOV R5, R41 ;  /* 0x0000002900057202 */ /* 0x000fe40000000f00 */
[----:B------:R-:W-:Y:S02]  /*68e0*/  MOV R40, R30 ;  /* 0x0000001e00287202 */ /* 0x000fe40000000f00 */
[----:B------:R-:W-:-:S02]  /*68f0*/  MOV R41, R31 ;  /* 0x0000001f00297202 */ /* 0x000fc40000000f00 */
[----:B------:R-:W-:Y:S02]  /*6900*/  MOV R30, R22 ;  /* 0x00000016001e7202 */ /* 0x000fe40000000f00 */
[----:B------:R-:W-:Y:S02]  /*6910*/  MOV R31, R23 ;  /* 0x00000017001f7202 */ /* 0x000fe40000000f00 */
[----:B------:R-:W-:Y:S02]  /*6920*/  CS2R R22, SRZ ;  /* 0x0000000000167805 */ /* 0x000fe4000001ff00 */
[----:B------:R-:W-:-:S05]  /*6930*/  @!P6 MOV R22, R21 ;  /* 0x000000150016e202 */ /* 0x000fca0000000f00 */
[----:B------:R0:W-:Y:S04]  /*6940*/  STL [R1+0x874], R22 ;  /* 0x0008741601007387 */ /* 0x0001e80000100800 */
[----:B0-----:R-:W2:Y:S01]  /*6950*/  LDL.LU R22, [R1+0xa80] ;  /* 0x000a800001167983 */ /* 0x001ea20000300800 */
[----:B------:R-:W-:Y:S02]  /*6960*/  MOV R16, R40 ;  /* 0x0000002800107202 */ /* 0x000fe40000000f00 */
[----:B------:R-:W-:Y:S02]  /*6970*/  MOV R17, R41 ;  /* 0x0000002900117202 */ /* 0x000fe40000000f00 */
[----:B------:R-:W-:Y:S02]  /*6980*/  MOV R40, R30 ;  /* 0x0000001e00287202 */ /* 0x000fe40000000f00 */
[----:B------:R-:W-:-:S02]  /*6990*/  MOV R41, R31 ;  /* 0x0000001f00297202 */ /* 0x000fc40000000f00 */
[----:B------:R-:W-:Y:S02]  /*69a0*/  CS2R R30, SRZ ;  /* 0x00000000001e7805 */ /* 0x000fe4000001ff00 */
[----:B------:R-:W-:-:S05]  /*69b0*/  @!P5 MOV R30, R29 ;  /* 0x0000001d001ed202 */ /* 0x000fca0000000f00 */
[----:B------:R0:W-:Y:S04]  /*69c0*/  STL [R1+0x888], R30 ;  /* 0x0008881e01007387 */ /* 0x0001e80000100800 */
[----:B0-----:R-:W4:Y:S01]  /*69d0*/  LDL.LU R30, [R1+0xa70] ;  /* 0x000a7000011e7983 */ /* 0x001f220000300800 */
[----:B---3--:R-:W-:-:S05]  /*69e0*/  @!P0 MOV R27, R26 ;  /* 0x0000001a001b8202 */ /* 0x008fca0000000f00 */
[----:B------:R0:W-:Y:S04]  /*69f0*/  STL [R1+0x618], R27 ;  /* 0x0006181b01007387 */ /* 0x0001e80000100800 */
[----:B0-----:R-:W3:Y:S01]  /*6a00*/  LDL.LU R27, [R1+0xa74] ;  /* 0x000a7400011b7983 */ /* 0x001ee20000300800 */
[----:B--2---:R-:W-:-:S05]  /*6a10*/  @!P6 MOV R23, R22 ;  /* 0x000000160017e202 */ /* 0x004fca0000000f00 */
[----:B------:R0:W-:Y:S04]  /*6a20*/  STL [R1+0x5f8], R23 ;  /* 0x0005f81701007387 */ /* 0x0001e80000100800 */
[----:B0-----:R-:W2:Y:S01]  /*6a30*/  LDL.LU R23, [R1+0xa7c] ;  /* 0x000a7c0001177983 */ /* 0x001ea20000300800 */
[----:B----4-:R-:W-:-:S05]  /*6a40*/  @!P5 MOV R31, R30 ;  /* 0x0000001e001fd202 */ /* 0x010fca0000000f00 */
[----:B------:R0:W-:Y:S04]  /*6a50*/  STL [R1+0x638], R31 ;  /* 0x0006381f01007387 */ /* 0x0001e80000100800 */
[----:B0-----:R-:W4:Y:S04]  /*6a60*/  LDL.LU R31, [R1+0xa6c] ;  /* 0x000a6c00011f7983 */ /* 0x001f280000300800 */
[----:B------:R0:W-:Y:S02]  /*6a70*/  STL [R1+0x5c4], R33 ;  /* 0x0005c42101007387 */ /* 0x0001e40000100800 */
[----:B0-----:R-:W-:-:S06]  /*6a80*/  HFMA2.MMA R33, -RZ, RZ, 0, 0 ;  /* 0x00000000ff217435 */ /* 0x001fcc00000001ff */
[----:B------:R-:W-:-:S05]  /*6a90*/  @!P6 MOV R33, R20 ;  /* 0x000000140021e202 */ /* 0x000fca0000000f00 */
[----:B------:R0:W-:Y:S02]  /*6aa0*/  STL [R1+0x870], R33 ;  /* 0x0008702101007387 */ /* 0x0001e40000100800 */
[----:B0-----:R-:W-:Y:S02]  /*6ab0*/  HFMA2.MMA R33, -RZ, RZ, 0, 0 ;  /* 0x00000000ff217435 */ /* 0x001fe400000001ff */
[----:B------:R-:W-:Y:S04]  /*6ac0*/  STL [R1+0xa50], R42 ;  /* 0x000a502a01007387 */ /* 0x000fe80000100800 */
[----:B------:R0:W-:Y:S04]  /*6ad0*/  STL [R1+0xa58], R43 ;  /* 0x000a582b01007387 */ /* 0x0001e80000100800 */
[----:B0-----:R-:W4:Y:S01]  /*6ae0*/  LDL.LU.64 R42, [R1+0x7e0] ;  /* 0x0007e000012a7983 */ /* 0x001f220000300a00 */
[----:B--2---:R-:W-:-:S05]  /*6af0*/  @!P6 MOV R33, R23 ;  /* 0x000000170021e202 */ /* 0x004fca0000000f00 */
[----:B------:R0:W-:Y:S02]  /*6b00*/  STL [R1+0x5dc], R33 ;  /* 0x0005dc2101007387 */ /* 0x0001e40000100800 */
[----:B0-----:R-:W-:-:S06]  /*6b10*/  HFMA2.MMA R33, -RZ, RZ, 0, 0 ;  /* 0x00000000ff217435 */ /* 0x001fcc00000001ff */
[----:B---3--:R-:W-:-:S05]  /*6b20*/  @!P0 MOV R33, R27 ;  /* 0x0000001b00218202 */ /* 0x008fca0000000f00 */
[----:B------:R0:W-:Y:S02]  /*6b30*/  STL [R1+0x5fc], R33 ;  /* 0x0005fc2101007387 */ /* 0x0001e40000100800 */
[----:B0-----:R-:W-:-:S06]  /*6b40*/  HFMA2.MMA R33, -RZ, RZ, 0, 0 ;  /* 0x00000000ff217435 */ /* 0x001fcc00000001ff */
[----:B------:R-:W-:-:S05]  /*6b50*/  @!P5 MOV R33, R28 ;  /* 0x0000001c0021d202 */ /* 0x000fca0000000f00 */
[----:B------:R0:W-:Y:S02]  /*6b60*/  STL [R1+0x884], R33 ;  /* 0x0008842101007387 */ /* 0x0001e40000100800 */
[----:B0-----:R-:W-:-:S06]  /*6b70*/  HFMA2.MMA R33, -RZ, RZ, 0, 0 ;  /* 0x00000000ff217435 */ /* 0x001fcc00000001ff */
[----:B----4-:R-:W-:-:S05]  /*6b80*/  @!P5 MOV R33, R31 ;  /* 0x0000001f0021d202 */ /* 0x010fca0000000f00 */
[----:B------:R0:W-:Y:S04]  /*6b90*/  STL [R1+0x61c], R33 ;  /* 0x00061c2101007387 */ /* 0x0001e80000100800 */
[----:B0-----:R-:W2:Y:S04]  /*6ba0*/  LDL.LU R33, [R1+0xa68] ;  /* 0x000a680001217983 */ /* 0x001ea80000300800 */
[----:B------:R0:W-:Y:S02]  /*6bb0*/  STL.64 [R1+0x240], R18 ;  /* 0x0002401201007387 */ /* 0x0001e40000100a00 */
[----:B0-----:R-:W-:-:S02]  /*6bc0*/  MOV R18, R42 ;  /* 0x0000002a00127202 */ /* 0x001fc40000000f00 */
[----:B------:R-:W-:Y:S02]  /*6bd0*/  MOV R19, R43 ;  /* 0x0000002b00137202 */ /* 0x000fe40000000f00 */
[----:B------:R-:W-:Y:S02]  /*6be0*/  MOV R20, R18 ;  /* 0x0000001200147202 */ /* 0x000fe40000000f00 */
[----:B------:R-:W-:Y:S02]  /*6bf0*/  MOV R21, R19 ;  /* 0x0000001300157202 */ /* 0x000fe40000000f00 */
[----:B------:R-:W-:Y:S02]  /*6c00*/  MOV R18, R12 ;  /* 0x0000000c00127202 */ /* 0x000fe40000000f00 */
[----:B------:R-:W-:Y:S02]  /*6c10*/  MOV R19, R13 ;  /* 0x0000000d00137202 */ /* 0x000fe40000000f00 */
[----:B------:R-:W-:-:S02]  /*6c20*/  MOV R12, R34 ;  /* 0x00000022000c7202 */ /* 0x000fc40000000f00 */
[----:B------:R-:W-:Y:S02]  /*6c30*/  MOV R13, R35 ;  /* 0x00000023000d7202 */ /* 0x000fe40000000f00 */
[----:B------:R-:W-:Y:S02]  /*6c40*/  CS2R R34, SRZ ;  /* 0x0000000000227805 */ /* 0x000fe4000001ff00 */
[----:B--2---:R-:W-:-:S05]  /*6c50*/  @!P4 MOV R34, R33 ;  /* 0x000000210022c202 */ /* 0x004fca0000000f00 */
[----:B------:R0:W-:Y:S04]  /*6c60*/  STL [R1+0x890], R34 ;  /* 0x0008902201007387 */ /* 0x0001e80000100800 */
[----:B0-----:R-:W2:Y:S01]  /*6c70*/  LDL.LU R34, [R1+0xa64] ;  /* 0x000a640001227983 */ /* 0x001ea20000300800 */
[----:B------:R-:W-:-:S06]  /*6c80*/  HFMA2.MMA R42, -RZ, RZ, 0, 0 ;  /* 0x00000000ff2a7435 */ /* 0x000fcc00000001ff */
[----:B------:R-:W-:-:S05]  /*6c90*/  @!P4 MOV R42, R32 ;  /* 0x00000020002ac202 */ /* 0x000fca0000000f00 */
[----:B------:R0:W-:Y:S04]  /*6ca0*/  STL [R1+0x88c], R42 ;  /* 0x00088c2a01007387 */ /* 0x0001e80000100800 */
[----:B0-----:R-:W3:Y:S04]  /*6cb0*/  LDL R42, [R1+0x4dc] ;  /* 0x0004dc00012a7983 */ /* 0x001ee80000100800 */
[----:B------:R0:W-:Y:S04]  /*6cc0*/  STL.64 [R1+0x250], R26 ;  /* 0x0002501a01007387 */ /* 0x0001e80000100a00 */
[----:B0-----:R-:W4:Y:S04]  /*6cd0*/  LDL R26, [R1+0x4d0] ;  /* 0x0004d000011a7983 */ /* 0x001f280000100800 */
[----:B------:R0:W-:Y:S04]  /*6ce0*/  STL.64 [R1+0x58], R28 ;  /* 0x0000581c01007387 */ /* 0x0001e80000100a00 */
[----:B------:R1:W-:Y:S04]  /*6cf0*/  STL.64 [R1+0x50], R24 ;  /* 0x0000501801007387 */ /* 0x0003e80000100a00 */
[----:B------:R1:W-:Y:S04]  /*6d00*/  STL.64 [R1+0x20], R44 ;  /* 0x0000202c01007387 */ /* 0x0003e80000100a00 */
[----:B0-----:R-:W3:Y:S04]  /*6d10*/  LDL R29, [R1+0x4d4] ;  /* 0x0004d400011d7983 */ /* 0x001ee80000100800 */
[----:B-1----:R-:W4:Y:S01]  /*6d20*/  LDL R24, [R1+0x4cc] ;  /* 0x0004cc0001187983 */ /* 0x002f220000100800 */
[----:B------:R-:W-:-:S03]  /*6d30*/  MOV R43, R0 ;  /* 0x00000000002b7202 */ /* 0x000fc60000000f00 */
[----:B------:R-:W4:Y:S04]  /*6d40*/  LDL.LU.64 R44, [R1+0xa88] ;  /* 0x000a8800012c7983 */ /* 0x000f280000300a00 */
[----:B------:R0:W-:Y:S04]  /*6d50*/  STL.64 [R1+0x248], R22 ;  /* 0x0002481601007387 */ /* 0x0001e80000100a00 */
[----:B------:R-:W4:Y:S04]  /*6d60*/  LDL R25, [R1+0x4c0] ;  /* 0x0004c00001197983 */ /* 0x000f280000100800 */
[----:B------:R-:W-:Y:S01]  /*6d70*/  STL.64 [R1+0x28], R38 ;  /* 0x0000282601007387 */ /* 0x000fe20000100a00 */
[----:B--2---:R-:W-:Y:S01]  /*6d80*/  @!P4 MOV R35, R34 ;  /* 0x000000220023c202 */ /* 0x004fe20000000f00 */
[----:B------:R-:W-:Y:S01]  /*6d90*/  HFMA2.MMA R0, -RZ, RZ, 0, 0 ;  /* 0x00000000ff007435 */ /* 0x000fe200000001ff */
[----:B0-----:R-:W-:Y:S01]  /*6da0*/  MOV R23, R41 ;  /* 0x0000002900177202 */ /* 0x001fe20000000f00 */
[----:B------:R-:W-:Y:S01]  /*6db0*/  HFMA2.MMA R28, -RZ, RZ, 0, 0 ;  /* 0x00000000ff1c7435 */ /* 0x000fe200000001ff */
[----:B------:R-:W-:Y:S01]  /*6dc0*/  MOV R22, R40 ;  /* 0x0000002800167202 */ /* 0x000fe20000000f00 */
[----:B------:R0:W-:Y:S04]  /*6dd0*/  STL [R1+0x658], R35 ;  /* 0x0006582301007387 */ /* 0x0001e80000100800 */
[----:B------:R1:W-:Y:S04]  /*6de0*/  STL.64 [R1+0x228], R2 ;  /* 0x0002280201007387 */ /* 0x0003e80000100a00 */
[----:B------:R-:W-:Y:S04]  /*6df0*/  STL.64 [R1+0x230], R10 ;  /* 0x0002300a01007387 */ /* 0x000fe80000100a00 */
[----:B0-----:R-:W2:Y:S01]  /*6e00*/  LDL.LU R35, [R1+0xa60] ;  /* 0x000a600001237983 */ /* 0x001ea20000300800 */
[----:B------:R-:W-:-:S02]  /*6e10*/  MOV R41, RZ ;  /* 0x000000ff00297202 */ /* 0x000fc40000000f00 */
[----:B------:R-:W-:Y:S01]  /*6e20*/  @!P3 MOV R41, R43 ;  /* 0x0000002b0029b202 */ /* 0x000fe20000000f00 */
[----:B------:R-:W-:Y:S01]  /*6e30*/  HFMA2.MMA R40, -RZ, RZ, 0, 0 ;  /* 0x00000000ff287435 */ /* 0x000fe200000001ff */
[----:B------:R-:W-:Y:S04]  /*6e40*/  STL.64 [R1+0x238], R14 ;  /* 0x0002380e01007387 */ /* 0x000fe80000100a00 */
[----:B------:R0:W-:Y:S01]  /*6e50*/  STL [R1+0x670], R41 ;  /* 0x0006702901007387 */ /* 0x0001e20000100800 */
[----:B------:R-:W-:-:S03]  /*6e60*/  @!P3 MOV R40, R37 ;  /* 0x000000250028b202 */ /* 0x000fc60000000f00 */
[----:B------:R-:W4:Y:S04]  /*6e70*/  LDL.LU.64 R38, [R1+0x6f8] ;  /* 0x0006f80001267983 */ /* 0x000f280000300a00 */
[----:B-1----:R-:W4:Y:S04]  /*6e80*/  LDL.LU.64 R2, [R1+0x760] ;  /* 0x0007600001027983 */ /* 0x002f280000300a00 */
[----:B0-----:R-:W4:Y:S04]  /*6e90*/  LDL.LU R41, [R1+0xa54] ;  /* 0x000a540001297983 */ /* 0x001f280000300800 */
[----:B------:R0:W-:Y:S04]  /*6ea0*/  STL [R1+0x898], R40 ;  /* 0x0008982801007387 */ /* 0x0001e80000100800 */
[----:B------:R-:W4:Y:S04]  /*6eb0*/  LDL.LU.64 R10, [R1+0x7b0] ;  /* 0x0007b000010a7983 */ /* 0x000f280000300a00 */
[----:B------:R-:W4:Y:S01]  /*6ec0*/  LDL.LU.64 R14, [R1+0x7c8] ;  /* 0x0007c800010e7983 */ /* 0x000f220000300a00 */
[----:B---3--:R-:W-:-:S03]  /*6ed0*/  @!P2 MOV R28, R29 ;  /* 0x0000001d001ca202 */ /* 0x008fc60000000f00 */
[----:B0-----:R-:W3:Y:S04]  /*6ee0*/  LDL.LU R40, [R1+0xa5c] ;  /* 0x000a5c0001287983 */ /* 0x001ee80000300800 */
[----:B------:R-:W3:Y:S04]  /*6ef0*/  LDL.LU R43, [R1+0xa58] ;  /* 0x000a5800012b7983 */ /* 0x000ee80000300800 */
[----:B------:R-:W3:Y:S01]  /*6f00*/  LDL R27, [R1+0x4c8] ;  /* 0x0004c800011b7983 */ /* 0x000ee20000100800 */
[----:B--2---:R-:W-:-:S05]  /*6f10*/  @!P4 MOV R0, R35 ;  /* 0x000000230000c202 */ /* 0x004fca0000000f00 */
[----:B------:R0:W-:Y:S02]  /*6f20*/  STL [R1+0x63c], R0 ;  /* 0x00063c0001007387 */ /* 0x0001e40000100800 */
[----:B0-----:R-:W-:-:S06]  /*6f30*/  HFMA2.MMA R0, -RZ, RZ, 0, 0 ;  /* 0x00000000ff007435 */ /* 0x001fcc00000001ff */
[----:B------:R-:W-:-:S05]  /*6f40*/  @!P3 MOV R0, R36 ;  /* 0x000000240000b202 */ /* 0x000fca0000000f00 */
[----:B------:R0:W-:Y:S02]  /*6f50*/  STL [R1+0x894], R0 ;  /* 0x0008940001007387 */ /* 0x0001e40000100800 */
[----:B0-----:R-:W-:-:S06]  /*6f60*/  HFMA2.MMA R0, -RZ, RZ, 0, 0 ;  /* 0x00000000ff007435 */ /* 0x001fcc00000001ff */
[----:B------:R-:W-:Y:S02]  /*6f70*/  @!P3 MOV R0, R42 ;  /* 0x0000002a0000b202 */ /* 0x000fe40000000f00 */
[----:B------:R-:W2:Y:S04]  /*6f80*/  LDL.LU R42, [R1+0xa50] ;  /* 0x000a5000012a7983 */ /* 0x000ea80000300800 */
[----:B------:R0:W-:Y:S02]  /*6f90*/  STL [R1+0x65c], R0 ;  /* 0x00065c0001007387 */ /* 0x0001e40000100800 */
[----:B0-----:R-:W-:-:S06]  /*6fa0*/  HFMA2.MMA R0, -RZ, RZ, 0, 0 ;  /* 0x00000000ff007435 */ /* 0x001fcc00000001ff */
[----:B----4-:R-:W-:-:S05]  /*6fb0*/  @!P2 MOV R0, R26 ;  /* 0x0000001a0000a202 */ /* 0x010fca0000000f00 */
[----:B------:R0:W-:Y:S02]  /*6fc0*/  STL [R1+0x89c], R0 ;  /* 0x00089c0001007387 */ /* 0x0001e40000100800 */
[----:B0-----:R-:W-:Y:S02]  /*6fd0*/  HFMA2.MMA R0, -RZ, RZ, 0, 0 ;  /* 0x00000000ff007435 */ /* 0x001fe400000001ff */
[----:B------:R0:W-:Y:S04]  /*6fe0*/  STL.64 [R1+0x220], R44 ;  /* 0x0002202c01007387 */ /* 0x0001e80000100a00 */
[----:B------:R-:W-:Y:S01]  /*6ff0*/  @!P2 MOV R0, R24 ;  /* 0x000000180000a202 */ /* 0x000fe20000000f00 */
[----:B0-----:R-:W4:Y:S04]  /*7000*/  LDL.LU.64 R44, [R1+0x7d0] ;  /* 0x0007d000012c7983 */ /* 0x001f280000300a00 */
[----:B------:R0:W-:Y:S04]  /*7010*/  STL [R1+0x8a0], R28 ;  /* 0x0008a01c01007387 */ /* 0x0001e80000100800 */
[----:B------:R1:W-:Y:S04]  /*7020*/  STL [R1+0x674], R0 ;  /* 0x0006740001007387 */ /* 0x0003e80000100800 */
[----:B------:R1:W-:Y:S01]  /*7030*/  STL.64 [R1+0x258], R30 ;  /* 0x0002581e01007387 */ /* 0x0003e20000100a00 */
[----:B---3--:R-:W-:-:S03]  /*7040*/  LOP3.LUT R40, R40, 0xfffeffff, RZ, 0xc0, !PT ;  /* 0xfffeffff28287812 */ /* 0x008fc600078ec0ff */
[----:B0-----:R-:W3:Y:S01]  /*7050*/  LDL.LU.64 R28, [R1+0x838] ;  /* 0x00083800011c7983 */ /* 0x001ee20000300a00 */
[----:B-1----:R-:W-:-:S06]  /*7060*/  HFMA2.MMA R0, -RZ, RZ, 0, 0 ;  /* 0x00000000ff007435 */ /* 0x002fcc00000001ff */
[----:B------:R-:W-:Y:S01]  /*7070*/  @!P1 MOV R0, R25 ;  /* 0x0000001900009202 */ /* 0x000fe20000000f00 */
[----:B------:R-:W3:Y:S01]  /*7080*/  LDL.LU.64 R30, [R1+0x840] ;  /* 0x00084000011e7983 */ /* 0x000ee20000300a00 */
[----:B------:R-:W-:Y:S02]  /*7090*/  CS2R R24, SRZ ;  /* 0x0000000000187805 */ /* 0x000fe4000001ff00 */
[----:B------:R-:W-:Y:S02]  /*70a0*/  @!P1 MOV R24, R41 ;  /* 0x0000002900189202 */ /* 0x000fe40000000f00 */
[----:B------:R-:W3:Y:S01]  /*70b0*/  LDL.LU R41, [R1+0xa48] ;  /* 0x000a480001297983 */ /* 0x000ee20000300800 */
[----:B--2---:R-:W-:-:S03]  /*70c0*/  @!P1 MOV R25, R42 ;  /* 0x0000002a00199202 */ /* 0x004fc60000000f00 */
[----:B------:R-:W2:Y:S04]  /*70d0*/  LDL.LU R42, [R1+0xa4c] ;  /* 0x000a4c00012a7983 */ /* 0x000ea80000300800 */
[----:B------:R-:W-:Y:S04]  /*70e0*/  STL [R1+0x8ac], R25 ;  /* 0x0008ac1901007387 */ /* 0x000fe80000100800 */
[----:B------:R0:W-:Y:S02]  /*70f0*/  STL [R1+0x6b0], R24 ;  /* 0x0006b01801007387 */ /* 0x0001e40000100800 */
[----:B0-----:R-:W-:Y:S01]  /*7100*/  CS2R R24, SRZ ;  /* 0x0000000000187805 */ /* 0x001fe2000001ff00 */
[----:B---3--:R-:W-:-:S02]  /*7110*/  LOP3.LUT P6, RZ, R41, 0x10000000, RZ, 0xc0, !PT ;  /* 0x1000000029ff7812 */ /* 0x008fc400078cc0ff */
[C---:B------:R-:W-:Y:S02]  /*7120*/  LOP3.LUT P0, RZ, R41.reuse, 0x8000000, RZ, 0xc0, !PT ;  /* 0x0800000029ff7812 */ /* 0x040fe4000780c0ff */
[----:B------:R-:W-:-:S09]  /*7130*/  LOP3.LUT P5, RZ, R41, 0x4000000, RZ, 0xc0, !PT ;  /* 0x0400000029ff7812 */ /* 0x000fd200078ac0ff */
[----:B------:R-:W-:-:S04]  /*7140*/  @P6 LOP3.LUT R40, R40, 0x10000, RZ, 0xfc, !PT ;  /* 0x0001000028286812 */ /* 0x000fc800078efcff */
[----:B------:R-:W-:-:S04]  /*7150*/  LOP3.LUT R40, R40, 0xfffdffff, RZ, 0xc0, !PT ;  /* 0xfffdffff28287812 */ /* 0x000fc800078ec0ff */
[----:B------:R-:W-:Y:S02]  /*7160*/  @P0 LOP3.LUT R40, R40, 0x20000, RZ, 0xfc, !PT ;  /* 0x0002000028280812 */ /* 0x000fe400078efcff */
[----:B------:R-:W-:Y:S02]  /*7170*/  LOP3.LUT P4, RZ, R41, 0x2000000, RZ, 0xc0, !PT ;  /* 0x0200000029ff7812 */ /* 0x000fe4000788c0ff */
[----:B------:R-:W-:-:S04]  /*7180*/  LOP3.LUT R40, R40, 0xfffbffff, RZ, 0xc0, !PT ;  /* 0xfffbffff28287812 */ /* 0x000fc800078ec0ff */
[----:B------:R-:W-:-:S04]  /*7190*/  @P5 LOP3.LUT R40, R40, 0x40000, RZ, 0xfc, !PT ;  /* 0x0004000028285812 */ /* 0x000fc800078efcff */
[----:B------:R-:W-:-:S04]  /*71a0*/  LOP3.LUT R40, R40, 0xfff7ffff, RZ, 0xc0, !PT ;  /* 0xfff7ffff28287812 */ /* 0x000fc800078ec0ff */
[----:B------:R-:W-:Y:S02]  /*71b0*/  @P4 LOP3.LUT R40, R40, 0x80000, RZ, 0xfc, !PT ;  /* 0x0008000028284812 */ /* 0x000fe400078efcff */
[----:B--2---:R-:W-:-:S13]  /*71c0*/  LOP3.LUT P4, RZ, R42, 0x800, RZ, 0xc0, !PT ;  /* 0x000008002aff7812 */ /* 0x004fda000788c0ff */
[----:B------:R0:W2:Y:S01]  /*71d0*/  @!P4 LDG.E.64 R24, [R30.64] ;  /* 0x0000000e1e18c981 */ /* 0x0000a2000c1e1b00 */
[----:B------:R-:W-:Y:S02]  /*71e0*/  MOV R26, RZ ;  /* 0x000000ff001a7202 */ /* 0x000fe40000000f00 */
[----:B------:R-:W-:-:S05]  /*71f0*/  @!P2 MOV R26, R27 ;  /* 0x0000001b001aa202 */ /* 0x000fca0000000f00 */
[----:B------:R1:W-:Y:S01]  /*7200*/  STL [R1+0x690], R26 ;  /* 0x0006901a01007387 */ /* 0x0003e20000100800 */
[----:B------:R-:W-:-:S03]  /*7210*/  LOP3.LUT P5, RZ, R42, 0x400, RZ, 0xc0, !PT ;  /* 0x000004002aff7812 */ /* 0x000fc600078ac0ff */
[----:B------:R3:W-:Y:S04]  /*7220*/  STL.64 [R1+0x60], R32 ;  /* 0x0000602001007387 */ /* 0x0007e80000100a00 */
[----:B0-----:R-:W4:Y:S04]  /*7230*/  LDL.LU.64 R30, [R1+0x488] ;  /* 0x00048800011e7983 */ /* 0x001f280000300a00 */
[----:B-1----:R-:W4:Y:S04]  /*7240*/  LDL.LU.64 R26, [R1+0x830] ;  /* 0x00083000011a7983 */ /* 0x002f280000300a00 */
[----:B---3--:R-:W3:Y:S04]  /*7250*/  LDL.LU.64 R32, [R1+0x828] ;  /* 0x0008280001207983 */ /* 0x008ee80000300a00 */
[----:B--2---:R0:W-:Y:S02]  /*7260*/  STL.64 [R1+0x4b0], R24 ;  /* 0x0004b01801007387 */ /* 0x0041e40000100a00 */
[----:B0-----:R-:W-:-:S06]  /*7270*/  CS2R R24, SRZ ;  /* 0x0000000000187805 */ /* 0x001fcc000001ff00 */
[----:B------:R0:W2:Y:S01]  /*7280*/  @!P4 LDG.E.64 R24, [R28.64] ;  /* 0x0000000e1c18c981 */ /* 0x0000a2000c1e1b00 */
[----:B------:R-:W-:-:S03]  /*7290*/  LOP3.LUT P0, RZ, R42, 0x200, RZ, 0xc0, !PT ;  /* 0x000002002aff7812 */ /* 0x000fc6000780c0ff */
[----:B------:R1:W-:Y:S04]  /*72a0*/  STL.64 [R1+0x260], R34 ;  /* 0x0002602201007387 */ /* 0x0003e80000100a00 */
[----:B0-----:R-:W3:Y:S04]  /*72b0*/  LDL.LU.64 R28, [R1+0x478] ;  /* 0x00047800011c7983 */ /* 0x001ee80000300a00 */
[----:B-1----:R-:W3:Y:S04]  /*72c0*/  LDL.LU.64 R34, [R1+0x820] ;  /* 0x0008200001227983 */ /* 0x002ee80000300a00 */
[----:B--2---:R0:W-:Y:S02]  /*72d0*/  STL.64 [R1+0x4a8], R24 ;  /* 0x0004a81801007387 */ /* 0x0041e40000100a00 */
[----:B0-----:R-:W-:-:S06]  /*72e0*/  CS2R R24, SRZ ;  /* 0x0000000000187805 */ /* 0x001fcc000001ff00 */
[----:B----4-:R0:W2:Y:S01]  /*72f0*/  @!P5 LDG.E.64 R24, [R26.64] ;  /* 0x0000000e1a18d981 */ /* 0x0100a2000c1e1b00 */
[----:B------:R-:W-:-:S03]  /*7300*/  LOP3.LUT P6, RZ, R42, 0x100, RZ, 0xc0, !PT ;  /* 0x000001002aff7812 */ /* 0x000fc600078cc0ff */
[----:B0-----:R-:W4:Y:S04]  /*7310*/  LDL.LU.64 R26, [R1+0x470] ;  /* 0x00047000011a7983 */ /* 0x001f280000300a00 */
[----:B--2---:R0:W-:Y:S02]  /*7320*/  STL.64 [R1+0x4a0], R24 ;  /* 0x0004a01801007387 */ /* 0x0041e40000100a00 */
[----:B0-----:R-:W-:-:S06]  /*7330*/  CS2R R24, SRZ ;  /* 0x0000000000187805 */ /* 0x001fcc000001ff00 */
[----:B---3--:R0:W2:Y:S04]  /*7340*/  @!P5 LDG.E.64 R24, [R32.64] ;  /* 0x0000000e2018d981 */ /* 0x0080a8000c1e1b00 */
[----:B0-----:R-:W3:Y:S04]  /*7350*/  LDL.LU.64 R32, [R1+0x468] ;  /* 0x0004680001207983 */ /* 0x001ee80000300a00 */
[----:B--2---:R0:W-:Y:S02]  /*7360*/  STL.64 [R1+0x498], R24 ;  /* 0x0004981801007387 */ /* 0x0041e40000100a00 */
[----:B0-----:R-:W-:-:S06]  /*7370*/  CS2R R24, SRZ ;  /* 0x0000000000187805 */ /* 0x001fcc000001ff00 */
[----:B------:R0:W2:Y:S01]  /*7380*/  @!P0 LDG.E.64 R24, [R30.64] ;  /* 0x0000000e1e188981 */ /* 0x0000a2000c1e1b00 */
[----:B------:R-:W-:Y:S02]  /*7390*/  LOP3.LUT P3, RZ, R41, 0x1000000, RZ, 0xc0, !PT ;  /* 0x0100000029ff7812 */ /* 0x000fe4000786c0ff */
[----:B------:R-:W-:Y:S01]  /*73a0*/  LOP3.LUT R40, R40, 0xffefffff, RZ, 0xc0, !PT ;  /* 0xffefffff28287812 */ /* 0x000fe200078ec0ff */
[----:B0-----:R-:W3:Y:S04]  /*73b0*/  LDL.LU.64 R30, [R1+0x818] ;  /* 0x00081800011e7983 */ /* 0x001ee80000300a00 */
[----:B--2---:R0:W-:Y:S02]  /*73c0*/  STL.64 [R1+0x490], R24 ;  /* 0x0004901801007387 */ /* 0x0041e40000100a00 */
[----:B0-----:R-:W-:-:S06]  /*73d0*/  CS2R R24, SRZ ;  /* 0x0000000000187805 */ /* 0x001fcc000001ff00 */
[----:B------:R0:W2:Y:S01]  /*73e0*/  @!P0 LDG.E.64 R24, [R34.64] ;  /* 0x0000000e22188981 */ /* 0x0000a2000c1e1b00 */
[----:B------:R-:W-:Y:S02]  /*73f0*/  @P3 LOP3.LUT R40, R40, 0x100000, RZ, 0xfc, !PT ;  /* 0x0010000028283812 */ /* 0x000fe400078efcff */
[----:B------:R-:W-:Y:S01]  /*7400*/  LOP3.LUT P4, RZ, R42, 0x40, RZ, 0xc0, !PT ;  /* 0x000000402aff7812 */ /* 0x000fe2000788c0ff */
[----:B0-----:R-:W3:Y:S04]  /*7410*/  LDL.LU.64 R34, [R1+0x448] ;  /* 0x0004480001227983 */ /* 0x001ee80000300a00 */
[----:B--2---:R0:W-:Y:S02]  /*7420*/  STL.64 [R1+0x488], R24 ;  /* 0x0004881801007387 */ /* 0x0041e40000100a00 */
[----:B0-----:R-:W-:-:S06]  /*7430*/  CS2R R24, SRZ ;  /* 0x0000000000187805 */ /* 0x001fcc000001ff00 */
[----:B------:R0:W2:Y:S01]  /*7440*/  @!P6 LDG.E.64 R24, [R28.64] ;  /* 0x0000000e1c18e981 */ /* 0x0000a2000c1e1b00 */
[----:B------:R-:W-:-:S03]  /*7450*/  LOP3.LUT P3, RZ, R42, 0x80, RZ, 0xc0, !PT ;  /* 0x000000802aff7812 */ /* 0x000fc6000786c0ff */
[----:B0-----:R-:W3:Y:S04]  /*7460*/  LDL.LU.64 R28, [R1+0x458] ;  /* 0x00045800011c7983 */ /* 0x001ee80000300a00 */
[----:B--2---:R0:W-:Y:S02]  /*7470*/  STL.64 [R1+0x480], R24 ;  /* 0x0004801801007387 */ /* 0x0041e40000100a00 */
[----:B0-----:R-:W-:-:S06]  /*7480*/  CS2R R24, SRZ ;  /* 0x0000000000187805 */ /* 0x001fcc000001ff00 */
[----:B----4-:R0:W2:Y:S04]  /*7490*/  @!P6 LDG.E.64 R24, [R26.64] ;  /* 0x0000000e1a18e981 */ /* 0x0100a8000c1e1b00 */
[----:B0-----:R-:W4:Y:S04]  /*74a0*/  LDL.LU.64 R26, [R1+0x450] ;  /* 0x00045000011a7983 */ /* 0x001f280000300a00 */
[----:B--2---:R0:W-:Y:S02]  /*74b0*/  STL.64 [R1+0x478], R24 ;  /* 0x0004781801007387 */ /* 0x0041e40000100a00 */
[----:B0-----:R-:W-:-:S06]  /*74c0*/  CS2R R24, SRZ ;  /* 0x0000000000187805 */ /* 0x001fcc000001ff00 */
[----:B---3--:R0:W2:Y:S01]  /*74d0*/  @!P3 LDG.E.64 R24, [R32.64] ;  /* 0x0000000e2018b981 */ /* 0x0080a2000c1e1b00 */
[----:B------:R-:W-:-:S03]  /*74e0*/  LOP3.LUT P5, RZ, R42, 0x20, RZ, 0xc0, !PT ;  /* 0x000000202aff7812 */ /* 0x000fc600078ac0ff */
[----:B0-----:R-:W3:Y:S04]  /*74f0*/  LDL.LU.64 R32, [R1+0x440] ;  /* 0x0004400001207983 */ /* 0x001ee80000300a00 */
[----:B--2---:R0:W-:Y:S02]  /*7500*/  STL.64 [R1+0x470], R24 ;  /* 0x0004701801007387 */ /* 0x0041e40000100a00 */
[----:B0-----:R-:W-:-:S06]  /*7510*/  CS2R R24, SRZ ;  /* 0x0000000000187805 */ /* 0x001fcc000001ff00 */
[----:B------:R0:W2:Y:S04]  /*7520*/  @!P3 LDG.E.64 R24, [R30.64] ;  /* 0x0000000e1e18b981 */ /* 0x0000a8000c1e1b00 */
        /* <DEDUP_REMOVED lines=11> */
[----:B0-----:R-:W-:-:S02]  /*75e0*/  MOV R24, R22 ;  /* 0x0000001600187202 */ /* 0x001fc40000000f00 */
[----:B------:R-:W-:Y:S02]  /*75f0*/  MOV R25, R23 ;  /* 0x0000001700197202 */ /* 0x000fe40000000f00 */
[----:B------:R-:W-:-:S06]  /*7600*/  CS2R R22, SRZ ;  /* 0x0000000000167805 */ /* 0x000fcc000001ff00 */
[----:B------:R0:W2:Y:S01]  /*7610*/  @!P5 LDG.E.64 R22, [R34.64] ;  /* 0x0000000e2216d981 */ /* 0x0000a2000c1e1b00 */
[----:B------:R-:W-:Y:S02]  /*7620*/  LOP3.LUT P6, RZ, R42, 0x8, RZ, 0xc0, !PT ;  /* 0x000000082aff7812 */ /* 0x000fe400078cc0ff */
[----:B------:R-:W-:Y:S02]  /*7630*/  LOP3.LUT P2, RZ, R41, 0x800000, RZ, 0xc0, !PT ;  /* 0x0080000029ff7812 */ /* 0x000fe4000784c0ff */
[----:B------:R-:W-:Y:S02]  /*7640*/  LOP3.LUT R40, R40, 0xffdfffff, RZ, 0xc0, !PT ;  /* 0xffdfffff28287812 */ /* 0x000fe400078ec0ff */
[C---:B------:R-:W-:Y:S01]  /*7650*/  LOP3.LUT P3, RZ, R42.reuse, 0x2, RZ, 0xc0, !PT ;  /* 0x000000022aff7812 */ /* 0x040fe2000786c0ff */
[----:B------:R-:W-:Y:S04]  /*7660*/  STL [R1+0x8a4], R0 ;  /* 0x0008a40001007387 */ /* 0x000fe80000100800 */
[----:B------:R-:W-:Y:S01]  /*7670*/  STL [R1+0xa34], R41 ;  /* 0x000a342901007387 */ /* 0x000fe20000100800 */
[----:B------:R-:W-:-:S03]  /*7680*/  LOP3.LUT P4, RZ, R42, 0x1, RZ, 0xc0, !PT ;  /* 0x000000012aff7812 */ /* 0x000fc6000788c0ff */
[----:B------:R-:W-:Y:S04]  /*7690*/  STL.64 [R1+0x68], R36 ;  /* 0x0000682401007387 */ /* 0x000fe80000100a00 */
[----:B0-----:R-:W3:Y:S04]  /*76a0*/  LDL.LU.64 R34, [R1+0x518] ;  /* 0x0005180001227983 */ /* 0x001ee80000300a00 */
[----:B--2---:R0:W-:Y:S02]  /*76b0*/  STL.64 [R1+0x450], R22 ;  /* 0x0004501601007387 */ /* 0x0041e40000100a00 */
[----:B0-----:R-:W-:-:S02]  /*76c0*/  MOV R22, R20 ;  /* 0x0000001400167202 */ /* 0x001fc40000000f00 */
[----:B------:R-:W-:Y:S02]  /*76d0*/  MOV R23, R21 ;  /* 0x0000001500177202 */ /* 0x000fe40000000f00 */
[----:B------:R-:W-:-:S06]  /*76e0*/  CS2R R20, SRZ ;  /* 0x0000000000147805 */ /* 0x000fcc000001ff00 */
[----:B---3--:R0:W2:Y:S01]  /*76f0*/  @!P5 LDG.E.64 R20, [R32.64] ;  /* 0x0000000e2014d981 */ /* 0x0080a2000c1e1b00 */
[----:B------:R-:W-:Y:S01]  /*7700*/  @P2 LOP3.LUT R40, R40, 0x200000, RZ, 0xfc, !PT ;  /* 0x0020000028282812 */ /* 0x000fe200078efcff */
[----:B------:R-:W-:Y:S02]  /*7710*/  HFMA2.MMA R0, -RZ, RZ, 0, 0 ;  /* 0x00000000ff007435 */ /* 0x000fe400000001ff */
[----:B0-----:R-:W3:Y:S04]  /*7720*/  LDL.LU.64 R32, [R1+0x540] ;  /* 0x0005400001207983 */ /* 0x001ee80000300a00 */
[----:B--2---:R0:W-:Y:S02]  /*7730*/  STL.64 [R1+0x448], R20 ;  /* 0x0004481401007387 */ /* 0x0041e40000100a00 */
[----:B0-----:R-:W-:Y:S01]  /*7740*/  MOV R20, R18 ;  /* 0x0000001200147202 */ /* 0x001fe20000000f00 */
[----:B------:R-:W-:Y:S01]  /*7750*/  HFMA2.MMA R18, -RZ, RZ, 0, 0 ;  /* 0x00000000ff127435 */ /* 0x000fe200000001ff */
[----:B------:R-:W-:-:S02]  /*7760*/  MOV R21, R19 ;  /* 0x0000001300157202 */ /* 0x000fc40000000f00 */
[----:B------:R-:W-:-:S07]  /*7770*/  MOV R19, RZ ;  /* 0x000000ff00137202 */ /* 0x000fce0000000f00 */
[----:B------:R0:W2:Y:S01]  /*7780*/  @!P0 LDG.E.64 R18, [R30.64] ;  /* 0x0000000e1e128981 */ /* 0x0000a2000c1e1b00 */
[----:B------:R-:W-:Y:S02]  /*7790*/  LOP3.LUT P2, RZ, R42, 0x4, RZ, 0xc0, !PT ;  /* 0x000000042aff7812 */ /* 0x000fe4000784c0ff */
[----:B------:R-:W-:Y:S02]  /*77a0*/  @!P1 MOV R0, R43 ;  /* 0x0000002b00009202 */ /* 0x000fe40000000f00 */
[----:B------:R-:W-:Y:S01]  /*77b0*/  LOP3.LUT P5, RZ, R41, 0x80000000, RZ, 0xc0, !PT ;  /* 0x8000000029ff7812 */ /* 0x000fe200078ac0ff */
[----:B0-----:R-:W3:Y:S04]  /*77c0*/  LDL.LU.64 R30, [R1+0x550] ;  /* 0x00055000011e7983 */ /* 0x001ee80000300a00 */
[----:B--2---:R0:W-:Y:S02]  /*77d0*/  STL.64 [R1+0x440], R18 ;  /* 0x0004401201007387 */ /* 0x0041e40000100a00 */
[----:B0-----:R-:W-:Y:S01]  /*77e0*/  HFMA2.MMA R18, -RZ, RZ, 0, 0 ;  /* 0x00000000ff127435 */ /* 0x001fe200000001ff */
[----:B------:R-:W-:-:S09]  /*77f0*/  MOV R19, RZ ;  /* 0x000000ff00137202 */ /* 0x000fd20000000f00 */
[----:B------:R-:W2:Y:S04]  /*7800*/  @!P0 LDG.E.64 R18, [R28.64] ;  /* 0x0000000e1c128981 */ /* 0x000ea8000c1e1b00 */
[----:B--2---:R0:W-:Y:S02]  /*7810*/  STL.64 [R1+0x438], R18 ;  /* 0x0004381201007387 */ /* 0x0041e40000100a00 */
[----:B0-----:R-:W-:Y:S01]  /*7820*/  HFMA2.MMA R18, -RZ, RZ, 0, 0 ;  /* 0x00000000ff127435 */ /* 0x001fe200000001ff */
[----:B------:R-:W-:-:S09]  /*7830*/  MOV R19, RZ ;  /* 0x000000ff00137202 */ /* 0x000fd20000000f00 */
[----:B----4-:R0:W2:Y:S01]  /*7840*/  @!P6 LDG.E.64 R18, [R26.64] ;  /* 0x0000000e1a12e981 */ /* 0x0100a2000c1e1b00 */
[C---:B------:R-:W-:Y:S02]  /*7850*/  LOP3.LUT P1, RZ, R41.reuse, 0x400000, RZ, 0xc0, !PT ;  /* 0x0040000029ff7812 */ /* 0x040fe4000782c0ff */
[----:B------:R-:W-:Y:S01]  /*7860*/  LOP3.LUT P0, RZ, R41, 0x40000000, RZ, 0xc0, !PT ;  /* 0x4000000029ff7812 */ /* 0x000fe2000780c0ff */
[----:B------:R-:W-:Y:S04]  /*7870*/  STL [R1+0x694], R0 ;  /* 0x0006940001007387 */ /* 0x000fe80000100800 */
[----:B0-----:R-:W4:Y:S04]  /*7880*/  LDL.LU.64 R26, [R1+0x538] ;  /* 0x00053800011a7983 */ /* 0x001f280000300a00 */
[----:B--2---:R0:W-:Y:S02]  /*7890*/  STL.64 [R1+0x430], R18 ;  /* 0x0004301201007387 */ /* 0x0041e40000100a00 */
[----:B0-----:R-:W-:Y:S01]  /*78a0*/  HFMA2.MMA R18, -RZ, RZ, 0, 0 ;  /* 0x00000000ff127435 */ /* 0x001fe200000001ff */
[----:B------:R-:W-:-:S09]  /*78b0*/  MOV R19, RZ ;  /* 0x000000ff00137202 */ /* 0x000fd20000000f00 */
[----:B------:R0:W2:Y:S04]  /*78c0*/  @!P6 LDG.E.64 R18, [R24.64] ;  /* 0x0000000e1812e981 */ /* 0x0000a8000c1e1b00 */
[----:B0-----:R-:W3:Y:S04]  /*78d0*/  LDL.LU.64 R24, [R1+0x6e8] ;  /* 0x0006e80001187983 */ /* 0x001ee80000300a00 */
[----:B--2---:R0:W-:Y:S02]  /*78e0*/  STL.64 [R1+0x428], R18 ;  /* 0x0004281201007387 */ /* 0x0041e40000100a00 */
[----:B0-----:R-:W-:Y:S01]  /*78f0*/  HFMA2.MMA R18, -RZ, RZ, 0, 0 ;  /* 0x00000000ff127435 */ /* 0x001fe200000001ff */
[----:B------:R-:W-:-:S09]  /*7900*/  MOV R19, RZ ;  /* 0x000000ff00137202 */ /* 0x000fd20000000f00 */
[----:B------:R0:W2:Y:S02]  /*7910*/  @!P2 LDG.E.64 R18, [R22.64] ;  /* 0x0000000e1612a981 */ /* 0x0000a4000c1e1b00 */
[----:B0-----:R-:W-:Y:S02]  /*7920*/  MOV R22, R12 ;  /* 0x0000000c00167202 */ /* 0x001fe40000000f00 */
[----:B------:R-:W-:Y:S02]  /*7930*/  MOV R23, R13 ;  /* 0x0000000d00177202 */ /* 0x000fe40000000f00 */
[----:B------:R-:W-:-:S06]  /*7940*/  CS2R R12, SRZ ;  /* 0x00000000000c7805 */ /* 0x000fcc000001ff00 */
[----:B------:R-:W3:Y:S04]  /*7950*/  @!P3 LDG.E.64 R12, [R44.64] ;  /* 0x0000000e2c0cb981 */ /* 0x000ee8000c1e1b00 */
[----:B--2---:R0:W-:Y:S02]  /*7960*/  STL.64 [R1+0x420], R18 ;  /* 0x0004201201007387 */ /* 0x0041e40000100a00 */
[----:B0-----:R-:W-:Y:S01]  /*7970*/  HFMA2.MMA R18, -RZ, RZ, 0, 0 ;  /* 0x00000000ff127435 */ /* 0x001fe200000001ff */
[----:B------:R-:W-:-:S09]  /*7980*/  MOV R19, RZ ;  /* 0x000000ff00137202 */ /* 0x000fd20000000f00 */
[----:B------:R0:W2:Y:S01]  /*7990*/  @!P2 LDG.E.64 R18, [R20.64] ;  /* 0x0000000e1412a981 */ /* 0x0000a2000c1e1b00 */
[----:B------:R-:W-:Y:S02]  /*79a0*/  LOP3.LUT P6, RZ, R41, 0x20000000, RZ, 0xc0, !PT ;  /* 0x2000000029ff7812 */ /* 0x000fe400078cc0ff */
[----:B---3--:R-:W-:Y:S02]  /*79b0*/  MOV R41, R12 ;  /* 0x0000000c00297202 */ /* 0x008fe40000000f00 */
[----:B------:R-:W-:Y:S02]  /*79c0*/  MOV R0, R13 ;  /* 0x0000000d00007202 */ /* 0x000fe40000000f00 */
[----:B------:R-:W3:Y:S01]  /*79d0*/  LDL.LU.64 R12, [R1+0x708] ;  /* 0x00070800010c7983 */ /* 0x000ee20000300a00 */
[----:B0-----:R-:W-:Y:S02]  /*79e0*/  MOV R20, R16 ;  /* 0x0000001000147202 */ /* 0x001fe40000000f00 */
[----:B------:R-:W-:-:S02]  /*79f0*/  MOV R21, R17 ;  /* 0x0000001100157202 */ /* 0x000fc40000000f00 */
[----:B------:R-:W4:Y:S01]  /*7a00*/  LDL.LU.64 R16, [R1+0x6d0] ;  /* 0x0006d00001107983 */ /* 0x000f220000300a00 */
[----:B------:R-:W-:Y:S02]  /*7a10*/  MOV R28, R20 ;  /* 0x00000014001c7202 */ /* 0x000fe40000000f00 */
[----:B------:R-:W-:Y:S02]  /*7a20*/  MOV R29, R21 ;  /* 0x00000015001d7202 */ /* 0x000fe40000000f00 */
[----:B------:R-:W-:Y:S02]  /*7a30*/  MOV R20, R10 ;  /* 0x0000000a00147202 */ /* 0x000fe40000000f00 */
[----:B------:R-:W-:Y:S02]  /*7a40*/  MOV R21, R11 ;  /* 0x0000000b00157202 */ /* 0x000fe40000000f00 */
[----:B------:R-:W-:Y:S01]  /*7a50*/  CS2R R10, SRZ ;  /* 0x00000000000a7805 */ /* 0x000fe2000001ff00 */
[----:B------:R-:W-:-:S06]  /*7a60*/  CS2R R44, SRZ ;  /* 0x00000000002c7805 */ /* 0x000fcc000001ff00 */
[----:B------:R0:W4:Y:S04]  /*7a70*/  @!P3 LDG.E.64 R44, [R14.64] ;  /* 0x0000000e0e2cb981 */ /* 0x000128000c1e1b00 */
[----:B--2---:R1:W-:Y:S01]  /*7a80*/  STL [R1+0x418], R18 ;  /* 0x0004181201007387 */ /* 0x0043e20000100800 */
[----:B------:R-:W-:-:S03]  /*7a90*/  MOV R43, R19 ;  /* 0x00000013002b7202 */ /* 0x000fc60000000f00 */
[----:B---3--:R2:W3:Y:S04]  /*7aa0*/  @!P5 LDG.E.64 R10, [R12.64] ;  /* 0x0000000e0c0ad981 */ /* 0x0084e8000c1e1b00 */
[----:B-1----:R-:W3:Y:S01]  /*7ab0*/  LDL.LU.64 R18, [R1+0x558] ;  /* 0x0005580001127983 */ /* 0x002ee20000300a00 */
[----:B0-----:R-:W-:Y:S02]  /*7ac0*/  MOV R14, R38 ;  /* 0x00000026000e7202 */ /* 0x001fe40000000f00 */
[----:B------:R-:W-:Y:S01]  /*7ad0*/  MOV R15, R39 ;  /* 0x00000027000f7202 */ /* 0x000fe20000000f00 */
[----:B--2---:R-:W-:-:S06]  /*7ae0*/  CS2R R12, SRZ ;  /* 0x00000000000c7805 */ /* 0x004fcc000001ff00 */
[----:B------:R0:W2:Y:S02]  /*7af0*/  @!P0 LDG.E.64 R12, [R24.64] ;  /* 0x0000000e180c8981 */ /* 0x0000a4000c1e1b00 */
[----:B0-----:R-:W-:Y:S02]  /*7b00*/  MOV R24, R14 ;  /* 0x0000000e00187202 */ /* 0x001fe40000000f00 */
[----:B------:R-:W-:Y:S02]  /*7b10*/  MOV R25, R15 ;  /* 0x0000000f00197202 */ /* 0x000fe40000000f00 */
[----:B------:R-:W-:-:S06]  /*7b20*/  CS2R R14, SRZ ;  /* 0x00000000000e7805 */ /* 0x000fcc000001ff00 */
[----:B----4-:R0:W4:Y:S02]  /*7b30*/  @!P0 LDG.E.64 R14, [R16.64] ;  /* 0x0000000e100e8981 */ /* 0x010124000c1e1b00 */
[----:B0-----:R-:W-:-:S06]  /*7b40*/  CS2R R16, SRZ ;  /* 0x0000000000107805 */ /* 0x001fcc000001ff00 */
[----:B---3--:R-:W3:Y:S01]  /*7b50*/  @!P6 LDG.E.64 R16, [R18.64] ;  /* 0x0000000e1210e981 */ /* 0x008ee2000c1e1b00 */
[----:B------:R-:W-:-:S06]  /*7b60*/  CS2R R38, SRZ ;  /* 0x0000000000267805 */ /* 0x000fcc000001ff00 */
[----:B------:R0:W2:Y:S02]  /*7b70*/  @!P4 LDG.E.64 R38, [R2.64] ;  /* 0x0000000e0226c981 */ /* 0x0000a4000c1e1b00 */
[----:B0-----:R-:W-:-:S06]  /*7b80*/  CS2R R2, SRZ ;  /* 0x0000000000027805 */ /* 0x001fcc000001ff00 */
[----:B------:R0:W2:Y:S02]  /*7b90*/  @!P4 LDG.E.64 R2, [R4.64] ;  /* 0x0000000e0402c981 */ /* 0x0000a4000c1e1b00 */
[----:B0-----:R-:W-:-:S06]  /*7ba0*/  CS2R R4, SRZ ;  /* 0x0000000000047805 */ /* 0x001fcc000001ff00 */
[----:B------:R0:W2:Y:S04]  /*7bb0*/  @!P5 LDG.E.64 R4, [R22.64] ;  /* 0x0000000e1604d981 */ /* 0x0000a8000c1e1b00 */
[----:B------:R1:W-:Y:S04]  /*7bc0*/  STL.64 [R1+0x9f8], R10 ;  /* 0x0009f80a01007387 */ /* 0x0003e80000100a00 */
[----:B0-----:R-:W4:Y:S04]  /*7bd0*/  LDL.LU.64 R22, [R1+0x548] ;  /* 0x0005480001167983 */ /* 0x001f280000300a00 */
[----:B-1----:R-:W4:Y:S04]  /*7be0*/  LDL.LU.64 R10, [R1+0x500] ;  /* 0x00050000010a7983 */ /* 0x002f280000300a00 */
[----:B---3--:R-:W-:Y:S04]  /*7bf0*/  STL [R1+0xa14], R17 ;  /* 0x000a141101007387 */ /* 0x008fe80000100800 */
[----:B------:R0:W-:Y:S04]  /*7c00*/  STL [R1+0xa1c], R16 ;  /* 0x000a1c1001007387 */ /* 0x0001e80000100800 */
[----:B0-----:R-:W3:Y:S01]  /*7c10*/  LDL.LU.64 R16, [R1+0x4f8] ;  /* 0x0004f80001107983 */ /* 0x001ee20000300a00 */
[----:B------:R-:W-:Y:S01]  /*7c20*/  LOP3.LUT P3, RZ, R40, 0x100000, RZ, 0xc0, !PT ;  /* 0x0010000028ff7812 */ /* 0x000fe2000786c0ff */
[----:B------:R-:W-:Y:S01]  /*7c30*/  HFMA2.MMA R18, -RZ, RZ, 0, 0 ;  /* 0x00000000ff127435 */ /* 0x000fe200000001ff */
[----:B------:R-:W-:-:S02]  /*7c40*/  MOV R36, R20 ;  /* 0x0000001400247202 */ /* 0x000fc40000000f00 */
[----:B------:R-:W-:Y:S02]  /*7c50*/  MOV R37, R21 ;  /* 0x0000001500257202 */ /* 0x000fe40000000f00 */
[----:B------:R-:W-:-:S06]  /*7c60*/  MOV R19, RZ ;  /* 0x000000ff00137202 */ /* 0x000fcc0000000f00 */
[----:B------:R0:W3:Y:S01]  /*7c70*/  @!P6 LDG.E.64 R18, [R30.64] ;  /* 0x0000000e1e12e981 */ /* 0x0000e2000c1e1b00 */
[----:B------:R-:W-:-:S03]  /*7c80*/  LOP3.LUT P6, RZ, R40, 0x10000, RZ, 0xc0, !PT ;  /* 0x0001000028ff7812 */ /* 0x000fc600078cc0ff */
[----:B--2---:R1:W-:Y:S01]  /*7c90*/  STL.64 [R1+0x9f0], R4 ;  /* 0x0009f00401007387 */ /* 0x0043e20000100a00 */
[----:B------:R-:W-:Y:S01]  /*7ca0*/  CS2R R20, SRZ ;  /* 0x0000000000147805 */ /* 0x000fe2000001ff00 */
[C---:B------:R-:W-:Y:S02]  /*7cb0*/  LOP3.LUT P0, RZ, R40.reuse, 0x20000, RZ, 0xc0, !PT ;  /* 0x0002000028ff7812 */ /* 0x040fe4000780c0ff */
[----:B----4-:R2:W-:Y:S01]  /*7cc0*/  STL.64 [R1+0x9e8], R14 ;  /* 0x0009e80e01007387 */ /* 0x0105e20000100a00 */
[----:B------:R-:W-:-:S03]  /*7cd0*/  LOP3.LUT P2, RZ, R40, 0x200000, RZ, 0xc0, !PT ;  /* 0x0020000028ff7812 */ /* 0x000fc6000784c0ff */
[----:B------:R-:W-:Y:S01]  /*7ce0*/  STL [R1+0xa10], R45 ;  /* 0x000a102d01007387 */ /* 0x000fe20000100800 */
[----:B-1----:R-:W-:-:S03]  /*7cf0*/  MOV R4, R36 ;  /* 0x0000002400047202 */ /* 0x002fc60000000f00 */
[----:B------:R1:W4:Y:S01]  /*7d00*/  @!P6 LDG.E.64 R20, [R22.64] ;  /* 0x0000000e1614e981 */ /* 0x000322000c1e1b00 */
[----:B------:R-:W-:Y:S02]  /*7d10*/  MOV R5, R37 ;  /* 0x0000002500057202 */ /* 0x000fe40000000f00 */
[----:B------:R-:W-:Y:S01]  /*7d20*/  CS2R R36, SRZ ;  /* 0x0000000000247805 */ /* 0x000fe2000001ff00 */
[----:B--2---:R-:W2:Y:S04]  /*7d30*/  LDL.LU.64 R14, [R1+0x4f0] ;  /* 0x0004f000010e7983 */ /* 0x004ea80000300a00 */
[----:B------:R0:W-:Y:S04]  /*7d40*/  STL [R1+0xa18], R44 ;  /* 0x000a182c01007387 */ /* 0x0001e80000100800 */
[----:B------:R0:W2:Y:S01]  /*7d50*/  @!P3 LDG.E.64 R36, [R10.64] ;  /* 0x0000000e0a24b981 */ /* 0x0000a2000c1e1b00 */
[----:B-1----:R-:W-:-:S03]  /*7d60*/  CS2R R22, SRZ ;  /* 0x0000000000167805 */ /* 0x002fc6000001ff00 */
[----:B0-----:R-:W2:Y:S04]  /*7d70*/  LDL.LU.64 R30, [R1+0x528] ;  /* 0x00052800011e7983 */ /* 0x001ea80000300a00 */
[----:B------:R0:W2:Y:S01]  /*7d80*/  @!P6 LDG.E.64 R22, [R32.64] ;  /* 0x0000000e2016e981 */ /* 0x0000a2000c1e1b00 */
[----:B------:R-:W-:-:S03]  /*7d90*/  CS2R R10, SRZ ;  /* 0x00000000000a7805 */ /* 0x000fc6000001ff00 */
[----:B------:R-:W2:Y:S01]  /*7da0*/  LDL.LU.64 R44, [R1+0x530] ;  /* 0x00053000012c7983 */ /* 0x000ea20000300a00 */
[----:B0-----:R-:W-:Y:S02]  /*7db0*/  MOV R32, R24 ;  /* 0x0000001800207202 */ /* 0x001fe40000000f00 */
[----:B------:R-:W-:Y:S02]  /*7dc0*/  MOV R33, R25 ;  /* 0x0000001900217202 */ /* 0x000fe40000000f00 */
[----:B------:R-:W-:-:S06]  /*7dd0*/  CS2R R24, SRZ ;  /* 0x0000000000187805 */ /* 0x000fcc000001ff00 */
[----:B------:R0:W2:Y:S04]  /*7de0*/  @!P0 LDG.E.64 R24, [R26.64] ;  /* 0x0000000e1a188981 */ /* 0x0000a8000c1e1b00 */
[----:B---3--:R1:W3:Y:S04]  /*7df0*/  @!P3 LDG.E.64 R10, [R16.64] ;  /* 0x0000000e100ab981 */ /* 0x0082e8000c1e1b00 */
[----:B------:R0:W-:Y:S04]  /*7e00*/  STL.64 [R1+0xa08], R2 ;  /* 0x000a080201007387 */ /* 0x0001e80000100a00 */
[----:B------:R1:W-:Y:S04]  /*7e10*/  STL.64 [R1+0x9e0], R12 ;  /* 0x0009e00c01007387 */ /* 0x0003e80000100a00 */
[----:B------:R1:W-:Y:S04]  /*7e20*/  STL.64 [R1+0xa00], R38 ;  /* 0x000a002601007387 */ /* 0x0003e80000100a00 */
[----:B0-----:R-:W3:Y:S04]  /*7e30*/  LDL.LU.64 R2, [R1+0x520] ;  /* 0x0005200001027983 */ /* 0x001ee80000300a00 */
[----:B-1----:R-:W3:Y:S04]  /*7e40*/  LDL.LU.64 R12, [R1+0x4e8] ;  /* 0x0004e800010c7983 */ /* 0x002ee80000300a00 */
[----:B------:R-:W3:Y:S01]  /*7e50*/  LDL.LU.64 R38, [R1+0x510] ;  /* 0x0005100001267983 */ /* 0x000ee20000300a00 */
[----:B------:R-:W-:Y:S01]  /*7e60*/  CS2R R26, SRZ ;  /* 0x00000000001a7805 */ /* 0x000fe2000001ff00 */
[----:B------:R-:W-:-:S02]  /*7e70*/  LOP3.LUT P5, RZ, R40, 0x40000, RZ, 0xc0, !PT ;  /* 0x0004000028ff7812 */ /* 0x000fc400078ac0ff */
[----:B------:R-:W-:Y:S01]  /*7e80*/  LOP3.LUT P4, RZ, R40, 0x80000, RZ, 0xc0, !PT ;  /* 0x0008000028ff7812 */ /* 0x000fe2000788c0ff */
[----:B------:R0:W-:Y:S04]  /*7e90*/  STL [R1+0xa20], R18 ;  /* 0x000a201201007387 */ /* 0x0001e80000100800 */
[----:B------:R1:W-:Y:S04]  /*7ea0*/  STL [R1+0x9d8], R19 ;  /* 0x0009d81301007387 */ /* 0x0003e80000100800 */
[----:B------:R-:W-:Y:S04]  /*7eb0*/  STL [R1+0x7c8], RZ ;  /* 0x0007c8ff01007387 */ /* 0x000fe80000100800 */
[----:B0-----:R-:W3:Y:S04]  /*7ec0*/  LDL.LU R18, [R1+0x4a8] ;  /* 0x0004a80001127983 */ /* 0x001ee80000300800 */
[----:B-1----:R-:W3:Y:S04]  /*7ed0*/  LDL.LU R19, [R1+0x4ac] ;  /* 0x0004ac0001137983 */ /* 0x002ee80000300800 */
[----:B----4-:R-:W-:Y:S04]  /*7ee0*/  STL [R1+0xa28], R20 ;  /* 0x000a281401007387 */ /* 0x010fe80000100800 */
[----:B------:R-:W-:Y:S04]  /*7ef0*/  STL [R1+0xa24], R21 ;  /* 0x000a241501007387 */ /* 0x000fe80000100800 */
[----:B------:R-:W-:Y:S04]  /*7f00*/  STL [R1+0x7e0], RZ ;  /* 0x0007e0ff01007387 */ /* 0x000fe80000100800 */
[----:B--2---:R0:W-:Y:S04]  /*7f10*/  STL [R1+0x9d4], R22 ;  /* 0x0009d41601007387 */ /* 0x0041e80000100800 */
[----:B------:R1:W2:Y:S04]  /*7f20*/  @!P0 LDG.E.64 R26, [R44.64] ;  /* 0x0000000e2c1a8981 */ /* 0x0002a8000c1e1b00 */
[----:B------:R-:W-:Y:S04]  /*7f30*/  STL [R1+0x9d0], R23 ;  /* 0x0009d01701007387 */ /* 0x000fe80000100800 */
[----:B0-----:R-:W4:Y:S04]  /*7f40*/  LDL.LU R22, [R1+0x4d8] ;  /* 0x0004d80001167983 */ /* 0x001f280000300800 */
[----:B------:R-:W2:Y:S04]  /*7f50*/  LDL.LU R16, [R1+0x4a0] ;  /* 0x0004a00001107983 */ /* 0x000ea80000300800 */
[----:B------:R-:W-:Y:S04]  /*7f60*/  STL [R1+0xa30], R24 ;  /* 0x000a301801007387 */ /* 0x000fe80000100800 */
[----:B------:R0:W-:Y:S04]  /*7f70*/  STL [R1+0xa2c], R25 ;  /* 0x000a2c1901007387 */ /* 0x0001e80000100800 */
[----:B------:R-:W2:Y:S04]  /*7f80*/  LDL.LU R17, [R1+0x4a4] ;  /* 0x0004a40001117983 */ /* 0x000ea80000300800 */
[----:B---3--:R3:W-:Y:S04]  /*7f90*/  STL.64 [R1+0x500], R10 ;  /* 0x0005000a01007387 */ /* 0x0087e80000100a00 */
[----:B0-----:R-:W2:Y:S01]  /*7fa0*/  LDL.LU.64 R24, [R1+0x4e0] ;  /* 0x0004e00001187983 */ /* 0x001ea20000300a00 */
[----:B-1----:R-:W-:-:S02]  /*7fb0*/  MOV R44, R28 ;  /* 0x0000001c002c7202 */ /* 0x002fc40000000f00 */
[----:B------:R-:W-:Y:S01]  /*7fc0*/  MOV R45, R29 ;  /* 0x0000001d002d7202 */ /* 0x000fe20000000f00 */
[----:B------:R-:W4:Y:S01]  /*7fd0*/  LDL.LU R23, [R1+0x4dc] ;  /* 0x0004dc0001177983 */ /* 0x000f220000300800 */
[----:B---3--:R-:W-:-:S03]  /*7fe0*/  CS2R R10, SRZ ;  /* 0x00000000000a7805 */ /* 0x008fc6000001ff00 */
[----:B------:R-:W3:Y:S04]  /*7ff0*/  LDL.LU R20, [R1+0x4b0] ;  /* 0x0004b00001147983 */ /* 0x000ee80000300800 */
[----:B------:R-:W3:Y:S04]  /*8000*/  LDL.LU R21, [R1+0x4b4] ;  /* 0x0004b40001157983 */ /* 0x000ee80000300800 */
[----:B------:R0:W2:Y:S01]  /*8010*/  @!P2 LDG.E.64 R10, [R14.64] ;  /* 0x0000000e0e0aa981 */ /* 0x0000a2000c1e1b00 */
[----:B------:R-:W-:-:S06]  /*8020*/  CS2R R28, SRZ ;  /* 0x00000000001c7805 */ /* 0x000fcc000001ff00 */
[----:B------:R1:W3:Y:S01]  /*8030*/  @!P5 LDG.E.64 R28, [R30.64] ;  /* 0x0000000e1e1cd981 */ /* 0x0002e2000c1e1b00 */
[----:B------:R-:W-:-:S03]  /*8040*/  LOP3.LUT R40, R40, 0xffffefff, RZ, 0xc0, !PT ;  /* 0xffffefff28287812 */ /* 0x000fc600078ec0ff */
[----:B0-----:R-:W3:Y:S04]  /*8050*/  LDL.LU R14, [R1+0x498] ;  /* 0x00049800010e7983 */ /* 0x001ee80000300800 */
[----:B------:R-:W3:Y:S01]  /*8060*/  LDL.LU R15, [R1+0x49c] ;  /* 0x00049c00010f7983 */ /* 0x000ee20000300800 */
[----:B-1----:R-:W-:-:S06]  /*8070*/  CS2R R30, SRZ ;  /* 0x00000000001e7805 */ /* 0x002fcc000001ff00 */
[----:B------:R0:W3:Y:S02]  /*8080*/  @!P5 LDG.E.64 R30, [R2.64] ;  /* 0x0000000e021ed981 */ /* 0x0000e4000c1e1b00 */
[----:B0-----:R-:W-:Y:S01]  /*8090*/  MOV R2, R32 ;  /* 0x0000002000027202 */ /* 0x001fe20000000f00 */
[----:B------:R-:W-:Y:S01]  /*80a0*/  HFMA2.MMA R32, -RZ, RZ, 0, 0 ;  /* 0x00000000ff207435 */ /* 0x000fe200000001ff */
[----:B------:R-:W-:Y:S02]  /*80b0*/  MOV R3, R33 ;  /* 0x0000002100037202 */ /* 0x000fe40000000f00 */
[----:B------:R-:W-:-:S07]  /*80c0*/  MOV R33, RZ ;  /* 0x000000ff00217202 */ /* 0x000fce0000000f00 */
[----:B------:R0:W3:Y:S02]  /*80d0*/  @!P4 LDG.E.64 R32, [R34.64] ;  /* 0x0000000e2220c981 */ /* 0x0000e4000c1e1b00 */
[----:B0-----:R-:W-:-:S06]  /*80e0*/  CS2R R34, SRZ ;  /* 0x0000000000227805 */ /* 0x001fcc000001ff00 */
[----:B------:R0:W3:Y:S02]  /*80f0*/  @!P4 LDG.E.64 R34, [R38.64] ;  /* 0x0000000e2622c981 */ /* 0x0000e4000c1e1b00 */
[----:B0-----:R-:W-:Y:S02]  /*8100*/  MOV R38, R44 ;  /* 0x0000002c00267202 */ /* 0x001fe40000000f00 */
[----:B------:R-:W-:Y:S02]  /*8110*/  MOV R39, R45 ;  /* 0x0000002d00277202 */ /* 0x000fe40000000f00 */
[----:B------:R-:W3:Y:S04]  /*8120*/  LDL.LU.64 R44, [R1+0x508] ;  /* 0x00050800012c7983 */ /* 0x000ee80000300a00 */
[----:B--2---:R0:W-:Y:S02]  /*8130*/  STL.64 [R1+0x4f8], R10 ;  /* 0x0004f80a01007387 */ /* 0x0041e40000100a00 */
[----:B0-----:R-:W-:-:S06]  /*8140*/  CS2R R10, SRZ ;  /* 0x00000000000a7805 */ /* 0x001fcc000001ff00 */
[----:B------:R0:W2:Y:S02]  /*8150*/  @!P2 LDG.E.64 R10, [R12.64] ;  /* 0x0000000e0c0aa981 */ /* 0x0000a4000c1e1b00 */
[----:B0-----:R-:W-:-:S06]  /*8160*/  CS2R R12, SRZ ;  /* 0x00000000000c7805 */ /* 0x001fcc000001ff00 */
[----:B------:R-:W2:Y:S04]  /*8170*/  @!P1 LDG.E.64 R12, [R24.64] ;  /* 0x0000000e180c9981 */ /* 0x000ea8000c1e1b00 */
[----:B--2---:R0:W-:Y:S02]  /*8180*/  STL.64 [R1+0x4e8], R12 ;  /* 0x0004e80c01007387 */ /* 0x0041e40000100a00 */
[----:B0-----:R-:W-:-:S06]  /*8190*/  CS2R R12, SRZ ;  /* 0x00000000000c7805 */ /* 0x001fcc000001ff00 */
[----:B---3--:R0:W2:Y:S04]  /*81a0*/  @!P1 LDG.E.64 R12, [R44.64] ;  /* 0x0000000e2c0c9981 */ /* 0x0080a8000c1e1b00 */
[----:B------:R1:W-:Y:S01]  /*81b0*/  STL.64 [R1+0x4f0], R10 ;  /* 0x0004f00a01007387 */ /* 0x0003e20000100a00 */
[----:B------:R-:W-:-:S03]  /*81c0*/  @P6 LOP3.LUT R40, R40, 0x1000, RZ, 0xfc, !PT ;  /* 0x0000100028286812 */ /* 0x000fc600078efcff */
[----:B----4-:R3:W-:Y:S01]  /*81d0*/  STL.64 [R1+0x268], R22 ;  /* 0x0002681601007387 */ /* 0x0107e20000100a00 */
[----:B------:R-:W-:-:S03]  /*81e0*/  HFMA2.MMA R24, -RZ, RZ, 0, 0 ;  /* 0x00000000ff187435 */ /* 0x000fc600000001ff */
[----:B------:R-:W-:Y:S04]  /*81f0*/  STL.64 [R1+0xa38], R28 ;  /* 0x000a381c01007387 */ /* 0x000fe80000100a00 */
[----:B-1----:R-:W4:Y:S04]  /*8200*/  LDL.LU R10, [R1+0x4d0] ;  /* 0x0004d000010a7983 */ /* 0x002f280000300800 */
[----:B------:R-:W4:Y:S01]  /*8210*/  LDL.LU R11, [R1+0x4d4] ;  /* 0x0004d400010b7983 */ /* 0x000f220000300800 */
[----:B------:R-:W-:-:S03]  /*8220*/  LOP3.LUT R40, R40, 0xffffdfff, RZ, 0xc0, !PT ;  /* 0xffffdfff28287812 */ /* 0x000fc600078ec0ff */
[----:B---3--:R1:W3:Y:S01]  /*8230*/  LDL R22, [R1+0x7e0] ;  /* 0x0007e00001167983 */ /* 0x0082e20000100800 */
[----:B------:R-:W-:-:S03]  /*8240*/  @P0 LOP3.LUT R40, R40, 0x2000, RZ, 0xfc, !PT ;  /* 0x0000200028280812 */ /* 0x000fc600078efcff */
[----:B------:R-:W-:Y:S04]  /*8250*/  STL.64 [R1+0x80], R20 ;  /* 0x0000801401007387 */ /* 0x000fe80000100a00 */
[----:B------:R-:W-:Y:S04]  /*8260*/  STL [R1+0x808], RZ ;  /* 0x000808ff01007387 */ /* 0x000fe80000100800 */
[----:B------:R-:W-:Y:S04]  /*8270*/  STL [R1+0x7e4], RZ ;  /* 0x0007e4ff01007387 */ /* 0x000fe80000100800 */
[----:B------:R-:W-:Y:S04]  /*8280*/  STL [R1+0x9cc], R26 ;  /* 0x0009cc1a01007387 */ /* 0x000fe80000100800 */
[----:B------:R-:W-:Y:S04]  /*8290*/  STL [R1+0x7cc], RZ ;  /* 0x0007ccff01007387 */ /* 0x000fe80000100800 */
[----:B------:R-:W-:Y:S04]  /*82a0*/  STL [R1+0x9c0], R31 ;  /* 0x0009c01f01007387 */ /* 0x000fe80000100800 */
[----:B------:R-:W-:Y:S04]  /*82b0*/  STL [R1+0x800], RZ ;  /* 0x000800ff01007387 */ /* 0x000fe80000100800 */
[----:B0-----:R-:W3:Y:S04]  /*82c0*/  LDL.LU R44, [R1+0x490] ;  /* 0x00049000012c7983 */ /* 0x001ee80000300800 */
[----:B------:R-:W-:Y:S04]  /*82d0*/  STL.64 [R1+0x288], R14 ;  /* 0x0002880e01007387 */ /* 0x000fe80000100a00 */
[----:B------:R-:W-:Y:S04]  /*82e0*/  STL [R1+0x820], RZ ;  /* 0x000820ff01007387 */ /* 0x000fe80000100800 */
[----:B------:R-:W-:Y:S04]  /*82f0*/  STL.64 [R1+0x88], R16 ;  /* 0x0000881001007387 */ /* 0x000fe80000100a00 */
[----:B------:R-:W-:Y:S04]  /*8300*/  STL [R1+0x818], RZ ;  /* 0x000818ff01007387 */ /* 0x000fe80000100800 */
[----:B------:R-:W3:Y:S04]  /*8310*/  LDL.LU R45, [R1+0x494] ;  /* 0x00049400012d7983 */ /* 0x000ee80000300800 */
[----:B--2---:R0:W-:Y:S01]  /*8320*/  STL.64 [R1+0x4e0], R12 ;  /* 0x0004e00c01007387 */ /* 0x0041e20000100a00 */
[----:B------:R-:W-:-:S02]  /*8330*/  LOP3.LUT R40, R40, 0xffffbfff, RZ, 0xc0, !PT ;  /* 0xffffbfff28287812 */ /* 0x000fc400078ec0ff */
[----:B------:R-:W-:Y:S01]  /*8340*/  MOV R25, R24 ;  /* 0x0000001800197202 */ /* 0x000fe20000000f00 */
[----:B------:R-:W-:Y:S04]  /*8350*/  STL [R1+0x6d0], R24 ;  /* 0x0006d01801007387 */ /* 0x000fe80000100800 */
[----:B------:R2:W-:Y:S04]  /*8360*/  STL [R1+0x6b4], R24 ;  /* 0x0006b41801007387 */ /* 0x0005e80000100800 */
[----:B0-----:R1:W3:Y:S01]  /*8370*/  LDL R12, [R1+0x7c8] ;  /* 0x0007c800010c7983 */ /* 0x0012e20000100800 */
[----:B------:R-:W-:-:S02]  /*8380*/  @P5 LOP3.LUT R40, R40, 0x4000, RZ, 0xfc, !PT ;  /* 0x0000400028285812 */ /* 0x000fc400078efcff */
[----:B------:R-:W-:Y:S01]  /*8390*/  LOP3.LUT P5, RZ, R42, 0x800, RZ, 0xc0, !PT ;  /* 0x000008002aff7812 */ /* 0x000fe200078ac0ff */
[----:B------:R-:W3:Y:S04]  /*83a0*/  LDL.LU R28, [R1+0x4c8] ;  /* 0x0004c800011c7983 */ /* 0x000ee80000300800 */
[----:B------:R-:W3:Y:S04]  /*83b0*/  LDL.LU R29, [R1+0x4cc] ;  /* 0x0004cc00011d7983 */ /* 0x000ee80000300800 */
[----:B------:R-:W3:Y:S04]  /*83c0*/  LDL.LU R13, [R1+0x4c4] ;  /* 0x0004c400010d7983 */ /* 0x000ee80000300800 */
[----:B------:R-:W-:Y:S01]  /*83d0*/  @!P5 MOV R25, R18 ;  /* 0x000000120019d202 */ /* 0x000fe20000000f00 */
[----:B----4-:R0:W-:Y:S01]  /*83e0*/  STL.64 [R1+0x70], R10 ;  /* 0x0000700a01007387 */ /* 0x0101e20000100a00 */
[----:B--2---:R-:W-:-:S03]  /*83f0*/  @!P5 MOV R24, R19 ;  /* 0x000000130018d202 */ /* 0x004fc60000000f00 */
[----:B------:R2:W-:Y:S04]  /*8400*/  @!P5 STL [R1+0x6d0], R25 ;  /* 0x0006d0190100d387 */ /* 0x0005e80000100800 */
[----:B------:R4:W-:Y:S04]  /*8410*/  @!P5 STL [R1+0x6b4], R24 ;  /* 0x0006b4180100d387 */ /* 0x0009e80000100800 */
[----:B0-----:R-:W3:Y:S04]  /*8420*/  LDL.LU R10, [R1+0x480] ;  /* 0x00048000010a7983 */ /* 0x001ee80000300800 */
[----:B--2---:R-:W2:Y:S04]  /*8430*/  LDL.LU R25, [R1+0x4bc] ;  /* 0x0004bc0001197983 */ /* 0x004ea80000300800 */
[----:B----4-:R-:W2:Y:S01]  /*8440*/  LDL.LU R24, [R1+0x4b8] ;  /* 0x0004b80001187983 */ /* 0x010ea20000300800 */
[----:B------:R-:W-:-:S03]  /*8450*/  LOP3.LUT P0, RZ, R42, 0x400, RZ, 0xc0, !PT ;  /* 0x000004002aff7812 */ /* 0x000fc6000780c0ff */
[----:B------:R1:W4:Y:S01]  /*8460*/  LDL R26, [R1+0x7cc] ;  /* 0x0007cc00011a7983 */ /* 0x0003220000100800 */
[----:B------:R-:W-:Y:S01]  /*8470*/  HFMA2.MMA R23, -RZ, RZ, 0, 0 ;  /* 0x00000000ff177435 */ /* 0x000fe200000001ff */
[----:B------:R-:W-:Y:S02]  /*8480*/  LOP3.LUT R40, R40, 0xffff7fff, RZ, 0xc0, !PT ;  /* 0xffff7fff28287812 */ /* 0x000fe400078ec0ff */
[----:B------:R0:W-:Y:S04]  /*8490*/  STL [R1+0x9c8], R27 ;  /* 0x0009c81b01007387 */ /* 0x0001e80000100800 */
[----:B------:R-:W-:Y:S01]  /*84a0*/  STL [R1+0x9c4], R30 ;  /* 0x0009c41e01007387 */ /* 0x000fe20000100800 */
[----:B---3--:R-:W-:-:S03]  /*84b0*/  @!P5 MOV R12, R20 ;  /* 0x00000014000cd202 */ /* 0x008fc60000000f00 */
[----:B0-----:R-:W3:Y:S04]  /*84c0*/  LDL.LU R27, [R1+0x48c] ;  /* 0x00048c00011b7983 */ /* 0x001ee80000300800 */
[----:B------:R0:W-:Y:S04]  /*84d0*/  @!P5 STL [R1+0x7c8], R12 ;  /* 0x0007c80c0100d387 */ /* 0x0001e80000100800 */
[----:B------:R1:W3:Y:S04]  /*84e0*/  LDL R20, [R1+0x808] ;  /* 0x0008080001147983 */ /* 0x0002e80000100800 */
[----:B------:R1:W-:Y:S04]  /*84f0*/  STL.64 [R1+0x270], R28 ;  /* 0x0002701c01007387 */ /* 0x0003e80000100a00 */
[----:B0-----:R-:W4:Y:S01]  /*8500*/  LDL.LU R12, [R1+0x4c0] ;  /* 0x0004c000010c7983 */ /* 0x001f220000300800 */
[----:B------:R-:W-:-:S02]  /*8510*/  @!P0 MOV R22, R16 ;  /* 0x0000001000168202 */ /* 0x000fc40000000f00 */
[----:B------:R-:W-:Y:S01]  /*8520*/  @P4 LOP3.LUT R40, R40, 0x8000, RZ, 0xfc, !PT ;  /* 0x0000800028284812 */ /* 0x000fe200078efcff */
[----:B------:R0:W4:Y:S04]  /*8530*/  LDL R16, [R1+0x818] ;  /* 0x0008180001107983 */ /* 0x0001280000100800 */
[----:B------:R0:W-:Y:S01]  /*8540*/  @!P0 STL [R1+0x7e0], R22 ;  /* 0x0007e01601008387 */ /* 0x0001e20000100800 */
[----:B------:R-:W-:-:S03]  /*8550*/  MOV R31, R23 ;  /* 0x00000017001f7202 */ /* 0x000fc60000000f00 */
[----:B-1----:R1:W4:Y:S01]  /*8560*/  LDL R28, [R1+0x800] ;  /* 0x00080000011c7983 */ /* 0x0023220000100800 */
[----:B------:R-:W-:-:S03]  /*8570*/  LOP3.LUT P6, RZ, R42, 0x200, RZ, 0xc0, !PT ;  /* 0x000002002aff7812 */ /* 0x000fc600078cc0ff */
[----:B------:R-:W-:Y:S04]  /*8580*/  STL [R1+0xa40], R33 ;  /* 0x000a402101007387 */ /* 0x000fe80000100800 */
[----:B0-----:R1:W4:Y:S01]  /*8590*/  LDL R22, [R1+0x7e4] ;  /* 0x0007e40001167983 */ /* 0x0013220000100800 */
[----:B------:R-:W-:Y:S02]  /*85a0*/  LOP3.LUT P4, RZ, R42, 0x100, RZ, 0xc0, !PT ;  /* 0x000001002aff7812 */ /* 0x000fe4000788c0ff */
[----:B------:R-:W-:Y:S01]  /*85b0*/  @!P0 MOV R31, R14 ;  /* 0x0000000e001f8202 */ /* 0x000fe20000000f00 */
[----:B--2---:R0:W-:Y:S04]  /*85c0*/  STL.64 [R1+0x278], R24 ;  /* 0x0002781801007387 */ /* 0x0041e80000100a00 */
[----:B------:R1:W2:Y:S04]  /*85d0*/  LDL R14, [R1+0x820] ;  /* 0x00082000010e7983 */ /* 0x0002a80000100800 */
[----:B------:R-:W-:Y:S04]  /*85e0*/  STL [R1+0x80c], RZ ;  /* 0x00080cff01007387 */ /* 0x000fe80000100800 */
[----:B0-----:R-:W2:Y:S01]  /*85f0*/  LDL.LU R24, [R1+0x460] ;  /* 0x0004600001187983 */ /* 0x001ea20000300800 */
[----:B------:R-:W-:-:S03]  /*8600*/  MOV R30, R23 ;  /* 0x00000017001e7202 */ /* 0x000fc60000000f00 */
[----:B------:R-:W2:Y:S01]  /*8610*/  LDL.LU R11, [R1+0x484] ;  /* 0x00048400010b7983 */ /* 0x000ea20000300800 */
[----:B---3--:R-:W-:-:S03]  /*8620*/  @!P4 MOV R20, R10 ;  /* 0x0000000a0014c202 */ /* 0x008fc60000000f00 */
[----:B------:R-:W-:Y:S04]  /*8630*/  STL [R1+0x6e8], R23 ;  /* 0x0006e81701007387 */ /* 0x000fe80000100800 */
[----:B----4-:R0:W-:Y:S01]  /*8640*/  STL.64 [R1+0x78], R12 ;  /* 0x0000780c01007387 */ /* 0x0101e20000100a00 */
[----:B------:R-:W-:-:S03]  /*8650*/  @!P5 MOV R26, R21 ;  /* 0x00000015001ad202 */ /* 0x000fc60000000f00 */
[----:B------:R3:W-:Y:S01]  /*8660*/  @!P4 STL [R1+0x808], R20 ;  /* 0x000808140100c387 */ /* 0x0007e20000100800 */
[----:B------:R-:W-:-:S03]  /*8670*/  @!P0 MOV R30, R15 ;  /* 0x0000000f001e8202 */ /* 0x000fc60000000f00 */
[----:B------:R-:W-:Y:S04]  /*8680*/  STL [R1+0x6d4], R23 ;  /* 0x0006d41701007387 */ /* 0x000fe80000100800 */
[----:B0-----:R-:W4:Y:S04]  /*8690*/  LDL.LU R12, [R1+0x470] ;  /* 0x00047000010c7983 */ /* 0x001f280000300800 */
[----:B------:R-:W4:Y:S04]  /*86a0*/  LDL.LU R13, [R1+0x474] ;  /* 0x00047400010d7983 */ /* 0x000f280000300800 */
[----:B---3--:R-:W3:Y:S01]  /*86b0*/  LDL.LU R20, [R1+0x458] ;  /* 0x0004580001147983 */ /* 0x008ee20000300800 */
[----:B------:R-:W-:-:S03]  /*86c0*/  @!P0 MOV R22, R17 ;  /* 0x0000001100168202 */ /* 0x000fc60000000f00 */
[----:B------:R-:W-:Y:S04]  /*86d0*/  @!P0 STL [R1+0x6d4], R30 ;  /* 0x0006d41e01008387 */ /* 0x000fe80000100800 */
[----:B------:R0:W-:Y:S04]  /*86e0*/  @!P0 STL [R1+0x7e4], R22 ;  /* 0x0007e41601008387 */ /* 0x0001e80000100800 */
[----:B------:R-:W-:Y:S01]  /*86f0*/  @!P0 STL [R1+0x6e8], R31 ;  /* 0x0006e81f01008387 */ /* 0x000fe20000100800 */
[----:B------:R-:W-:-:S03]  /*8700*/  LOP3.LUT P0, RZ, R42, 0x40, RZ, 0xc0, !PT ;  /* 0x000000402aff7812 */ /* 0x000fc6000780c0ff */
[----:B------:R1:W-:Y:S01]  /*8710*/  @!P5 STL [R1+0x7cc], R26 ;  /* 0x0007cc1a0100d387 */ /* 0x0003e20000100800 */
[----:B------:R-:W-:-:S03]  /*8720*/  LOP3.LUT P5, RZ, R42, 0x80, RZ, 0xc0, !PT ;  /* 0x000000802aff7812 */ /* 0x000fc600078ac0ff */
[----:B0-----:R-:W3:Y:S01]  /*8730*/  LDL.LU R22, [R1+0x478] ;  /* 0x0004780001167983 */ /* 0x001ee20000300800 */
[----:B------:R-:W-:-:S03]  /*8740*/  @!P6 MOV R28, R44 ;  /* 0x0000002c001ce202 */ /* 0x000fc60000000f00 */
[----:B------:R-:W3:Y:S04]  /*8750*/  LDL.LU R23, [R1+0x47c] ;  /* 0x00047c0001177983 */ /* 0x000ee80000300800 */
[----:B-1----:R-:W3:Y:S01]  /*8760*/  LDL.LU R26, [R1+0x488] ;  /* 0x00048800011a7983 */ /* 0x002ee20000300800 */
[----:B--2---:R-:W-:-:S03]  /*8770*/  @!P0 MOV R14, R24 ;  /* 0x00000018000e8202 */ /* 0x004fc60000000f00 */
[----:B------:R0:W2:Y:S04]  /*8780*/  LDL R33, [R1+0x80c] ;  /* 0x00080c0001217983 */ /* 0x0000a80000100800 */
[----:B------:R-:W-:Y:S04]  /*8790*/  STL [R1+0x804], RZ ;  /* 0x000804ff01007387 */ /* 0x000fe80000100800 */
[----:B------:R1:W-:Y:S04]  /*87a0*/  @!P6 STL [R1+0x800], R28 ;  /* 0x0008001c0100e387 */ /* 0x0003e80000100800 */
[----:B------:R0:W-:Y:S04]  /*87b0*/  @!P0 STL [R1+0x820], R14 ;  /* 0x0008200e01008387 */ /* 0x0001e80000100800 */
[----:B------:R-:W-:Y:S04]  /*87c0*/  STL [R1+0x81c], RZ ;  /* 0x00081cff01007387 */ /* 0x000fe80000100800 */
[----:B-1----:R1:W2:Y:S01]  /*87d0*/  LDL R28, [R1+0x804] ;  /* 0x00080400011c7983 */ /* 0x0022a20000100800 */
[----:B0-----:R-:W-:Y:S01]  /*87e0*/  MOV R14, R2 ;  /* 0x00000002000e7202 */ /* 0x001fe20000000f00 */
[----:B------:R-:W-:-:S02]  /*87f0*/  HFMA2.MMA R2, -RZ, RZ, 0, 0 ;  /* 0x00000000ff027435 */ /* 0x000fc400000001ff */
[----:B------:R0:W-:Y:S01]  /*8800*/  STL.64 [R1+0x90], R44 ;  /* 0x0000902c01007387 */ /* 0x0001e20000100a00 */
[----:B------:R-:W-:-:S03]  /*8810*/  MOV R15, R3 ;  /* 0x00000003000f7202 */ /* 0x000fc60000000f00 */
[----:B------:R-:W-:Y:S01]  /*8820*/  STL [R1+0x830], RZ ;  /* 0x000830ff01007387 */ /* 0x000fe20000100800 */
[----:B------:R-:W-:-:S03]  /*8830*/  HFMA2.MMA R29, -RZ, RZ, 0, 0 ;  /* 0x00000000ff1d7435 */ /* 0x000fc600000001ff */
[----:B------:R-:W-:Y:S01]  /*8840*/  STL [R1+0x838], RZ ;  /* 0x000838ff01007387 */ /* 0x000fe20000100800 */
[----:B------:R-:W-:-:S03]  /*8850*/  MOV R3, R2 ;  /* 0x0000000200037202 */ /* 0x000fc60000000f00 */
[----:B0-----:R-:W2:Y:S04]  /*8860*/  LDL.LU R44, [R1+0x440] ;  /* 0x00044000012c7983 */ /* 0x001ea80000300800 */
[----:B------:R-:W-:Y:S01]  /*8870*/  STL [R1+0x764], R2 ;  /* 0x0007640201007387 */ /* 0x000fe20000100800 */
[-C--:B------:R-:W-:Y:S02]  /*8880*/  MOV R31, R29.reuse ;  /* 0x0000001d001f7202 */ /* 0x080fe40000000f00 */
[----:B------:R-:W-:Y:S01]  /*8890*/  MOV R30, R29 ;  /* 0x0000001d001e7202 */ /* 0x000fe20000000f00 */
[----:B------:R-:W-:Y:S04]  /*88a0*/  STL [R1+0x708], R29 ;  /* 0x0007081d01007387 */ /* 0x000fe80000100800 */
[----:B------:R0:W-:Y:S04]  /*88b0*/  STL [R1+0x6ec], R29 ;  /* 0x0006ec1d01007387 */ /* 0x0001e80000100800 */
[----:B------:R-:W-:Y:S04]  /*88c0*/  STL [R1+0x824], RZ ;  /* 0x000824ff01007387 */ /* 0x000fe80000100800 */
[----:B------:R-:W2:Y:S04]  /*88d0*/  LDL.LU R25, [R1+0x464] ;  /* 0x0004640001197983 */ /* 0x000ea80000300800 */
[----:B0-----:R-:W2:Y:S04]  /*88e0*/  LDL.LU R29, [R1+0x46c] ;  /* 0x00046c00011d7983 */ /* 0x001ea80000300800 */
[----:B------:R-:W-:Y:S04]  /*88f0*/  STL.64 [R1+0x98], R10 ;  /* 0x0000980a01007387 */ /* 0x000fe80000100a00 */
[----:B------:R-:W-:Y:S04]  /*8900*/  STL [R1+0x550], RZ ;  /* 0x000550ff01007387 */ /* 0x000fe80000100800 */
[----:B------:R0:W-:Y:S04]  /*8910*/  STL.64 [R1+0x280], R18 ;  /* 0x0002801201007387 */ /* 0x0001e80000100a00 */
[----:B------:R-:W-:Y:S04]  /*8920*/  STL [R1+0x82c], RZ ;  /* 0x00082cff01007387 */ /* 0x000fe80000100800 */
[----:B------:R-:W2:Y:S01]  /*8930*/  LDL.LU R21, [R1+0x45c] ;  /* 0x00045c0001157983 */ /* 0x000ea20000300800 */
[----:B----4-:R-:W-:-:S03]  /*8940*/  @!P5 MOV R16, R12 ;  /* 0x0000000c0010d202 */ /* 0x010fc60000000f00 */
[----:B------:R4:W-:Y:S04]  /*8950*/  STL.64 [R1+0xa0], R12 ;  /* 0x0000a00c01007387 */ /* 0x0009e80000100a00 */
[----:B------:R1:W-:Y:S01]  /*8960*/  @!P5 STL [R1+0x818], R16 ;  /* 0x000818100100d387 */ /* 0x0003e20000100800 */
[----:B---3--:R-:W-:Y:S02]  /*8970*/  @!P0 MOV R3, R20 ;  /* 0x0000001400038202 */ /* 0x008fe40000000f00 */
[----:B------:R-:W-:Y:S01]  /*8980*/  @!P6 MOV R30, R27 ;  /* 0x0000001b001ee202 */ /* 0x000fe20000000f00 */
[----:B------:R-:W-:Y:S01]  /*8990*/  HFMA2.MMA R17, -RZ, RZ, 0, 0 ;  /* 0x00000000ff117435 */ /* 0x000fe200000001ff */
[----:B0-----:R-:W3:Y:S04]  /*89a0*/  LDL.LU R19, [R1+0x454] ;  /* 0x0004540001137983 */ /* 0x001ee80000300800 */
[----:B----4-:R0:W4:Y:S04]  /*89b0*/  LDL R12, [R1+0x830] ;  /* 0x00083000010c7983 */ /* 0x0101280000100800 */
[----:B-1----:R0:W3:Y:S04]  /*89c0*/  LDL R16, [R1+0x81c] ;  /* 0x00081c0001107983 */ /* 0x0020e80000100800 */
[----:B------:R1:W-:Y:S04]  /*89d0*/  @!P0 STL [R1+0x764], R3 ;  /* 0x0007640301008387 */ /* 0x0003e80000100800 */
[----:B------:R-:W-:Y:S04]  /*89e0*/  STL [R1+0x840], RZ ;  /* 0x000840ff01007387 */ /* 0x000fe80000100800 */
[----:B------:R-:W4:Y:S04]  /*89f0*/  LDL.LU R18, [R1+0x450] ;  /* 0x0004500001127983 */ /* 0x000f280000300800 */
[----:B-1----:R-:W4:Y:S04]  /*8a00*/  LDL.LU R3, [R1+0x43c] ;  /* 0x00043c0001037983 */ /* 0x002f280000300800 */
[----:B------:R1:W-:Y:S01]  /*8a10*/  @!P6 STL [R1+0x6ec], R30 ;  /* 0x0006ec1e0100e387 */ /* 0x0003e20000100800 */
[----:B------:R-:W-:Y:S01]  /*8a20*/  @!P6 MOV R31, R26 ;  /* 0x0000001a001fe202 */ /* 0x000fe20000000f00 */
[----:B-1----:R-:W-:-:S04]  /*8a30*/  HFMA2.MMA R30, -RZ, RZ, 0, 0 ;  /* 0x00000000ff1e7435 */ /* 0x002fc800000001ff */
[----:B------:R1:W-:Y:S01]  /*8a40*/  @!P6 STL [R1+0x708], R31 ;  /* 0x0007081f0100e387 */ /* 0x0003e20000100800 */
[----:B--2---:R-:W-:Y:S02]  /*8a50*/  @!P4 MOV R33, R11 ;  /* 0x0000000b0021c202 */ /* 0x004fe40000000f00 */
[----:B------:R-:W-:Y:S01]  /*8a60*/  @!P6 MOV R28, R45 ;  /* 0x0000002d001ce202 */ /* 0x000fe20000000f00 */
[----:B------:R-:W-:Y:S02]  /*8a70*/  STL [R1+0x728], R30 ;  /* 0x0007281e01007387 */ /* 0x000fe40000100800 */
[----:B-1----:R-:W-:Y:S02]  /*8a80*/  MOV R31, R30 ;  /* 0x0000001e001f7202 */ /* 0x002fe40000000f00 */
[----:B------:R-:W-:Y:S01]  /*8a90*/  @!P4 MOV R31, R22 ;  /* 0x00000016001fc202 */ /* 0x000fe20000000f00 */
[----:B------:R1:W-:Y:S04]  /*8aa0*/  STL [R1+0x70c], R30 ;  /* 0x00070c1e01007387 */ /* 0x0003e80000100800 */
[----:B------:R-:W-:Y:S04]  /*8ab0*/  @!P4 STL [R1+0x80c], R33 ;  /* 0x00080c210100c387 */ /* 0x000fe80000100800 */
[----:B------:R-:W-:Y:S01]  /*8ac0*/  STL.64 [R1+0x290], R26 ;  /* 0x0002901a01007387 */ /* 0x000fe20000100a00 */
[----:B-1----:R-:W-:-:S03]  /*8ad0*/  @!P4 MOV R30, R23 ;  /* 0x00000017001ec202 */ /* 0x002fc60000000f00 */
[----:B------:R-:W-:Y:S04]  /*8ae0*/  @!P4 STL [R1+0x728], R31 ;  /* 0x0007281f0100c387 */ /* 0x000fe80000100800 */
[----:B------:R-:W-:Y:S01]  /*8af0*/  @!P4 STL [R1+0x70c], R30 ;  /* 0x00070c1e0100c387 */ /* 0x000fe20000100800 */
[----:B------:R-:W-:-:S03]  /*8b00*/  LOP3.LUT P4, RZ, R42, 0x10, RZ, 0xc0, !PT ;  /* 0x000000102aff7812 */ /* 0x000fc6000788c0ff */
[----:B------:R1:W-:Y:S04]  /*8b10*/  @!P6 STL [R1+0x804], R28 ;  /* 0x0008041c0100e387 */ /* 0x0003e80000100800 */
[----:B------:R-:W-:Y:S04]  /*8b20*/  STL [R1+0x72c], R17 ;  /* 0x00072c1101007387 */ /* 0x000fe80000100800 */
[----:B------:R-:W-:Y:S04]  /*8b30*/  STL [R1+0x738], R17 ;  /* 0x0007381101007387 */ /* 0x000fe80000100800 */
[----:B-1----:R-:W2:Y:S01]  /*8b40*/  LDL.LU R28, [R1+0x468] ;  /* 0x00046800011c7983 */ /* 0x002ea20000300800 */
[----:B------:R-:W-:-:S03]  /*8b50*/  MOV R26, R38 ;  /* 0x00000026001a7202 */ /* 0x000fc60000000f00 */
[----:B------:R-:W2:Y:S01]  /*8b60*/  LDL.LU R38, [R1+0x430] ;  /* 0x0004300001267983 */ /* 0x000ea20000300800 */
[----:B------:R-:W-:Y:S02]  /*8b70*/  MOV R30, R17 ;  /* 0x00000011001e7202 */ /* 0x000fe40000000f00 */
[----:B------:R-:W-:Y:S01]  /*8b80*/  @!P5 MOV R30, R29 ;  /* 0x0000001d001ed202 */ /* 0x000fe20000000f00 */
[----:B------:R-:W-:Y:S04]  /*8b90*/  STL.64 [R1+0xa8], R24 ;  /* 0x0000a81801007387 */ /* 0x000fe80000100a00 */
[----:B------:R1:W-:Y:S04]  /*8ba0*/  @!P5 STL [R1+0x72c], R30 ;  /* 0x00072c1e0100d387 */ /* 0x0003e80000100800 */
[----:B------:R-:W2:Y:S04]  /*8bb0*/  LDL.LU R11, [R1+0x42c] ;  /* 0x00042c00010b7983 */ /* 0x000ea80000300800 */
[----:B------:R0:W2:Y:S04]  /*8bc0*/  LDL R33, [R1+0x82c] ;  /* 0x00082c0001217983 */ /* 0x0000a80000100800 */
[----:B-1----:R0:W2:Y:S04]  /*8bd0*/  LDL R30, [R1+0x824] ;  /* 0x00082400011e7983 */ /* 0x0020a80000100800 */
[----:B------:R-:W-:Y:S04]  /*8be0*/  STL [R1+0x828], RZ ;  /* 0x000828ff01007387 */ /* 0x000fe80000100800 */
[----:B------:R-:W-:Y:S04]  /*8bf0*/  STL [R1+0x834], RZ ;  /* 0x000834ff01007387 */ /* 0x000fe80000100800 */
[----:B------:R-:W2:Y:S01]  /*8c00*/  LDL.LU R45, [R1+0x444] ;  /* 0x00044400012d7983 */ /* 0x000ea20000300800 */
[----:B---3--:R-:W-:-:S03]  /*8c10*/  @!P5 MOV R16, R13 ;  /* 0x0000000d0010d202 */ /* 0x008fc60000000f00 */
[----:B------:R0:W3:Y:S01]  /*8c20*/  LDL R10, [R1+0x828] ;  /* 0x00082800010a7983 */ /* 0x0000e20000100800 */
[----:B------:R-:W-:Y:S01]  /*8c30*/  MOV R13, R0 ;  /* 0x00000000000d7202 */ /* 0x000fe20000000f00 */
[----:B------:R-:W-:Y:S01]  /*8c40*/  HFMA2.MMA R0, -RZ, RZ, 0, 0 ;  /* 0x00000000ff007435 */ /* 0x000fe200000001ff */
[----:B----4-:R-:W-:-:S05]  /*8c50*/  @!P4 MOV R12, R44 ;  /* 0x0000002c000cc202 */ /* 0x010fca0000000f00 */
[----:B------:R1:W-:Y:S04]  /*8c60*/  @!P4 STL [R1+0x830], R12 ;  /* 0x0008300c0100c387 */ /* 0x0003e80000100800 */
[----:B------:R-:W-:Y:S04]  /*8c70*/  STL [R1+0x55c], R0 ;  /* 0x00055c0001007387 */ /* 0x000fe80000100800 */
[----:B------:R4:W-:Y:S01]  /*8c80*/  STL [R1+0x558], R0 ;  /* 0x0005580001007387 */ /* 0x0009e20000100800 */
[----:B-1----:R-:W-:Y:S02]  /*8c90*/  MOV R12, R41 ;  /* 0x00000029000c7202 */ /* 0x002fe40000000f00 */
[----:B------:R-:W-:-:S02]  /*8ca0*/  MOV R41, R0 ;  /* 0x0000000000297202 */ /* 0x000fc40000000f00 */
[----:B----4-:R-:W-:-:S05]  /*8cb0*/  @!P4 MOV R0, R3 ;  /* 0x000000030000c202 */ /* 0x010fca0000000f00 */
[----:B------:R1:W-:Y:S04]  /*8cc0*/  @!P4 STL [R1+0x558], R0 ;  /* 0x000558000100c387 */ /* 0x0003e80000100800 */
[----:B-1----:R0:W4:Y:S01]  /*8cd0*/  LDL R0, [R1+0x838] ;  /* 0x0008380001007983 */ /* 0x0021220000100800 */
[----:B------:R-:W-:-:S03]  /*8ce0*/  MOV R31, R17 ;  /* 0x00000011001f7202 */ /* 0x000fc60000000f00 */
[----:B------:R1:W-:Y:S04]  /*8cf0*/  @!P5 STL [R1+0x81c], R16 ;  /* 0x00081c100100d387 */ /* 0x0003e80000100800 */
[----:B------:R-:W3:Y:S01]  /*8d00*/  LDL.LU R17, [R1+0x44c] ;  /* 0x00044c0001117983 */ /* 0x000ee20000300800 */
[----:B------:R-:W-:-:S03]  /*8d10*/  LOP3.LUT P6, RZ, R42, 0x20, RZ, 0xc0, !PT ;  /* 0x000000202aff7812 */ /* 0x000fc600078cc0ff */
[----:B------:R-:W-:Y:S04]  /*8d20*/  STL [R1+0x760], R2 ;  /* 0x0007600201007387 */ /* 0x000fe80000100800 */
[----:B-1----:R-:W3:Y:S01]  /*8d30*/  LDL.LU R16, [R1+0x448] ;  /* 0x0004480001107983 */ /* 0x002ee20000300800 */
[----:B--2---:R-:W-:-:S05]  /*8d40*/  @!P5 MOV R31, R28 ;  /* 0x0000001c001fd202 */ /* 0x004fca0000000f00 */
[----:B------:R-:W-:Y:S01]  /*8d50*/  @!P5 STL [R1+0x738], R31 ;  /* 0x0007381f0100d387 */ /* 0x000fe20000100800 */
[----:B------:R-:W-:Y:S02]  /*8d60*/  LOP3.LUT P5, RZ, R42, 0x8, RZ, 0xc0, !PT ;  /* 0x000000082aff7812 */ /* 0x000fe400078ac0ff */
[----:B------:R-:W-:-:S11]  /*8d70*/  @!P0 MOV R30, R25 ;  /* 0x00000019001e8202 */ /* 0x000fd60000000f00 */
[----:B----4-:R-:W-:-:S05]  /*8d80*/  @!P5 MOV R0, R38 ;  /* 0x000000260000d202 */ /* 0x010fca0000000f00 */
[----:B------:R1:W-:Y:S02]  /*8d90*/  @!P5 STL [R1+0x838], R0 ;  /* 0x000838000100d387 */ /* 0x0003e40000100800 */
[----:B-1----:R-:W-:-:S07]  /*8da0*/  HFMA2.MMA R0, -RZ, RZ, 0, 0 ;  /* 0x00000000ff007435 */ /* 0x002fce00000001ff */
[----:B------:R1:W-:Y:S03]  /*8db0*/  STL [R1+0x83c], R0 ;  /* 0x00083c0001007387 */ /* 0x0003e60000100800 */
[----:B------:R-:W-:Y:S02]  /*8dc0*/  MOV R25, R0 ;  /* 0x0000000000197202 */ /* 0x000fe40000000f00 */
[----:B-1----:R0:W2:Y:S04]  /*8dd0*/  LDL R0, [R1+0x550] ;  /* 0x0005500001007983 */ /* 0x0020a80000100800 */
[----:B------:R1:W-:Y:S02]  /*8de0*/  @!P0 STL [R1+0x824], R30 ;  /* 0x0008241e01008387 */ /* 0x0003e40000100800 */
[----:B-1----:R-:W-:Y:S01]  /*8df0*/  MOV R30, R4 ;  /* 0x00000004001e7202 */ /* 0x002fe20000000f00 */
[----:B------:R-:W-:Y:S01]  /*8e00*/  HFMA2.MMA R4, -RZ, RZ, 0, 0 ;  /* 0x00000000ff047435 */ /* 0x000fe200000001ff */
[----:B------:R-:W-:-:S06]  /*8e10*/  MOV R31, R5 ;  /* 0x00000005001f7202 */ /* 0x000fcc0000000f00 */
[----:B------:R-:W-:Y:S03]  /*8e20*/  STL [R1+0x73c], R4 ;  /* 0x00073c0401007387 */ /* 0x000fe60000100800 */
[----:B------:R-:W-:Y:S01]  /*8e30*/  MOV R5, R4 ;  /* 0x0000000400057202 */ /* 0x000fe20000000f00 */
[----:B------:R3:W-:Y:S02]  /*8e40*/  STL [R1+0x560], R4 ;  /* 0x0005600401007387 */ /* 0x0007e40000100800 */
[----:B---3--:R-:W-:-:S05]  /*8e50*/  @!P6 MOV R4, R17 ;  /* 0x000000110004e202 */ /* 0x008fca0000000f00 */
[----:B------:R1:W-:Y:S04]  /*8e60*/  @!P6 STL [R1+0x560], R4 ;  /* 0x000560040100e387 */ /* 0x0003e80000100800 */
[----:B-1----:R-:W3:Y:S01]  /*8e70*/  LDL.LU R4, [R1+0x420] ;  /* 0x0004200001047983 */ /* 0x002ee20000300800 */
[----:B------:R-:W-:-:S05]  /*8e80*/  @!P6 MOV R33, R19 ;  /* 0x000000130021e202 */ /* 0x000fca0000000f00 */
[----:B------:R1:W-:Y:S04]  /*8e90*/  @!P6 STL [R1+0x82c], R33 ;  /* 0x00082c210100e387 */ /* 0x0003e80000100800 */
[----:B-1----:R0:W4:Y:S01]  /*8ea0*/  LDL R33, [R1+0x834] ;  /* 0x0008340001217983 */ /* 0x0021220000100800 */
[----:B--2---:R-:W-:-:S05]  /*8eb0*/  @!P5 MOV R0, R11 ;  /* 0x0000000b0000d202 */ /* 0x004fca0000000f00 */
[----:B------:R1:W-:Y:S04]  /*8ec0*/  @!P5 STL [R1+0x550], R0 ;  /* 0x000550000100d387 */ /* 0x0003e80000100800 */
[----:B-1----:R0:W3:Y:S01]  /*8ed0*/  LDL R0, [R1+0x840] ;  /* 0x0008400001007983 */ /* 0x0020e20000100800 */
[----:B------:R-:W-:-:S05]  /*8ee0*/  @!P0 MOV R2, R21 ;  /* 0x0000001500028202 */ /* 0x000fca0000000f00 */
[----:B------:R1:W-:Y:S01]  /*8ef0*/  @!P0 STL [R1+0x760], R2 ;  /* 0x0007600201008387 */ /* 0x0003e20000100800 */
[----:B------:R-:W-:-:S03]  /*8f00*/  LOP3.LUT P0, RZ, R42, 0x4, RZ, 0xc0, !PT ;  /* 0x000000042aff7812 */ /* 0x000fc6000780c0ff */
[----:B------:R2:W-:Y:S04]  /*8f10*/  STL [R1+0xa44], R43 ;  /* 0x000a442b01007387 */ /* 0x0005e80000100800 */
[----:B------:R-:W-:Y:S04]  /*8f20*/  STL.64 [R1+0xb0], R18 ;  /* 0x0000b01201007387 */ /* 0x000fe80000100a00 */
[----:B-1----:R-:W3:Y:S04]  /*8f30*/  LDL.LU R2, [R1+0x438] ;  /* 0x0004380001027983 */ /* 0x002ee80000300800 */
[----:B--2---:R-:W2:Y:S04]  /*8f40*/  LDL.LU R43, [R1+0xa44] ;  /* 0x000a4400012b7983 */ /* 0x004ea80000300800 */
[----:B------:R-:W-:Y:S01]  /*8f50*/  STL [R1+0x548], RZ ;  /* 0x000548ff01007387 */ /* 0x000fe20000100800 */
[----:B------:R-:W-:-:S03]  /*8f60*/  @!P6 MOV R10, R18 ;  /* 0x00000012000ae202 */ /* 0x000fc60000000f00 */
[----:B------:R-:W-:Y:S04]  /*8f70*/  STL [R1+0x554], RZ ;  /* 0x000554ff01007387 */ /* 0x000fe80000100800 */
[----:B------:R1:W-:Y:S04]  /*8f80*/  @!P6 STL [R1+0x828], R10 ;  /* 0x0008280a0100e387 */ /* 0x0003e80000100800 */
[----:B------:R0:W-:Y:S04]  /*8f90*/  STL.64 [R1+0xb8], R44 ;  /* 0x0000b82c01007387 */ /* 0x0001e80000100a00 */
[----:B------:R-:W-:Y:S04]  /*8fa0*/  STL [R1+0x8b4], RZ ;  /* 0x0008b4ff01007387 */ /* 0x000fe80000100800 */
[----:B-1----:R-:W2:Y:S04]  /*8fb0*/  LDL.LU R10, [R1+0x428] ;  /* 0x00042800010a7983 */ /* 0x002ea80000300800 */
[----:B------:R1:W2:Y:S01]  /*8fc0*/  LDL R24, [R1+0x554] ;  /* 0x0005540001187983 */ /* 0x0002a20000100800 */
[----:B----4-:R-:W-:-:S03]  /*8fd0*/  @!P4 MOV R33, R45 ;  /* 0x0000002d0021c202 */ /* 0x010fc60000000f00 */
[----:B0-----:R1:W4:Y:S04]  /*8fe0*/  LDL R45, [R1+0x8b4] ;  /* 0x0008b400012d7983 */ /* 0x0013280000100800 */
[----:B------:R0:W-:Y:S04]  /*8ff0*/  STL.64 [R1+0x298], R22 ;  /* 0x0002981601007387 */ /* 0x0001e80000100a00 */
[----:B------:R-:W-:Y:S04]  /*9000*/  STL [R1+0x54c], RZ ;  /* 0x00054cff01007387 */ /* 0x000fe80000100800 */
[----:B------:R1:W4:Y:S01]  /*9010*/  LDL R18, [R1+0x54c] ;  /* 0x00054c0001127983 */ /* 0x0003220000100800 */
[----:B0-----:R-:W-:-:S03]  /*9020*/  MOV R22, R14 ;  /* 0x0000000e00167202 */ /* 0x001fc60000000f00 */
[----:B------:R-:W4:Y:S04]  /*9030*/  LDL.LU R44, [R1+0xa18] ;  /* 0x000a1800012c7983 */ /* 0x000f280000300800 */
[----:B------:R-:W4:Y:S01]  /*9040*/  LDL.LU R14, [R1+0x418] ;  /* 0x00041800010e7983 */ /* 0x000f220000300800 */
[----:B---3--:R-:W-:-:S05]  /*9050*/  @!P0 MOV R0, R4 ;  /* 0x0000000400008202 */ /* 0x008fca0000000f00 */
[----:B------:R0:W-:Y:S02]  /*9060*/  @!P0 STL [R1+0x840], R0 ;  /* 0x0008400001008387 */ /* 0x0001e40000100800 */
[----:B0-----:R-:W-:-:S07]  /*9070*/  HFMA2.MMA R0, -RZ, RZ, 0, 0 ;  /* 0x00000000ff007435 */ /* 0x001fce00000001ff */
[----:B------:R0:W-:Y:S03]  /*9080*/  STL [R1+0x844], R0 ;  /* 0x0008440001007387 */ /* 0x0001e60000100800 */
[----:B------:R-:W-:Y:S02]  /*9090*/  MOV R19, R0 ;  /* 0x0000000000137202 */ /* 0x000fe40000000f00 */
[----:B0-----:R1:W3:Y:S01]  /*90a0*/  LDL R0, [R1+0x548] ;  /* 0x0005480001007983 */ /* 0x0012e20000100800 */
[----:B------:R-:W-:-:S03]  /*90b0*/  MOV R27, R39 ;  /* 0x00000027001b7202 */ /* 0x000fc60000000f00 */
[----:B------:R-:W3:Y:S01]  /*90c0*/  LDL.LU R39, [R1+0x434] ;  /* 0x0004340001277983 */ /* 0x000ee20000300800 */
[----:B------:R-:W-:-:S05]  /*90d0*/  @!P6 MOV R5, R16 ;  /* 0x000000100005e202 */ /* 0x000fca0000000f00 */
[----:B------:R0:W-:Y:S04]  /*90e0*/  @!P6 STL [R1+0x73c], R5 ;  /* 0x00073c050100e387 */ /* 0x0001e80000100800 */
[----:B0-----:R-:W3:Y:S01]  /*90f0*/  LDL.LU R5, [R1+0x424] ;  /* 0x0004240001057983 */ /* 0x001ee20000300800 */
[----:B------:R-:W-:Y:S02]  /*9100*/  MOV R23, R15 ;  /* 0x0000000f00177202 */ /* 0x000fe40000000f00 */
[----:B--2---:R-:W-:Y:S02]  /*9110*/  MOV R15, R43 ;  /* 0x0000002b000f7202 */ /* 0x004fe40000000f00 */
[----:B------:R-:W-:Y:S01]  /*9120*/  @!P4 MOV R41, R2 ;  /* 0x000000020029c202 */ /* 0x000fe20000000f00 */
[----:B------:R-:W-:Y:S01]  /*9130*/  STL [R1+0x8b0], RZ ;  /* 0x0008b0ff01007387 */ /* 0x000fe20000100800 */
[----:B------:R-:W-:-:S03]  /*9140*/  LOP3.LUT P6, RZ, R42, 0x2, RZ, 0xc0, !PT ;  /* 0x000000022aff7812 */ /* 0x000fc600078cc0ff */
[----:B------:R0:W-:Y:S04]  /*9150*/  @!P4 STL [R1+0x55c], R41 ;  /* 0x00055c290100c387 */ /* 0x0001e80000100800 */
[----:B------:R2:W-:Y:S04]  /*9160*/  STL.64 [R1+0x2b8], R2 ;  /* 0x0002b80201007387 */ /* 0x0005e80000100a00 */
[----:B0-----:R-:W3:Y:S04]  /*9170*/  LDL.LU R41, [R1+0xa34] ;  /* 0x000a340001297983 */ /* 0x001ee80000300800 */
[----:B--2---:R-:W2:Y:S01]  /*9180*/  LDL.LU.64 R2, [R1+0xa08] ;  /* 0x000a080001027983 */ /* 0x004ea20000300a00 */
[----:B------:R-:W-:-:S02]  /*9190*/  @!P5 MOV R24, R10 ;  /* 0x0000000a0018d202 */ /* 0x000fc40000000f00 */
[----:B----4-:R-:W-:Y:S01]  /*91a0*/  @!P6 MOV R45, R13 ;  /* 0x0000000d002de202 */ /* 0x010fe20000000f00 */
[----:B------:R0:W-:Y:S01]  /*91b0*/  STL.64 [R1+0x2c0], R10 ;  /* 0x0002c00a01007387 */ /* 0x0001e20000100a00 */
[----:B------:R-:W-:-:S03]  /*91c0*/  @!P0 MOV R18, R14 ;  /* 0x0000000e00128202 */ /* 0x000fc60000000f00 */
[----:B------:R4:W-:Y:S04]  /*91d0*/  @!P6 STL [R1+0x8b4], R45 ;  /* 0x0008b42d0100e387 */ /* 0x0009e80000100800 */
[----:B0-----:R-:W2:Y:S04]  /*91e0*/  LDL.LU.64 R10, [R1+0x9f8] ;  /* 0x0009f800010a7983 */ /* 0x001ea80000300a00 */
[----:B----4-:R-:W4:Y:S04]  /*91f0*/  LDL.LU R45, [R1+0xa10] ;  /* 0x000a1000012d7983 */ /* 0x010f280000300800 */
[----:B------:R-:W-:Y:S04]  /*9200*/  STL.64 [R1+0x2c8], R14 ;  /* 0x0002c80e01007387 */ /* 0x000fe80000100a00 */
[----:B------:R0:W-:Y:S04]  /*9210*/  STL.64 [R1+0x2b0], R16 ;  /* 0x0002b01001007387 */ /* 0x0001e80000100a00 */
[----:B0-----:R-:W4:Y:S01]  /*9220*/  LDL.LU R17, [R1+0xa14] ;  /* 0x000a140001117983 */ /* 0x001f220000300800 */
[----:B---3--:R-:W-:-:S02]  /*9230*/  @!P0 MOV R0, R15 ;  /* 0x0000000f00008202 */ /* 0x008fc40000000f00 */
[----:B------:R-:W-:-:S03]  /*9240*/  @!P5 MOV R25, R39 ;  /* 0x000000270019d202 */ /* 0x000fc60000000f00 */
[----:B------:R0:W-:Y:S04]  /*9250*/  @!P0 STL [R1+0x548], R0 ;  /* 0x0005480001008387 */ /* 0x0001e80000100800 */
[----:B------:R-:W3:Y:S04]  /*9260*/  LDL.LU.64 R14, [R1+0x9e8] ;  /* 0x0009e800010e7983 */ /* 0x000ee80000300a00 */
[----:B------:R1:W-:Y:S04]  /*9270*/  STL.64 [R1+0xc0], R38 ;  /* 0x0000c02601007387 */ /* 0x0003e80000100a00 */
[----:B0-----:R0:W3:Y:S01]  /*9280*/  LDL R0, [R1+0x8b0] ;  /* 0x0008b00001007983 */ /* 0x0010e20000100800 */
[----:B------:R-:W-:-:S03]  /*9290*/  @!P0 MOV R19, R5 ;  /* 0x0000000500138202 */ /* 0x000fc60000000f00 */
[----:B------:R0:W-:Y:S04]  /*92a0*/  STL.64 [R1+0xc8], R4 ;  /* 0x0000c80401007387 */ /* 0x0001e80000100a00 */
[----:B-1----:R-:W3:Y:S04]  /*92b0*/  LDL.LU.64 R38, [R1+0xa00] ;  /* 0x000a000001267983 */ /* 0x002ee80000300a00 */
[----:B------:R-:W-:Y:S04]  /*92c0*/  @!P4 STL [R1+0x834], R33 ;  /* 0x000834210100c387 */ /* 0x000fe80000100800 */
[----:B0-----:R-:W3:Y:S01]  /*92d0*/  LDL.LU.64 R4, [R1+0x9f0] ;  /* 0x0009f00001047983 */ /* 0x001ee20000300a00 */
[----:B------:R-:W-:-:S03]  /*92e0*/  LOP3.LUT P4, RZ, R42, 0x1, RZ, 0xc0, !PT ;  /* 0x000000012aff7812 */ /* 0x000fc6000788c0ff */
[----:B------:R0:W-:Y:S04]  /*92f0*/  @!P0 STL [R1+0x844], R19 ;  /* 0x0008441301008387 */ /* 0x0001e80000100800 */
[----:B------:R-:W-:Y:S04]  /*9300*/  @!P5 STL [R1+0x554], R24 ;  /* 0x000554180100d387 */ /* 0x000fe80000100800 */
[----:B------:R-:W-:Y:S01]  /*9310*/  @!P5 STL [R1+0x83c], R25 ;  /* 0x00083c190100d387 */ /* 0x000fe20000100800 */
[----:B0-----:R-:W-:Y:S01]  /*9320*/  HFMA2.MMA R19, -RZ, RZ, 0, 0 ;  /* 0x00000000ff137435 */ /* 0x001fe200000001ff */
[----:B------:R-:W-:-:S02]  /*9330*/  LOP3.LUT P5, RZ, R41, 0x80000000, RZ, 0xc0, !PT ;  /* 0x8000000029ff7812 */ /* 0x000fc400078ac0ff */
[----:B------:R-:W-:Y:S03]  /*9340*/  STL.64 [R1+0xd0], R12 ;  /* 0x0000d00c01007387 */ /* 0x000fe60000100a00 */
[----:B------:R-:W-:Y:S01]  /*9350*/  @!P6 MOV R19, R44 ;  /* 0x0000002c0013e202 */ /* 0x000fe20000000f00 */
[----:B------:R0:W-:Y:S01]  /*9360*/  @!P0 STL [R1+0x54c], R18 ;  /* 0x00054c1201008387 */ /* 0x0001e20000100800 */
[----:B------:R-:W-:-:S03]  /*9370*/  LOP3.LUT P0, RZ, R41, 0x40000000, RZ, 0xc0, !PT ;  /* 0x4000000029ff7812 */ /* 0x000fc6000780c0ff */
[----:B------:R1:W-:Y:S04]  /*9380*/  STL [R1+0x544], R19 ;  /* 0x0005441301007387 */ /* 0x0003e80000100800 */
[----:B------:R-:W3:Y:S04]  /*9390*/  LDL.LU R16, [R1+0xa1c] ;  /* 0x000a1c0001107983 */ /* 0x000ee80000300800 */
[----:B0-----:R-:W3:Y:S01]  /*93a0*/  LDL.LU R18, [R1+0xa20] ;  /* 0x000a200001127983 */ /* 0x001ee20000300800 */
[----:B-1----:R-:W-:Y:S02]  /*93b0*/  MOV R19, RZ ;  /* 0x000000ff00137202 */ /* 0x002fe40000000f00 */
[----:B--2---:R-:W-:Y:S01]  /*93c0*/  @!P4 MOV R19, R2 ;  /* 0x000000020013c202 */ /* 0x004fe20000000f00 */
[----:B------:R0:W-:Y:S04]  /*93d0*/  STL.64 [R1+0x2a8], R20 ;  /* 0x0002a81401007387 */ /* 0x0001e80000100a00 */
[----:B------:R1:W-:Y:S04]  /*93e0*/  STL [R1+0x53c], R19 ;  /* 0x00053c1301007387 */ /* 0x0003e80000100800 */
[----:B------:R2:W-:Y:S04]  /*93f0*/  STL [R1+0x940], R42 ;  /* 0x0009402a01007387 */ /* 0x0005e80000100800 */
[----:B0-----:R-:W3:Y:S01]  /*9400*/  LDL.LU R20, [R1+0xa28] ;  /* 0x000a280001147983 */ /* 0x001ee20000300800 */
[----:B-1----:R-:W-:-:S02]  /*9410*/  MOV R19, RZ ;  /* 0x000000ff00137202 */ /* 0x002fc40000000f00 */
[----:B------:R-:W-:Y:S01]  /*9420*/  @!P5 MOV R19, R10 ;  /* 0x0000000a0013d202 */ /* 0x000fe20000000f00 */
[----:B------:R-:W3:Y:S04]  /*9430*/  LDL.LU R21, [R1+0xa24] ;  /* 0x000a240001157983 */ /* 0x000ee80000300800 */
[----:B------:R0:W-:Y:S04]  /*9440*/  STL [R1+0x534], R19 ;  /* 0x0005341301007387 */ /* 0x0001e80000100800 */
[----:B--2---:R-:W2:Y:S04]  /*9450*/  LDL.LU.64 R42, [R1+0x6e0] ;  /* 0x0006e000012a7983 */ /* 0x004ea80000300a00 */
[----:B------:R-:W2:Y:S01]  /*9460*/  LDL.LU R25, [R1+0xa2c] ;  /* 0x000a2c0001197983 */ /* 0x000ea20000300800 */
[----:B0-----:R-:W-:-:S03]  /*9470*/  MOV R19, RZ ;  /* 0x000000ff00137202 */ /* 0x001fc60000000f00 */
[----:B------:R-:W-:Y:S04]  /*9480*/  STL [R1+0x9b8], R41 ;  /* 0x0009b82901007387 */ /* 0x000fe80000100800 */
[----:B------:R0:W-:Y:S04]  /*9490*/  STL.64 [R1+0x2a0], R28 ;  /* 0x0002a01c01007387 */ /* 0x0001e80000100a00 */
[----:B----4-:R-:W-:Y:S04]  /*94a0*/  STL.64 [R1+0x2d0], R44 ;  /* 0x0002d02c01007387 */ /* 0x010fe80000100a00 */
[----:B------:R-:W-:Y:S04]  /*94b0*/  STL [R1+0x9bc], R40 ;  /* 0x0009bc2801007387 */ /* 0x000fe80000100800 */
[----:B0-----:R-:W4:Y:S04]  /*94c0*/  LDL.LU.64 R28, [R1+0xa38] ;  /* 0x000a3800011c7983 */ /* 0x001f280000300a00 */
[----:B------:R-:W-:Y:S04]  /*94d0*/  STL.64 [R1+0x2d8], R2 ;  /* 0x0002d80201007387 */ /* 0x000fe80000100a00 */
[----:B------:R-:W2:Y:S04]  /*94e0*/  LDL.LU R33, [R1+0xa40] ;  /* 0x000a400001217983 */ /* 0x000ea80000300800 */
[----:B------:R-:W2:Y:S01]  /*94f0*/  LDL.LU R24, [R1+0xa30] ;  /* 0x000a300001187983 */ /* 0x000ea20000300800 */
[----:B---3--:R-:W-:-:S03]  /*9500*/  @!P6 MOV R0, R12 ;  /* 0x0000000c0000e202 */ /* 0x008fc60000000f00 */
[----:B------:R-:W3:Y:S04]  /*9510*/  LDL.LU.64 R12, [R1+0x9e0] ;  /* 0x0009e000010c7983 */ /* 0x000ee80000300a00 */
[----:B------:R0:W-:Y:S01]  /*9520*/  @!P6 STL [R1+0x8b0], R0 ;  /* 0x0008b0000100e387 */ /* 0x0001e20000100800 */
[----:B------:R-:W-:Y:S02]  /*9530*/  @!P0 MOV R19, R14 ;  /* 0x0000000e00138202 */ /* 0x000fe40000000f00 */
[----:B0-----:R-:W-:Y:S02]  /*9540*/  MOV R0, RZ ;  /* 0x000000ff00007202 */ /* 0x001fe40000000f00 */
[----:B------:R-:W-:Y:S02]  /*9550*/  @!P6 MOV R0, R45 ;  /* 0x0000002d0000e202 */ /* 0x000fe40000000f00 */
[----:B------:R-:W-:Y:S01]  /*9560*/  LOP3.LUT P6, RZ, R41, 0x20000000, RZ, 0xc0, !PT ;  /* 0x2000000029ff7812 */ /* 0x000fe200078cc0ff */
[----:B------:R0:W-:Y:S04]  /*9570*/  STL [R1+0x52c], R19 ;  /* 0x00052c1301007387 */ /* 0x0001e80000100800 */
[----:B------:R-:W-:Y:S04]  /*9580*/  STL.64 [R1+0xe0], R4 ;  /* 0x0000e00401007387 */ /* 0x000fe80000100a00 */
[----:B------:R-:W-:Y:S01]  /*9590*/  STL.64 [R1+0xd8], R38 ;  /* 0x0000d82601007387 */ /* 0x000fe20000100a00 */
[----:B0-----:R-:W-:-:S03]  /*95a0*/  HFMA2.MMA R19, -RZ, RZ, 0, 0 ;  /* 0x00000000ff137435 */ /* 0x001fc600000001ff */
[----:B------:R-:W2:Y:S03]  /*95b0*/  LDL.LU.64 R44, [R1+0x6c8] ;  /* 0x0006c800012c7983 */ /* 0x000ea60000300a00 */
[----:B------:R-:W-:-:S05]  /*95c0*/  @!P6 MOV R19, R17 ;  /* 0x000000110013e202 */ /* 0x000fca0000000f00 */
[----:B------:R0:W-:Y:S04]  /*95d0*/  STL [R1+0x8d4], R19 ;  /* 0x0008d41301007387 */ /* 0x0001e80000100800 */
[----:B0-----:R-:W2:Y:S04]  /*95e0*/  LDL.LU R19, [R1+0x9d8] ;  /* 0x0009d80001137983 */ /* 0x001ea80000300800 */
[----:B------:R0:W-:Y:S02]  /*95f0*/  STL [R1+0x540], R0 ;  /* 0x0005400001007387 */ /* 0x0001e40000100800 */
[----:B0-----:R-:W-:-:S06]  /*9600*/  HFMA2.MMA R0, -RZ, RZ, 0, 0 ;  /* 0x00000000ff007435 */ /* 0x001fcc00000001ff */
[----:B------:R-:W-:-:S05]  /*9610*/  @!P4 MOV R0, R38 ;  /* 0x000000260000c202 */ /* 0x000fca0000000f00 */
[----:B------:R0:W-:Y:S02]  /*9620*/  STL [R1+0x8b8], R0 ;  /* 0x0008b80001007387 */ /* 0x0001e40000100800 */
[----:B0-----:R-:W-:-:S06]  /*9630*/  HFMA2.MMA R0, -RZ, RZ, 0, 0 ;  /* 0x00000000ff007435 */ /* 0x001fcc00000001ff */
[----:B------:R-:W-:Y:S01]  /*9640*/  @!P4 MOV R0, R3 ;  /* 0x000000030000c202 */ /* 0x000fe20000000f00 */
[----:B------:R-:W-:Y:S01]  /*9650*/  HFMA2.MMA R41, -RZ, RZ, 0, 0 ;  /* 0x00000000ff297435 */ /* 0x000fe200000001ff */
[----:B------:R-:W4:Y:S04]  /*9660*/  LDL.LU.64 R2, [R1+0x6c0] ;  /* 0x0006c00001027983 */ /* 0x000f280000300a00 */
[----:B------:R0:W-:Y:S02]  /*9670*/  STL [R1+0x538], R0 ;  /* 0x0005380001007387 */ /* 0x0001e40000100800 */
[----:B0-----:R-:W-:-:S06]  /*9680*/  HFMA2.MMA R0, -RZ, RZ, 0, 0 ;  /* 0x00000000ff007435 */ /* 0x001fcc00000001ff */
[----:B------:R-:W-:-:S05]  /*9690*/  @!P5 MOV R0, R4 ;  /* 0x000000040000d202 */ /* 0x000fca0000000f00 */
[----:B------:R0:W-:Y:S02]  /*96a0*/  STL [R1+0x8c0], R0 ;  /* 0x0008c00001007387 */ /* 0x0001e40000100800 */
[----:B0-----:R-:W-:-:S06]  /*96b0*/  HFMA2.MMA R0, -RZ, RZ, 0, 0 ;  /* 0x00000000ff007435 */ /* 0x001fcc00000001ff */
[----:B------:R-:W-:-:S05]  /*96c0*/  @!P5 MOV R0, R11 ;  /* 0x0000000b0000d202 */ /* 0x000fca0000000f00 */
[----:B------:R0:W-:Y:S02]  /*96d0*/  STL [R1+0x530], R0 ;  /* 0x0005300001007387 */ /* 0x0001e40000100800 */
[----:B0-----:R-:W-:Y:S01]  /*96e0*/  HFMA2.MMA R0, -RZ, RZ, 0, 0 ;  /* 0x00000000ff007435 */ /* 0x001fe200000001ff */
[----:B------:R-:W-:Y:S02]  /*96f0*/  @!P4 MOV R41, R39 ;  /* 0x000000270029c202 */ /* 0x000fe40000000f00 */
[----:B------:R-:W-:Y:S01]  /*9700*/  MOV R4, R22 ;  /* 0x0000001600047202 */ /* 0x000fe20000000f00 */
[----:B------:R-:W4:Y:S04]  /*9710*/  LDL.LU.64 R38, [R1+0x6b8] ;  /* 0x0006b80001267983 */ /* 0x000f280000300a00 */
[----:B------:R0:W-:Y:S02]  /*9720*/  STL [R1+0x8bc], R41 ;  /* 0x0008bc2901007387 */ /* 0x0001e40000100800 */
[----:B0-----:R-:W-:-:S06]  /*9730*/  HFMA2.MMA R41, -RZ, RZ, 0, 0 ;  /* 0x00000000ff297435 */ /* 0x001fcc00000001ff */
[----:B------:R-:W-:-:S05]  /*9740*/  @!P5 MOV R41, R5 ;  /* 0x000000050029d202 */ /* 0x000fca0000000f00 */
[----:B------:R0:W-:Y:S02]  /*9750*/  STL [R1+0x8c4], R41 ;  /* 0x0008c42901007387 */ /* 0x0001e40000100800 */
[----:B0-----:R-:W-:Y:S02]  /*9760*/  HFMA2.MMA R41, -RZ, RZ, 0, 0 ;  /* 0x00000000ff297435 */ /* 0x001fe400000001ff */
[----:B------:R-:W-:Y:S01]  /*9770*/  HFMA2.MMA R22, -RZ, RZ, 0, 0 ;  /* 0x00000000ff167435 */ /* 0x000fe200000001ff */
[C---:B------:R-:W-:Y:S02]  /*9780*/  LOP3.LUT P4, RZ, R40.reuse, 0x8000, RZ, 0xc0, !PT ;  /* 0x0000800028ff7812 */ /* 0x040fe4000788c0ff */
[----:B------:R-:W-:Y:S02]  /*9790*/  LOP3.LUT P5, RZ, R40, 0x4000, RZ, 0xc0, !PT ;  /* 0x0000400028ff7812 */ /* 0x000fe400078ac0ff */
[----:B------:R-:W-:Y:S02]  /*97a0*/  MOV R5, R23 ;  /* 0x0000001700057202 */ /* 0x000fe40000000f00 */
[----:B---3--:R-:W-:-:S05]  /*97b0*/  @!P0 MOV R0, R12 ;  /* 0x0000000c00008202 */ /* 0x008fca0000000f00 */
[----:B------:R0:W-:Y:S02]  /*97c0*/  STL [R1+0x8c8], R0 ;  /* 0x0008c80001007387 */ /* 0x0001e40000100800 */
[----:B0-----:R-:W-:-:S06]  /*97d0*/  HFMA2.MMA R0, -RZ, RZ, 0, 0 ;  /* 0x00000000ff007435 */ /* 0x001fcc00000001ff */
[----:B------:R-:W-:-:S05]  /*97e0*/  @!P0 MOV R0, R15 ;  /* 0x0000000f00008202 */ /* 0x000fca0000000f00 */
[----:B------:R0:W-:Y:S02]  /*97f0*/  STL [R1+0x528], R0 ;  /* 0x0005280001007387 */ /* 0x0001e40000100800 */
[----:B0-----:R-:W-:Y:S01]  /*9800*/  HFMA2.MMA R0, -RZ, RZ, 0, 0 ;  /* 0x00000000ff007435 */ /* 0x001fe200000001ff */
[----:B------:R-:W-:-:S05]  /*9810*/  @!P0 MOV R41, R13 ;  /* 0x0000000d00298202 */ /* 0x000fca0000000f00 */
[----:B------:R-:W-:-:S05]  /*9820*/  @!P6 MOV R0, R16 ;  /* 0x000000100000e202 */ /* 0x000fca0000000f00 */
[----:B------:R0:W-:Y:S04]  /*9830*/  STL [R1+0x8d0], R0 ;  /* 0x0008d00001007387 */ /* 0x0001e80000100800 */
[----:B------:R1:W-:Y:S01]  /*9840*/  STL [R1+0x8cc], R41 ;  /* 0x0008cc2901007387 */ /* 0x0003e20000100800 */
[----:B0-----:R-:W-:Y:S01]  /*9850*/  HFMA2.MMA R0, -RZ, RZ, 0, 0 ;  /* 0x00000000ff007435 */ /* 0x001fe200000001ff */
[----:B-1----:R-:W-:Y:S02]  /*9860*/  MOV R41, RZ ;  /* 0x000000ff00297202 */ /* 0x002fe40000000f00 */
[----:B------:R-:W-:-:S03]  /*9870*/  @!P6 MOV R41, R18 ;  /* 0x000000120029e202 */ /* 0x000fc60000000f00 */
[----:B--2---:R-:W-:Y:S02]  /*9880*/  @!P6 MOV R0, R19 ;  /* 0x000000130000e202 */ /* 0x004fe40000000f00 */
[----:B------:R-:W-:-:S03]  /*9890*/  LOP3.LUT P6, RZ, R40, 0x1000, RZ, 0xc0, !PT ;  /* 0x0000100028ff7812 */ /* 0x000fc600078cc0ff */
[----:B------:R0:W-:Y:S01]  /*98a0*/  STL [R1+0x520], R0 ;  /* 0x0005200001007387 */ /* 0x0001e20000100800 */
[----:B------:R-:W-:Y:S01]  /*98b0*/  LOP3.LUT P0, RZ, R40, 0x2000, RZ, 0xc0, !PT ;  /* 0x0000200028ff7812 */ /* 0x000fe2000780c0ff */
[----:B0-----:R-:W-:-:S08]  /*98c0*/  HFMA2.MMA R0, -RZ, RZ, 0, 0 ;  /* 0x00000000ff007435 */ /* 0x001fd000000001ff */
[----:B------:R-:W-:Y:S01]  /*98d0*/  @!P6 MOV R22, R21 ;  /* 0x000000150016e202 */ /* 0x000fe20000000f00 */
[----:B------:R0:W-:Y:S01]  /*98e0*/  STL [R1+0x524], R41 ;  /* 0x0005242901007387 */ /* 0x0001e20000100800 */
[----:B------:R-:W-:-:S03]  /*98f0*/  @!P6 MOV R0, R20 ;  /* 0x000000140000e202 */ /* 0x000fc60000000f00 */
[----:B------:R1:W-:Y:S04]  /*9900*/  STL.64 [R1+0xe8], R12 ;  /* 0x0000e80c01007387 */ /* 0x0003e80000100a00 */
[----:B------:R-:W-:Y:S04]  /*9910*/  STL [R1+0x8d8], R0 ;  /* 0x0008d80001007387 */ /* 0x000fe80000100800 */
[----:B0-----:R-:W2:Y:S04]  /*9920*/  LDL.LU.64 R40, [R1+0x7b8] ;  /* 0x0007b80001287983 */ /* 0x001ea80000300a00 */
[----:B------:R0:W-:Y:S01]  /*9930*/  STL [R1+0x8dc], R22 ;  /* 0x0008dc1601007387 */ /* 0x0001e20000100800 */
[----:B-1----:R-:W-:-:S02]  /*9940*/  MOV R12, R4 ;  /* 0x00000004000c7202 */ /* 0x002fc40000000f00 */
[----:B------:R-:W-:Y:S02]  /*9950*/  MOV R13, R5 ;  /* 0x00000005000d7202 */ /* 0x000fe40000000f00 */
[----:B------:R-:W-:Y:S02]  /*9960*/  MOV R4, R42 ;  /* 0x0000002a00047202 */ /* 0x000fe40000000f00 */
[----:B------:R-:W-:Y:S01]  /*9970*/  MOV R5, R43 ;  /* 0x0000002b00057202 */ /* 0x000fe20000000f00 */
[----:B0-----:R-:W3:Y:S01]  /*9980*/  LDL.LU R22, [R1+0x9d4] ;  /* 0x0009d40001167983 */ /* 0x001ee20000300800 */
[----:B------:R-:W-:Y:S02]  /*9990*/  MOV R42, R26 ;  /* 0x0000001a002a7202 */ /* 0x000fe40000000f00 */
[----:B------:R-:W-:Y:S02]  /*99a0*/  MOV R43, R27 ;  /* 0x0000001b002b7202 */ /* 0x000fe40000000f00 */
[----:B------:R-:W-:-:S02]  /*99b0*/  CS2R R26, SRZ ;  /* 0x00000000001a7805 */ /* 0x000fc4000001ff00 */
[----:B------:R-:W-:-:S05]  /*99c0*/  @!P0 MOV R26, R25 ;  /* 0x00000019001a8202 */ /* 0x000fca0000000f00 */
[----:B------:R0:W-:Y:S04]  /*99d0*/  STL [R1+0x8e4], R26 ;  /* 0x0008e41a01007387 */ /* 0x0001e80000100800 */
[----:B0-----:R-:W2:Y:S04]  /*99e0*/  LDL.LU R26, [R1+0x9cc] ;  /* 0x0009cc00011a7983 */ /* 0x001ea80000300800 */
[----:B------:R0:W-:Y:S02]  /*99f0*/  STL.64 [R1+0xf0], R16 ;  /* 0x0000f01001007387 */ /* 0x0001e40000100a00 */
[----:B0-----:R-:W-:-:S02]  /*9a00*/  MOV R16, R30 ;  /* 0x0000001e00107202 */ /* 0x001fc40000000f00 */
[----:B------:R-:W-:Y:S02]  /*9a10*/  MOV R17, R31 ;  /* 0x0000001f00117202 */ /* 0x000fe40000000f00 */
[----:B------:R-:W-:Y:S02]  /*9a20*/  CS2R R30, SRZ ;  /* 0x00000000001e7805 */ /* 0x000fe4000001ff00 */
[----:B----4-:R-:W-:-:S05]  /*9a30*/  @!P5 MOV R30, R29 ;  /* 0x0000001d001ed202 */ /* 0x010fca0000000f00 */
[----:B------:R0:W-:Y:S04]  /*9a40*/  STL [R1+0x8ec], R30 ;  /* 0x0008ec1e01007387 */ /* 0x0001e80000100800 */
[----:B0-----:R-:W4:Y:S01]  /*9a50*/  LDL.LU R30, [R1+0x9c4] ;  /* 0x0009c400011e7983 */ /* 0x001f220000300800 */
[----:B------:R-:W-:-:S03]  /*9a60*/  MOV R23, RZ ;  /* 0x000000ff00177202 */ /* 0x000fc60000000f00 */
[----:B------:R0:W-:Y:S04]  /*9a70*/  STL.64 [R1+0x100], R24 ;  /* 0x0001001801007387 */ /* 0x0001e80000100a00 */
[----:B0-----:R-:W4:Y:S01]  /*9a80*/  LDL R25, [R1+0x500] ;  /* 0x0005000001197983 */ /* 0x001f220000100800 */
        /* <DEDUP_REMOVED lines=9> */
[----:B------:R0:W-:Y:S02]  /*9b20*/  STL.64 [R1+0xf8], R20 ;  /* 0x0000f81401007387 */ /* 0x0001e40000100a00 */
[----:B0-----:R-:W-:-:S02]  /*9b30*/  MOV R20, R16 ;  /* 0x0000001000147202 */ /* 0x001fc40000000f00 */
[----:B------:R-:W-:Y:S02]  /*9b40*/  MOV R21, R17 ;  /* 0x0000001100157202 */ /* 0x000fe40000000f00 */
[----:B------:R-:W-:Y:S02]  /*9b50*/  MOV R16, R40 ;  /* 0x0000002800107202 */ /* 0x000fe40000000f00 */
[----:B------:R-:W-:Y:S02]  /*9b60*/  MOV R17, R41 ;  /* 0x0000002900117202 */ /* 0x000fe40000000f00 */
[----:B------:R-:W-:Y:S02]  /*9b70*/  CS2R R40, SRZ ;  /* 0x0000000000287805 */ /* 0x000fe4000001ff00 */
[----:B------:R-:W-:-:S05]  /*9b80*/  @!P4 MOV R41, R33 ;  /* 0x000000210029c202 */ /* 0x000fca0000000f00 */
[----:B------:R0:W-:Y:S01]  /*9b90*/  STL [R1+0x8f4], R41 ;  /* 0x0008f42901007387 */ /* 0x0001e20000100800 */
[----:B------:R-:W-:-:S03]  /*9ba0*/  HFMA2.MMA R0, -RZ, RZ, 0, 0 ;  /* 0x00000000ff007435 */ /* 0x000fc600000001ff */
[----:B0-----:R-:W4:Y:S03]  /*9bb0*/  LDL R41, [R1+0x4fc] ;  /* 0x0004fc0001297983 */ /* 0x001f260000100800 */
[----:B---3--:R-:W-:Y:S01]  /*9bc0*/  @!P6 MOV R0, R23 ;  /* 0x000000170000e202 */ /* 0x008fe20000000f00 */
[----:B------:R0:W-:Y:S04]  /*9bd0*/  STL.64 [R1+0x2f8], R22 ;  /* 0x0002f81601007387 */ /* 0x0001e80000100a00 */
[----:B0-----:R-:W3:Y:S04]  /*9be0*/  LDL R23, [R1+0x504] ;  /* 0x0005040001177983 */ /* 0x001ee80000100800 */
[----:B------:R0:W-:Y:S04]  /*9bf0*/  STL [R1+0x518], R0 ;  /* 0x0005180001007387 */ /* 0x0001e80000100800 */
[----:B--2---:R1:W-:Y:S01]  /*9c00*/  STL.64 [R1+0x300], R26 ;  /* 0x0003001a01007387 */ /* 0x0043e20000100a00 */
[----:B0-----:R-:W-:-:S03]  /*9c10*/  HFMA2.MMA R0, -RZ, RZ, 0, 0 ;  /* 0x00000000ff007435 */ /* 0x001fc600000001ff */
[----:B-1----:R-:W2:Y:S03]  /*9c20*/  LDL R26, [R1+0x4f8] ;  /* 0x0004f800011a7983 */ /* 0x002ea60000100800 */
[----:B------:R-:W-:Y:S02]  /*9c30*/  @!P0 MOV R0, R24 ;  /* 0x0000001800008202 */ /* 0x000fe40000000f00 */
[----:B------:R-:W2:Y:S04]  /*9c40*/  LDL R24, [R1+0x4f4] ;  /* 0x0004f40001187983 */ /* 0x000ea80000100800 */
[----:B------:R0:W-:Y:S01]  /*9c50*/  STL [R1+0x8e0], R0 ;  /* 0x0008e00001007387 */ /* 0x0001e20000100800 */
[----:B------:R-:W-:-:S02]  /*9c60*/  MOV R22, RZ ;  /* 0x000000ff00167202 */ /* 0x000fc40000000f00 */
[----:B------:R-:W-:Y:S02]  /*9c70*/  @!P3 MOV R22, R25 ;  /* 0x000000190016b202 */ /* 0x000fe40000000f00 */
[----:B------:R-:W2:Y:S01]  /*9c80*/  LDL R25, [R1+0x4e0] ;  /* 0x0004e00001197983 */ /* 0x000ea20000100800 */
[----:B0-----:R-:W-:-:S03]  /*9c90*/  HFMA2.MMA R0, -RZ, RZ, 0, 0 ;  /* 0x00000000ff007435 */ /* 0x001fc600000001ff */
[----:B------:R0:W-:Y:S03]  /*9ca0*/  STL [R1+0x7d4], R22 ;  /* 0x0007d41601007387 */ /* 0x0001e60000100800 */
[----:B------:R-:W-:Y:S02]  /*9cb0*/  @!P0 MOV R0, R27 ;  /* 0x0000001b00008202 */ /* 0x000fe40000000f00 */
[----:B------:R-:W2:Y:S04]  /*9cc0*/  LDL R27, [R1+0x4ec] ;  /* 0x0004ec00011b7983 */ /* 0x000ea80000100800 */
[----:B0-----:R-:W2:Y:S04]  /*9cd0*/  LDL R22, [R1+0x4e8] ;  /* 0x0004e80001167983 */ /* 0x001ea80000100800 */
[----:B------:R0:W-:Y:S02]  /*9ce0*/  STL [R1+0x510], R0 ;  /* 0x0005100001007387 */ /* 0x0001e40000100800 */
[----:B0-----:R-:W-:-:S06]  /*9cf0*/  HFMA2.MMA R0, -RZ, RZ, 0, 0 ;  /* 0x00000000ff007435 */ /* 0x001fcc00000001ff */
[----:B------:R-:W-:-:S05]  /*9d00*/  @!P5 MOV R0, R28 ;  /* 0x0000001c0000d202 */ /* 0x000fca0000000f00 */
[----:B------:R0:W-:Y:S02]  /*9d10*/  STL [R1+0x8e8], R0 ;  /* 0x0008e80001007387 */ /* 0x0001e40000100800 */
[----:B0-----:R-:W-:-:S06]  /*9d20*/  HFMA2.MMA R0, -RZ, RZ, 0, 0 ;  /* 0x00000000ff007435 */ /* 0x001fcc00000001ff */
[----:B----4-:R-:W-:-:S05]  /*9d30*/  @!P5 MOV R0, R31 ;  /* 0x0000001f0000d202 */ /* 0x010fca0000000f00 */
[----:B------:R0:W-:Y:S02]  /*9d40*/  STL [R1+0x508], R0 ;  /* 0x0005080001007387 */ /* 0x0001e40000100800 */
[----:B0-----:R-:W-:-:S06]  /*9d50*/  HFMA2.MMA R0, -RZ, RZ, 0, 0 ;  /* 0x00000000ff007435 */ /* 0x001fcc00000001ff */
[----:B------:R-:W-:-:S05]  /*9d60*/  @!P4 MOV R0, R32 ;  /* 0x000000200000c202 */ /* 0x000fca0000000f00 */
[----:B------:R0:W-:Y:S01]  /*9d70*/  STL [R1+0x8f0], R0 ;  /* 0x0008f00001007387 */ /* 0x0001e20000100800 */
[----:B------:R-:W-:Y:S01]  /*9d80*/  @!P4 MOV R40, R34 ;  /* 0x000000220028c202 */ /* 0x000fe20000000f00 */
[----:B0-----:R-:W-:Y:S02]  /*9d90*/  HFMA2.MMA R0, -RZ, RZ, 0, 0 ;  /* 0x00000000ff007435 */ /* 0x001fe400000001ff */
[----:B------:R0:W-:Y:S04]  /*9da0*/  STL.64 [R1+0x108], R28 ;  /* 0x0001081c01007387 */ /* 0x0001e80000100a00 */
[----:B------:R-:W-:Y:S01]  /*9db0*/  @!P4 MOV R0, R35 ;  /* 0x000000230000c202 */ /* 0x000fe20000000f00 */
[----:B------:R1:W-:Y:S04]  /*9dc0*/  STL [R1+0x7d0], R40 ;  /* 0x0007d02801007387 */ /* 0x0003e80000100800 */
[----:B------:R4:W-:Y:S01]  /*9dd0*/  STL [R1+0x7f0], R0 ;  /* 0x0007f00001007387 */ /* 0x0009e20000100800 */
[----:B0-----:R-:W-:-:S03]  /*9de0*/  HFMA2.MMA R28, -RZ, RZ, 0, 0 ;  /* 0x00000000ff1c7435 */ /* 0x001fc600000001ff */
[----:B------:R-:W2:Y:S01]  /*9df0*/  LDL R29, [R1+0x4f0] ;  /* 0x0004f000011d7983 */ /* 0x000ea20000100800 */
[----:B-1----:R-:W-:Y:S02]  /*9e00*/  HFMA2.MMA R40, -RZ, RZ, 0, 0 ;  /* 0x00000000ff287435 */ /* 0x002fe400000001ff */
[----:B----4-:R-:W-:Y:S01]  /*9e10*/  HFMA2.MMA R0, -RZ, RZ, 0, 0 ;  /* 0x00000000ff007435 */ /* 0x010fe200000001ff */
[----:B------:R-:W-:Y:S02]  /*9e20*/  @!P2 MOV R28, R41 ;  /* 0x00000029001ca202 */ /* 0x000fe40000000f00 */
[----:B------:R-:W4:Y:S03]  /*9e30*/  LDL.LU R41, [R1+0x9b8] ;  /* 0x0009b80001297983 */ /* 0x000f260000300800 */
[----:B------:R-:W-:Y:S02]  /*9e40*/  @!P3 MOV R0, R36 ;  /* 0x000000240000b202 */ /* 0x000fe40000000f00 */
[----:B------:R-:W-:-:S03]  /*9e50*/  @!P3 MOV R40, R37 ;  /* 0x000000250028b202 */ /* 0x000fc60000000f00 */
[----:B------:R0:W-:Y:S04]  /*9e60*/  STL [R1+0x8f8], R0 ;  /* 0x0008f80001007387 */ /* 0x0001e80000100800 */
[----:B------:R1:W-:Y:S01]  /*9e70*/  STL [R1+0x8fc], R40 ;  /* 0x0008fc2801007387 */ /* 0x0003e20000100800 */
[----:B0-----:R-:W-:-:S03]  /*9e80*/  HFMA2.MMA R0, -RZ, RZ, 0, 0 ;  /* 0x00000000ff007435 */ /* 0x001fc600000001ff */
[----:B-1----:R-:W4:Y:S03]  /*9e90*/  LDL.LU R40, [R1+0x9bc] ;  /* 0x0009bc0001287983 */ /* 0x002f260000300800 */
[----:B---3--:R-:W-:Y:S02]  /*9ea0*/  @!P3 MOV R0, R23 ;  /* 0x000000170000b202 */ /* 0x008fe40000000f00 */
[----:B------:R-:W3:Y:S04]  /*9eb0*/  LDL R23, [R1+0x4e4] ;  /* 0x0004e40001177983 */ /* 0x000ee80000100800 */
[----:B------:R0:W-:Y:S02]  /*9ec0*/  STL [R1+0x7fc], R0 ;  /* 0x0007fc0001007387 */ /* 0x0001e40000100800 */
[----:B0-----:R-:W-:-:S06]  /*9ed0*/  HFMA2.MMA R0, -RZ, RZ, 0, 0 ;  /* 0x00000000ff007435 */ /* 0x001fcc00000001ff */
[----:B--2---:R-:W-:-:S05]  /*9ee0*/  @!P2 MOV R0, R26 ;  /* 0x0000001a0000a202 */ /* 0x004fca0000000f00 */
[----:B------:R0:W-:Y:S02]  /*9ef0*/  STL [R1+0x900], R0 ;  /* 0x0009000001007387 */ /* 0x0001e40000100800 */
[----:B0-----:R-:W-:-:S06]  /*9f00*/  HFMA2.MMA R0, -RZ, RZ, 0, 0 ;  /* 0x00000000ff007435 */ /* 0x001fcc00000001ff */
[----:B------:R-:W-:Y:S01]  /*9f10*/  @!P2 MOV R0, R24 ;  /* 0x000000180000a202 */ /* 0x000fe20000000f00 */
[----:B------:R-:W-:-:S04]  /*9f20*/  HFMA2.MMA R24, -RZ, RZ, 0, 0 ;  /* 0x00000000ff187435 */ /* 0x000fc800000001ff */
[----:B------:R0:W-:Y:S02]  /*9f30*/  STL [R1+0x7f8], R0 ;  /* 0x0007f80001007387 */ /* 0x0001e40000100800 */
[----:B------:R-:W-:Y:S01]  /*9f40*/  @!P1 MOV R24, R27 ;  /* 0x0000001b00189202 */ /* 0x000fe20000000f00 */
[----:B0-----:R-:W-:-:S04]  /*9f50*/  HFMA2.MMA R0, -RZ, RZ, 0, 0 ;  /* 0x00000000ff007435 */ /* 0x001fc800000001ff */
[----:B------:R0:W-:Y:S02]  /*9f60*/  STL [R1+0x90c], R24 ;  /* 0x00090c1801007387 */ /* 0x0001e40000100800 */
[----:B------:R-:W-:Y:S02]  /*9f70*/  @!P1 MOV R0, R22 ;  /* 0x0000001600009202 */ /* 0x000fe40000000f00 */
[----:B------:R-:W-:Y:S02]  /*9f80*/  MOV R22, RZ ;  /* 0x000000ff00167202 */ /* 0x000fe40000000f00 */
[----:B------:R-:W-:Y:S02]  /*9f90*/  @!P1 MOV R22, R25 ;  /* 0x0000001900169202 */ /* 0x000fe40000000f00 */
[----:B0-----:R-:W2:Y:S04]  /*9fa0*/  LDL.LU.64 R24, [R1+0x7c0] ;  /* 0x0007c00001187983 */ /* 0x001ea80000300a00 */
[----:B------:R0:W-:Y:S04]  /*9fb0*/  STL [R1+0x908], R0 ;  /* 0x0009080001007387 */ /* 0x0001e80000100800 */
[----:B------:R1:W-:Y:S01]  /*9fc0*/  STL [R1+0x7dc], R22 ;  /* 0x0007dc1601007387 */ /* 0x0003e20000100800 */
[----:B0-----:R-:W-:Y:S01]  /*9fd0*/  HFMA2.MMA R0, -RZ, RZ, 0, 0 ;  /* 0x00000000ff007435 */ /* 0x001fe200000001ff */
[----:B-1----:R-:W-:Y:S01]  /*9fe0*/  MOV R22, R16 ;  /* 0x0000001000167202 */ /* 0x002fe20000000f00 */
[----:B------:R-:W-:Y:S01]  /*9ff0*/  HFMA2.MMA R16, -RZ, RZ, 0, 0 ;  /* 0x00000000ff107435 */ /* 0x000fe200000001ff */
[----:B----4-:R-:W-:-:S02]  /*a000*/  LOP3.LUT P6, RZ, R41, 0x40, RZ, 0xc0, !PT ;  /* 0x0000004029ff7812 */ /* 0x010fc400078cc0ff */
[C---:B------:R-:W-:Y:S02]  /*a010*/  LOP3.LUT P0, RZ, R41.reuse, 0x20, RZ, 0xc0, !PT ;  /* 0x0000002029ff7812 */ /* 0x040fe4000780c0ff */
[C---:B------:R-:W-:Y:S02]  /*a020*/  LOP3.LUT P5, RZ, R41.reuse, 0x10, RZ, 0xc0, !PT ;  /* 0x0000001029ff7812 */ /* 0x040fe400078ac0ff */
[----:B------:R-:W-:Y:S02]  /*a030*/  LOP3.LUT P4, RZ, R41, 0x8, RZ, 0xc0, !PT ;  /* 0x0000000829ff7812 */ /* 0x000fe4000788c0ff */
[----:B------:R-:W-:-:S05]  /*a040*/  LOP3.LUT R40, R40, 0xffffffbf, RZ, 0xc0, !PT ;  /* 0xffffffbf28287812 */ /* 0x000fca00078ec0ff */
[----:B------:R-:W-:-:S04]  /*a050*/  @P6 LOP3.LUT R40, R40, 0x40, RZ, 0xfc, !PT ;  /* 0x0000004028286812 */ /* 0x000fc800078efcff */
[----:B------:R-:W-:-:S04]  /*a060*/  LOP3.LUT R40, R40, 0xffffff7f, RZ, 0xc0, !PT ;  /* 0xffffff7f28287812 */ /* 0x000fc800078ec0ff */
[----:B------:R-:W-:-:S04]  /*a070*/  @P0 LOP3.LUT R40, R40, 0x80, RZ, 0xfc, !PT ;  /* 0x0000008028280812 */ /* 0x000fc800078efcff */
[----:B------:R-:W-:-:S04]  /*a080*/  LOP3.LUT R40, R40, 0xfffffeff, RZ, 0xc0, !PT ;  /* 0xfffffeff28287812 */ /* 0x000fc800078ec0ff */
[----:B------:R-:W-:-:S04]  /*a090*/  @P5 LOP3.LUT R40, R40, 0x100, RZ, 0xfc, !PT ;  /* 0x0000010028285812 */ /* 0x000fc800078efcff */
[----:B------:R-:W-:-:S04]  /*a0a0*/  LOP3.LUT R40, R40, 0xfffffdff, RZ, 0xc0, !PT ;  /* 0xfffffdff28287812 */ /* 0x000fc800078ec0ff */
[----:B------:R-:W-:Y:S02]  /*a0b0*/  @P4 LOP3.LUT R40, R40, 0x200, RZ, 0xfc, !PT ;  /* 0x0000020028284812 */ /* 0x000fe400078efcff */
[----:B------:R-:W-:Y:S02]  /*a0c0*/  LOP3.LUT P4, RZ, R41, 0x200000, RZ, 0xc0, !PT ;  /* 0x0020000029ff7812 */ /* 0x000fe4000788c0ff */
[----:B---3--:R-:W-:Y:S02]  /*a0d0*/  @!P1 MOV R0, R23 ;  /* 0x0000001700009202 */ /* 0x008fe40000000f00 */
[----:B------:R-:W-:Y:S02]  /*a0e0*/  MOV R23, R17 ;  /* 0x0000001100177202 */ /* 0x000fe40000000f00 */
[----:B------:R-:W-:-:S07]  /*a0f0*/  MOV R17, RZ ;  /* 0x000000ff00117202 */ /* 0x000fce0000000f00 */
[----:B--2---:R0:W2:Y:S01]  /*a100*/  @!P4 LDG.E.64 R16, [R24.64] ;  /* 0x0000000e1810c981 */ /* 0x0040a2000c1e1b00 */
[----:B------:R-:W-:Y:S02]  /*a110*/  MOV R26, RZ ;  /* 0x000000ff001a7202 */ /* 0x000fe40000000f00 */
[C---:B------:R-:W-:Y:S01]  /*a120*/  LOP3.LUT P5, RZ, R41.reuse, 0x100000, RZ, 0xc0, !PT ;  /* 0x0010000029ff7812 */ /* 0x040fe200078ac0ff */
[----:B------:R-:W-:Y:S04]  /*a130*/  STL [R1+0x904], R28 ;  /* 0x0009041c01007387 */ /* 0x000fe80000100800 */
[----:B------:R1:W-:Y:S04]  /*a140*/  STL.64 [R1+0x2f0], R18 ;  /* 0x0002f01201007387 */ /* 0x0003e80000100a00 */
[----:B------:R-:W-:Y:S01]  /*a150*/  STL.64 [R1+0x110], R32 ;  /* 0x0001102001007387 */ /* 0x000fe20000100a00 */
[----:B------:R-:W-:-:S03]  /*a160*/  LOP3.LUT P0, RZ, R41, 0x80000, RZ, 0xc0, !PT ;  /* 0x0008000029ff7812 */ /* 0x000fc6000780c0ff */
[----:B------:R-:W-:Y:S04]  /*a170*/  STL.64 [R1+0x118], R36 ;  /* 0x0001182401007387 */ /* 0x000fe80000100a00 */
[----:B0-----:R-:W3:Y:S04]  /*a180*/  LDL.LU.64 R24, [R1+0x798] ;  /* 0x0007980001187983 */ /* 0x001ee80000300a00 */
[----:B--2---:R0:W-:Y:S01]  /*a190*/  STL.64 [R1+0x4d8], R16 ;  /* 0x0004d81001007387 */ /* 0x0041e20000100a00 */
[----:B------:R-:W-:-:S03]  /*a1a0*/  @!P2 MOV R26, R29 ;  /* 0x0000001d001aa202 */ /* 0x000fc60000000f00 */
[----:B-1----:R-:W2:Y:S01]  /*a1b0*/  LDL.LU.64 R18, [R1+0x7a8] ;  /* 0x0007a80001127983 */ /* 0x002ea20000300a00 */
[----:B0-----:R-:W-:Y:S01]  /*a1c0*/  HFMA2.MMA R16, -RZ, RZ, 0, 0 ;  /* 0x00000000ff107435 */ /* 0x001fe200000001ff */
[----:B------:R-:W-:-:S09]  /*a1d0*/  MOV R17, RZ ;  /* 0x000000ff00117202 */ /* 0x000fd20000000f00 */
[----:B------:R0:W4:Y:S04]  /*a1e0*/  @!P4 LDG.E.64 R16, [R22.64] ;  /* 0x0000000e1610c981 */ /* 0x000128000c1e1b00 */
[----:B------:R1:W-:Y:S04]  /*a1f0*/  STL [R1+0x7d8], R26 ;  /* 0x0007d81a01007387 */ /* 0x0003e80000100800 */
[----:B0-----:R-:W2:Y:S04]  /*a200*/  LDL.LU.64 R22, [R1+0x790] ;  /* 0x0007900001167983 */ /* 0x001ea80000300a00 */
[----:B-1----:R-:W2:Y:S01]  /*a210*/  LDL.LU.64 R26, [R1+0x7a0] ;  /* 0x0007a000011a7983 */ /* 0x002ea20000300a00 */
[----:B----4-:R-:W-:Y:S01]  /*a220*/  MOV R29, R16 ;  /* 0x00000010001d7202 */ /* 0x010fe20000000f00 */
[----:B------:R-:W-:Y:S01]  /*a230*/  HFMA2.MMA R16, -RZ, RZ, 0, 0 ;  /* 0x00000000ff107435 */ /* 0x000fe200000001ff */
[----:B------:R-:W-:-:S02]  /*a240*/  MOV R28, R17 ;  /* 0x00000011001c7202 */ /* 0x000fc40000000f00 */
[----:B------:R-:W-:-:S07]  /*a250*/  MOV R17, RZ ;  /* 0x000000ff00117202 */ /* 0x000fce0000000f00 */
[----:B------:R0:W4:Y:S01]  /*a260*/  @!P5 LDG.E.64 R16, [R20.64] ;  /* 0x0000000e1410d981 */ /* 0x000122000c1e1b00 */
[----:B------:R-:W-:-:S03]  /*a270*/  LOP3.LUT P6, RZ, R41, 0x40000, RZ, 0xc0, !PT ;  /* 0x0004000029ff7812 */ /* 0x000fc600078cc0ff */
[----:B0-----:R-:W2:Y:S01]  /*a280*/  LDL.LU.64 R20, [R1+0x788] ;  /* 0x0007880001147983 */ /* 0x001ea20000300a00 */
[----:B----4-:R-:W-:Y:S01]  /*a290*/  MOV R33, R16 ;  /* 0x0000001000217202 */ /* 0x010fe20000000f00 */
[----:B------:R-:W-:Y:S01]  /*a2a0*/  HFMA2.MMA R16, -RZ, RZ, 0, 0 ;  /* 0x00000000ff107435 */ /* 0x000fe200000001ff */
[----:B------:R-:W-:Y:S02]  /*a2b0*/  MOV R32, R17 ;  /* 0x0000001100207202 */ /* 0x000fe40000000f00 */
[----:B------:R-:W-:-:S07]  /*a2c0*/  MOV R17, RZ ;  /* 0x000000ff00117202 */ /* 0x000fce0000000f00 */
[----:B--2---:R0:W2:Y:S04]  /*a2d0*/  @!P5 LDG.E.64 R16, [R18.64] ;  /* 0x0000000e1210d981 */ /* 0x0040a8000c1e1b00 */
[----:B0-----:R-:W4:Y:S01]  /*a2e0*/  LDL.LU.64 R18, [R1+0x780] ;  /* 0x0007800001127983 */ /* 0x001f220000300a00 */
[----:B--2---:R-:W-:Y:S01]  /*a2f0*/  MOV R37, R16 ;  /* 0x0000001000257202 */ /* 0x004fe20000000f00 */
[----:B------:R-:W-:Y:S01]  /*a300*/  HFMA2.MMA R16, -RZ, RZ, 0, 0 ;  /* 0x00000000ff107435 */ /* 0x000fe200000001ff */
[----:B------:R-:W-:Y:S02]  /*a310*/  MOV R36, R17 ;  /* 0x0000001100247202 */ /* 0x000fe40000000f00 */
[----:B------:R-:W-:-:S07]  /*a320*/  MOV R17, RZ ;  /* 0x000000ff00117202 */ /* 0x000fce0000000f00 */
[----:B------:R0:W2:Y:S01]  /*a330*/  @!P0 LDG.E.64 R16, [R26.64] ;  /* 0x0000000e1a108981 */ /* 0x0000a2000c1e1b00 */
[----:B------:R-:W-:Y:S02]  /*a340*/  LOP3.LUT P3, RZ, R41, 0x4, RZ, 0xc0, !PT ;  /* 0x0000000429ff7812 */ /* 0x000fe4000786c0ff */
[----:B------:R-:W-:Y:S01]  /*a350*/  LOP3.LUT R40, R40, 0xfffffbff, RZ, 0xc0, !PT ;  /* 0xfffffbff28287812 */ /* 0x000fe200078ec0ff */
[----:B0-----:R-:W3:Y:S04]  /*a360*/  LDL.LU.64 R26, [R1+0x778] ;  /* 0x00077800011a7983 */ /* 0x001ee80000300a00 */
[----:B--2---:R0:W-:Y:S02]  /*a370*/  STL.64 [R1+0x4b8], R16 ;  /* 0x0004b81001007387 */ /* 0x0041e40000100a00 */
[----:B0-----:R-:W-:Y:S01]  /*a380*/  HFMA2.MMA R16, -RZ, RZ, 0, 0 ;  /* 0x00000000ff107435 */ /* 0x001fe200000001ff */
[----:B------:R-:W-:-:S09]  /*a390*/  MOV R17, RZ ;  /* 0x000000ff00117202 */ /* 0x000fd20000000f00 */
[----:B---3--:R0:W2:Y:S01]  /*a3a0*/  @!P0 LDG.E.64 R16, [R24.64] ;  /* 0x0000000e18108981 */ /* 0x0080a2000c1e1b00 */
[----:B------:R-:W-:-:S03]  /*a3b0*/  @P3 LOP3.LUT R40, R40, 0x400, RZ, 0xfc, !PT ;  /* 0x0000040028283812 */ /* 0x000fc600078efcff */
[----:B0-----:R-:W3:Y:S04]  /*a3c0*/  LDL.LU.64 R24, [R1+0x770] ;  /* 0x0007700001187983 */ /* 0x001ee80000300a00 */
[----:B--2---:R0:W-:Y:S02]  /*a3d0*/  STL.64 [R1+0x4b0], R16 ;  /* 0x0004b01001007387 */ /* 0x0041e40000100a00 */
[----:B0-----:R-:W-:Y:S01]  /*a3e0*/  HFMA2.MMA R16, -RZ, RZ, 0, 0 ;  /* 0x00000000ff107435 */ /* 0x001fe200000001ff */
[----:B------:R-:W-:-:S09]  /*a3f0*/  MOV R17, RZ ;  /* 0x000000ff00117202 */ /* 0x000fd20000000f00 */
[----:B------:R0:W2:Y:S01]  /*a400*/  @!P6 LDG.E.64 R16, [R22.64] ;  /* 0x0000000e1610e981 */ /* 0x0000a2000c1e1b00 */
[C---:B------:R-:W-:Y:S02]  /*a410*/  LOP3.LUT P3, RZ, R41.reuse, 0x20000, RZ, 0xc0, !PT ;  /* 0x0002000029ff7812 */ /* 0x040fe4000786c0ff */
[----:B------:R-:W-:Y:S01]  /*a420*/  LOP3.LUT P4, RZ, R41, 0x10000, RZ, 0xc0, !PT ;  /* 0x0001000029ff7812 */ /* 0x000fe2000788c0ff */
[----:B0-----:R-:W3:Y:S04]  /*a430*/  LDL.LU.64 R22, [R1+0x768] ;  /* 0x0007680001167983 */ /* 0x001ee80000300a00 */
        /* <DEDUP_REMOVED lines=8> */
[----:B----4-:R0:W2:Y:S01]  /*a4c0*/  @!P3 LDG.E.64 R16, [R18.64] ;  /* 0x0000000e1210b981 */ /* 0x0100a2000c1e1b00 */
[----:B------:R-:W-:-:S03]  /*a4d0*/  LOP3.LUT P5, RZ, R41, 0x8000, RZ, 0xc0, !PT ;  /* 0x0000800029ff7812 */ /* 0x000fc600078ac0ff */
[----:B0-----:R-:W4:Y:S04]  /*a4e0*/  LDL.LU.64 R18, [R1+0x750] ;  /* 0x0007500001127983 */ /* 0x001f280000300a00 */
[----:B--2---:R0:W-:Y:S02]  /*a4f0*/  STL.64 [R1+0x498], R16 ;  /* 0x0004981001007387 */ /* 0x0041e40000100a00 */
[----:B0-----:R-:W-:Y:S01]  /*a500*/  HFMA2.MMA R16, -RZ, RZ, 0, 0 ;  /* 0x00000000ff107435 */ /* 0x001fe200000001ff */
[----:B------:R-:W-:-:S09]  /*a510*/  MOV R17, RZ ;  /* 0x000000ff00117202 */ /* 0x000fd20000000f00 */
[----:B------:R0:W2:Y:S04]  /*a520*/  @!P3 LDG.E.64 R16, [R26.64] ;  /* 0x0000000e1a10b981 */ /* 0x0000a8000c1e1b00 */
[----:B------:R1:W-:Y:S04]  /*a530*/  STL.64 [R1+0x2e8], R14 ;  /* 0x0002e80e01007387 */ /* 0x0003e80000100a00 */
[----:B------:R3:W-:Y:S01]  /*a540*/  STL.64 [R1+0x308], R30 ;  /* 0x0003081e01007387 */ /* 0x0007e20000100a00 */
[----:B------:R-:W-:-:S03]  /*a550*/  LOP3.LUT P0, RZ, R41, 0x4000, RZ, 0xc0, !PT ;  /* 0x0000400029ff7812 */ /* 0x000fc6000780c0ff */
[----:B0-----:R-:W4:Y:S04]  /*a560*/  LDL.LU.64 R26, [R1+0x740] ;  /* 0x00074000011a7983 */ /* 0x001f280000300a00 */
[----:B-1----:R-:W4:Y:S04]  /*a570*/  LDL.LU.64 R14, [R1+0x700] ;  /* 0x00070000010e7983 */ /* 0x002f280000300a00 */
[----:B---3--:R-:W3:Y:S04]  /*a580*/  LDL.LU.64 R30, [R1+0x748] ;  /* 0x00074800011e7983 */ /* 0x008ee80000300a00 */
[----:B--2---:R0:W-:Y:S02]  /*a590*/  STL.64 [R1+0x490], R16 ;  /* 0x0004901001007387 */ /* 0x0041e40000100a00 */
[----:B0-----:R-:W-:Y:S01]  /*a5a0*/  HFMA2.MMA R16, -RZ, RZ, 0, 0 ;  /* 0x00000000ff107435 */ /* 0x001fe200000001ff */
[----:B------:R-:W-:-:S09]  /*a5b0*/  MOV R17, RZ ;  /* 0x000000ff00117202 */ /* 0x000fd20000000f00 */
[----:B------:R0:W2:Y:S04]  /*a5c0*/  @!P4 LDG.E.64 R16, [R24.64] ;  /* 0x0000000e1810c981 */ /* 0x0000a8000c1e1b00 */
[----:B------:R1:W-:Y:S04]  /*a5d0*/  STL.64 [R1+0x2e0], R10 ;  /* 0x0002e00a01007387 */ /* 0x0003e80000100a00 */
[----:B0-----:R-:W3:Y:S04]  /*a5e0*/  LDL.LU.64 R24, [R1+0x730] ;  /* 0x0007300001187983 */ /* 0x001ee80000300a00 */
[----:B-1----:R-:W3:Y:S04]  /*a5f0*/  LDL.LU.64 R10, [R1+0x6f0] ;  /* 0x0006f000010a7983 */ /* 0x002ee80000300a00 */
[----:B--2---:R0:W-:Y:S02]  /*a600*/  STL.64 [R1+0x488], R16 ;  /* 0x0004881001007387 */ /* 0x0041e40000100a00 */
[----:B0-----:R-:W-:Y:S01]  /*a610*/  HFMA2.MMA R16, -RZ, RZ, 0, 0 ;  /* 0x00000000ff107435 */ /* 0x001fe200000001ff */
[----:B------:R-:W-:-:S09]  /*a620*/  MOV R17, RZ ;  /* 0x000000ff00117202 */ /* 0x000fd20000000f00 */
[----:B------:R0:W2:Y:S01]  /*a630*/  @!P4 LDG.E.64 R16, [R22.64] ;  /* 0x0000000e1610c981 */ /* 0x0000a2000c1e1b00 */
[----:B------:R-:W-:-:S03]  /*a640*/  LOP3.LUT P6, RZ, R41, 0x2000, RZ, 0xc0, !PT ;  /* 0x0000200029ff7812 */ /* 0x000fc600078cc0ff */
        /* <DEDUP_REMOVED lines=10> */
[----:B------:R-:W-:Y:S02]  /*a6f0*/  LOP3.LUT P2, RZ, R41, 0x2, RZ, 0xc0, !PT ;  /* 0x0000000229ff7812 */ /* 0x000fe4000784c0ff */
[----:B------:R-:W-:Y:S01]  /*a700*/  LOP3.LUT R40, R40, 0xfffff7ff, RZ, 0xc0, !PT ;  /* 0xfffff7ff28287812 */ /* 0x000fe200078ec0ff */
[----:B0-----:R-:W4:Y:S04]  /*a710*/  LDL.LU.64 R18, [R1+0x710] ;  /* 0x0007100001127983 */ /* 0x001f280000300a00 */
[----:B--2---:R0:W-:Y:S02]  /*a720*/  STL.64 [R1+0x470], R16 ;  /* 0x0004701001007387 */ /* 0x0041e40000100a00 */
[----:B0-----:R-:W-:-:S02]  /*a730*/  MOV R16, R14 ;  /* 0x0000000e00107202 */ /* 0x001fc40000000f00 */
[----:B------:R-:W-:Y:S02]  /*a740*/  MOV R17, R15 ;  /* 0x0000000f00117202 */ /* 0x000fe40000000f00 */
[----:B------:R-:W-:-:S06]  /*a750*/  CS2R R14, SRZ ;  /* 0x00000000000e7805 */ /* 0x000fcc000001ff00 */
[----:B---3--:R0:W2:Y:S01]  /*a760*/  @!P0 LDG.E.64 R14, [R30.64] ;  /* 0x0000000e1e0e8981 */ /* 0x0080a2000c1e1b00 */
[----:B------:R-:W-:Y:S02]  /*a770*/  @P2 LOP3.LUT R40, R40, 0x800, RZ, 0xfc, !PT ;  /* 0x0000080028282812 */ /* 0x000fe400078efcff */
[C---:B------:R-:W-:Y:S02]  /*a780*/  LOP3.LUT P3, RZ, R41.reuse, 0x800, RZ, 0xc0, !PT ;  /* 0x0000080029ff7812 */ /* 0x040fe4000786c0ff */
[C---:B------:R-:W-:Y:S02]  /*a790*/  LOP3.LUT P4, RZ, R41.reuse, 0x400, RZ, 0xc0, !PT ;  /* 0x0000040029ff7812 */ /* 0x040fe4000788c0ff */
[----:B------:R-:W-:Y:S01]  /*a7a0*/  LOP3.LUT P5, RZ, R41, 0x200, RZ, 0xc0, !PT ;  /* 0x0000020029ff7812 */ /* 0x000fe200078ac0ff */
[----:B------:R-:W-:Y:S04]  /*a7b0*/  STL [R1+0x7f4], R0 ;  /* 0x0007f40001007387 */ /* 0x000fe80000100800 */
[----:B------:R-:W-:Y:S04]  /*a7c0*/  STL [R1+0x6a0], RZ ;  /* 0x0006a0ff01007387 */ /* 0x000fe80000100800 */
[----:B------:R-:W-:Y:S04]  /*a7d0*/  STL [R1+0x6a8], RZ ;  /* 0x0006a8ff01007387 */ /* 0x000fe80000100800 */
[----:B0-----:R-:W3:Y:S04]  /*a7e0*/  LDL.LU.64 R30, [R1+0x640] ;  /* 0x00064000011e7983 */ /* 0x001ee80000300a00 */
[----:B--2---:R0:W-:Y:S02]  /*a7f0*/  STL.64 [R1+0x468], R14 ;  /* 0x0004680e01007387 */ /* 0x0041e40000100a00 */
[----:B0-----:R-:W-:-:S02]  /*a800*/  MOV R14, R12 ;  /* 0x0000000c000e7202 */ /* 0x001fc40000000f00 */
[----:B------:R-:W-:Y:S02]  /*a810*/  MOV R15, R13 ;  /* 0x0000000d000f7202 */ /* 0x000fe40000000f00 */
[----:B------:R-:W-:-:S06]  /*a820*/  CS2R R12, SRZ ;  /* 0x00000000000c7805 */ /* 0x000fcc000001ff00 */
[----:B------:R0:W2:Y:S01]  /*a830*/  @!P0 LDG.E.64 R12, [R26.64] ;  /* 0x0000000e1a0c8981 */ /* 0x0000a2000c1e1b00 */
[----:B------:R-:W-:-:S03]  /*a840*/  LOP3.LUT P2, RZ, R41, 0x1000, RZ, 0xc0, !PT ;  /* 0x0000100029ff7812 */ /* 0x000fc6000784c0ff */
[----:B0-----:R-:W3:Y:S04]  /*a850*/  LDL.LU.64 R26, [R1+0x650] ;  /* 0x00065000011a7983 */ /* 0x001ee80000300a00 */
[----:B--2---:R0:W-:Y:S02]  /*a860*/  STL.64 [R1+0x460], R12 ;  /* 0x0004600c01007387 */ /* 0x0041e40000100a00 */
[----:B0-----:R-:W-:Y:S02]  /*a870*/  MOV R12, R10 ;  /* 0x0000000a000c7202 */ /* 0x001fe40000000f00 */
[----:B------:R-:W-:Y:S02]  /*a880*/  MOV R13, R11 ;  /* 0x0000000b000d7202 */ /* 0x000fe40000000f00 */
[----:B------:R-:W-:-:S06]  /*a890*/  CS2R R10, SRZ ;  /* 0x00000000000a7805 */ /* 0x000fcc000001ff00 */
[----:B------:R0:W2:Y:S01]  /*a8a0*/  @!P6 LDG.E.64 R10, [R24.64] ;  /* 0x0000000e180ae981 */ /* 0x0000a2000c1e1b00 */
        /* <DEDUP_REMOVED lines=13> */
[----:B----4-:R-:W2:Y:S04]  /*a980*/  @!P2 LDG.E.64 R10, [R18.64] ;  /* 0x0000000e120aa981 */ /* 0x010ea8000c1e1b00 */
[----:B--2---:R0:W-:Y:S02]  /*a990*/  STL.64 [R1+0x440], R10 ;  /* 0x0004400a01007387 */ /* 0x0041e40000100a00 */
[----:B0-----:R-:W-:-:S06]  /*a9a0*/  CS2R R10, SRZ ;  /* 0x00000000000a7805 */ /* 0x001fcc000001ff00 */
[----:B------:R0:W2:Y:S04]  /*a9b0*/  @!P3 LDG.E.64 R10, [R16.64] ;  /* 0x0000000e100ab981 */ /* 0x0000a8000c1e1b00 */
[----:B0-----:R-:W4:Y:S04]  /*a9c0*/  LDL.LU.64 R16, [R1+0x688] ;  /* 0x0006880001107983 */ /* 0x001f280000300a00 */
[----:B--2---:R0:W-:Y:S02]  /*a9d0*/  STL.64 [R1+0x438], R10 ;  /* 0x0004380a01007387 */ /* 0x0041e40000100a00 */
[----:B0-----:R-:W-:-:S06]  /*a9e0*/  CS2R R10, SRZ ;  /* 0x00000000000a7805 */ /* 0x001fcc000001ff00 */
[----:B------:R0:W2:Y:S04]  /*a9f0*/  @!P3 LDG.E.64 R10, [R14.64] ;  /* 0x0000000e0e0ab981 */ /* 0x0000a8000c1e1b00 */
[----:B0-----:R-:W3:Y:S04]  /*aa00*/  LDL.LU.64 R14, [R1+0x698] ;  /* 0x00069800010e7983 */ /* 0x001ee80000300a00 */
[----:B--2---:R0:W-:Y:S02]  /*aa10*/  STL.64 [R1+0x430], R10 ;  /* 0x0004300a01007387 */ /* 0x0041e40000100a00 */
[----:B0-----:R-:W-:-:S06]  /*aa20*/  CS2R R10, SRZ ;  /* 0x00000000000a7805 */ /* 0x001fcc000001ff00 */
[----:B------:R0:W2:Y:S02]  /*aa30*/  @!P4 LDG.E.64 R10, [R12.64] ;  /* 0x0000000e0c0ac981 */ /* 0x0000a4000c1e1b00 */
[----:B0-----:R-:W-:Y:S02]  /*aa40*/  MOV R12, R8 ;  /* 0x00000008000c7202 */ /* 0x001fe40000000f00 */
[----:B------:R-:W-:Y:S02]  /*aa50*/  MOV R13, R9 ;  /* 0x00000009000d7202 */ /* 0x000fe40000000f00 */
[----:B------:R-:W-:-:S06]  /*aa60*/  CS2R R8, SRZ ;  /* 0x0000000000087805 */ /* 0x000fcc000001ff00 */
[----:B------:R0:W3:Y:S02]  /*aa70*/  @!P5 LDG.E.64 R8, [R6.64] ;  /* 0x0000000e0608d981 */ /* 0x0000e4000c1e1b00 */
[----:B0-----:R-:W-:-:S06]  /*aa80*/  CS2R R6, SRZ ;  /* 0x0000000000067805 */ /* 0x001fcc000001ff00 */
[----:B------:R0:W3:Y:S02]  /*aa90*/  @!P5 LDG.E.64 R6, [R44.64] ;  /* 0x0000000e2c06d981 */ /* 0x0000e4000c1e1b00 */
[----:B0-----:R-:W-:-:S06]  /*aaa0*/  CS2R R44, SRZ ;  /* 0x00000000002c7805 */ /* 0x001fcc000001ff00 */
[----:B------:R0:W3:Y:S02]  /*aab0*/  @!P0 LDG.E.64 R44, [R2.64] ;  /* 0x0000000e022c8981 */ /* 0x0000e4000c1e1b00 */
[----:B0-----:R-:W-:-:S06]  /*aac0*/  CS2R R2, SRZ ;  /* 0x0000000000027805 */ /* 0x001fcc000001ff00 */
[----:B------:R0:W4:Y:S04]  /*aad0*/  @!P0 LDG.E.64 R2, [R38.64] ;  /* 0x0000000e26028981 */ /* 0x000128000c1e1b00 */
[----:B0-----:R-:W4:Y:S04]  /*aae0*/  LDL.LU.64 R38, [R1+0x680] ;  /* 0x0006800001267983 */ /* 0x001f280000300a00 */
[----:B--2---:R0:W-:Y:S01]  /*aaf0*/  STL [R1+0x428], R10 ;  /* 0x0004280a01007387 */ /* 0x0041e20000100800 */
[----:B------:R-:W-:Y:S02]  /*ab00*/  MOV R0, R11 ;  /* 0x0000000b00007202 */ /* 0x000fe40000000f00 */
[----:B------:R-:W-:-:S02]  /*ab10*/  MOV R11, R43 ;  /* 0x0000002b000b7202 */ /* 0x000fc40000000f00 */
[----:B0-----:R-:W-:Y:S02]  /*ab20*/  MOV R10, R42 ;  /* 0x0000002a000a7202 */ /* 0x001fe40000000f00 */
[----:B------:R-:W-:-:S06]  /*ab30*/  CS2R R42, SRZ ;  /* 0x00000000002a7805 */ /* 0x000fcc000001ff00 */
[----:B------:R0:W2:Y:S02]  /*ab40*/  @!P4 LDG.E.64 R42, [R4.64] ;  /* 0x0000000e042ac981 */ /* 0x0000a4000c1e1b00 */
[----:B0-----:R-:W-:-:S06]  /*ab50*/  CS2R R4, SRZ ;  /* 0x0000000000047805 */ /* 0x001fcc000001ff00 */
[----:B------:R0:W2:Y:S02]  /*ab60*/  @!P6 LDG.E.64 R4, [R10.64] ;  /* 0x0000000e0a04e981 */ /* 0x0000a4000c1e1b00 */
[----:B0-----:R-:W-:-:S06]  /*ab70*/  CS2R R10, SRZ ;  /* 0x00000000000a7805 */ /* 0x001fcc000001ff00 */
[----:B------:R0:W2:Y:S01]  /*ab80*/  @!P6 LDG.E.64 R10, [R12.64] ;  /* 0x0000000e0c0ae981 */ /* 0x0000a2000c1e1b00 */
[C---:B------:R-:W-:Y:S01]  /*ab90*/  LOP3.LUT P6, RZ, R40.reuse, 0x40, RZ, 0xc0, !PT ;  /* 0x0000004028ff7812 */ /* 0x040fe200078cc0ff */
[----:B0-----:R-:W-:Y:S02]  /*aba0*/  CS2R R12, SRZ ;  /* 0x00000000000c7805 */ /* 0x001fe4000001ff00 */
[----:B------:R0:W-:Y:S10]  /*abb0*/  STL [R1+0x9b4], R0 ;  /* 0x0009b40001007387 */ /* 0x0001f40000100800 */
[----:B---3--:R1:W3:Y:S01]  /*abc0*/  @!P6 LDG.E.64 R12, [R14.64] ;  /* 0x0000000e0e0ce981 */ /* 0x0082e2000c1e1b00 */
[----:B------:R-:W-:-:S03]  /*abd0*/  LOP3.LUT P0, RZ, R40, 0x80, RZ, 0xc0, !PT ;  /* 0x0000008028ff7812 */ /* 0x000fc6000780c0ff */
[----:B0-----:R0:W3:Y:S01]  /*abe0*/  LDL R0, [R1+0x6a0] ;  /* 0x0006a00001007983 */ /* 0x0010e20000100800 */
[----:B-1----:R-:W-:Y:S01]  /*abf0*/  CS2R R14, SRZ ;  /* 0x00000000000e7805 */ /* 0x002fe2000001ff00 */
[----:B------:R-:W-:-:S05]  /*ac00*/  HFMA2.MMA R18, -RZ, RZ, 0, 0 ;  /* 0x00000000ff127435 */ /* 0x000fca00000001ff */
[----:B----4-:R1:W4:Y:S01]  /*ac10*/  @!P6 LDG.E.64 R14, [R16.64] ;  /* 0x0000000e100ee981 */ /* 0x010322000c1e1b00 */
[----:B------:R-:W-:-:S06]  /*ac20*/  MOV R19, RZ ;  /* 0x000000ff00137202 */ /* 0x000fcc0000000f00 */
[----:B------:R0:W3:Y:S01]  /*ac30*/  @!P0 LDG.E.64 R18, [R20.64] ;  /* 0x0000000e14128981 */ /* 0x0000e2000c1e1b00 */
[----:B-1----:R-:W-:Y:S01]  /*ac40*/  HFMA2.MMA R16, -RZ, RZ, 0, 0 ;  /* 0x00000000ff107435 */ /* 0x002fe200000001ff */
[----:B------:R-:W-:-:S09]  /*ac50*/  MOV R17, RZ ;  /* 0x000000ff00117202 */ /* 0x000fd20000000f00 */
[----:B------:R1:W4:Y:S04]  /*ac60*/  @!P0 LDG.E.64 R16, [R38.64] ;  /* 0x0000000e26108981 */ /* 0x000328000c1e1b00 */
[----:B-1----:R-:W4:Y:S04]  /*ac70*/  LDL.LU.64 R38, [R1+0x648] ;  /* 0x0006480001267983 */ /* 0x002f280000300a00 */
[----:B--2---:R1:W-:Y:S04]  /*ac80*/  STL.64 [R1+0x948], R4 ;  /* 0x0009480401007387 */ /* 0x0043e80000100a00 */
[----:B-1----:R-:W2:Y:S01]  /*ac90*/  LDL.LU R4, [R1+0x4d8] ;  /* 0x0004d80001047983 */ /* 0x002ea20000300800 */
[----:B------:R-:W-:-:S02]  /*aca0*/  LOP3.LUT P2, RZ, R40, 0x800, RZ, 0xc0, !PT ;  /* 0x0000080028ff7812 */ /* 0x000fc4000784c0ff */
[C---:B------:R-:W-:Y:S02]  /*acb0*/  LOP3.LUT P3, RZ, R40.reuse, 0x400, RZ, 0xc0, !PT ;  /* 0x0000040028ff7812 */ /* 0x040fe4000786c0ff */
[C---:B------:R-:W-:Y:S02]  /*acc0*/  LOP3.LUT P4, RZ, R40.reuse, 0x200, RZ, 0xc0, !PT ;  /* 0x0000020028ff7812 */ /* 0x040fe4000788c0ff */
[C---:B------:R-:W-:Y:S01]  /*acd0*/  LOP3.LUT P5, RZ, R40.reuse, 0x100, RZ, 0xc0, !PT ;  /* 0x0000010028ff7812 */ /* 0x040fe200078ac0ff */
[----:B0-----:R-:W-:Y:S01]  /*ace0*/  CS2R R20, SRZ ;  /* 0x0000000000147805 */ /* 0x001fe2000001ff00 */
[----:B------:R-:W-:Y:S01]  /*acf0*/  LOP3.LUT R40, R40, 0xfffffffb, RZ, 0xc0, !PT ;  /* 0xfffffffb28287812 */ /* 0x000fe200078ec0ff */
[----:B------:R-:W-:Y:S03]  /*ad00*/  STL [R1+0x980], R43 ;  /* 0x0009802b01007387 */ /* 0x000fe60000100800 */
[----:B------:R-:W-:Y:S01]  /*ad10*/  @P6 LOP3.LUT R40, R40, 0x4, RZ, 0xfc, !PT ;  /* 0x0000000428286812 */ /* 0x000fe200078efcff */
[----:B------:R0:W-:Y:S03]  /*ad20*/  STL [R1+0x984], R42 ;  /* 0x0009842a01007387 */ /* 0x0001e60000100800 */
[----:B------:R-:W-:Y:S01]  /*ad30*/  LOP3.LUT R40, R40, 0xfffffff7, RZ, 0xc0, !PT ;  /* 0xfffffff728287812 */ /* 0x000fe200078ec0ff */
[----:B------:R-:W-:Y:S03]  /*ad40*/  STL [R1+0x968], R7 ;  /* 0x0009680701007387 */ /* 0x000fe60000100800 */
[----:B------:R-:W-:Y:S01]  /*ad50*/  @P0 LOP3.LUT R40, R40, 0x8, RZ, 0xfc, !PT ;  /* 0x0000000828280812 */ /* 0x000fe200078efcff */
[----:B------:R1:W2:Y:S03]  /*ad60*/  @!P5 LDG.E.64 R20, [R22.64] ;  /* 0x0000000e1614d981 */ /* 0x0002a6000c1e1b00 */
[----:B------:R-:W-:Y:S01]  /*ad70*/  LOP3.LUT R40, R40, 0xffffffef, RZ, 0xc0, !PT ;  /* 0xffffffef28287812 */ /* 0x000fe200078ec0ff */
[----:B------:R1:W-:Y:S04]  /*ad80*/  STL [R1+0x978], R6 ;  /* 0x0009780601007387 */ /* 0x0003e80000100800 */
[----:B0-----:R-:W2:Y:S01]  /*ad90*/  LDL.LU.64 R42, [R1+0x608] ;  /* 0x00060800012a7983 */ /* 0x001ea20000300a00 */
[----:B-1----:R-:W-:Y:S01]  /*ada0*/  CS2R R22, SRZ ;  /* 0x0000000000167805 */ /* 0x002fe2000001ff00 */
[----:B------:R-:W-:-:S02]  /*adb0*/  @P5 LOP3.LUT R40, R40, 0x10, RZ, 0xfc, !PT ;  /* 0x0000001028285812 */ /* 0x000fc400078efcff */
[C---:B------:R-:W-:Y:S01]  /*adc0*/  LOP3.LUT P1, RZ, R41.reuse, 0x1, RZ, 0xc0, !PT ;  /* 0x0000000129ff7812 */ /* 0x040fe2000782c0ff */
[----:B------:R-:W2:Y:S04]  /*add0*/  LDL.LU.64 R6, [R1+0x630] ;  /* 0x0006300001067983 */ /* 0x000ea80000300a00 */
[----:B------:R0:W2:Y:S01]  /*ade0*/  @!P5 LDG.E.64 R22, [R24.64] ;  /* 0x0000000e1816d981 */ /* 0x0000a2000c1e1b00 */
[----:B------:R-:W-:-:S03]  /*adf0*/  LOP3.LUT P5, RZ, R41, 0x200000, RZ, 0xc0, !PT ;  /* 0x0020000029ff7812 */ /* 0x000fc600078ac0ff */
[----:B---3--:R-:W-:Y:S04]  /*ae00*/  STL [R1+0x99c], R18 ;  /* 0x00099c1201007387 */ /* 0x008fe80000100800 */
[----:B----4-:R-:W-:Y:S04]  /*ae10*/  STL [R1+0x98c], R14 ;  /* 0x00098c0e01007387 */ /* 0x010fe80000100800 */
[----:B------:R1:W-:Y:S04]  /*ae20*/  STL [R1+0x990], R17 ;  /* 0x0009901101007387 */ /* 0x0003e80000100800 */
[----:B------:R-:W-:Y:S04]  /*ae30*/  STL [R1+0x994], R16 ;  /* 0x0009941001007387 */ /* 0x000fe80000100800 */
[----:B------:R-:W-:Y:S01]  /*ae40*/  STL [R1+0x97c], R12 ;  /* 0x00097c0c01007387 */ /* 0x000fe20000100800 */
[----:B-1----:R-:W-:Y:S01]  /*ae50*/  MOV R17, R28 ;  /* 0x0000001c00117202 */ /* 0x002fe20000000f00 */
[----:B0-----:R-:W-:-:S02]  /*ae60*/  CS2R R24, SRZ ;  /* 0x0000000000187805 */ /* 0x001fc4000001ff00 */
[----:B------:R-:W-:Y:S04]  /*ae70*/  STL [R1+0x964], R13 ;  /* 0x0009640d01007387 */ /* 0x000fe80000100800 */
[----:B------:R0:W-:Y:S04]  /*ae80*/  STL.64 [R1+0x310], R34 ;  /* 0x0003102201007387 */ /* 0x0001e80000100a00 */
[----:B------:R1:W3:Y:S04]  /*ae90*/  @!P4 LDG.E.64 R24, [R26.64] ;  /* 0x0000000e1a18c981 */ /* 0x0002e8000c1e1b00 */
[----:B------:R-:W-:Y:S04]  /*aea0*/  STL [R1+0x6b8], RZ ;  /* 0x0006b8ff01007387 */ /* 0x000fe80000100800 */
[----:B------:R4:W-:Y:S01]  /*aeb0*/  STL.64 [R1+0x970], R8 ;  /* 0x0009700801007387 */ /* 0x0009e20000100a00 */
[----:B-1----:R-:W-:-:S03]  /*aec0*/  CS2R R26, SRZ ;  /* 0x00000000001a7805 */ /* 0x002fc6000001ff00 */
[----:B------:R1:W-:Y:S04]  /*aed0*/  STL [R1+0x954], R3 ;  /* 0x0009540301007387 */ /* 0x0003e80000100800 */
[----:B------:R0:W3:Y:S04]  /*aee0*/  @!P4 LDG.E.64 R26, [R38.64] ;  /* 0x0000000e261ac981 */ /* 0x0000e8000c1e1b00 */
[----:B------:R-:W-:Y:S04]  /*aef0*/  STL.64 [R1+0x958], R44 ;  /* 0x0009582c01007387 */ /* 0x000fe80000100a00 */
[----:B------:R-:W-:Y:S04]  /*af00*/  STL [R1+0x988], R15 ;  /* 0x0009880f01007387 */ /* 0x000fe80000100800 */
[----:B0-----:R-:W3:Y:S04]  /*af10*/  LDL.LU.64 R38, [R1+0x610] ;  /* 0x0006100001267983 */ /* 0x001ee80000300a00 */
[----:B------:R-:W-:Y:S04]  /*af20*/  STL [R1+0x6c0], RZ ;  /* 0x0006c0ff01007387 */ /* 0x000fe80000100800 */
[----:B------:R-:W-:Y:S04]  /*af30*/  STL [R1+0x998], R19 ;  /* 0x0009981301007387 */ /* 0x000fe80000100800 */
[----:B------:R-:W-:Y:S04]  /*af40*/  STL [R1+0x944], R11 ;  /* 0x0009440b01007387 */ /* 0x000fe80000100800 */
[----:B------:R-:W-:Y:S04]  /*af50*/  STL [R1+0x950], R10 ;  /* 0x0009500a01007387 */ /* 0x000fe80000100800 */
[----:B------:R-:W-:Y:S04]  /*af60*/  STL [R1+0x960], R2 ;  /* 0x0009600201007387 */ /* 0x000fe80000100800 */
[----:B------:R-:W-:Y:S04]  /*af70*/  STL [R1+0x6a4], RZ ;  /* 0x0006a4ff01007387 */ /* 0x000fe80000100800 */
[----:B------:R-:W3:Y:S01]  /*af80*/  LDL.LU R5, [R1+0x4dc] ;  /* 0x0004dc0001057983 */ /* 0x000ee20000300800 */
[----:B--2---:R-:W-:-:S03]  /*af90*/  @!P5 MOV R0, R4 ;  /* 0x000000040000d202 */ /* 0x004fc60000000f00 */
[----:B------:R-:W2:Y:S04]  /*afa0*/  LDL.LU.64 R34, [R1+0x628] ;  /* 0x0006280001227983 */ /* 0x000ea80000300a00 */
[----:B------:R0:W-:Y:S01]  /*afb0*/  @!P5 STL [R1+0x6a0], R0 ;  /* 0x0006a0000100d387 */ /* 0x0001e20000100800 */
[----:B------:R-:W-:Y:S02]  /*afc0*/  LOP3.LUT P0, RZ, R41, 0x100000, RZ, 0xc0, !PT ;  /* 0x0010000029ff7812 */ /* 0x000fe4000780c0ff */
[----:B------:R-:W-:Y:S01]  /*afd0*/  MOV R14, R33 ;  /* 0x00000021000e7202 */ /* 0x000fe20000000f00 */
[----:B----4-:R-:W4:Y:S01]  /*afe0*/  LDL.LU.64 R8, [R1+0x620] ;  /* 0x0006200001087983 */ /* 0x010f220000300a00 */
[----:B------:R-:W-:Y:S02]  /*aff0*/  MOV R16, R29 ;  /* 0x0000001d00107202 */ /* 0x000fe40000000f00 */
[----:B------:R-:W-:Y:S01]  /*b000*/  MOV R12, R37 ;  /* 0x00000025000c7202 */ /* 0x000fe20000000f00 */
[----:B-1----:R-:W2:Y:S01]  /*b010*/  LDL.LU R3, [R1+0x4b4] ;  /* 0x0004b40001037983 */ /* 0x002ea20000300800 */
[----:B0-----:R-:W-:Y:S01]  /*b020*/  HFMA2.MMA R0, -RZ, RZ, 0, 0 ;  /* 0x00000000ff007435 */ /* 0x001fe200000001ff */
[----:B------:R-:W-:-:S02]  /*b030*/  MOV R13, R36 ;  /* 0x00000024000d7202 */ /* 0x000fc40000000f00 */
[----:B------:R-:W2:Y:S04]  /*b040*/  LDL.LU R44, [R1+0x500] ;  /* 0x00050000012c7983 */ /* 0x000ea80000300800 */
[----:B------:R-:W2:Y:S04]  /*b050*/  LDL.LU R45, [R1+0x504] ;  /* 0x00050400012d7983 */ /* 0x000ea80000300800 */
[----:B------:R-:W-:Y:S01]  /*b060*/  STL [R1+0x608], R0 ;  /* 0x0006080001007387 */ /* 0x000fe20000100800 */
[----:B------:R-:W-:-:S03]  /*b070*/  MOV R18, R0 ;  /* 0x0000000000127202 */ /* 0x000fc60000000f00 */
[----:B------:R0:W-:Y:S04]  /*b080*/  STL [R1+0x630], R0 ;  /* 0x0006300001007387 */ /* 0x0001e80000100800 */
[----:B------:R-:W-:Y:S01]  /*b090*/  STL [R1+0x9a4], R20 ;  /* 0x0009a41401007387 */ /* 0x000fe20000100800 */
[----:B------:R-:W-:Y:S02]  /*b0a0*/  LOP3.LUT P6, RZ, R41, 0x80000, RZ, 0xc0, !PT ;  /* 0x0008000029ff7812 */ /* 0x000fe400078cc0ff */
[----:B------:R-:W-:Y:S01]  /*b0b0*/  MOV R15, R32 ;  /* 0x00000020000f7202 */ /* 0x000fe20000000f00 */
[----:B------:R-:W4:Y:S01]  /*b0c0*/  LDL.LU R19, [R1+0x4e4] ;  /* 0x0004e40001137983 */ /* 0x000f220000300800 */
[----:B0-----:R-:W-:-:S03]  /*b0d0*/  @!P5 MOV R0, R17 ;  /* 0x000000110000d202 */ /* 0x001fc60000000f00 */
[----:B------:R-:W4:Y:S04]  /*b0e0*/  LDL.LU R10, [R1+0x4f0] ;  /* 0x0004f000010a7983 */ /* 0x000f280000300800 */
[----:B------:R0:W-:Y:S04]  /*b0f0*/  @!P5 STL [R1+0x630], R0 ;  /* 0x000630000100d387 */ /* 0x0001e80000100800 */
[----:B------:R-:W4:Y:S01]  /*b100*/  LDL.LU R11, [R1+0x4f4] ;  /* 0x0004f400010b7983 */ /* 0x000f220000300800 */
[----:B------:R-:W-:-:S03]  /*b110*/  LOP3.LUT R40, R40, 0xffffffdf, RZ, 0xc0, !PT ;  /* 0xffffffdf28287812 */ /* 0x000fc600078ec0ff */
[----:B------:R1:W4:Y:S04]  /*b120*/  LDL R2, [R1+0x6a4] ;  /* 0x0006a40001027983 */ /* 0x0003280000100800 */
[----:B0-----:R1:W4:Y:S01]  /*b130*/  LDL R0, [R1+0x6a8] ;  /* 0x0006a80001007983 */ /* 0x0013220000100800 */
[----:B------:R-:W-:Y:S01]  /*b140*/  CS2R R28, SRZ ;  /* 0x00000000001c7805 */ /* 0x000fe2000001ff00 */
[----:B------:R-:W-:-:S05]  /*b150*/  CS2R R36, SRZ ;  /* 0x0000000000247805 */ /* 0x000fca000001ff00 */
[----:B------:R0:W4:Y:S02]  /*b160*/  @!P3 LDG.E.64 R28, [R30.64] ;  /* 0x0000000e1e1cb981 */ /* 0x000124000c1e1b00 */
[----:B0-----:R-:W-:-:S06]  /*b170*/  CS2R R30, SRZ ;  /* 0x00000000001e7805 */ /* 0x001fcc000001ff00 */
[----:B------:R0:W4:Y:S04]  /*b180*/  @!P3 LDG.E.64 R30, [R6.64] ;  /* 0x0000000e061eb981 */ /* 0x000128000c1e1b00 */
[----:B0-----:R-:W4:Y:S04]  /*b190*/  LDL.LU R6, [R1+0x4f8] ;  /* 0x0004f80001067983 */ /* 0x001f280000300800 */
[----:B------:R-:W4:Y:S04]  /*b1a0*/  LDL.LU R7, [R1+0x4fc] ;  /* 0x0004fc0001077983 */ /* 0x000f280000300800 */
[----:B---3--:R0:W3:Y:S02]  /*b1b0*/  @!P1 LDG.E.64 R36, [R38.64] ;  /* 0x0000000e26249981 */ /* 0x0080e4000c1e1b00 */
[----:B0-----:R-:W-:-:S06]  /*b1c0*/  CS2R R38, SRZ ;  /* 0x0000000000267805 */ /* 0x001fcc000001ff00 */
[----:B------:R0:W3:Y:S04]  /*b1d0*/  @!P1 LDG.E.64 R38, [R42.64] ;  /* 0x0000000e2a269981 */ /* 0x0000e8000c1e1b00 */
[----:B0-----:R-:W3:Y:S01]  /*b1e0*/  LDL.LU R42, [R1+0x4b8] ;  /* 0x0004b800012a7983 */ /* 0x001ee20000300800 */
[----:B------:R-:W-:Y:S01]  /*b1f0*/  HFMA2.MMA R32, -RZ, RZ, 0, 0 ;  /* 0x00000000ff207435 */ /* 0x000fe200000001ff */
[----:B------:R-:W-:Y:S02]  /*b200*/  MOV R33, RZ ;  /* 0x000000ff00217202 */ /* 0x000fe40000000f00 */
[----:B------:R-:W-:Y:S01]  /*b210*/  @!P5 MOV R18, R16 ;  /* 0x000000100012d202 */ /* 0x000fe20000000f00 */
[----:B--2---:R0:W-:Y:S06]  /*b220*/  STL.64 [R1+0x318], R44 ;  /* 0x0003182c01007387 */ /* 0x0041ec0000100a00 */
[----:B------:R2:W3:Y:S01]  /*b230*/  @!P2 LDG.E.64 R32, [R34.64] ;  /* 0x0000000e2220a981 */ /* 0x0004e2000c1e1b00 */
[----:B----4-:R-:W-:-:S03]  /*b240*/  @!P0 MOV R0, R14 ;  /* 0x0000000e00008202 */ /* 0x010fc60000000f00 */
[----:B------:R-:W-:Y:S04]  /*b250*/  @!P5 STL [R1+0x608], R18 ;  /* 0x000608120100d387 */ /* 0x000fe80000100800 */
[----:B------:R4:W-:Y:S01]  /*b260*/  @!P0 STL [R1+0x6a8], R0 ;  /* 0x0006a80001008387 */ /* 0x0009e20000100800 */
[----:B--2---:R-:W-:-:S03]  /*b270*/  CS2R R34, SRZ ;  /* 0x0000000000227805 */ /* 0x004fc6000001ff00 */
[----:B0-----:R-:W2:Y:S04]  /*b280*/  LDL.LU R45, [R1+0x4a4] ;  /* 0x0004a400012d7983 */ /* 0x001ea80000300800 */
[----:B------:R0:W2:Y:S01]  /*b290*/  @!P2 LDG.E.64 R34, [R8.64] ;  /* 0x0000000e0822a981 */ /* 0x0000a2000c1e1b00 */
[----:B----4-:R-:W-:-:S03]  /*b2a0*/  HFMA2.MMA R0, -RZ, RZ, 0, 0 ;  /* 0x00000000ff007435 */ /* 0x010fc600000001ff */
[----:B------:R-:W4:Y:S01]  /*b2b0*/  LDL.LU R18, [R1+0x4e0] ;  /* 0x0004e00001127983 */ /* 0x000f220000300800 */
[----:B------:R-:W-:-:S03]  /*b2c0*/  @P4 LOP3.LUT R40, R40, 0x20, RZ, 0xfc, !PT ;  /* 0x0000002028284812 */ /* 0x000fc600078efcff */
[----:B------:R-:W-:Y:S04]  /*b2d0*/  STL [R1+0x6c8], RZ ;  /* 0x0006c8ff01007387 */ /* 0x000fe80000100800 */
[----:B------:R-:W-:Y:S01]  /*b2e0*/  STL [R1+0x4f8], R0 ;  /* 0x0004f80001007387 */ /* 0x000fe20000100800 */
[----:B------:R-:W-:-:S03]  /*b2f0*/  MOV R20, R0 ;  /* 0x0000000000147202 */ /* 0x000fc60000000f00 */
[----:B------:R1:W-:Y:S04]  /*b300*/  STL [R1+0x62c], R0 ;  /* 0x00062c0001007387 */ /* 0x0003e80000100800 */
[----:B0-----:R-:W2:Y:S04]  /*b310*/  LDL.LU R8, [R1+0x4e8] ;  /* 0x0004e80001087983 */ /* 0x001ea80000300800 */
[----:B------:R0:W-:Y:S01]  /*b320*/  STL.64 [R1+0x120], R6 ;  /* 0x0001200601007387 */ /* 0x0001e20000100a00 */
[----:B-1----:R-:W-:-:S03]  /*b330*/  @!P0 MOV R0, R13 ;  /* 0x0000000d00008202 */ /* 0x002fc60000000f00 */
[----:B------:R-:W2:Y:S04]  /*b340*/  LDL.LU R9, [R1+0x4ec] ;  /* 0x0004ec0001097983 */ /* 0x000ea80000300800 */
[----:B------:R1:W-:Y:S01]  /*b350*/  @!P0 STL [R1+0x62c], R0 ;  /* 0x00062c0001008387 */ /* 0x0003e20000100800 */
[----:B------:R-:W-:-:S03]  /*b360*/  @!P0 MOV R20, R12 ;  /* 0x0000000c00148202 */ /* 0x000fc60000000f00 */
[----:B0-----:R-:W2:Y:S01]  /*b370*/  LDL.LU R6, [R1+0x4a8] ;  /* 0x0004a80001067983 */ /* 0x001ea20000300800 */
[----:B------:R-:W-:-:S03]  /*b380*/  LOP3.LUT P4, RZ, R41, 0x40000, RZ, 0xc0, !PT ;  /* 0x0004000029ff7812 */ /* 0x000fc6000788c0ff */
[----:B------:R0:W-:Y:S04]  /*b390*/  STL.64 [R1+0x320], R10 ;  /* 0x0003200a01007387 */ /* 0x0001e80000100a00 */
[----:B-1----:R1:W3:Y:S04]  /*b3a0*/  LDL R0, [R1+0x6b8] ;  /* 0x0006b80001007983 */ /* 0x0022e80000100800 */
[----:B------:R-:W-:Y:S04]  /*b3b0*/  @!P0 STL [R1+0x4f8], R20 ;  /* 0x0004f81401008387 */ /* 0x000fe80000100800 */
[----:B0-----:R-:W2:Y:S04]  /*b3c0*/  LDL.LU R11, [R1+0x494] ;  /* 0x00049400010b7983 */ /* 0x001ea80000300800 */
[----:B------:R0:W-:Y:S04]  /*b3d0*/  STL [R1+0x9a0], R21 ;  /* 0x0009a01501007387 */ /* 0x0001e80000100800 */
[----:B------:R-:W-:Y:S01]  /*b3e0*/  STL [R1+0x6ac], RZ ;  /* 0x0006acff01007387 */ /* 0x000fe20000100800 */
[----:B------:R-:W-:-:S03]  /*b3f0*/  @!P5 MOV R2, R5 ;  /* 0x000000050002d202 */ /* 0x000fc60000000f00 */
[----:B------:R-:W-:Y:S04]  /*b400*/  STL.64 [R1+0x138], R14 ;  /* 0x0001380e01007387 */ /* 0x000fe80000100a00 */
[----:B0-----:R1:W2:Y:S04]  /*b410*/  LDL R21, [R1+0x6ac] ;  /* 0x0006ac0001157983 */ /* 0x0012a80000100800 */
[----:B------:R-:W-:Y:S04]  /*b420*/  STL.64 [R1+0x130], R4 ;  /* 0x0001300401007387 */ /* 0x000fe80000100a00 */
[----:B------:R-:W-:Y:S04]  /*b430*/  STL [R1+0x6d8], RZ ;  /* 0x0006d8ff01007387 */ /* 0x000fe80000100800 */
[----:B------:R-:W2:Y:S04]  /*b440*/  LDL.LU R44, [R1+0x4a0] ;  /* 0x0004a000012c7983 */ /* 0x000ea80000300800 */
[----:B------:R-:W-:Y:S04]  /*b450*/  STL [R1+0x6bc], RZ ;  /* 0x0006bcff01007387 */ /* 0x000fe80000100800 */
[----:B------:R-:W2:Y:S04]  /*b460*/  LDL.LU R43, [R1+0x4bc] ;  /* 0x0004bc00012b7983 */ /* 0x000ea80000300800 */
[----:B------:R-:W-:Y:S04]  /*b470*/  STL.64 [R1+0x338], R12 ;  /* 0x0003380c01007387 */ /* 0x000fe80000100a00 */
[----:B------:R-:W-:Y:S04]  /*b480*/  STL [R1+0x6e0], RZ ;  /* 0x0006e0ff01007387 */ /* 0x000fe80000100800 */
[----:B------:R-:W-:Y:S04]  /*b490*/  STL.64 [R1+0x330], R16 ;  /* 0x0003301001007387 */ /* 0x000fe80000100a00 */
[----:B------:R-:W-:Y:S04]  /*b4a0*/  STL [R1+0x6c4], RZ ;  /* 0x0006c4ff01007387 */ /* 0x000fe80000100800 */
[----:B------:R-:W2:Y:S01]  /*b4b0*/  LDL.LU R7, [R1+0x4ac] ;  /* 0x0004ac0001077983 */ /* 0x000ea20000300800 */
[----:B---3--:R-:W-:-:S03]  /*b4c0*/  @!P6 MOV R0, R42 ;  /* 0x0000002a0000e202 */ /* 0x008fc60000000f00 */
[----:B----4-:R-:W-:Y:S04]  /*b4d0*/  STL.64 [R1+0x328], R18 ;  /* 0x0003281201007387 */ /* 0x010fe80000100a00 */
[----:B------:R0:W-:Y:S04]  /*b4e0*/  @!P6 STL [R1+0x6b8], R0 ;  /* 0x0006b8000100e387 */ /* 0x0001e80000100800 */
[----:B--2---:R2:W-:Y:S04]  /*b4f0*/  STL.64 [R1+0x128], R8 ;  /* 0x0001280801007387 */ /* 0x0045e80000100a00 */
[----:B------:R3:W-:Y:S01]  /*b500*/  @!P5 STL [R1+0x6a4], R2 ;  /* 0x0006a4020100d387 */ /* 0x0007e20000100800 */
[----:B0-----:R-:W-:-:S03]  /*b510*/  HFMA2.MMA R0, -RZ, RZ, 0, 0 ;  /* 0x00000000ff007435 */ /* 0x001fc600000001ff */
[----:B------:R-:W4:Y:S04]  /*b520*/  LDL.LU R4, [R1+0x488] ;  /* 0x0004880001047983 */ /* 0x000f280000300800 */
[----:B--2---:R-:W2:Y:S04]  /*b530*/  LDL.LU R8, [R1+0x498] ;  /* 0x0004980001087983 */ /* 0x004ea80000300800 */
[----:B------:R-:W-:Y:S01]  /*b540*/  STL [R1+0x4e8], R0 ;  /* 0x0004e80001007387 */ /* 0x000fe20000100800 */
[----:B------:R-:W-:-:S03]  /*b550*/  MOV R20, R0 ;  /* 0x0000000000147202 */ /* 0x000fc60000000f00 */
[----:B------:R0:W-:Y:S01]  /*b560*/  STL [R1+0x628], R0 ;  /* 0x0006280001007387 */ /* 0x0001e20000100800 */
[----:B------:R-:W-:-:S03]  /*b570*/  @!P0 MOV R21, R15 ;  /* 0x0000000f00158202 */ /* 0x000fc60000000f00 */
[----:B------:R1:W2:Y:S04]  /*b580*/  LDL R10, [R1+0x6bc] ;  /* 0x0006bc00010a7983 */ /* 0x0002a80000100800 */
[----:B---3--:R-:W3:Y:S01]  /*b590*/  LDL.LU R2, [R1+0x4b0] ;  /* 0x0004b00001027983 */ /* 0x008ee20000300800 */
[----:B0-----:R-:W-:-:S03]  /*b5a0*/  @!P6 MOV R0, R3 ;  /* 0x000000030000e202 */ /* 0x001fc60000000f00 */
[----:B------:R-:W2:Y:S04]  /*b5b0*/  LDL.LU R17, [R1+0x474] ;  /* 0x0004740001117983 */ /* 0x000ea80000300800 */
[----:B------:R0:W-:Y:S04]  /*b5c0*/  @!P6 STL [R1+0x628], R0 ;  /* 0x000628000100e387 */ /* 0x0001e80000100800 */
[----:B------:R1:W2:Y:S04]  /*b5d0*/  LDL R19, [R1+0x6c4] ;  /* 0x0006c40001137983 */ /* 0x0002a80000100800 */
[----:B------:R-:W-:Y:S04]  /*b5e0*/  STL [R1+0x6cc], RZ ;  /* 0x0006ccff01007387 */ /* 0x000fe80000100800 */
[----:B0-----:R1:W2:Y:S01]  /*b5f0*/  LDL R0, [R1+0x6c0] ;  /* 0x0006c00001007983 */ /* 0x0012a20000100800 */
[----:B------:R-:W-:-:S03]  /*b600*/  LOP3.LUT P5, RZ, R41, 0x20000, RZ, 0xc0, !PT ;  /* 0x0002000029ff7812 */ /* 0x000fc600078ac0ff */
[----:B------:R0:W-:Y:S04]  /*b610*/  @!P0 STL [R1+0x6ac], R21 ;  /* 0x0006ac1501008387 */ /* 0x0001e80000100800 */
[----:B------:R-:W-:Y:S04]  /*b620*/  STL [R1+0x6f0], RZ ;  /* 0x0006f0ff01007387 */ /* 0x000fe80000100800 */
[----:B------:R-:W4:Y:S04]  /*b630*/  LDL.LU R9, [R1+0x49c] ;  /* 0x00049c0001097983 */ /* 0x000f280000300800 */
[----:B0-----:R-:W4:Y:S04]  /*b640*/  LDL.LU R21, [R1+0x484] ;  /* 0x0004840001157983 */ /* 0x001f280000300800 */
[----:B------:R1:W4:Y:S04]  /*b650*/  LDL R15, [R1+0x6cc] ;  /* 0x0006cc00010f7983 */ /* 0x0003280000100800 */
[----:B------:R-:W-:Y:S04]  /*b660*/  STL [R1+0x6f4], RZ ;  /* 0x0006f4ff01007387 */ /* 0x000fe80000100800 */
[----:B------:R-:W-:Y:S04]  /*b670*/  STL [R1+0x6dc], RZ ;  /* 0x0006dcff01007387 */ /* 0x000fe80000100800 */
[----:B------:R-:W4:Y:S04]  /*b680*/  LDL.LU R5, [R1+0x48c] ;  /* 0x00048c0001057983 */ /* 0x000f280000300800 */
[----:B------:R-:W-:Y:S04]  /*b690*/  STL.64 [R1+0x140], R42 ;  /* 0x0001402a01007387 */ /* 0x000fe80000100a00 */
[----:B------:R-:W-:Y:S04]  /*b6a0*/  STL [R1+0x9ac], R22 ;  /* 0x0009ac1601007387 */ /* 0x000fe80000100800 */
[----:B------:R-:W-:Y:S04]  /*b6b0*/  STL [R1+0x9a8], R23 ;  /* 0x0009a81701007387 */ /* 0x000fe80000100800 */
[----:B------:R-:W-:Y:S04]  /*b6c0*/  STL [R1+0x640], RZ ;  /* 0x000640ff01007387 */ /* 0x000fe80000100800 */
[----:B------:R-:W-:Y:S04]  /*b6d0*/  STL [R1+0x6e4], RZ ;  /* 0x0006e4ff01007387 */ /* 0x000fe80000100800 */
[----:B------:R-:W-:Y:S04]  /*b6e0*/  STL [R1+0x68c], RZ ;  /* 0x00068cff01007387 */ /* 0x000fe80000100800 */
[----:B------:R-:W4:Y:S01]  /*b6f0*/  LDL.LU R16, [R1+0x470] ;  /* 0x0004700001107983 */ /* 0x000f220000300800 */
[----:B--2---:R-:W-:-:S02]  /*b700*/  @!P4 MOV R0, R6 ;  /* 0x000000060000c202 */ /* 0x004fc40000000f00 */
[----:B------:R-:W-:Y:S01]  /*b710*/  @!P6 MOV R10, R43 ;  /* 0x0000002b000ae202 */ /* 0x000fe20000000f00 */
[----:B---3--:R-:W-:Y:S04]  /*b720*/  STL.64 [R1+0x340], R2 ;  /* 0x0003400201007387 */ /* 0x008fe80000100a00 */
[----:B------:R0:W-:Y:S01]  /*b730*/  @!P4 STL [R1+0x6c0], R0 ;  /* 0x0006c0000100c387 */ /* 0x0001e20000100800 */
[----:B------:R-:W-:-:S03]  /*b740*/  LOP3.LUT P0, RZ, R41, 0x10000, RZ, 0xc0, !PT ;  /* 0x0001000029ff7812 */ /* 0x000fc6000780c0ff */
[----:B------:R2:W-:Y:S01]  /*b750*/  @!P6 STL [R1+0x6bc], R10 ;  /* 0x0006bc0a0100e387 */ /* 0x0005e20000100800 */
[----:B------:R-:W-:Y:S02]  /*b760*/  @!P6 MOV R20, R2 ;  /* 0x000000020014e202 */ /* 0x000fe40000000f00 */
[----:B------:R-:W-:Y:S01]  /*b770*/  @!P4 MOV R19, R7 ;  /* 0x000000070013c202 */ /* 0x000fe20000000f00 */
[----:B------:R1:W3:Y:S01]  /*b780*/  LDL R13, [R1+0x6dc] ;  /* 0x0006dc00010d7983 */ /* 0x0002e20000100800 */
[----:B0-----:R-:W-:-:S03]  /*b790*/  HFMA2.MMA R0, -RZ, RZ, 0, 0 ;  /* 0x00000000ff007435 */ /* 0x001fc600000001ff */
[----:B------:R-:W3:Y:S04]  /*b7a0*/  LDL.LU R42, [R1+0x460] ;  /* 0x00046000012a7983 */ /* 0x000ee80000300800 */
[----:B--2---:R-:W2:Y:S04]  /*b7b0*/  LDL.LU R10, [R1+0x490] ;  /* 0x00049000010a7983 */ /* 0x004ea80000300800 */
[----:B------:R-:W-:Y:S01]  /*b7c0*/  STL [R1+0x4d8], R0 ;  /* 0x0004d80001007387 */ /* 0x000fe20000100800 */
[----:B------:R-:W-:-:S03]  /*b7d0*/  MOV R18, R0 ;  /* 0x0000000000127202 */ /* 0x000fc60000000f00 */
[----:B------:R0:W-:Y:S01]  /*b7e0*/  STL [R1+0x654], R0 ;  /* 0x0006540001007387 */ /* 0x0001e20000100800 */
[----:B----4-:R-:W-:Y:S01]  /*b7f0*/  @!P5 MOV R15, R9 ;  /* 0x00000009000fd202 */ /* 0x010fe20000000f00 */
[----:B------:R-:W-:Y:S02]  /*b800*/  HFMA2.MMA R22, -RZ, RZ, 0, 0 ;  /* 0x00000000ff167435 */ /* 0x000fe400000001ff */
[----:B------:R-:W-:Y:S04]  /*b810*/  STL.64 [R1+0x158], R4 ;  /* 0x0001580401007387 */ /* 0x000fe80000100a00 */
[----:B------:R-:W-:Y:S01]  /*b820*/  STL.64 [R1+0x148], R6 ;  /* 0x0001480601007387 */ /* 0x000fe20000100a00 */
[----:B0-----:R-:W-:-:S03]  /*b830*/  @!P4 MOV R0, R45 ;  /* 0x0000002d0000c202 */ /* 0x001fc60000000f00 */
[----:B------:R-:W-:Y:S04]  /*b840*/  STL.64 [R1+0x150], R8 ;  /* 0x0001500801007387 */ /* 0x000fe80000100a00 */
[----:B------:R0:W-:Y:S01]  /*b850*/  @!P4 STL [R1+0x654], R0 ;  /* 0x000654000100c387 */ /* 0x0001e20000100800 */
[----:B------:R-:W-:-:S03]  /*b860*/  @!P4 MOV R18, R44 ;  /* 0x0000002c0012c202 */ /* 0x000fc60000000f00 */
[----:B------:R-:W-:Y:S04]  /*b870*/  @!P6 STL [R1+0x4e8], R20 ;  /* 0x0004e8140100e387 */ /* 0x000fe80000100800 */
[----:B------:R-:W-:Y:S04]  /*b880*/  @!P4 STL [R1+0x6c4], R19 ;  /* 0x0006c4130100c387 */ /* 0x000fe80000100800 */
[----:B0-----:R1:W4:Y:S04]  /*b890*/  LDL R0, [R1+0x6c8] ;  /* 0x0006c80001007983 */ /* 0x0013280000100800 */
[----:B------:R0:W-:Y:S01]  /*b8a0*/  @!P4 STL [R1+0x4d8], R18 ;  /* 0x0004d8120100c387 */ /* 0x0001e20000100800 */
[----:B------:R-:W-:-:S03]  /*b8b0*/  LOP3.LUT P6, RZ, R41, 0x8000, RZ, 0xc0, !PT ;  /* 0x0000800029ff7812 */ /* 0x000fc600078cc0ff */
[----:B------:R1:W-:Y:S01]  /*b8c0*/  @!P5 STL [R1+0x6cc], R15 ;  /* 0x0006cc0f0100d387 */ /* 0x0003e20000100800 */
[----:B------:R-:W-:-:S03]  /*b8d0*/  MOV R23, R22 ;  /* 0x0000001600177202 */ /* 0x000fc60000000f00 */
[----:B------:R-:W-:Y:S04]  /*b8e0*/  STL [R1+0x4dc], R22 ;  /* 0x0004dc1601007387 */ /* 0x000fe80000100800 */
[----:B0-----:R-:W4:Y:S04]  /*b8f0*/  LDL.LU R18, [R1+0x478] ;  /* 0x0004780001127983 */ /* 0x001f280000300800 */
[----:B------:R-:W4:Y:S04]  /*b900*/  LDL.LU R7, [R1+0x454] ;  /* 0x0004540001077983 */ /* 0x000f280000300800 */
[----:B------:R-:W4:Y:S04]  /*b910*/  LDL.LU R20, [R1+0x480] ;  /* 0x0004800001147983 */ /* 0x000f280000300800 */
[----:B------:R-:W4:Y:S04]  /*b920*/  LDL.LU R19, [R1+0x47c] ;  /* 0x00047c0001137983 */ /* 0x000f280000300800 */
[----:B------:R0:W4:Y:S04]  /*b930*/  LDL R3, [R1+0x6e4] ;  /* 0x0006e40001037983 */ /* 0x0001280000100800 */
[----:B------:R-:W-:Y:S04]  /*b940*/  STL.64 [R1+0x348], R44 ;  /* 0x0003482c01007387 */ /* 0x000fe80000100a00 */
[----:B------:R-:W-:Y:S04]  /*b950*/  STL [R1+0x488], RZ ;  /* 0x000488ff01007387 */ /* 0x000fe80000100800 */
[----:B------:R-:W-:Y:S04]  /*b960*/  STL [R1+0x688], RZ ;  /* 0x000688ff01007387 */ /* 0x000fe80000100800 */
[----:B------:R-:W4:Y:S01]  /*b970*/  LDL.LU R43, [R1+0x464] ;  /* 0x00046400012b7983 */ /* 0x000f220000300800 */
[----:B---3--:R-:W-:-:S03]  /*b980*/  @!P0 MOV R13, R5 ;  /* 0x00000005000d8202 */ /* 0x008fc60000000f00 */
[----:B-1----:R-:W3:Y:S04]  /*b990*/  LDL.LU R15, [R1+0x46c] ;  /* 0x00046c00010f7983 */ /* 0x002ee80000300800 */
[----:B--2---:R-:W-:Y:S04]  /*b9a0*/  STL.64 [R1+0x350], R10 ;  /* 0x0003500a01007387 */ /* 0x004fe80000100a00 */
[----:B------:R-:W-:Y:S04]  /*b9b0*/  STL [R1+0x490], RZ ;  /* 0x000490ff01007387 */ /* 0x000fe80000100800 */
[----:B------:R-:W-:Y:S04]  /*b9c0*/  STL [R1+0x644], R22 ;  /* 0x0006441601007387 */ /* 0x000fe80000100800 */
[----:B------:R-:W2:Y:S04]  /*b9d0*/  LDL.LU R9, [R1+0x44c] ;  /* 0x00044c0001097983 */ /* 0x000ea80000300800 */
[----:B------:R-:W-:Y:S04]  /*b9e0*/  STL [R1+0x4cc], RZ ;  /* 0x0004ccff01007387 */ /* 0x000fe80000100800 */
[----:B------:R-:W2:Y:S01]  /*b9f0*/  LDL.LU R6, [R1+0x450] ;  /* 0x0004500001067983 */ /* 0x000ea20000300800 */
[----:B----4-:R-:W-:-:S02]  /*ba00*/  @!P5 MOV R0, R8 ;  /* 0x000000080000d202 */ /* 0x010fc40000000f00 */
[----:B------:R-:W-:Y:S01]  /*ba10*/  LOP3.LUT P4, RZ, R41, 0x4000, RZ, 0xc0, !PT ;  /* 0x0000400029ff7812 */ /* 0x000fe2000788c0ff */
[----:B------:R-:W-:Y:S04]  /*ba20*/  STL [R1+0x478], RZ ;  /* 0x000478ff01007387 */ /* 0x000fe80000100800 */
[----:B------:R1:W-:Y:S04]  /*ba30*/  @!P5 STL [R1+0x6c8], R0 ;  /* 0x0006c8000100d387 */ /* 0x0003e80000100800 */
[----:B------:R-:W2:Y:S04]  /*ba40*/  LDL.LU R8, [R1+0x448] ;  /* 0x0004480001087983 */ /* 0x000ea80000300800 */
[----:B------:R-:W-:Y:S01]  /*ba50*/  STL [R1+0x480], RZ ;  /* 0x000480ff01007387 */ /* 0x000fe20000100800 */
[----:B-1----:R-:W-:-:S03]  /*ba60*/  HFMA2.MMA R0, -RZ, RZ, 0, 0 ;  /* 0x00000000ff007435 */ /* 0x002fc600000001ff */
[----:B------:R-:W4:Y:S04]  /*ba70*/  LDL.LU R44, [R1+0x438] ;  /* 0x00043800012c7983 */ /* 0x000f280000300800 */
[----:B------:R-:W-:Y:S04]  /*ba80*/  STL [R1+0x6f8], RZ ;  /* 0x0006f8ff01007387 */ /* 0x000fe80000100800 */
[----:B------:R-:W-:Y:S01]  /*ba90*/  STL [R1+0x4e0], R0 ;  /* 0x0004e00001007387 */ /* 0x000fe20000100800 */
[----:B------:R-:W-:-:S03]  /*baa0*/  MOV R14, R0 ;  /* 0x00000000000e7202 */ /* 0x000fc60000000f00 */
[----:B------:R1:W-:Y:S01]  /*bab0*/  STL [R1+0x650], R0 ;  /* 0x0006500001007387 */ /* 0x0003e20000100800 */
[----:B------:R-:W-:-:S03]  /*bac0*/  @!P6 MOV R3, R19 ;  /* 0x000000130003e202 */ /* 0x000fc60000000f00 */
[----:B------:R-:W-:Y:S04]  /*bad0*/  STL.64 [R1+0x160], R18 ;  /* 0x0001601201007387 */ /* 0x000fe80000100a00 */
[----:B------:R-:W-:Y:S01]  /*bae0*/  STL [R1+0x4d0], RZ ;  /* 0x0004d0ff01007387 */ /* 0x000fe20000100800 */
[----:B-1----:R-:W-:Y:S02]  /*baf0*/  @!P5 MOV R0, R11 ;  /* 0x0000000b0000d202 */ /* 0x002fe40000000f00 */
[----:B------:R-:W-:Y:S01]  /*bb00*/  @!P5 MOV R14, R10 ;  /* 0x0000000a000ed202 */ /* 0x000fe20000000f00 */
[----:B------:R-:W-:Y:S04]  /*bb10*/  STL [R1+0x620], RZ ;  /* 0x000620ff01007387 */ /* 0x000fe80000100800 */
[----:B------:R1:W-:Y:S01]  /*bb20*/  @!P5 STL [R1+0x650], R0 ;  /* 0x000650000100d387 */ /* 0x0003e20000100800 */
[----:B------:R-:W-:-:S03]  /*bb30*/  @!P4 MOV R23, R42 ;  /* 0x0000002a0017c202 */ /* 0x000fc60000000f00 */
[----:B------:R-:W-:Y:S04]  /*bb40*/  @!P0 STL [R1+0x6dc], R13 ;  /* 0x0006dc0d01008387 */ /* 0x000fe80000100800 */
[----:B------:R0:W-:Y:S04]  /*bb50*/  @!P6 STL [R1+0x6e4], R3 ;  /* 0x0006e4030100e387 */ /* 0x0001e80000100800 */
[----:B-1----:R1:W2:Y:S04]  /*bb60*/  LDL R0, [R1+0x6d8] ;  /* 0x0006d80001007983 */ /* 0x0022a80000100800 */
[----:B------:R1:W-:Y:S04]  /*bb70*/  @!P5 STL [R1+0x4e0], R14 ;  /* 0x0004e00e0100d387 */ /* 0x0003e80000100800 */
[----:B------:R-:W-:Y:S04]  /*bb80*/  @!P4 STL [R1+0x4dc], R23 ;  /* 0x0004dc170100c387 */ /* 0x000fe80000100800 */
[----:B0-----:R-:W3:Y:S04]  /*bb90*/  LDL.LU R3, [R1+0x444] ;  /* 0x0004440001037983 */ /* 0x001ee80000300800 */
[----:B-1----:R-:W3:Y:S04]  /*bba0*/  LDL.LU R14, [R1+0x468] ;  /* 0x00046800010e7983 */ /* 0x002ee80000300800 */
[----:B------:R-:W4:Y:S01]  /*bbb0*/  LDL.LU R11, [R1+0x434] ;  /* 0x00043400010b7983 */ /* 0x000f220000300800 */
[----:B------:R-:W-:-:S03]  /*bbc0*/  @!P4 MOV R22, R43 ;  /* 0x0000002b0016c202 */ /* 0x000fc60000000f00 */
[----:B------:R-:W4:Y:S04]  /*bbd0*/  LDL.LU R13, [R1+0x45c] ;  /* 0x00045c00010d7983 */ /* 0x000f280000300800 */
[----:B------:R0:W-:Y:S04]  /*bbe0*/  STL.64 [R1+0x368], R42 ;  /* 0x0003682a01007387 */ /* 0x0001e80000100a00 */
[----:B------:R-:W4:Y:S04]  /*bbf0*/  LDL.LU R45, [R1+0x43c] ;  /* 0x00043c00012d7983 */ /* 0x000f280000300800 */
[----:B------:R-:W4:Y:S01]  /*bc00*/  LDL.LU R10, [R1+0x430] ;  /* 0x00043000010a7983 */ /* 0x000f220000300800 */
[----:B--2---:R-:W-:-:S03]  /*bc10*/  @!P0 MOV R0, R4 ;  /* 0x0000000400008202 */ /* 0x004fc60000000f00 */
[----:B0-----:R-:W2:Y:S04]  /*bc20*/  LDL.LU R43, [R1+0x980] ;  /* 0x00098000012b7983 */ /* 0x001ea80000300800 */
[----:B------:R0:W-:Y:S01]  /*bc30*/  @!P0 STL [R1+0x6d8], R0 ;  /* 0x0006d80001008387 */ /* 0x0001e20000100800 */
[----:B------:R-:W-:-:S03]  /*bc40*/  LOP3.LUT P5, RZ, R41, 0x2000, RZ, 0xc0, !PT ;  /* 0x0000200029ff7812 */ /* 0x000fc600078ac0ff */
[----:B------:R1:W2:Y:S04]  /*bc50*/  LDL R4, [R1+0x488] ;  /* 0x0004880001047983 */ /* 0x0002a80000100800 */
[----:B---3--:R-:W-:Y:S01]  /*bc60*/  STL.64 [R1+0x168], R14 ;  /* 0x0001680e01007387 */ /* 0x008fe20000100a00 */
[----:B0-----:R-:W-:-:S03]  /*bc70*/  HFMA2.MMA R0, -RZ, RZ, 0, 0 ;  /* 0x00000000ff007435 */ /* 0x001fc600000001ff */
[----:B------:R0:W-:Y:S04]  /*bc80*/  @!P4 STL [R1+0x644], R22 ;  /* 0x000644160100c387 */ /* 0x0001e80000100800 */
[----:B------:R-:W-:Y:S03]  /*bc90*/  STL [R1+0x4e4], R0 ;  /* 0x0004e40001007387 */ /* 0x000fe60000100800 */
[----:B------:R-:W-:Y:S01]  /*bca0*/  MOV R12, R0 ;  /* 0x00000000000c7202 */ /* 0x000fe20000000f00 */
[----:B------:R3:W-:Y:S04]  /*bcb0*/  STL [R1+0x64c], R0 ;  /* 0x00064c0001007387 */ /* 0x0007e80000100800 */
[----:B0-----:R1:W2:Y:S04]  /*bcc0*/  LDL R22, [R1+0x4cc] ;  /* 0x0004cc0001167983 */ /* 0x0012a80000100800 */
[----:B------:R-:W-:Y:S01]  /*bcd0*/  STL.64 [R1+0x178], R8 ;  /* 0x0001780801007387 */ /* 0x000fe20000100a00 */
[----:B---3--:R-:W-:-:S03]  /*bce0*/  @!P0 MOV R0, R21 ;  /* 0x0000001500008202 */ /* 0x008fc60000000f00 */
[----:B------:R-:W3:Y:S04]  /*bcf0*/  LDL.LU R42, [R1+0x984] ;  /* 0x00098400012a7983 */ /* 0x000ee80000300800 */
[----:B------:R0:W-:Y:S04]  /*bd00*/  @!P0 STL [R1+0x64c], R0 ;  /* 0x00064c0001008387 */ /* 0x0001e80000100800 */
[----:B0-----:R1:W2:Y:S02]  /*bd10*/  LDL R0, [R1+0x6e0] ;  /* 0x0006e00001007983 */ /* 0x0012a40000100800 */
[----:B--2---:R-:W-:-:S02]  /*bd20*/  @!P6 MOV R0, R18 ;  /* 0x000000120000e202 */ /* 0x004fc40000000f00 */
[----:B------:R-:W-:Y:S01]  /*bd30*/  @!P0 MOV R12, R20 ;  /* 0x00000014000c8202 */ /* 0x000fe20000000f00 */
[----:B------:R1:W2:Y:S04]  /*bd40*/  LDL R18, [R1+0x4d0] ;  /* 0x0004d00001127983 */ /* 0x0002a80000100800 */
[----:B------:R0:W-:Y:S02]  /*bd50*/  @!P6 STL [R1+0x6e0], R0 ;  /* 0x0006e0000100e387 */ /* 0x0001e40000100800 */
[----:B0-----:R-:W-:-:S07]  /*bd60*/  HFMA2.MMA R0, -RZ, RZ, 0, 0 ;  /* 0x00000000ff007435 */ /* 0x001fce00000001ff */
[----:B------:R-:W-:Y:S03]  /*bd70*/  STL [R1+0x4d4], R0 ;  /* 0x0004d40001007387 */ /* 0x000fe60000100800 */
[----:B------:R-:W-:Y:S01]  /*bd80*/  MOV R2, R0 ;  /* 0x0000000000027202 */ /* 0x000fe20000000f00 */
[----:B------:R0:W-:Y:S02]  /*bd90*/  STL [R1+0x648], R0 ;  /* 0x0006480001007387 */ /* 0x0001e40000100800 */
[----:B0-----:R-:W-:-:S05]  /*bda0*/  @!P6 MOV R0, R17 ;  /* 0x000000110000e202 */ /* 0x001fca0000000f00 */
[----:B------:R0:W-:Y:S04]  /*bdb0*/  @!P6 STL [R1+0x648], R0 ;  /* 0x000648000100e387 */ /* 0x0001e80000100800 */
[----:B0-----:R1:W2:Y:S02]  /*bdc0*/  LDL R0, [R1+0x6f0] ;  /* 0x0006f00001007983 */ /* 0x0012a40000100800 */
[----:B--2---:R-:W-:Y:S02]  /*bdd0*/  @!P4 MOV R0, R14 ;  /* 0x0000000e0000c202 */ /* 0x004fe40000000f00 */
[----:B------:R0:W-:Y:S04]  /*bde0*/  @!P0 STL [R1+0x4e4], R12 ;  /* 0x0004e40c01008387 */ /* 0x0001e80000100800 */
[----:B------:R2:W-:Y:S01]  /*bdf0*/  @!P4 STL [R1+0x6f0], R0 ;  /* 0x0006f0000100c387 */ /* 0x0005e20000100800 */
[----:B------:R-:W-:-:S03]  /*be00*/  @!P6 MOV R2, R16 ;  /* 0x000000100002e202 */ /* 0x000fc60000000f00 */
[----:B------:R1:W3:Y:S04]  /*be10*/  LDL R14, [R1+0x620] ;  /* 0x00062000010e7983 */ /* 0x0002e80000100800 */
[----:B0-----:R-:W3:Y:S04]  /*be20*/  LDL.LU R12, [R1+0x458] ;  /* 0x00045800010c7983 */ /* 0x001ee80000300800 */
[----:B--2---:R1:W2:Y:S02]  /*be30*/  LDL R0, [R1+0x6f4] ;  /* 0x0006f40001007983 */ /* 0x0042a40000100800 */
[----:B--2---:R-:W-:-:S05]  /*be40*/  @!P4 MOV R0, R15 ;  /* 0x0000000f0000c202 */ /* 0x004fca0000000f00 */
[----:B------:R0:W-:Y:S04]  /*be50*/  @!P4 STL [R1+0x6f4], R0 ;  /* 0x0006f4000100c387 */ /* 0x0001e80000100800 */
[----:B0-----:R-:W2:Y:S02]  /*be60*/  LDL.LU R0, [R1+0x9b4] ;  /* 0x0009b40001007983 */ /* 0x001ea40000300800 */
[----:B--2---:R-:W-:Y:S01]  /*be70*/  MOV R5, R0 ;  /* 0x0000000000057202 */ /* 0x004fe20000000f00 */
[----:B------:R-:W-:-:S07]  /*be80*/  HFMA2.MMA R0, -RZ, RZ, 0, 0 ;  /* 0x00000000ff007435 */ /* 0x000fce00000001ff */
[----:B------:R0:W-:Y:S03]  /*be90*/  STL [R1+0x48c], R0 ;  /* 0x00048c0001007387 */ /* 0x0001e60000100800 */
[----:B------:R-:W-:Y:S02]  /*bea0*/  MOV R23, R0 ;  /* 0x0000000000177202 */ /* 0x000fe40000000f00 */
[----:B0-----:R1:W2:Y:S01]  /*beb0*/  LDL R0, [R1+0x640] ;  /* 0x0006400001007983 */ /* 0x0012a20000100800 */
[----:B------:R-:W-:Y:S02]  /*bec0*/  LOP3.LUT P0, RZ, R41, 0x1000, RZ, 0xc0, !PT ;  /* 0x0000100029ff7812 */ /* 0x000fe4000780c0ff */
[----:B--2---:R-:W-:-:S05]  /*bed0*/  @!P5 MOV R0, R7 ;  /* 0x000000070000d202 */ /* 0x004fca0000000f00 */
[----:B------:R0:W-:Y:S04]  /*bee0*/  @!P5 STL [R1+0x640], R0 ;  /* 0x000640000100d387 */ /* 0x0001e80000100800 */
[----:B0-----:R1:W2:Y:S02]  /*bef0*/  LDL R0, [R1+0x478] ;  /* 0x0004780001007983 */ /* 0x0012a40000100800 */
[----:B--2---:R-:W-:-:S05]  /*bf00*/  @!P0 MOV R0, R8 ;  /* 0x0000000800008202 */ /* 0x004fca0000000f00 */
[----:B------:R0:W-:Y:S02]  /*bf10*/  @!P0 STL [R1+0x478], R0 ;  /* 0x0004780001008387 */ /* 0x0001e40000100800 */
[----:B0-----:R-:W-:-:S07]  /*bf20*/  HFMA2.MMA R0, -RZ, RZ, 0, 0 ;  /* 0x00000000ff007435 */ /* 0x001fce00000001ff */
[----:B------:R0:W-:Y:S03]  /*bf30*/  STL [R1+0x47c], R0 ;  /* 0x00047c0001007387 */ /* 0x0001e60000100800 */
[----:B------:R-:W-:Y:S02]  /*bf40*/  MOV R19, R0 ;  /* 0x0000000000137202 */ /* 0x000fe40000000f00 */
[----:B0-----:R1:W2:Y:S04]  /*bf50*/  LDL R0, [R1+0x68c] ;  /* 0x00068c0001007983 */ /* 0x0012a80000100800 */
[----:B------:R0:W-:Y:S01]  /*bf60*/  @!P6 STL [R1+0x4d4], R2 ;  /* 0x0004d4020100e387 */ /* 0x0001e20000100800 */
[----:B------:R-:W-:-:S02]  /*bf70*/  LOP3.LUT P6, RZ, R41, 0x800, RZ, 0xc0, !PT ;  /* 0x0000080029ff7812 */ /* 0x000fc400078cc0ff */
[----:B---3--:R-:W-:Y:S02]  /*bf80*/  @!P5 MOV R4, R12 ;  /* 0x0000000c0004d202 */ /* 0x008fe40000000f00 */
[----:B--2---:R-:W-:Y:S01]  /*bf90*/  @!P0 MOV R0, R3 ;  /* 0x0000000300008202 */ /* 0x004fe20000000f00 */
[----:B----4-:R-:W-:Y:S04]  /*bfa0*/  STL.64 [R1+0x170], R12 ;  /* 0x0001700c01007387 */ /* 0x010fe80000100a00 */
[----:B------:R2:W-:Y:S01]  /*bfb0*/  @!P0 STL [R1+0x68c], R0 ;  /* 0x00068c0001008387 */ /* 0x0005e20000100800 */
[----:B------:R-:W-:Y:S02]  /*bfc0*/  LOP3.LUT P4, RZ, R41, 0x400, RZ, 0xc0, !PT ;  /* 0x0000040029ff7812 */ /* 0x000fe4000788c0ff */
[----:B------:R-:W-:Y:S01]  /*bfd0*/  @!P5 MOV R23, R13 ;  /* 0x0000000d0017d202 */ /* 0x000fe20000000f00 */
[----:B0-----:R-:W3:Y:S04]  /*bfe0*/  LDL.LU R2, [R1+0x440] ;  /* 0x0004400001027983 */ /* 0x001ee80000300800 */
[----:B--2---:R1:W2:Y:S02]  /*bff0*/  LDL R0, [R1+0x480] ;  /* 0x0004800001007983 */ /* 0x0042a40000100800 */
[----:B--2---:R-:W-:-:S05]  /*c000*/  @!P6 MOV R0, R44 ;  /* 0x0000002c0000e202 */ /* 0x004fca0000000f00 */
[----:B------:R0:W-:Y:S02]  /*c010*/  @!P6 STL [R1+0x480], R0 ;  /* 0x000480000100e387 */ /* 0x0001e40000100800 */
[----:B0-----:R-:W-:-:S07]  /*c020*/  HFMA2.MMA R0, -RZ, RZ, 0, 0 ;  /* 0x00000000ff007435 */ /* 0x001fce00000001ff */
[----:B------:R0:W-:Y:S03]  /*c030*/  STL [R1+0x484], R0 ;  /* 0x0004840001007387 */ /* 0x0001e60000100800 */
[----:B------:R-:W-:Y:S02]  /*c040*/  MOV R15, R0 ;  /* 0x00000000000f7202 */ /* 0x000fe40000000f00 */
[----:B0-----:R1:W2:Y:S04]  /*c050*/  LDL R0, [R1+0x688] ;  /* 0x0006880001007983 */ /* 0x0012a80000100800 */
[----:B------:R0:W-:Y:S04]  /*c060*/  @!P5 STL [R1+0x488], R4 ;  /* 0x000488040100d387 */ /* 0x0001e80000100800 */
[----:B0-----:R-:W4:Y:S01]  /*c070*/  LDL.LU R4, [R1+0x428] ;  /* 0x0004280001047983 */ /* 0x001f220000300800 */
[----:B--2---:R-:W-:-:S05]  /*c080*/  @!P6 MOV R0, R11 ;  /* 0x0000000b0000e202 */ /* 0x004fca0000000f00 */
[----:B------:R0:W-:Y:S04]  /*c090*/  @!P6 STL [R1+0x688], R0 ;  /* 0x000688000100e387 */ /* 0x0001e80000100800 */
[----:B0-----:R1:W4:Y:S01]  /*c0a0*/  LDL R0, [R1+0x490] ;  /* 0x0004900001007983 */ /* 0x0013220000100800 */
[----:B------:R-:W-:-:S03]  /*c0b0*/  @!P0 MOV R19, R9 ;  /* 0x0000000900138202 */ /* 0x000fc60000000f00 */
[----:B------:R-:W2:Y:S01]  /*c0c0*/  LDL.LU.64 R8, [R1+0x970] ;  /* 0x0009700001087983 */ /* 0x000ea20000300a00 */
[----:B----4-:R-:W-:-:S05]  /*c0d0*/  @!P4 MOV R0, R4 ;  /* 0x000000040000c202 */ /* 0x010fca0000000f00 */
[----:B------:R0:W-:Y:S02]  /*c0e0*/  @!P4 STL [R1+0x490], R0 ;  /* 0x000490000100c387 */ /* 0x0001e40000100800 */
[----:B0-----:R-:W-:-:S07]  /*c0f0*/  HFMA2.MMA R0, -RZ, RZ, 0, 0 ;  /* 0x00000000ff007435 */ /* 0x001fce00000001ff */
[----:B------:R-:W-:Y:S03]  /*c100*/  STL [R1+0x500], R0 ;  /* 0x0005000001007387 */ /* 0x000fe60000100800 */
[----:B------:R-:W-:Y:S01]  /*c110*/  MOV R13, R0 ;  /* 0x00000000000d7202 */ /* 0x000fe20000000f00 */
[----:B------:R0:W-:Y:S02]  /*c120*/  STL [R1+0x66c], R0 ;  /* 0x00066c0001007387 */ /* 0x0001e40000100800 */
[----:B0-----:R-:W-:-:S05]  /*c130*/  @!P4 MOV R0, R43 ;  /* 0x0000002b0000c202 */ /* 0x001fca0000000f00 */
[----:B------:R0:W-:Y:S04]  /*c140*/  @!P4 STL [R1+0x66c], R0 ;  /* 0x00066c000100c387 */ /* 0x0001e80000100800 */
[----:B0-----:R1:W2:Y:S01]  /*c150*/  LDL R0, [R1+0x6f8] ;  /* 0x0006f80001007983 */ /* 0x0012a20000100800 */
[----:B------:R-:W-:-:S03]  /*c160*/  @!P5 MOV R22, R6 ;  /* 0x000000060016d202 */ /* 0x000fc60000000f00 */
[----:B------:R-:W-:Y:S04]  /*c170*/  @!P5 STL [R1+0x48c], R23 ;  /* 0x00048c170100d387 */ /* 0x000fe80000100800 */
[----:B------:R-:W-:Y:S01]  /*c180*/  @!P5 STL [R1+0x4cc], R22 ;  /* 0x0004cc160100d387 */ /* 0x000fe20000100800 */
[----:B------:R-:W-:Y:S02]  /*c190*/  LOP3.LUT P5, RZ, R41, 0x200, RZ, 0xc0, !PT ;  /* 0x0000020029ff7812 */ /* 0x000fe400078ac0ff */
[----:B---3--:R-:W-:Y:S02]  /*c1a0*/  @!P0 MOV R18, R2 ;  /* 0x0000000200128202 */ /* 0x008fe40000000f00 */
[----:B------:R-:W-:Y:S02]  /*c1b0*/  @!P6 MOV R15, R45 ;  /* 0x0000002d000fe202 */ /* 0x000fe40000000f00 */
[----:B------:R-:W-:-:S02]  /*c1c0*/  @!P6 MOV R14, R10 ;  /* 0x0000000a000ee202 */ /* 0x000fc40000000f00 */
[----:B------:R-:W-:Y:S01]  /*c1d0*/  @!P4 MOV R13, R42 ;  /* 0x0000002a000dc202 */ /* 0x000fe20000000f00 */
[----:B------:R-:W-:Y:S04]  /*c1e0*/  @!P0 STL [R1+0x4d0], R18 ;  /* 0x0004d01201008387 */ /* 0x000fe80000100800 */
[----:B------:R-:W-:Y:S01]  /*c1f0*/  @!P0 STL [R1+0x47c], R19 ;  /* 0x00047c1301008387 */ /* 0x000fe20000100800 */
[----:B------:R-:W-:-:S03]  /*c200*/  LOP3.LUT P0, RZ, R41, 0x100, RZ, 0xc0, !PT ;  /* 0x0000010029ff7812 */ /* 0x000fc6000780c0ff */
[----:B------:R-:W-:Y:S04]  /*c210*/  @!P6 STL [R1+0x620], R14 ;  /* 0x0006200e0100e387 */ /* 0x000fe80000100800 */
[----:B------:R-:W-:Y:S01]  /*c220*/  @!P6 STL [R1+0x484], R15 ;  /* 0x0004840f0100e387 */ /* 0x000fe20000100800 */
[----:B------:R-:W-:-:S03]  /*c230*/  LOP3.LUT P6, RZ, R41, 0x80, RZ, 0xc0, !PT ;  /* 0x0000008029ff7812 */ /* 0x000fc600078cc0ff */
[----:B------:R-:W-:Y:S04]  /*c240*/  @!P4 STL [R1+0x500], R13 ;  /* 0x0005000d0100c387 */ /* 0x000fe80000100800 */
[----:B------:R0:W-:Y:S04]  /*c250*/  STL.64 [R1+0x370], R6 ;  /* 0x0003700601007387 */ /* 0x0001e80000100a00 */
[----:B------:R-:W-:Y:S04]  /*c260*/  STL [R1+0x668], RZ ;  /* 0x000668ff01007387 */ /* 0x000fe80000100800 */
[----:B------:R-:W-:Y:S04]  /*c270*/  STL [R1+0x494], RZ ;  /* 0x000494ff01007387 */ /* 0x000fe80000100800 */
[----:B0-----:R-:W3:Y:S04]  /*c280*/  LDL.LU R7, [R1+0x968] ;  /* 0x0009680001077983 */ /* 0x001ee80000300800 */
[----:B------:R1:W4:Y:S04]  /*c290*/  LDL R12, [R1+0x494] ;  /* 0x00049400010c7983 */ /* 0x0003280000100800 */
[----:B------:R-:W3:Y:S04]  /*c2a0*/  LDL.LU R6, [R1+0x978] ;  /* 0x0009780001067983 */ /* 0x000ee80000300800 */
[----:B------:R0:W-:Y:S04]  /*c2b0*/  STL.64 [R1+0x180], R44 ;  /* 0x0001802c01007387 */ /* 0x0001e80000100a00 */
[----:B------:R1:W-:Y:S04]  /*c2c0*/  STL.64 [R1+0x378], R2 ;  /* 0x0003780201007387 */ /* 0x0003e80000100a00 */
[----:B------:R1:W-:Y:S04]  /*c2d0*/  STL [R1+0x9b0], R25 ;  /* 0x0009b01901007387 */ /* 0x0003e80000100800 */
[----:B0-----:R-:W3:Y:S04]  /*c2e0*/  LDL.LU.64 R44, [R1+0x958] ;  /* 0x00095800012c7983 */ /* 0x001ee80000300a00 */
[----:B------:R0:W-:Y:S04]  /*c2f0*/  STL.64 [R1+0x358], R20 ;  /* 0x0003581401007387 */ /* 0x0001e80000100a00 */
[----:B------:R-:W-:Y:S04]  /*c300*/  STL.64 [R1+0x360], R16 ;  /* 0x0003601001007387 */ /* 0x000fe80000100a00 */
[----:B------:R-:W3:Y:S04]  /*c310*/  LDL.LU R22, [R1+0x9ac] ;  /* 0x0009ac0001167983 */ /* 0x000ee80000300800 */
[----:B------:R-:W3:Y:S01]  /*c320*/  LDL.LU R23, [R1+0x9a8] ;  /* 0x0009a80001177983 */ /* 0x000ee20000300800 */
[----:B--2---:R-:W-:Y:S01]  /*c330*/  @!P5 MOV R0, R8 ;  /* 0x000000080000d202 */ /* 0x004fe20000000f00 */
[----:B-1----:R-:W-:-:S02]  /*c340*/  HFMA2.MMA R3, -RZ, RZ, 0, 0 ;  /* 0x00000000ff037435 */ /* 0x002fc400000001ff */
[----:B------:R-:W2:Y:S04]  /*c350*/  LDL.LU R25, [R1+0x9b0] ;  /* 0x0009b00001197983 */ /* 0x000ea80000300800 */
[----:B------:R1:W-:Y:S04]  /*c360*/  @!P5 STL [R1+0x6f8], R0 ;  /* 0x0006f8000100d387 */ /* 0x0003e80000100800 */
[----:B0-----:R-:W2:Y:S04]  /*c370*/  LDL.LU R20, [R1+0x9a4] ;  /* 0x0009a40001147983 */ /* 0x001ea80000300800 */
[----:B------:R-:W2:Y:S01]  /*c380*/  LDL.LU R21, [R1+0x9a0] ;  /* 0x0009a00001157983 */ /* 0x000ea20000300800 */
[----:B-1----:R-:W-:-:S03]  /*c390*/  HFMA2.MMA R0, -RZ, RZ, 0, 0 ;  /* 0x00000000ff007435 */ /* 0x002fc600000001ff */
[----:B------:R-:W2:Y:S04]  /*c3a0*/  LDL.LU R18, [R1+0x99c] ;  /* 0x00099c0001127983 */ /* 0x000ea80000300800 */
[----:B------:R-:W2:Y:S04]  /*c3b0*/  LDL.LU R19, [R1+0x998] ;  /* 0x0009980001137983 */ /* 0x000ea80000300800 */
[----:B------:R-:W-:Y:S01]  /*c3c0*/  STL [R1+0x6fc], R0 ;  /* 0x0006fc0001007387 */ /* 0x000fe20000100800 */
[-C--:B------:R-:W-:Y:S02]  /*c3d0*/  MOV R41, R0.reuse ;  /* 0x0000000000297202 */ /* 0x080fe40000000f00 */
[----:B------:R-:W-:Y:S01]  /*c3e0*/  MOV R13, R0 ;  /* 0x00000000000d7202 */ /* 0x000fe20000000f00 */
[----:B------:R0:W-:Y:S04]  /*c3f0*/  STL [R1+0x4f4], R0 ;  /* 0x0004f40001007387 */ /* 0x0001e80000100800 */
[----:B------:R-:W2:Y:S04]  /*c400*/  LDL.LU R16, [R1+0x994] ;  /* 0x0009940001107983 */ /* 0x000ea80000300800 */
[----:B------:R-:W2:Y:S04]  /*c410*/  LDL.LU R17, [R1+0x990] ;  /* 0x0009900001117983 */ /* 0x000ea80000300800 */
[----:B0-----:R0:W2:Y:S01]  /*c420*/  LDL R0, [R1+0x668] ;  /* 0x0006680001007983 */ /* 0x0010a20000100800 */
[----:B------:R-:W-:-:S03]  /*c430*/  @!P5 MOV R41, R9 ;  /* 0x000000090029d202 */ /* 0x000fc60000000f00 */
[----:B------:R-:W2:Y:S04]  /*c440*/  LDL.LU R14, [R1+0x98c] ;  /* 0x00098c00010e7983 */ /* 0x000ea80000300800 */
[----:B------:R-:W2:Y:S01]  /*c450*/  LDL.LU R15, [R1+0x988] ;  /* 0x00098800010f7983 */ /* 0x000ea20000300800 */
[----:B----4-:R-:W-:-:S03]  /*c460*/  @!P4 MOV R12, R5 ;  /* 0x00000005000cc202 */ /* 0x010fc60000000f00 */
[----:B------:R-:W4:Y:S01]  /*c470*/  LDL.LU R2, [R1+0x960] ;  /* 0x0009600001027983 */ /* 0x000f220000300800 */
[----:B---3--:R-:W-:-:S03]  /*c480*/  @!P5 MOV R13, R6 ;  /* 0x00000006000dd202 */ /* 0x008fc60000000f00 */
[----:B------:R1:W-:Y:S04]  /*c490*/  @!P4 STL [R1+0x494], R12 ;  /* 0x0004940c0100c387 */ /* 0x0003e80000100800 */
[----:B------:R3:W-:Y:S04]  /*c4a0*/  @!P5 STL [R1+0x4f4], R13 ;  /* 0x0004f40d0100d387 */ /* 0x0007e80000100800 */
[----:B------:R-:W-:Y:S04]  /*c4b0*/  @!P5 STL [R1+0x6fc], R41 ;  /* 0x0006fc290100d387 */ /* 0x000fe80000100800 */
[----:B-1----:R-:W4:Y:S01]  /*c4c0*/  LDL.LU R12, [R1+0x97c] ;  /* 0x00097c00010c7983 */ /* 0x002f220000300800 */
[----:B------:R-:W-:-:S03]  /*c4d0*/  @!P0 MOV R3, R45 ;  /* 0x0000002d00038202 */ /* 0x000fc60000000f00 */
[----:B---3--:R-:W3:Y:S04]  /*c4e0*/  LDL.LU R13, [R1+0x964] ;  /* 0x00096400010d7983 */ /* 0x008ee80000300800 */
[----:B------:R-:W-:Y:S04]  /*c4f0*/  STL [R1+0x704], R3 ;  /* 0x0007040301007387 */ /* 0x000fe80000100800 */
[----:B------:R-:W-:Y:S01]  /*c500*/  STL.64 [R1+0x188], R4 ;  /* 0x0001880401007387 */ /* 0x000fe20000100a00 */
[----:B--2---:R-:W-:-:S05]  /*c510*/  @!P5 MOV R0, R7 ;  /* 0x000000070000d202 */ /* 0x004fca0000000f00 */
[----:B------:R1:W-:Y:S02]  /*c520*/  @!P5 STL [R1+0x668], R0 ;  /* 0x000668000100d387 */ /* 0x0003e40000100800 */
[----:B-1----:R-:W-:-:S06]  /*c530*/  HFMA2.MMA R0, -RZ, RZ, 0, 0 ;  /* 0x00000000ff007435 */ /* 0x002fcc00000001ff */
[----:B------:R-:W-:-:S05]  /*c540*/  @!P0 MOV R0, R44 ;  /* 0x0000002c00008202 */ /* 0x000fca0000000f00 */
[----:B------:R-:W-:Y:S04]  /*c550*/  STL [R1+0x700], R0 ;  /* 0x0007000001007387 */ /* 0x000fe80000100800 */
[----:B------:R-:W2:Y:S04]  /*c560*/  LDL.LU R3, [R1+0x954] ;  /* 0x0009540001037983 */ /* 0x000ea80000300800 */
[----:B------:R-:W2:Y:S04]  /*c570*/  LDL.LU.64 R4, [R1+0x948] ;  /* 0x0009480001047983 */ /* 0x000ea80000300a00 */
[----:B------:R1:W-:Y:S02]  /*c580*/  STL.64 [R1+0x380], R10 ;  /* 0x0003800a01007387 */ /* 0x0003e40000100a00 */
[----:B-1----:R-:W-:-:S02]  /*c590*/  HFMA2.MMA R11, -RZ, RZ, 0, 0 ;  /* 0x00000000ff0b7435 */ /* 0x002fc400000001ff */
[----:B------:R-:W3:Y:S01]  /*c5a0*/  LDL.LU R10, [R1+0x950] ;  /* 0x00095000010a7983 */ /* 0x000ee20000300800 */
[----:B------:R-:W-:-:S03]  /*c5b0*/  HFMA2.MMA R0, -RZ, RZ, 0, 0 ;  /* 0x00000000ff007435 */ /* 0x000fc600000001ff */
[----:B--2---:R-:W-:-:S05]  /*c5c0*/  @!P6 MOV R11, R5 ;  /* 0x00000005000be202 */ /* 0x004fca0000000f00 */
[----:B------:R1:W-:Y:S04]  /*c5d0*/  STL [R1+0x714], R11 ;  /* 0x0007140b01007387 */ /* 0x0003e80000100800 */
[----:B-1----:R-:W2:Y:S01]  /*c5e0*/  LDL.LU R11, [R1+0x944] ;  /* 0x00094400010b7983 */ /* 0x002ea20000300800 */
[----:B------:R-:W-:Y:S02]  /*c5f0*/  @!P0 MOV R0, R3 ;  /* 0x0000000300008202 */ /* 0x000fe40000000f00 */
[----:B------:R-:W-:Y:S01]  /*c600*/  MOV R41, RZ ;  /* 0x000000ff00297202 */ /* 0x000fe20000000f00 */
[----:B------:R1:W-:Y:S01]  /*c610*/  STL.64 [R1+0x388], R42 ;  /* 0x0003882a01007387 */ /* 0x0003e20000100a00 */
[----:B----4-:R-:W-:-:S03]  /*c620*/  @!P0 MOV R41, R2 ;  /* 0x0000000200298202 */ /* 0x010fc60000000f00 */
[----:B------:R4:W-:Y:S04]  /*c630*/  STL [R1+0x664], R0 ;  /* 0x0006640001007387 */ /* 0x0009e80000100800 */
[----:B------:R0:W-:Y:S04]  /*c640*/  STL.64 [R1+0x398], R2 ;  /* 0x0003980201007387 */ /* 0x0001e80000100a00 */
[----:B-1----:R-:W2:Y:S01]  /*c650*/  LDL.LU R42, [R1+0x940] ;  /* 0x00094000012a7983 */ /* 0x002ea20000300800 */
[----:B----4-:R-:W-:-:S03]  /*c660*/  HFMA2.MMA R0, -RZ, RZ, 0, 0 ;  /* 0x00000000ff007435 */ /* 0x010fc600000001ff */
[----:B0-----:R-:W4:Y:S03]  /*c670*/  LDL.LU.64 R2, [R1+0x5a0] ;  /* 0x0005a00001027983 */ /* 0x001f260000300a00 */
[----:B------:R-:W-:Y:S01]  /*c680*/  @!P6 MOV R0, R4 ;  /* 0x000000040000e202 */ /* 0x000fe20000000f00 */
[----:B------:R0:W-:Y:S04]  /*c690*/  STL.64 [R1+0x1a0], R4 ;  /* 0x0001a00401007387 */ /* 0x0001e80000100a00 */
[----:B------:R1:W-:Y:S04]  /*c6a0*/  STL [R1+0x710], R0 ;  /* 0x0007100001007387 */ /* 0x0003e80000100800 */
[----:B------:R3:W-:Y:S04]  /*c6b0*/  STL [R1+0x4fc], R41 ;  /* 0x0004fc2901007387 */ /* 0x0007e80000100800 */
[----:B0-----:R-:W4:Y:S01]  /*c6c0*/  LDL.LU.64 R4, [R1+0x600] ;  /* 0x0006000001047983 */ /* 0x001f220000300a00 */
[----:B-1----:R-:W-:Y:S01]  /*c6d0*/  HFMA2.MMA R0, -RZ, RZ, 0, 0 ;  /* 0x00000000ff007435 */ /* 0x002fe200000001ff */
[----:B---3--:R-:W-:-:S02]  /*c6e0*/  MOV R41, RZ ;  /* 0x000000ff00297202 */ /* 0x008fc40000000f00 */
[----:B------:R-:W-:Y:S01]  /*c6f0*/  @!P6 MOV R41, R10 ;  /* 0x0000000a0029e202 */ /* 0x000fe20000000f00 */
[----:B------:R-:W-:Y:S01]  /*c700*/  HFMA2.MMA R43, -RZ, RZ, 0, 0 ;  /* 0x00000000ff2b7435 */ /* 0x000fe200000001ff */
[----:B------:R-:W-:Y:S01]  /*c710*/  STL.64 [R1+0x1a8], R12 ;  /* 0x0001a80c01007387 */ /* 0x000fe20000100a00 */
[----:B------:R-:W-:-:S03]  /*c720*/  LOP3.LUT P0, RZ, R40, 0x8, RZ, 0xc0, !PT ;  /* 0x0000000828ff7812 */ /* 0x000fc6000780c0ff */
[----:B------:R0:W-:Y:S04]  /*c730*/  STL [R1+0x4ec], R41 ;  /* 0x0004ec2901007387 */ /* 0x0001e80000100800 */
[----:B------:R-:W-:Y:S01]  /*c740*/  STL.64 [R1+0x3a8], R14 ;  /* 0x0003a80e01007387 */ /* 0x000fe20000100a00 */
[----:B0-----:R-:W-:-:S03]  /*c750*/  MOV R41, RZ ;  /* 0x000000ff00297202 */ /* 0x001fc60000000f00 */
[----:B------:R0:W-:Y:S01]  /*c760*/  STL.64 [R1+0x198], R44 ;  /* 0x0001982c01007387 */ /* 0x0001e20000100a00 */
[----:B------:R-:W-:-:S03]  /*c770*/  LOP3.LUT P5, RZ, R40, 0x10, RZ, 0xc0, !PT ;  /* 0x0000001028ff7812 */ /* 0x000fc600078ac0ff */
[----:B------:R1:W-:Y:S01]  /*c780*/  STL.64 [R1+0x1b0], R16 ;  /* 0x0001b01001007387 */ /* 0x0003e20000100a00 */
[----:B0-----:R-:W-:Y:S02]  /*c790*/  CS2R R44, SRZ ;  /* 0x00000000002c7805 */ /* 0x001fe4000001ff00 */
[----:B------:R-:W-:Y:S02]  /*c7a0*/  @!P0 MOV R44, R16 ;  /* 0x00000010002c8202 */ /* 0x000fe40000000f00 */
[----:B------:R-:W-:Y:S02]  /*c7b0*/  @!P0 MOV R45, R17 ;  /* 0x00000011002d8202 */ /* 0x000fe40000000f00 */
[----:B-1----:R-:W3:Y:S04]  /*c7c0*/  LDL.LU.64 R16, [R1+0x5d0] ;  /* 0x0005d00001107983 */ /* 0x002ee80000300a00 */
[----:B------:R0:W-:Y:S04]  /*c7d0*/  STL.64 [R1+0x390], R6 ;  /* 0x0003900601007387 */ /* 0x0001e80000100a00 */
[----:B------:R-:W-:Y:S01]  /*c7e0*/  STL.64 [R1+0x3b0], R18 ;  /* 0x0003b01201007387 */ /* 0x000fe20000100a00 */
[----:B0-----:R-:W-:-:S03]  /*c7f0*/  HFMA2.MMA R7, -RZ, RZ, 0, 0 ;  /* 0x00000000ff077435 */ /* 0x001fc600000001ff */
[----:B------:R-:W-:Y:S01]  /*c800*/  STL.64 [R1+0x1b8], R20 ;  /* 0x0001b81401007387 */ /* 0x000fe20000100a00 */
[----:B------:R-:W-:-:S03]  /*c810*/  LOP3.LUT P4, RZ, R40, 0x20, RZ, 0xc0, !PT ;  /* 0x0000002028ff7812 */ /* 0x000fc6000788c0ff */
[----:B------:R-:W-:Y:S01]  /*c820*/  STL.64 [R1+0x3b8], R22 ;  /* 0x0003b81601007387 */ /* 0x000fe20000100a00 */
[----:B------:R-:W-:-:S03]  /*c830*/  @!P0 MOV R7, R18 ;  /* 0x0000001200078202 */ /* 0x000fc60000000f00 */
[----:B------:R-:W-:Y:S04]  /*c840*/  STL.64 [R1+0x1c0], R24 ;  /* 0x0001c01801007387 */ /* 0x000fe80000100a00 */
[----:B------:R0:W-:Y:S04]  /*c850*/  STL [R1+0x624], R7 ;  /* 0x0006240701007387 */ /* 0x0001e80000100800 */
[----:B------:R1:W-:Y:S01]  /*c860*/  STL.64 [R1+0x190], R8 ;  /* 0x0001900801007387 */ /* 0x0003e20000100a00 */
[----:B------:R-:W-:Y:S02]  /*c870*/  UMOV UR8, 0x8 ;  /* 0x0000000800087882 */ /* 0x000fe40000000000 */
[----:B------:R-:W-:Y:S01]  /*c880*/  ULDC.64 UR4, c[0x0][0x198] ;  /* 0x0000660000047ab9 */ /* 0x000fe20000000a00 */
[----:B------:R-:W-:Y:S01]  /*c890*/  STL.64 [R1+0x3c0], R26 ;  /* 0x0003c01a01007387 */ /* 0x000fe20000100a00 */
[----:B0-----:R-:W-:-:S02]  /*c8a0*/  MOV R7, RZ ;  /* 0x000000ff00077202 */ /* 0x001fc40000000f00 */
[----:B------:R-:W-:Y:S01]  /*c8b0*/  @!P5 MOV R7, R22 ;  /* 0x000000160007d202 */ /* 0x000fe20000000f00 */
[----:B------:R0:W5:Y:S04]  /*c8c0*/  LDL.LU R6, [R1+0x930] ;  /* 0x0009300001067983 */ /* 0x0001680000300800 */
[----:B-1----:R-:W3:Y:S01]  /*c8d0*/  LDL.LU.64 R8, [R1+0x938] ;  /* 0x0009380001087983 */ /* 0x002ee20000300a00 */
[----:B--2---:R-:W-:-:S03]  /*c8e0*/  @!P6 MOV R0, R11 ;  /* 0x0000000b0000e202 */ /* 0x004fc60000000f00 */
[----:B------:R1:W-:Y:S01]  /*c8f0*/  STL.64 [R1+0x3a0], R10 ;  /* 0x0003a00a01007387 */ /* 0x0003e20000100a00 */
[----:B------:R-:W-:-:S03]  /*c900*/  LOP3.LUT P6, RZ, R40, 0x4, RZ, 0xc0, !PT ;  /* 0x0000000428ff7812 */ /* 0x000fc600078cc0ff */
[----:B------:R2:W-:Y:S04]  /*c910*/  STL [R1+0x660], R0 ;  /* 0x0006600001007387 */ /* 0x0005e80000100800 */
[----:B-1----:R-:W3:Y:S01]  /*c920*/  LDL.LU.64 R10, [R1+0x5f0] ;  /* 0x0005f000010a7983 */ /* 0x002ee20000300a00 */
[----:B--2---:R-:W-:-:S05]  /*c930*/  HFMA2.MMA R0, -RZ, RZ, 0, 0 ;  /* 0x00000000ff007435 */ /* 0x004fca00000001ff */
[----:B------:R-:W-:Y:S02]  /*c940*/  @!P6 MOV R43, R13 ;  /* 0x0000000d002be202 */ /* 0x000fe40000000f00 */
[----:B------:R-:W-:Y:S02]  /*c950*/  @!P6 MOV R0, R12 ;  /* 0x0000000c0000e202 */ /* 0x000fe40000000f00 */
[----:B------:R-:W2:Y:S04]  /*c960*/  LDL.LU.64 R12, [R1+0x5e8] ;  /* 0x0005e800010c7983 */ /* 0x000ea80000300a00 */
[----:B------:R1:W-:Y:S01]  /*c970*/  STL [R1+0x418], R0 ;  /* 0x0004180001007387 */ /* 0x0003e20000100800 */
[----:B------:R-:W-:Y:S01]  /*c980*/  @!P6 MOV R41, R14 ;  /* 0x0000000e0029e202 */ /* 0x000fe20000000f00 */
[----:B-1----:R-:W-:-:S06]  /*c990*/  HFMA2.MMA R0, -RZ, RZ, 0, 0 ;  /* 0x00000000ff007435 */ /* 0x002fcc00000001ff */
[----:B------:R-:W-:Y:S02]  /*c9a0*/  @!P6 MOV R0, R15 ;  /* 0x0000000f0000e202 */ /* 0x000fe40000000f00 */
[----:B------:R-:W2:Y:S04]  /*c9b0*/  LDL.LU.64 R14, [R1+0x5e0] ;  /* 0x0005e000010e7983 */ /* 0x000ea80000300a00 */
[----:B------:R1:W-:Y:S02]  /*c9c0*/  STL [R1+0x69c], R0 ;  /* 0x00069c0001007387 */ /* 0x0003e40000100800 */
[----:B-1----:R-:W-:Y:S02]  /*c9d0*/  MOV R0, RZ ;  /* 0x000000ff00007202 */ /* 0x002fe40000000f00 */
[----:B------:R-:W-:-:S02]  /*c9e0*/  @!P0 MOV R0, R19 ;  /* 0x0000001300008202 */ /* 0x000fc40000000f00 */
[----:B------:R-:W2:Y:S04]  /*c9f0*/  LDL.LU.64 R18, [R1+0x5c8] ;  /* 0x0005c80001127983 */ /* 0x000ea80000300a00 */
[----:B------:R1:W-:Y:S02]  /*ca00*/  STL [R1+0x698], R0 ;  /* 0x0006980001007387 */ /* 0x0003e40000100800 */
[----:B-1----:R-:W-:Y:S02]  /*ca10*/  HFMA2.MMA R0, -RZ, RZ, 0, 0 ;  /* 0x00000000ff007435 */ /* 0x002fe400000001ff */
[----:B------:R1:W-:Y:S04]  /*ca20*/  STL [R1+0x41c], R43 ;  /* 0x00041c2b01007387 */ /* 0x0003e80000100800 */
[----:B------:R-:W-:Y:S01]  /*ca30*/  @!P5 MOV R0, R20 ;  /* 0x000000140000d202 */ /* 0x000fe20000000f00 */
[----:B-1----:R-:W-:-:S04]  /*ca40*/  HFMA2.MMA R43, -RZ, RZ, 0, 0 ;  /* 0x00000000ff2b7435 */ /* 0x002fc800000001ff */
[----:B------:R1:W-:Y:S02]  /*ca50*/  STL [R1+0x410], R0 ;  /* 0x0004100001007387 */ /* 0x0003e40000100800 */
[----:B------:R-:W-:Y:S02]  /*ca60*/  @!P5 MOV R43, R21 ;  /* 0x00000015002bd202 */ /* 0x000fe40000000f00 */
[----:B------:R-:W2:Y:S01]  /*ca70*/  LDL.LU.64 R20, [R1+0x5b8] ;  /* 0x0005b80001147983 */ /* 0x000ea20000300a00 */
[----:B-1----:R-:W-:-:S03]  /*ca80*/  HFMA2.MMA R0, -RZ, RZ, 0, 0 ;  /* 0x00000000ff007435 */ /* 0x002fc600000001ff */
[----:B------:R1:W-:Y:S03]  /*ca90*/  STL [R1+0x414], R43 ;  /* 0x0004142b01007387 */ /* 0x0003e60000100800 */
[----:B------:R-:W-:Y:S02]  /*caa0*/  @!P5 MOV R0, R23 ;  /* 0x000000170000d202 */ /* 0x000fe40000000f00 */
[----:B------:R-:W2:Y:S01]  /*cab0*/  LDL.LU.64 R22, [R1+0x5b0] ;  /* 0x0005b00001167983 */ /* 0x000ea20000300a00 */
[----:B-1----:R-:W-:-:S03]  /*cac0*/  HFMA2.MMA R43, -RZ, RZ, 0, 0 ;  /* 0x00000000ff2b7435 */ /* 0x002fc600000001ff */
[----:B------:R1:W-:Y:S02]  /*cad0*/  STL [R1+0x684], R0 ;  /* 0x0006840001007387 */ /* 0x0003e40000100800 */
[----:B-1----:R-:W-:Y:S01]  /*cae0*/  HFMA2.MMA R0, -RZ, RZ, 0, 0 ;  /* 0x00000000ff007435 */ /* 0x002fe200000001ff */
[----:B------:R-:W-:-:S05]  /*caf0*/  @!P4 MOV R43, R25 ;  /* 0x00000019002bc202 */ /* 0x000fca0000000f00 */
[----:B------:R-:W-:Y:S02]  /*cb00*/  @!P4 MOV R0, R24 ;  /* 0x000000180000c202 */ /* 0x000fe40000000f00 */
[----:B------:R-:W2:Y:S01]  /*cb10*/  LDL.LU.64 R24, [R1+0x5a8] ;  /* 0x0005a80001187983 */ /* 0x000ea20000300a00 */
[C---:B------:R-:W-:Y:S02]  /*cb20*/  LOP3.LUT P6, RZ, R40.reuse, 0x2, RZ, 0xc0, !PT ;  /* 0x0000000228ff7812 */ /* 0x040fe400078cc0ff */
[----:B------:R-:W-:Y:S01]  /*cb30*/  LOP3.LUT P0, RZ, R40, 0x1, RZ, 0xc0, !PT ;  /* 0x0000000128ff7812 */ /* 0x000fe2000780c0ff */
[----:B------:R1:W-:Y:S04]  /*cb40*/  STL [R1+0x4f0], R41 ;  /* 0x0004f02901007387 */ /* 0x0003e80000100800 */
[----:B-1----:R-:W2:Y:S04]  /*cb50*/  LDL.LU.64 R40, [R1+0x598] ;  /* 0x0005980001287983 */ /* 0x002ea80000300a00 */
[----:B------:R1:W-:Y:S02]  /*cb60*/  STL [R1+0x420], R0 ;  /* 0x0004200001007387 */ /* 0x0003e40000100800 */
[----:B-1----:R-:W-:-:S06]  /*cb70*/  HFMA2.MMA R0, -RZ, RZ, 0, 0 ;  /* 0x00000000ff007435 */ /* 0x002fcc00000001ff */
[----:B------:R-:W-:-:S05]  /*cb80*/  @!P4 MOV R0, R27 ;  /* 0x0000001b0000c202 */ /* 0x000fca0000000f00 */
[----:B------:R1:W-:Y:S02]  /*cb90*/  STL [R1+0x680], R0 ;  /* 0x0006800001007387 */ /* 0x0003e40000100800 */
[----:B-1----:R-:W-:-:S06]  /*cba0*/  HFMA2.MMA R0, -RZ, RZ, 0, 0 ;  /* 0x00000000ff007435 */ /* 0x002fcc00000001ff */
[----:B------:R-:W-:-:S05]  /*cbb0*/  @!P3 MOV R0, R28 ;  /* 0x0000001c0000b202 */ /* 0x000fca0000000f00 */
[----:B------:R1:W-:Y:S02]  /*cbc0*/  STL [R1+0x71c], R0 ;  /* 0x00071c0001007387 */ /* 0x0003e40000100800 */
[----:B-1----:R-:W-:-:S06]  /*cbd0*/  HFMA2.MMA R0, -RZ, RZ, 0, 0 ;  /* 0x00000000ff007435 */ /* 0x002fcc00000001ff */
[----:B------:R-:W-:-:S05]  /*cbe0*/  @!P3 MOV R0, R31 ;  /* 0x0000001f0000b202 */ /* 0x000fca0000000f00 */
[----:B------:R1:W-:Y:S04]  /*cbf0*/  STL [R1+0x67c], R0 ;  /* 0x00067c0001007387 */ /* 0x0003e80000100800 */
[----:B------:R0:W-:Y:S01]  /*cc00*/  STL [R1+0x718], R43 ;  /* 0x0007182b01007387 */ /* 0x0001e20000100800 */
[----:B-1----:R-:W-:-:S03]  /*cc10*/  HFMA2.MMA R0, -RZ, RZ, 0, 0 ;  /* 0x00000000ff007435 */ /* 0x002fc600000001ff */
[----:B------:R1:W-:Y:S01]  /*cc20*/  STL [R1+0x614], R7 ;  /* 0x0006140701007387 */ /* 0x0003e20000100800 */
[----:B0-----:R-:W-:Y:S02]  /*cc30*/  HFMA2.MMA R43, -RZ, RZ, 0, 0 ;  /* 0x00000000ff2b7435 */ /* 0x001fe400000001ff */
[----:B------:R-:W-:Y:S02]  /*cc40*/  @!P2 MOV R0, R32 ;  /* 0x000000200000a202 */ /* 0x000fe40000000f00 */
[----:B-1----:R-:W-:-:S03]  /*cc50*/  MOV R7, RZ ;  /* 0x000000ff00077202 */ /* 0x002fc60000000f00 */
[----:B------:R0:W-:Y:S01]  /*cc60*/  STL [R1+0x724], R0 ;  /* 0x0007240001007387 */ /* 0x0001e20000100800 */
[----:B------:R-:W-:Y:S02]  /*cc70*/  @!P4 MOV R7, R26 ;  /* 0x0000001a0007c202 */ /* 0x000fe40000000f00 */
[----:B------:R-:W-:-:S03]  /*cc80*/  @!P3 MOV R43, R29 ;  /* 0x0000001d002bb202 */ /* 0x000fc60000000f00 */
[----:B------:R1:W-:Y:S01]  /*cc90*/  STL [R1+0x60c], R7 ;  /* 0x00060c0701007387 */ /* 0x0003e20000100800 */
[----:B0-----:R-:W-:-:S03]  /*cca0*/  HFMA2.MMA R0, -RZ, RZ, 0, 0 ;  /* 0x00000000ff007435 */ /* 0x001fc600000001ff */
[----:B------:R0:W-:Y:S01]  /*ccb0*/  STL [R1+0x720], R43 ;  /* 0x0007202b01007387 */ /* 0x0001e20000100800 */
[----:B-1----:R-:W-:Y:S02]  /*ccc0*/  MOV R7, RZ ;  /* 0x000000ff00077202 */ /* 0x002fe40000000f00 */
[----:B------:R-:W-:Y:S02]  /*ccd0*/  @!P3 MOV R7, R30 ;  /* 0x0000001e0007b202 */ /* 0x000fe40000000f00 */
[----:B------:R-:W-:Y:S01]  /*cce0*/  @!P2 MOV R0, R35 ;  /* 0x000000230000a202 */ /* 0x000fe20000000f00 */
[----:B0-----:R-:W-:Y:S02]  /*ccf0*/  HFMA2.MMA R43, -RZ, RZ, 0, 0 ;  /* 0x00000000ff2b7435 */ /* 0x001fe400000001ff */
[----:B------:R0:W-:Y:S04]  /*cd00*/  STL [R1+0x610], R7 ;  /* 0x0006100701007387 */ /* 0x0001e80000100800 */
[----:B------:R1:W-:Y:S01]  /*cd10*/  STL [R1+0x678], R0 ;  /* 0x0006780001007387 */ /* 0x0003e20000100800 */
[----:B------:R-:W-:-:S02]  /*cd20*/  @!P2 MOV R43, R33 ;  /* 0x00000021002ba202 */ /* 0x000fc40000000f00 */
[----:B0-----:R-:W-:Y:S02]  /*cd30*/  MOV R7, RZ ;  /* 0x000000ff00077202 */ /* 0x001fe40000000f00 */
[----:B------:R-:W-:Y:S01]  /*cd40*/  @!P2 MOV R7, R34 ;  /* 0x000000220007a202 */ /* 0x000fe20000000f00 */
[----:B-1----:R-:W-:Y:S01]  /*cd50*/  HFMA2.MMA R0, -RZ, RZ, 0, 0 ;  /* 0x00000000ff007435 */ /* 0x002fe200000001ff */
[----:B------:R0:W-:Y:S04]  /*cd60*/  STL [R1+0x730], R43 ;  /* 0x0007302b01007387 */ /* 0x0001e80000100800 */
[----:B------:R1:W-:Y:S01]  /*cd70*/  STL [R1+0x504], R7 ;  /* 0x0005040701007387 */ /* 0x0003e20000100800 */
[----:B------:R-:W-:Y:S01]  /*cd80*/  @!P1 MOV R0, R36 ;  /* 0x0000002400009202 */ /* 0x000fe20000000f00 */
[----:B0-----:R-:W-:-:S02]  /*cd90*/  HFMA2.MMA R43, -RZ, RZ, 0, 0 ;  /* 0x00000000ff2b7435 */ /* 0x001fc400000001ff */
[----:B-1----:R-:W-:Y:S02]  /*cda0*/  HFMA2.MMA R7, -RZ, RZ, 0, 0 ;  /* 0x00000000ff077435 */ /* 0x002fe400000001ff */
[----:B------:R0:W-:Y:S02]  /*cdb0*/  STL [R1+0x734], R0 ;  /* 0x0007340001007387 */ /* 0x0001e40000100800 */
[----:B------:R-:W-:Y:S02]  /*cdc0*/  @!P1 MOV R43, R39 ;  /* 0x00000027002b9202 */ /* 0x000fe40000000f00 */
[C---:B------:R-:W-:Y:S02]  /*cdd0*/  LOP3.LUT P5, RZ, R42.reuse, 0x80000000, RZ, 0xc0, !PT ;  /* 0x800000002aff7812 */ /* 0x040fe400078ac0ff */
[----:B------:R-:W-:Y:S02]  /*cde0*/  @!P1 MOV R7, R37 ;  /* 0x0000002500079202 */ /* 0x000fe40000000f00 */
[----:B------:R-:W-:-:S02]  /*cdf0*/  LOP3.LUT P4, RZ, R42, 0x40000000, RZ, 0xc0, !PT ;  /* 0x400000002aff7812 */ /* 0x000fc4000788c0ff */
[----:B0-----:R-:W-:Y:S02]  /*ce00*/  MOV R0, RZ ;  /* 0x000000ff00007202 */ /* 0x001fe40000000f00 */
[----:B------:R-:W-:Y:S02]  /*ce10*/  @!P1 MOV R0, R38 ;  /* 0x0000002600009202 */ /* 0x000fe40000000f00 */
[C---:B------:R-:W-:Y:S02]  /*ce20*/  LOP3.LUT P1, RZ, R42.reuse, 0x8000000, RZ, 0xc0, !PT ;  /* 0x080000002aff7812 */ /* 0x040fe4000782c0ff */
[C---:B------:R-:W-:Y:S02]  /*ce30*/  LOP3.LUT P3, RZ, R42.reuse, 0x20000000, RZ, 0xc0, !PT ;  /* 0x200000002aff7812 */ /* 0x040fe4000786c0ff */
[----:B------:R-:W-:Y:S02]  /*ce40*/  LOP3.LUT P2, RZ, R42, 0x10000000, RZ, 0xc0, !PT ;  /* 0x100000002aff7812 */ /* 0x000fe4000784c0ff */
[----:B----4-:R-:W-:Y:S01]  /*ce50*/  MOV R42, R2 ;  /* 0x00000002002a7202 */ /* 0x010fe20000000f00 */
[----:B------:R-:W-:Y:S01]  /*ce60*/  HFMA2.MMA R2, -RZ, RZ, 0, 0 ;  /* 0x00000000ff027435 */ /* 0x000fe200000001ff */
[----:B------:R0:W-:Y:S02]  /*ce70*/  STL [R1+0x634], R43 ;  /* 0x0006342b01007387 */ /* 0x0001e40000100800 */
[----:B0-----:R-:W-:-:S02]  /*ce80*/  MOV R43, R3 ;  /* 0x00000003002b7202 */ /* 0x001fc40000000f00 */
[----:B------:R-:W-:-:S06]  /*ce90*/  MOV R3, RZ ;  /* 0x000000ff00037202 */ /* 0x000fcc0000000f00 */
[----:B------:R0:W4:Y:S02]  /*cea0*/  @!P1 LDG.E.64 R2, [R4.64] ;  /* 0x0000000e04029981 */ /* 0x000124000c1e1b00 */
[----:B0-----:R-:W-:-:S06]  /*ceb0*/  CS2R R4, SRZ ;  /* 0x0000000000047805 */ /* 0x001fcc000001ff00 */
[----:B---3--:R0:W3:Y:S02]  /*cec0*/  @!P1 LDG.E.64 R4, [R10.64] ;  /* 0x0000000e0a049981 */ /* 0x0080e4000c1e1b00 */
[----:B0-----:R-:W-:Y:S01]  /*ced0*/  HFMA2.MMA R10, -RZ, RZ, 0, 0 ;  /* 0x00000000ff0a7435 */ /* 0x001fe200000001ff */
[----:B------:R-:W-:-:S09]  /*cee0*/  MOV R11, RZ ;  /* 0x000000ff000b7202 */ /* 0x000fd20000000f00 */
[----:B--2---:R0:W2:Y:S02]  /*cef0*/  @!P2 LDG.E.64 R10, [R12.64] ;  /* 0x0000000e0c0aa981 */ /* 0x0040a4000c1e1b00 */
[----:B0-----:R-:W-:-:S06]  /*cf00*/  CS2R R12, SRZ ;  /* 0x00000000000c7805 */ /* 0x001fcc000001ff00 */
[----:B------:R0:W2:Y:S02]  /*cf10*/  @!P2 LDG.E.64 R12, [R14.64] ;  /* 0x0000000e0e0ca981 */ /* 0x0000a4000c1e1b00 */
[----:B0-----:R-:W-:-:S06]  /*cf20*/  CS2R R14, SRZ ;  /* 0x00000000000e7805 */ /* 0x001fcc000001ff00 */
[----:B------:R0:W2:Y:S02]  /*cf30*/  @!P3 LDG.E.64 R14, [R16.64] ;  /* 0x0000000e100eb981 */ /* 0x0000a4000c1e1b00 */
[----:B0-----:R-:W-:Y:S01]  /*cf40*/  HFMA2.MMA R16, -RZ, RZ, 0, 0 ;  /* 0x00000000ff107435 */ /* 0x001fe200000001ff */
[----:B------:R-:W-:-:S09]  /*cf50*/  MOV R17, RZ ;  /* 0x000000ff00117202 */ /* 0x000fd20000000f00 */
[----:B------:R0:W2:Y:S02]  /*cf60*/  @!P3 LDG.E.64 R16, [R18.64] ;  /* 0x0000000e1210b981 */ /* 0x0000a4000c1e1b00 */
[----:B0-----:R-:W-:Y:S01]  /*cf70*/  HFMA2.MMA R18, -RZ, RZ, 0, 0 ;  /* 0x00000000ff127435 */ /* 0x001fe200000001ff */
[----:B------:R-:W-:-:S09]  /*cf80*/  MOV R19, RZ ;  /* 0x000000ff00137202 */ /* 0x000fd20000000f00 */
[----:B------:R0:W2:Y:S02]  /*cf90*/  @!P4 LDG.E.64 R18, [R20.64] ;  /* 0x0000000e1412c981 */ /* 0x0000a4000c1e1b00 */
[----:B0-----:R-:W-:-:S06]  /*cfa0*/  CS2R R20, SRZ ;  /* 0x0000000000147805 */ /* 0x001fcc000001ff00 */
[----:B------:R0:W2:Y:S01]  /*cfb0*/  @!P4 LDG.E.64 R20, [R22.64] ;  /* 0x0000000e1614c981 */ /* 0x0000a2000c1e1b00 */
[----:B------:R-:W-:Y:S01]  /*cfc0*/  UIMAD.WIDE UR4, UR7, UR8, UR4 ;  /* 0x00000008070472a5 */ /* 0x000fe2000f8e0204 */
[----:B0-----:R-:W-:-:S06]  /*cfd0*/  CS2R R22, SRZ ;  /* 0x0000000000167805 */ /* 0x001fcc000001ff00 */
[----:B------:R0:W2:Y:S02]  /*cfe0*/  @!P5 LDG.E.64 R22, [R24.64] ;  /* 0x0000000e1816d981 */ /* 0x0000a4000c1e1b00 */
[----:B0-----:R-:W-:-:S06]  /*cff0*/  CS2R R24, SRZ ;  /* 0x0000000000187805 */ /* 0x001fcc000001ff00 */
[----:B------:R0:W2:Y:S02]  /*d000*/  @!P5 LDG.E.64 R24, [R42.64] ;  /* 0x0000000e2a18d981 */ /* 0x0000a4000c1e1b00 */
[----:B0-----:R-:W-:Y:S02]  /*d010*/  MOV R42, UR4 ;  /* 0x00000004002a7c02 */ /* 0x001fe40008000f00 */
[----:B------:R-:W-:-:S06]  /*d020*/  MOV R43, UR5 ;  /* 0x00000005002b7c02 */ /* 0x000fcc0008000f00 */
[----:B------:R-:W2:Y:S01]  /*d030*/  LDG.E.64 R42, [R42.64] ;  /* 0x0000000e2a2a7981 */ /* 0x000ea2000c1e1b00 */
[----:B------:R-:W-:-:S06]  /*d040*/  CS2R R26, SRZ ;  /* 0x00000000001a7805 */ /* 0x000fcc000001ff00 */
[----:B------:R0:W2:Y:S02]  /*d050*/  @!P6 LDG.E.64 R26, [R40.64] ;  /* 0x0000000e281ae981 */ /* 0x0000a4000c1e1b00 */
[----:B0-----:R-:W-:Y:S01]  /*d060*/  HFMA2.MMA R40, -RZ, RZ, 0, 0 ;  /* 0x00000000ff287435 */ /* 0x001fe200000001ff */
[----:B------:R-:W-:-:S09]  /*d070*/  MOV R41, RZ ;  /* 0x000000ff00297202 */ /* 0x000fd20000000f00 */
[----:B------:R0:W2:Y:S04]  /*d080*/  @!P6 LDG.E.64 R40, [R8.64] ;  /* 0x0000000e0828e981 */ /* 0x0000a8000c1e1b00 */
[----:B------:R1:W-:Y:S04]  /*d090*/  STL [R1+0x740], R7 ;  /* 0x0007400701007387 */ /* 0x0003e80000100800 */
[----:B------:R1:W-:Y:S04]  /*d0a0*/  STL [R1+0x4c8], R0 ;  /* 0x0004c80001007387 */ /* 0x0003e80000100800 */
[----:B0-----:R0:W5:Y:S04]  /*d0b0*/  LDL.LU.64 R8, [R1+0x920] ;  /* 0x0009200001087983 */ /* 0x0011680000300a00 */
[----:B-1----:R0:W5:Y:S04]  /*d0c0*/  LDL.LU R7, [R1+0x92c] ;  /* 0x00092c0001077983 */ /* 0x0021680000300800 */
[----:B------:R0:W5:Y:S04]  /*d0d0*/  LDL.LU R0, [R1+0x928] ;  /* 0x0009280001007983 */ /* 0x0001680000300800 */
[----:B------:R1:W-:Y:S02]  /*d0e0*/  STL.64 [R1+0x1c8], R28 ;  /* 0x0001c81c01007387 */ /* 0x0003e40000100a00 */
[----:B-1----:R-:W-:-:S02]  /*d0f0*/  CS2R R28, SRZ ;  /* 0x00000000001c7805 */ /* 0x002fc4000001ff00 */
[----:B----4-:R-:W-:Y:S01]  /*d100*/  @!P1 MOV R29, R2 ;  /* 0x00000002001d9202 */ /* 0x010fe20000000f00 */
[----:B------:R1:W-:Y:S02]  /*d110*/  STL.64 [R1+0x1e0], R2 ;  /* 0x0001e00201007387 */ /* 0x0003e40000100a00 */
[----:B-1----:R-:W-:-:S06]  /*d120*/  HFMA2.MMA R2, -RZ, RZ, 0, 0 ;  /* 0x00000000ff027435 */ /* 0x002fcc00000001ff */
[----:B---3--:R-:W-:-:S05]  /*d130*/  @!P1 MOV R2, R5 ;  /* 0x0000000500029202 */ /* 0x008fca0000000f00 */
[----:B------:R1:W-:Y:S02]  /*d140*/  STL [R1+0x4c4], R2 ;  /* 0x0004c40201007387 */ /* 0x0003e40000100800 */
[----:B-1----:R-:W-:-:S06]  /*d150*/  HFMA2.MMA R2, -RZ, RZ, 0, 0 ;  /* 0x00000000ff027435 */ /* 0x002fcc00000001ff */
[----:B--2---:R-:W-:-:S05]  /*d160*/  @!P2 MOV R2, R10 ;  /* 0x0000000a0002a202 */ /* 0x004fca0000000f00 */
        /* <DEDUP_REMOVED lines=13> */
[----:B------:R2:W-:Y:S01]  /*d240*/  STL.64 [R1+0x3d8], R38 ;  /* 0x0003d82601007387 */ /* 0x0005e20000100a00 */
[----:B-1----:R-:W-:Y:S02]  /*d250*/  HFMA2.MMA R2, -RZ, RZ, 0, 0 ;  /* 0x00000000ff027435 */ /* 0x002fe400000001ff */
[----:B--2---:R-:W-:-:S04]  /*d260*/  HFMA2.MMA R39, -RZ, RZ, 0, 0 ;  /* 0x00000000ff277435 */ /* 0x004fc800000001ff */
[----:B------:R-:W-:Y:S02]  /*d270*/  @!P3 MOV R2, R15 ;  /* 0x0000000f0002b202 */ /* 0x000fe40000000f00 */
[----:B------:R-:W-:-:S03]  /*d280*/  @!P1 MOV R39, R3 ;  /* 0x0000000300279202 */ /* 0x000fc60000000f00 */
[----:B------:R1:W-:Y:S02]  /*d290*/  STL [R1+0x59c], R2 ;  /* 0x00059c0201007387 */ /* 0x0003e40000100800 */
[----:B-1----:R-:W-:Y:S02]  /*d2a0*/  CS2R R2, SRZ ;  /* 0x0000000000027805 */ /* 0x002fe4000001ff00 */
[----:B------:R-:W-:-:S05]  /*d2b0*/  @!P3 MOV R3, R17 ;  /* 0x000000110003b202 */ /* 0x000fca0000000f00 */
[----:B------:R1:W-:Y:S02]  /*d2c0*/  STL [R1+0x4bc], R3 ;  /* 0x0004bc0301007387 */ /* 0x0003e40000100800 */
[----:B-1----:R-:W-:-:S06]  /*d2d0*/  HFMA2.MMA R3, -RZ, RZ, 0, 0 ;  /* 0x00000000ff037435 */ /* 0x002fcc00000001ff */
[----:B------:R-:W-:Y:S01]  /*d2e0*/  @!P4 MOV R3, R18 ;  /* 0x000000120003c202 */ /* 0x000fe20000000f00 */
[----:B------:R-:W1:Y:S04]  /*d2f0*/  R2UR UR9, R42 ;  /* 0x000000002a0973c2 */ /* 0x000e6800000e0000 */
[----:B------:R2:W-:Y:S02]  /*d300*/  STL [R1+0x5a8], R3 ;  /* 0x0005a80301007387 */ /* 0x0005e40000100800 */
[----:B--2---:R-:W-:-:S06]  /*d310*/  HFMA2.MMA R3, -RZ, RZ, 0, 0 ;  /* 0x00000000ff037435 */ /* 0x004fcc00000001ff */
[----:B------:R-:W-:-:S05]  /*d320*/  @!P4 MOV R3, R19 ;  /* 0x000000130003c202 */ /* 0x000fca0000000f00 */
[----:B------:R2:W-:Y:S01]  /*d330*/  STL [R1+0x5a4], R3 ;  /* 0x0005a40301007387 */ /* 0x0005e20000100800 */
[----:B------:R-:W-:Y:S01]  /*d340*/  @!P3 MOV R2, R16 ;  /* 0x000000100002b202 */ /* 0x000fe20000000f00 */
[----:B--2---:R-:W-:-:S04]  /*d350*/  HFMA2.MMA R3, -RZ, RZ, 0, 0 ;  /* 0x00000000ff037435 */ /* 0x004fc800000001ff */
[----:B------:R1:W-:Y:S02]  /*d360*/  STL [R1+0x4a8], R2 ;  /* 0x0004a80201007387 */ /* 0x0003e40000100800 */
[----:B------:R-:W-:-:S05]  /*d370*/  @!P4 MOV R3, R20 ;  /* 0x000000140003c202 */ /* 0x000fca0000000f00 */
[----:B------:R2:W-:Y:S01]  /*d380*/  STL [R1+0x4a4], R3 ;  /* 0x0004a40301007387 */ /* 0x0005e20000100800 */
[----:B-1----:R-:W-:Y:S01]  /*d390*/  MOV R2, UR9 ;  /* 0x0000000900027c02 */ /* 0x002fe20008000f00 */
[----:B--2---:R-:W-:-:S04]  /*d3a0*/  HFMA2.MMA R3, -RZ, RZ, 0, 0 ;  /* 0x00000000ff037435 */ /* 0x004fc800000001ff */
[----:B------:R-:W-:Y:S01]  /*d3b0*/  FFMA.FTZ R2, -R2, UR9, R43 ;  /* 0x0000000902027c23 */ /* 0x000fe2000801012b */
[----:B------:R-:W-:Y:S02]  /*d3c0*/  @!P1 MOV R28, R4 ;  /* 0x00000004001c9202 */ /* 0x000fe40000000f00 */
[----:B------:R-:W-:Y:S02]  /*d3d0*/  @!P4 MOV R3, R21 ;  /* 0x000000150003c202 */ /* 0x000fe40000000f00 */
[----:B------:R-:W-:-:S03]  /*d3e0*/  FSETP.GTU.FTZ.AND P1, PT, R2, RZ, PT ;  /* 0x000000ff0200720b */ /* 0x000fc60003f3c000 */
[----:B------:R1:W-:Y:S02]  /*d3f0*/  STL [R1+0x4b8], R3 ;  /* 0x0004b80301007387 */ /* 0x0003e40000100800 */
[----:B-1----:R-:W-:-:S08]  /*d400*/  HFMA2.MMA R3, -RZ, RZ, 0, 0 ;  /* 0x00000000ff037435 */ /* 0x002fd000000001ff */
[----:B------:R-:W-:Y:S01]  /*d410*/  VOTEU.ANY UP0, P1 ;  /* 0x00000000003f7886 */ /* 0x000fe20000800100 */
[----:B------:R-:W-:Y:S02]  /*d420*/  @!P5 MOV R3, R22 ;  /* 0x000000160003d202 */ /* 0x000fe40000000f00 */
[----:B------:R-:W-:-:S03]  /*d430*/  PLOP3.LUT P1, PT, PT, PT, UP0, 0x80, 0x0 ;  /* 0x000000000000781c */ /* 0x000fc60003f2f008 */
[----:B------:R1:W-:Y:S02]  /*d440*/  STL [R1+0x5b0], R3 ;  /* 0x0005b00301007387 */ /* 0x0003e40000100800 */
[----:B-1----:R-:W-:-:S06]  /*d450*/  HFMA2.MMA R3, -RZ, RZ, 0, 0 ;  /* 0x00000000ff037435 */ /* 0x002fcc00000001ff */
[----:B------:R-:W-:Y:S02]  /*d460*/  @!P5 MOV R3, R23 ;  /* 0x000000170003d202 */ /* 0x000fe40000000f00 */
[----:B------:R-:W-:-:S03]  /*d470*/  @P1 FADD.FTZ R2, R2, c[0x0][0x1a0] ;  /* 0x0000680002021621 */ /* 0x000fc60000010000 */
[----:B------:R1:W-:Y:S03]  /*d480*/  STL [R1+0x5ac], R3 ;  /* 0x0005ac0301007387 */ /* 0x0003e60000100800 */
[----:B------:R-:W2:Y:S01]  /*d490*/  @P1 MUFU.RSQ R2, R2 ;  /* 0x0000000200021308 */ /* 0x000ea20000001400 */
[----:B-1----:R-:W-:-:S06]  /*d4a0*/  HFMA2.MMA R3, -RZ, RZ, 0, 0 ;  /* 0x00000000ff037435 */ /* 0x002fcc00000001ff */
[----:B------:R-:W-:-:S05]  /*d4b0*/  @!P5 MOV R3, R24 ;  /* 0x000000180003d202 */ /* 0x000fca0000000f00 */
[----:B------:R1:W-:Y:S02]  /*d4c0*/  STL [R1+0x4a0], R3 ;  /* 0x0004a00301007387 */ /* 0x0003e40000100800 */
[----:B-1----:R-:W-:Y:S01]  /*d4d0*/  HFMA2.MMA R3, -RZ, RZ, 0, 0 ;  /* 0x00000000ff037435 */ /* 0x002fe200000001ff */
[----:B--2---:R1:W2:Y:S05]  /*d4e0*/  @P1 R2UR UR4, R2 ;  /* 0x00000000020413c2 */ /* 0x0042aa00000e0000 */
[----:B------:R-:W-:-:S05]  /*d4f0*/  @!P5 MOV R3, R25 ;  /* 0x000000190003d202 */ /* 0x000fca0000000f00 */
[----:B------:R1:W-:Y:S02]  /*d500*/  STL [R1+0x4b0], R3 ;  /* 0x0004b00301007387 */ /* 0x0003e40000100800 */
[----:B-1----:R-:W-:Y:S02]  /*d510*/  CS2R R2, SRZ ;  /* 0x0000000000027805 */ /* 0x002fe4000001ff00 */
[----:B------:R-:W-:-:S05]  /*d520*/  @!P6 MOV R2, R27 ;  /* 0x0000001b0002e202 */ /* 0x000fca0000000f00 */
[----:B------:R1:W-:Y:S04]  /*d530*/  STL [R1+0x5b4], R2 ;  /* 0x0005b40201007387 */ /* 0x0003e80000100800 */
[----:B------:R-:W-:Y:S01]  /*d540*/  STL.64 [R1+0x3c8], R30 ;  /* 0x0003c81e01007387 */ /* 0x000fe20000100a00 */
[----:B-1----:R-:W-:-:S03]  /*d550*/  HFMA2.MMA R2, -RZ, RZ, 0, 0 ;  /* 0x00000000ff027435 */ /* 0x002fc600000001ff */
[----:B------:R-:W-:Y:S04]  /*d560*/  STL.64 [R1+0x1d0], R32 ;  /* 0x0001d02001007387 */ /* 0x000fe80000100a00 */
[----:B------:R-:W-:Y:S01]  /*d570*/  STL.64 [R1+0x3d0], R34 ;  /* 0x0003d02201007387 */ /* 0x000fe20000100a00 */
[----:B------:R-:W-:-:S03]  /*d580*/  @!P6 MOV R2, R40 ;  /* 0x000000280002e202 */ /* 0x000fc60000000f00 */
[----:B------:R-:W-:Y:S04]  /*d590*/  STL.64 [R1+0x1d8], R36 ;  /* 0x0001d82401007387 */ /* 0x000fe80000100a00 */
[----:B------:R-:W-:Y:S04]  /*d5a0*/  STL [R1+0x590], R29 ;  /* 0x0005901d01007387 */ /* 0x000fe80000100800 */
[----:B------:R-:W-:Y:S04]  /*d5b0*/  STL [R1+0x4b4], R28 ;  /* 0x0004b41c01007387 */ /* 0x000fe80000100800 */
[----:B------:R-:W-:Y:S04]  /*d5c0*/  STL.64 [R1+0x1e8], R10 ;  /* 0x0001e80a01007387 */ /* 0x000fe80000100a00 */
        /* <DEDUP_REMOVED lines=9> */
[----:B------:R1:W-:Y:S01]  /*d660*/  STL [R1+0x49c], R2 ;  /* 0x00049c0201007387 */ /* 0x0003e20000100800 */
[----:B------:R-:W-:Y:S01]  /*d670*/  @!P6 MOV R3, R26 ;  /* 0x0000001a0003e202 */ /* 0x000fe20000000f00 */
[----:B------:R-:W-:Y:S01]  /*d680*/  UMOV UR5, 0x3f800000 ;  /* 0x3f80000000057882 */ /* 0x000fe20000000000 */
[----:B-1----:R-:W-:Y:S01]  /*d690*/  HFMA2.MMA R2, -RZ, RZ, 0, 0 ;  /* 0x00000000ff027435 */ /* 0x002fe200000001ff */
[----:B--2---:R-:W-:Y:S01]  /*d6a0*/  @UP0 UMOV UR5, UR4 ;  /* 0x0000000400050c82 */ /* 0x004fe20008000000 */
[----:B------:R-:W-:Y:S04]  /*d6b0*/  BSSY B0, `(.L_x_2674) ;  /* 0x0000013000007945 */ /* 0x000fe80003800000 */
[----:B------:R-:W-:Y:S01]  /*d6c0*/  @!P6 MOV R2, R41 ;  /* 0x000000290002e202 */ /* 0x000fe20000000f00 */
[----:B------:R1:W-:Y:S04]  /*d6d0*/  STL.64 [R1+0x3e0], R4 ;  /* 0x0003e00401007387 */ /* 0x0003e80000100a00 */
[----:B------:R-:W-:Y:S04]  /*d6e0*/  STL [R1+0x5b8], R3 ;  /* 0x0005b80301007387 */ /* 0x000fe80000100800 */
[----:B------:R2:W-:Y:S01]  /*d6f0*/  STL [R1+0x498], R2 ;  /* 0x0004980201007387 */ /* 0x0005e20000100800 */
[----:B-1----:R-:W-:Y:S01]  /*d700*/  CS2R R4, SRZ ;  /* 0x0000000000047805 */ /* 0x002fe2000001ff00 */
[----:B--2---:R-:W-:Y:S01]  /*d710*/  CS2R R2, SRZ ;  /* 0x0000000000027805 */ /* 0x004fe2000001ff00 */
[----:B------:R-:W-:Y:S05]  /*d720*/  @P0 BRA `(.L_x_2675) ;  /* 0x000000b000000947 */ /* 0x000fea0003800000 */
[----:B0-----:R-:W2:Y:S01]  /*d730*/  LDL R29, [R1+0x914] ;  /* 0x00091400011d7983 */ /* 0x001ea20000100800 */
[----:B------:R-:W-:-:S02]  /*d740*/  ISETP.NE.AND P1, PT, RZ, UR19, PT ;  /* 0x00000013ff007c0c */ /* 0x000fc4000bf25270 */
        /* <DEDUP_REMOVED lines=9> */
.L_x_2675:
[----:B0-----:R-:W-:Y:S05]  /*d7e0*/  BSYNC B0 ;  /* 0x0000000000007941 */ /* 0x001fea0003800000 */
.L_x_2674:
[----:B------:R-:W2:Y:S04]  /*d7f0*/  LDL.LU R10, [R1+0x7e8] ;  /* 0x0007e800010a7983 */ /* 0x000ea80000300800 */
[----:B------:R-:W3:Y:S04]  /*d800*/  LDL.LU R11, [R1+0x7ec] ;  /* 0x0007ec00010b7983 */ /* 0x000ee80000300800 */
[----:B------:R0:W5:Y:S04]  /*d810*/  LDL R24, [R1+0x564] ;  /* 0x0005640001187983 */ /* 0x0001680000100800 */
[----:B------:R0:W5:Y:S01]  /*d820*/  LDL R18, [R1+0x568] ;  /* 0x0005680001127983 */ /* 0x0001620000100800 */
[----:B------:R-:W-:-:S02]  /*d830*/  ULDC.U8 UR19, c[0x0][0x1f4] ;  /* 0x00007d0000137ab9 */ /* 0x000fc40000000000 */
[----:B------:R-:W-:Y:S01]  /*d840*/  ISETP.NE.AND P1, PT, RZ, UR19, PT ;  /* 0x00000013ff007c0c */ /* 0x000fe2000bf25270 */
[----:B--2---:R-:W-:Y:S02]  /*d850*/  FADD.FTZ R10, R10, -UR9 ;  /* 0x800000090a0a7e21 */ /* 0x004fe40008010000 */
[----:B---3--:R-:W-:Y:S02]  /*d860*/  FADD.FTZ R15, R11, -UR9 ;  /* 0x800000090b0f7e21 */ /* 0x008fe40008010000 */
[----:B------:R-:W-:Y:S02]  /*d870*/  FMUL.FTZ R10, R10, UR5 ;  /* 0x000000050a0a7c20 */ /* 0x000fe40008410000 */
[----:B------:R-:W-:-:S06]  /*d880*/  FMUL.FTZ R15, R15, UR5 ;  /* 0x000000050f0f7c20 */ /* 0x000fcc0008410000 */
        /* <DEDUP_REMOVED lines=21> */
.L_x_2676:
[----:B0-----:R-:W2:Y:S04]  /*d9e0*/  LDL.LU R14, [R1+0x810] ;  /* 0x00081000010e7983 */ /* 0x001ea80000300800 */
[----:B------:R-:W3:Y:S04]  /*d9f0*/  LDL.LU R12, [R1+0x814] ;  /* 0x00081400010c7983 */ /* 0x000ee80000300800 */
[----:B------:R0:W5:Y:S04]  /*da00*/  LDL R25, [R1+0x574] ;  /* 0x0005740001197983 */ /* 0x0001680000100800 */
[----:B------:R0:W5:Y:S02]  /*da10*/  LDL R21, [R1+0x570] ;  /* 0x0005700001157983 */ /* 0x0001640000100800 */
[----:B-----5:R-:W-:-:S02]  /*da20*/  FMUL.FTZ R13, R2, R24 ;  /* 0x00000018020d7220 */ /* 0x020fc40000410000 */
[----:B------:R-:W-:Y:S02]  /*da30*/  FMUL.FTZ R11, R3, R18 ;  /* 0x00000012030b7220 */ /* 0x000fe40000410000 */
[C---:B------:R-:W-:Y:S02]  /*da40*/  FFMA.FTZ R13, R10.reuse, R13, RZ ;  /* 0x0000000d0a0d7223 */ /* 0x040fe400000100ff */
[----:B------:R-:W-:Y:S02]  /*da50*/  FFMA.FTZ R10, R10, R24, RZ ;  /* 0x000000180a0a7223 */ /* 0x000fe400000100ff */
[----:B------:R-:W-:Y:S02]  /*da60*/  FFMA.FTZ R13, R15, R11, R13 ;  /* 0x0000000b0f0d7223 */ /* 0x000fe4000001000d */
[----:B--2---:R-:W-:Y:S02]  /*da70*/  FADD.FTZ R14, R14, -UR9 ;  /* 0x800000090e0e7e21 */ /* 0x004fe40008010000 */
[----:B---3--:R-:W-:-:S02]  /*da80*/  FADD.FTZ R11, R12, -UR9 ;  /* 0x800000090c0b7e21 */ /* 0x008fc40008010000 */
        /* <DEDUP_REMOVED lines=23> */
.L_x_2677:
[----:B0-----:R-:W2:Y:S04]  /*dc00*/  LDL.LU R20, [R1+0x850] ;  /* 0x0008500001147983 */ /* 0x001ea80000300800 */
[----:B------:R-:W3:Y:S04]  /*dc10*/  LDL.LU R19, [R1+0x854] ;  /* 0x0008540001137983 */ /* 0x000ee80000300800 */
[----:B------:R0:W5:Y:S04]  /*dc20*/  LDL R23, [R1+0x57c] ;  /* 0x00057c0001177983 */ /* 0x0001680000100800 */
[----:B------:R0:W5:Y:S01]  /*dc30*/  LDL R22, [R1+0x584] ;  /* 0x0005840001167983 */ /* 0x0001620000100800 */
[----:B------:R-:W-:-:S02]  /*dc40*/  FFMA.FTZ R17, R2, R24, RZ ;  /* 0x0000001802117223 */ /* 0x000fc400000100ff */
[----:B------:R-:W-:Y:S02]  /*dc50*/  FMUL.FTZ R12, R2, R25 ;  /* 0x00000019020c7220 */ /* 0x000fe40000410000 */
[-C--:B------:R-:W-:Y:S02]  /*dc60*/  FFMA.FTZ R16, R15, R18.reuse, RZ ;  /* 0x000000120f107223 */ /* 0x080fe400000100ff */
[C---:B------:R-:W-:Y:S02]  /*dc70*/  FFMA.FTZ R15, R3.reuse, R18, R17 ;  /* 0x00000012030f7223 */ /* 0x040fe40000010011 */
[C---:B------:R-:W-:Y:S02]  /*dc80*/  FFMA.FTZ R13, R14.reuse, R12, R13 ;  /* 0x0000000c0e0d7223 */ /* 0x040fe4000001000d */
[----:B------:R-:W-:Y:S02]  /*dc90*/  FMUL.FTZ R17, R3, R21 ;  /* 0x0000001503117220 */ /* 0x000fe40000410000 */
[----:B------:R-:W-:-:S02]  /*dca0*/  FFMA.FTZ R10, R14, R25, R10 ;  /* 0x000000190e0a7223 */ /* 0x000fc4000001000a */
[C---:B------:R-:W-:Y:S02]  /*dcb0*/  FFMA.FTZ R16, R11.reuse, R21, R16 ;  /* 0x000000150b107223 */ /* 0x040fe40000010010 */
[----:B------:R-:W-:Y:S02]  /*dcc0*/  FFMA.FTZ R13, R11, R17, R13 ;  /* 0x000000110b0d7223 */ /* 0x000fe4000001000d */
[----:B------:R-:W-:Y:S02]  /*dcd0*/  FADD.FTZ R15, R15, R12 ;  /* 0x0000000c0f0f7221 */ /* 0x000fe40000010000 */
[----:B------:R-:W-:Y:S02]  /*dce0*/  FADD.FTZ R14, RZ, R24 ;  /* 0x00000018ff0e7221 */ /* 0x000fe40000010000 */
[----:B------:R-:W-:Y:S02]  /*dcf0*/  FADD.FTZ R18, RZ, R18 ;  /* 0x00000012ff127221 */ /* 0x000fe40000010000 */
[----:B------:R-:W-:-:S02]  /*dd00*/  FADD.FTZ R14, R14, R25 ;  /* 0x000000190e0e7221 */ /* 0x000fc40000010000 */
[----:B------:R-:W-:Y:S02]  /*dd10*/  FADD.FTZ R18, R18, R21 ;  /* 0x0000001512127221 */ /* 0x000fe40000010000 */
[----:B--2---:R-:W-:Y:S02]  /*dd20*/  FADD.FTZ R12, R20, -UR9 ;  /* 0x80000009140c7e21 */ /* 0x004fe40008010000 */
[----:B---3--:R-:W-:Y:S02]  /*dd30*/  FADD.FTZ R11, R19, -UR9 ;  /* 0x80000009130b7e21 */ /* 0x008fe40008010000 */
        /* <DEDUP_REMOVED lines=8> */
[----:B0----5:R-:W-:Y:S02]  /*ddc0*/  FMUL.FTZ R19, R23, R21 ;  /* 0x0000001517137220 */ /* 0x021fe40000410000 */
        /* <DEDUP_REMOVED lines=14> */
.L_x_2678:
[----:B0-----:R-:W2:Y:S04]  /*deb0*/  LDL.LU R21, [R1+0x848] ;  /* 0x0008480001157983 */ /* 0x001ea80000300800 */
[----:B------:R-:W3:Y:S04]  /*dec0*/  LDL.LU R20, [R1+0x84c] ;  /* 0x00084c0001147983 */ /* 0x000ee80000300800 */
[----:B------:R0:W5:Y:S04]  /*ded0*/  LDL R25, [R1+0x588] ;  /* 0x0005880001197983 */ /* 0x0001680000100800 */
[----:B------:R0:W5:Y:S02]  /*dee0*/  LDL R24, [R1+0x580] ;  /* 0x0005800001187983 */ /* 0x0001640000100800 */
[----:B-----5:R-:W-:-:S02]  /*def0*/  FMUL.FTZ R19, R2, R23 ;  /* 0x0000001702137220 */ /* 0x020fc40000410000 */
[C---:B------:R-:W-:Y:S02]  /*df00*/  FFMA.FTZ R10, R12.reuse, R23, R10 ;  /* 0x000000170c0a7223 */ /* 0x040fe4000001000a */
[----:B------:R-:W-:Y:S02]  /*df10*/  FFMA.FTZ R13, R12, R19, R13 ;  /* 0x000000130c0d7223 */ /* 0x000fe4000001000d */
[-C--:B------:R-:W-:Y:S02]  /*df20*/  FMUL.FTZ R12, R3, R22.reuse ;  /* 0x00000016030c7220 */ /* 0x080fe40000410000 */
[----:B------:R-:W-:Y:S02]  /*df30*/  FFMA.FTZ R16, R11, R22, R16 ;  /* 0x000000160b107223 */ /* 0x000fe40000010010 */
[----:B------:R-:W-:Y:S02]  /*df40*/  FADD.FTZ R15, R17, R15 ;  /* 0x0000000f110f7221 */ /* 0x000fe40000010000 */
[----:B------:R-:W-:-:S02]  /*df50*/  FFMA.FTZ R11, R11, R12, R13 ;  /* 0x0000000c0b0b7223 */ /* 0x000fc4000001000d */
[----:B------:R-:W-:Y:S02]  /*df60*/  FADD.FTZ R14, R14, R23 ;  /* 0x000000170e0e7221 */ /* 0x000fe40000010000 */
[----:B------:R-:W-:Y:S02]  /*df70*/  FADD.FTZ R18, R18, R22 ;  /* 0x0000001612127221 */ /* 0x000fe40000010000 */
[----:B------:R-:W-:Y:S02]  /*df80*/  FADD.FTZ R15, R15, R19 ;  /* 0x000000130f0f7221 */ /* 0x000fe40000010000 */
[----:B--2---:R-:W-:Y:S02]  /*df90*/  FADD.FTZ R17, R21, -UR9 ;  /* 0x8000000915117e21 */ /* 0x004fe40008010000 */
[----:B---3--:R-:W-:Y:S02]  /*dfa0*/  FADD.FTZ R13, R20, -UR9 ;  /* 0x80000009140d7e21 */ /* 0x008fe40008010000 */
[----:B------:R-:W-:-:S02]  /*dfb0*/  FMUL.FTZ R17, R17, UR5 ;  /* 0x0000000511117c20 */ /* 0x000fc40008410000 */
        /* <DEDUP_REMOVED lines=22> */
.L_x_2679:
[----:B0-----:R-:W2:Y:S04]  /*e120*/  LDL.LU R21, [R1+0x858] ;  /* 0x0008580001157983 */ /* 0x001ea80000300800 */
[----:B------:R-:W3:Y:S04]  /*e130*/  LDL.LU R20, [R1+0x85c] ;  /* 0x00085c0001147983 */ /* 0x000ee80000300800 */
[----:B------:R0:W5:Y:S04]  /*e140*/  LDL R23, [R1+0x578] ;  /* 0x0005780001177983 */ /* 0x0001680000100800 */
[----:B------:R0:W5:Y:S01]  /*e150*/  LDL R22, [R1+0x56c] ;  /* 0x00056c0001167983 */ /* 0x0001620000100800 */
[----:B------:R-:W-:-:S02]  /*e160*/  FMUL.FTZ R19, R2, R25 ;  /* 0x0000001902137220 */ /* 0x000fc40000410000 */
[C---:B------:R-:W-:Y:S02]  /*e170*/  FFMA.FTZ R10, R17.reuse, R25, R10 ;  /* 0x00000019110a7223 */ /* 0x040fe4000001000a */
[----:B------:R-:W-:Y:S02]  /*e180*/  FFMA.FTZ R11, R17, R19, R11 ;  /* 0x00000013110b7223 */ /* 0x000fe4000001000b */
[-C--:B------:R-:W-:Y:S02]  /*e190*/  FMUL.FTZ R17, R3, R24.reuse ;  /* 0x0000001803117220 */ /* 0x080fe40000410000 */
[C---:B------:R-:W-:Y:S02]  /*e1a0*/  FFMA.FTZ R16, R13.reuse, R24, R16 ;  /* 0x000000180d107223 */ /* 0x040fe40000010010 */
        /* <DEDUP_REMOVED lines=30> */
.L_x_2680:
        /* <DEDUP_REMOVED lines=8> */
[----:B------:R-:W-:Y:S02]  /*e410*/  FADD.FTZ R14, R14, R23 ;  /* 0x000000170e0e7221 */ /* 0x000fe40000010000 */
[----:B------:R-:W-:Y:S02]  /*e420*/  FADD.FTZ R18, R18, R22 ;  /* 0x0000001612127221 */ /* 0x000fe40000010000 */
[----:B------:R-:W-:-:S02]  /*e430*/  FFMA.FTZ R16, R12, R22, R16 ;  /* 0x000000160c107223 */ /* 0x000fc40000010010 */
[----:B------:R-:W-:Y:S02]  /*e440*/  FADD.FTZ R19, R17, R19 ;  /* 0x0000001311137221 */ /* 0x000fe40000010000 */
[----:B------:R-:W-:Y:S02]  /*e450*/  FFMA.FTZ R11, R12, R13, R11 ;  /* 0x0000000d0c0b7223 */ /* 0x000fe4000001000b */
        /* <DEDUP_REMOVED lines=25> */
.L_x_2681:
[----:B0-----:R-:W2:Y:S04]  /*e5f0*/  LDL.LU R17, [R1+0x868] ;  /* 0x0008680001117983 */ /* 0x001ea80000300800 */
[----:B------:R-:W3:Y:S04]  /*e600*/  LDL.LU R22, [R1+0x86c] ;  /* 0x00086c0001167983 */ /* 0x000ee80000300800 */
[----:B------:R0:W5:Y:S04]  /*e610*/  LDL R24, [R1+0x5d8] ;  /* 0x0005d80001187983 */ /* 0x0001680000100800 */
[----:B------:R0:W5:Y:S01]  /*e620*/  LDL R23, [R1+0x5c4] ;  /* 0x0005c40001177983 */ /* 0x0001620000100800 */
[----:B------:R-:W-:-:S02]  /*e630*/  FMUL.FTZ R12, R2, R26 ;  /* 0x0000001a020c7220 */ /* 0x000fc40000410000 */
[----:B------:R-:W-:Y:S02]  /*e640*/  FADD.FTZ R19, R19, R15 ;  /* 0x0000000f13137221 */ /* 0x000fe40000010000 */
[C---:B------:R-:W-:Y:S02]  /*e650*/  FFMA.FTZ R10, R20.reuse, R26, R10 ;  /* 0x0000001a140a7223 */ /* 0x040fe4000001000a */
[----:B------:R-:W-:Y:S02]  /*e660*/  FFMA.FTZ R11, R20, R12, R11 ;  /* 0x0000000c140b7223 */ /* 0x000fe4000001000b */
[----:B------:R-:W-:Y:S02]  /*e670*/  FMUL.FTZ R15, R3, R25 ;  /* 0x00000019030f7220 */ /* 0x000fe40000410000 */
[----:B------:R-:W-:Y:S02]  /*e680*/  FADD.FTZ R14, R14, R26 ;  /* 0x0000001a0e0e7221 */ /* 0x000fe40000010000 */
[----:B------:R-:W-:-:S02]  /*e690*/  FADD.FTZ R18, R18, R25 ;  /* 0x0000001912127221 */ /* 0x000fc40000010000 */
[----:B------:R-:W-:Y:S02]  /*e6a0*/  FFMA.FTZ R16, R21, R25, R16 ;  /* 0x0000001915107223 */ /* 0x000fe40000010010 */
[----:B------:R-:W-:Y:S02]  /*e6b0*/  FADD.FTZ R19, R13, R19 ;  /* 0x000000130d137221 */ /* 0x000fe40000010000 */
[----:B------:R-:W-:Y:S02]  /*e6c0*/  FFMA.FTZ R11, R21, R15, R11 ;  /* 0x0000000f150b7223 */ /* 0x000fe4000001000b */
        /* <DEDUP_REMOVED lines=25> */
.L_x_2682:
[----:B0-----:R-:W2:Y:S04]  /*e860*/  LDL R13, [R1+0x5dc] ;  /* 0x0005dc00010d7983 */ /* 0x001ea80000100800 */
[----:B------:R-:W3:Y:S04]  /*e870*/  LDL.LU R22, [R1+0x870] ;  /* 0x0008700001167983 */ /* 0x000ee80000300800 */
[----:B------:R-:W4:Y:S04]  /*e880*/  LDL.LU R21, [R1+0x874] ;  /* 0x0008740001157983 */ /* 0x000f280000300800 */
[----:B------:R0:W5:Y:S01]  /*e890*/  LDL R26, [R1+0x5f8] ;  /* 0x0005f800011a7983 */ /* 0x0001620000100800 */
[----:B------:R-:W-:-:S02]  /*e8a0*/  FADD.FTZ R19, R19, R12 ;  /* 0x0000000c13137221 */ /* 0x000fc40000010000 */
[-C--:B-----5:R-:W-:Y:S02]  /*e8b0*/  FFMA.FTZ R10, R17, R24.reuse, R10 ;  /* 0x00000018110a7223 */ /* 0x0a0fe4000001000a */
[-C--:B------:R-:W-:Y:S02]  /*e8c0*/  FMUL.FTZ R12, R3, R23.reuse ;  /* 0x00000017030c7220 */ /* 0x080fe40000410000 */
[----:B------:R-:W-:Y:S02]  /*e8d0*/  FADD.FTZ R14, R14, R24 ;  /* 0x000000180e0e7221 */ /* 0x000fe40000010000 */
[----:B------:R-:W-:Y:S02]  /*e8e0*/  FADD.FTZ R18, R18, R23 ;  /* 0x0000001712127221 */ /* 0x000fe40000010000 */
[----:B------:R-:W-:Y:S02]  /*e8f0*/  FFMA.FTZ R16, R20, R23, R16 ;  /* 0x0000001714107223 */ /* 0x000fe40000010010 */
[----:B------:R-:W-:Y:S01]  /*e900*/  FADD.FTZ R19, R15, R19 ;  /* 0x000000130f137221 */ /* 0x000fe20000010000 */
[----:B--2---:R-:W-:Y:S01]  /*e910*/  MOV R25, R13 ;  /* 0x0000000d00197202 */ /* 0x004fe20000000f00 */
[----:B------:R-:W-:-:S04]  /*e920*/  FMUL.FTZ R13, R2, R24 ;  /* 0x00000018020d7220 */ /* 0x000fc80000410000 */
[----:B------:R-:W-:Y:S02]  /*e930*/  FFMA.FTZ R11, R17, R13, R11 ;  /* 0x0000000d110b7223 */ /* 0x000fe4000001000b */
[----:B---3--:R-:W-:Y:S02]  /*e940*/  FADD.FTZ R17, R22, -UR9 ;  /* 0x8000000916117e21 */ /* 0x008fe40008010000 */
[----:B----4-:R-:W-:Y:S02]  /*e950*/  FADD.FTZ R21, R21, -UR9 ;  /* 0x8000000915157e21 */ /* 0x010fe40008010000 */
[----:B------:R-:W-:Y:S02]  /*e960*/  FFMA.FTZ R11, R20, R12, R11 ;  /* 0x0000000c140b7223 */ /* 0x000fe4000001000b */
        /* <DEDUP_REMOVED lines=23> */
.L_x_2683:
        /* <DEDUP_REMOVED lines=11> */
[C---:B------:R-:W-:Y:S02]  /*eb90*/  FFMA.FTZ R16, R21.reuse, R25, R16 ;  /* 0x0000001915107223 */ /* 0x040fe40000010010 */
        /* <DEDUP_REMOVED lines=27> */
.L_x_2684:
[----:B0-----:R-:W2:Y:S04]  /*ed50*/  LDL.LU R22, [R1+0x884] ;  /* 0x0008840001167983 */ /* 0x001ea80000300800 */
[----:B------:R-:W3:Y:S04]  /*ed60*/  LDL.LU R21, [R1+0x888] ;  /* 0x0008880001157983 */ /* 0x000ee80000300800 */
[----:B------:R0:W5:Y:S04]  /*ed70*/  LDL R26, [R1+0x638] ;  /* 0x00063800011a7983 */ /* 0x0001680000100800 */
[----:B------:R0:W5:Y:S02]  /*ed80*/  LDL R25, [R1+0x61c] ;  /* 0x00061c0001197983 */ /* 0x0001640000100800 */
[----:B-----5:R-:W-:-:S02]  /*ed90*/  FMUL.FTZ R12, R2, R24 ;  /* 0x00000018020c7220 */ /* 0x020fc40000410000 */
        /* <DEDUP_REMOVED lines=34> */
.L_x_2685:
        /* <DEDUP_REMOVED lines=39> */
.L_x_2686:
        /* <DEDUP_REMOVED lines=39> */
.L_x_2687:
        /* <DEDUP_REMOVED lines=39> */
.L_x_2688:
        /* <DEDUP_REMOVED lines=39> */
.L_x_2689:
        /* <DEDUP_REMOVED lines=39> */
.L_x_2690:
        /* <DEDUP_REMOVED lines=39> */
.L_x_2691:
        /* <DEDUP_REMOVED lines=39> */
.L_x_2692:
        /* <DEDUP_REMOVED lines=39> */
.L_x_2693:
        /* <DEDUP_REMOVED lines=39> */
.L_x_2694:
        /* <DEDUP_REMOVED lines=39> */
.L_x_2695:
        /* <DEDUP_REMOVED lines=39> */
.L_x_2696:
        /* <DEDUP_REMOVED lines=39> */
.L_x_2697:
        /* <DEDUP_REMOVED lines=39> */
.L_x_2698:
        /* <DEDUP_REMOVED lines=39> */
.L_x_2699:
        /* <DEDUP_REMOVED lines=39> */
.L_x_2700:
        /* <DEDUP_REMOVED lines=39> */
.L_x_2701:
        /* <DEDUP_REMOVED lines=39> */
.L_x_2702:
        /* <DEDUP_REMOVED lines=39> */
.L_x_2703:
        /* <DEDUP_REMOVED lines=39> */
.L_x_2704:
        /* <DEDUP_REMOVED lines=39> */
.L_x_2705:
        /* <DEDUP_REMOVED lines=39> */
.L_x_2706:
        /* <DEDUP_REMOVED lines=39> */
.L_x_2707:
        /* <DEDUP_REMOVED lines=8> */
[----:B------:R-:W-:Y:S02]  /*125e0*/  FADD.FTZ R17, R18, R25 ;  /* 0x0000001912117221 */ /* 0x000fe40000010000 */
[----:B------:R-:W-:Y:S02]  /*125f0*/  FFMA.FTZ R10, R21, R25, R16 ;  /* 0x00000019150a7223 */ /* 0x000fe40000010010 */
[----:B------:R-:W-:Y:S01]  /*12600*/  FADD.FTZ R14, R14, R26 ;  /* 0x0000001a0e0e7221 */ /* 0x000fe20000010000 */
[----:B------:R-:W-:Y:S01]  /*12610*/  STL [R1+0x510], R17 ;  /* 0x0005101101007387 */ /* 0x000fe20000100800 */
[----:B------:R-:W-:-:S03]  /*12620*/  FADD.FTZ R19, R12, R19 ;  /* 0x000000130c137221 */ /* 0x000fc60000010000 */
[----:B------:R-:W-:Y:S01]  /*12630*/  STL [R1+0x50c], R10 ;  /* 0x00050c0a01007387 */ /* 0x000fe20000100800 */
[----:B------:R-:W-:-:S03]  /*12640*/  FADD.FTZ R19, R19, R15 ;  /* 0x0000000f13137221 */ /* 0x000fc60000010000 */
[----:B------:R1:W-:Y:S02]  /*12650*/  STL [R1+0x424], R14 ;  /* 0x0004240e01007387 */ /* 0x0003e40000100800 */
[----:B-1----:R-:W-:-:S04]  /*12660*/  FMUL.FTZ R14, R3, R25 ;  /* 0x00000019030e7220 */ /* 0x002fc80000410000 */
        /* <DEDUP_REMOVED lines=26> */
.L_x_2708:
[----:B0-----:R-:W2:Y:S04]  /*12810*/  LDL.LU R17, [R1+0x8f8] ;  /* 0x0008f80001117983 */ /* 0x001ea80000300800 */
[----:B------:R-:W3:Y:S04]  /*12820*/  LDL.LU R16, [R1+0x8fc] ;  /* 0x0008fc0001107983 */ /* 0x000ee80000300800 */
[----:B------:R0:W5:Y:S04]  /*12830*/  LDL R22, [R1+0x7d4] ;  /* 0x0007d40001167983 */ /* 0x0001680000100800 */
[----:B------:R0:W5:Y:S01]  /*12840*/  LDL R20, [R1+0x7fc] ;  /* 0x0007fc0001147983 */ /* 0x0001620000100800 */
[----:B------:R-:W-:-:S02]  /*12850*/  FADD.FTZ R19, R14, R19 ;  /* 0x000000130e137221 */ /* 0x000fc40000010000 */
[-C--:B-----5:R-:W-:Y:S02]  /*12860*/  FMUL.FTZ R12, R2, R24.reuse ;  /* 0x00000018020c7220 */ /* 0x0a0fe40000410000 */
[----:B--2---:R-:W-:Y:S02]  /*12870*/  FADD.FTZ R14, R17, -UR9 ;  /* 0x80000009110e7e21 */ /* 0x004fe40008010000 */
[C---:B------:R-:W-:Y:S02]  /*12880*/  FFMA.FTZ R17, R15.reuse, R24, R13 ;  /* 0x000000180f117223 */ /* 0x040fe4000001000d */
[----:B---3--:R-:W-:Y:S02]  /*12890*/  FADD.FTZ R16, R16, -UR9 ;  /* 0x8000000910107e21 */ /* 0x008fe40008010000 */
[----:B------:R-:W-:Y:S01]  /*128a0*/  FFMA.FTZ R13, R15, R12, R11 ;  /* 0x0000000c0f0d7223 */ /* 0x000fe2000001000b */
[----:B------:R0:W-:Y:S01]  /*128b0*/  STL [R1+0x508], R17 ;  /* 0x0005081101007387 */ /* 0x0001e20000100800 */
[----:B------:R-:W-:-:S02]  /*128c0*/  FADD.FTZ R11, R19, R12 ;  /* 0x0000000c130b7221 */ /* 0x000fc40000010000 */
[----:B------:R-:W-:Y:S02]  /*128d0*/  FMUL.FTZ R12, R14, UR5 ;  /* 0x000000050e0c7c20 */ /* 0x000fe40008410000 */
[----:B------:R-:W-:Y:S02]  /*128e0*/  FMUL.FTZ R15, R3, R23 ;  /* 0x00000017030f7220 */ /* 0x000fe40000410000 */
        /* <DEDUP_REMOVED lines=22> */
.L_x_2709:
[----:B------:R-:W2:Y:S04]  /*12a50*/  LDL.LU R18, [R1+0x900] ;  /* 0x0009000001127983 */ /* 0x000ea80000300800 */
[----:B------:R-:W3:Y:S04]  /*12a60*/  LDL.LU R16, [R1+0x904] ;  /* 0x0009040001107983 */ /* 0x000ee80000300800 */
[----:B------:R1:W5:Y:S04]  /*12a70*/  LDL R24, [R1+0x7d8] ;  /* 0x0007d80001187983 */ /* 0x0003680000100800 */
[----:B------:R1:W5:Y:S01]  /*12a80*/  LDL R21, [R1+0x7f8] ;  /* 0x0007f80001157983 */ /* 0x0003620000100800 */
[----:B------:R-:W-:-:S02]  /*12a90*/  FFMA.FTZ R13, R10, R15, R13 ;  /* 0x0000000f0a0d7223 */ /* 0x000fc4000001000d */
[----:B0-----:R-:W-:Y:S02]  /*12aa0*/  FMUL.FTZ R17, R2, R22 ;  /* 0x0000001602117220 */ /* 0x001fe40000410000 */
[----:B------:R-:W-:Y:S02]  /*12ab0*/  FADD.FTZ R11, R15, R11 ;  /* 0x0000000b0f0b7221 */ /* 0x000fe40000010000 */
[----:B------:R-:W-:Y:S02]  /*12ac0*/  FFMA.FTZ R13, R12, R17, R13 ;  /* 0x000000110c0d7223 */ /* 0x000fe4000001000d */
[----:B------:R-:W-:Y:S02]  /*12ad0*/  FADD.FTZ R17, R11, R17 ;  /* 0x000000110b117221 */ /* 0x000fe40000010000 */
[----:B--2---:R-:W-:Y:S02]  /*12ae0*/  FADD.FTZ R15, R18, -UR9 ;  /* 0x80000009120f7e21 */ /* 0x004fe40008010000 */
[----:B------:R-:W-:-:S02]  /*12af0*/  FMUL.FTZ R18, R3, R20 ;  /* 0x0000001403127220 */ /* 0x000fc40000410000 */
[----:B---3--:R-:W-:Y:S02]  /*12b00*/  FADD.FTZ R16, R16, -UR9 ;  /* 0x8000000910107e21 */ /* 0x008fe40008010000 */
[----:B------:R-:W-:Y:S02]  /*12b10*/  FMUL.FTZ R15, R15, UR5 ;  /* 0x000000050f0f7c20 */ /* 0x000fe40008410000 */
[----:B------:R-:W-:Y:S01]  /*12b20*/  FMUL.FTZ R16, R16, UR5 ;  /* 0x0000000510107c20 */ /* 0x000fe20008410000 */
[----:B------:R-:W-:Y:S05]  /*12b30*/  @!P1 BRA `(.L_x_2710) ;  /* 0x0000014000009947 */ /* 0x000fea0003800000 */
[----:B-1----:R-:W-:-:S04]  /*12b40*/  FFMA.FTZ R19, R15, R2, R4 ;  /* 0x000000020f137223 */ /* 0x002fc80000010004 */
        /* <DEDUP_REMOVED lines=19> */
.L_x_2710:
[----:B-1----:R-:W2:Y:S04]  /*12c80*/  LDL.LU R22, [R1+0x908] ;  /* 0x0009080001167983 */ /* 0x002ea80000300800 */
[----:B------:R-:W3:Y:S04]  /*12c90*/  LDL.LU R20, [R1+0x90c] ;  /* 0x00090c0001147983 */ /* 0x000ee80000300800 */
[----:B------:R1:W5:Y:S04]  /*12ca0*/  LDL R26, [R1+0x7dc] ;  /* 0x0007dc00011a7983 */ /* 0x0003680000100800 */
[----:B------:R1:W5:Y:S01]  /*12cb0*/  LDL R23, [R1+0x7f4] ;  /* 0x0007f40001177983 */ /* 0x0003620000100800 */
[----:B------:R-:W-:-:S02]  /*12cc0*/  FFMA.FTZ R13, R14, R18, R13 ;  /* 0x000000120e0d7223 */ /* 0x000fc4000001000d */
[----:B-----5:R-:W-:Y:S02]  /*12cd0*/  FMUL.FTZ R11, R2, R24 ;  /* 0x00000018020b7220 */ /* 0x020fe40000410000 */
[----:B------:R-:W-:Y:S02]  /*12ce0*/  FADD.FTZ R19, R18, R17 ;  /* 0x0000001112137221 */ /* 0x000fe40000010000 */
[----:B------:R-:W-:Y:S02]  /*12cf0*/  FFMA.FTZ R13, R15, R11, R13 ;  /* 0x0000000b0f0d7223 */ /* 0x000fe4000001000d */
[----:B------:R-:W-:Y:S02]  /*12d00*/  FADD.FTZ R11, R19, R11 ;  /* 0x0000000b130b7221 */ /* 0x000fe40000010000 */
[----:B--2---:R-:W-:Y:S02]  /*12d10*/  FADD.FTZ R17, R22, -UR9 ;  /* 0x8000000916117e21 */ /* 0x004fe40008010000 */
[----:B---3--:R-:W-:-:S02]  /*12d20*/  FADD.FTZ R18, R20, -UR9 ;  /* 0x8000000914127e21 */ /* 0x008fc40008010000 */
[----:B------:R-:W-:Y:S02]  /*12d30*/  FMUL.FTZ R17, R17, UR5 ;  /* 0x0000000511117c20 */ /* 0x000fe40008410000 */
[----:B------:R-:W-:Y:S02]  /*12d40*/  FMUL.FTZ R20, R3, R21 ;  /* 0x0000001503147220 */ /* 0x000fe40000410000 */
[----:B------:R-:W-:Y:S01]  /*12d50*/  FMUL.FTZ R18, R18, UR5 ;  /* 0x0000000512127c20 */ /* 0x000fe20008410000 */
[----:B------:R-:W-:Y:S05]  /*12d60*/  @!P1 BRA `(.L_x_2711) ;  /* 0x0000014000009947 */ /* 0x000fea0003800000 */
[----:B01----:R-:W-:-:S04]  /*12d70*/  FFMA.FTZ R21, R17, R2, R4 ;  /* 0x0000000211157223 */ /* 0x003fc80000010004 */
        /* <DEDUP_REMOVED lines=19> */
.L_x_2711:
[----:B01----:R-:W2:Y:S04]  /*12eb0*/  LDL.LU R24, [R1+0x6a0] ;  /* 0x0006a00001187983 */ /* 0x003ea80000300800 */
[----:B------:R-:W3:Y:S04]  /*12ec0*/  LDL.LU R22, [R1+0x6a4] ;  /* 0x0006a40001167983 */ /* 0x000ee80000300800 */
[----:B------:R0:W5:Y:S04]  /*12ed0*/  LDL R29, [R1+0x608] ;  /* 0x00060800011d7983 */ /* 0x0001680000100800 */
[----:B------:R0:W5:Y:S01]  /*12ee0*/  LDL R25, [R1+0x630] ;  /* 0x0006300001197983 */ /* 0x0001620000100800 */
[----:B------:R-:W-:-:S02]  /*12ef0*/  FFMA.FTZ R13, R16, R20, R13 ;  /* 0x00000014100d7223 */ /* 0x000fc4000001000d */
[----:B------:R-:W-:Y:S02]  /*12f00*/  FADD.FTZ R21, R20, R11 ;  /* 0x0000000b14157221 */ /* 0x000fe40000010000 */
[----:B------:R-:W-:-:S04]  /*12f10*/  FMUL.FTZ R19, R2, R26 ;  /* 0x0000001a02137220 */ /* 0x000fc80000410000 */
[----:B------:R-:W-:Y:S02]  /*12f20*/  FFMA.FTZ R13, R17, R19, R13 ;  /* 0x00000013110d7223 */ /* 0x000fe4000001000d */
[----:B------:R-:W-:Y:S02]  /*12f30*/  FADD.FTZ R19, R21, R19 ;  /* 0x0000001315137221 */ /* 0x000fe40000010000 */
[----:B--2---:R-:W-:Y:S02]  /*12f40*/  FADD.FTZ R20, R24, -UR9 ;  /* 0x8000000918147e21 */ /* 0x004fe40008010000 */
[----:B---3--:R-:W-:Y:S02]  /*12f50*/  FADD.FTZ R11, R22, -UR9 ;  /* 0x80000009160b7e21 */ /* 0x008fe40008010000 */
[----:B------:R-:W-:Y:S02]  /*12f60*/  FMUL.FTZ R24, R20, UR5 ;  /* 0x0000000514187c20 */ /* 0x000fe40008410000 */
[----:B------:R-:W-:-:S02]  /*12f70*/  FMUL.FTZ R28, R11, UR5 ;  /* 0x000000050b1c7c20 */ /* 0x000fc40008410000 */
[----:B------:R-:W-:Y:S01]  /*12f80*/  FMUL.FTZ R20, R3, R23 ;  /* 0x0000001703147220 */ /* 0x000fe20000410000 */
        /* <DEDUP_REMOVED lines=8> */
[----:B-1---5:R-:W-:Y:S02]  /*13010*/  FMUL.FTZ R22, R29, R21 ;  /* 0x000000151d167220 */ /* 0x022fe40000410000 */
        /* <DEDUP_REMOVED lines=14> */
.L_x_2712:
[----:B------:R-:W2:Y:S04]  /*13100*/  LDL.LU R26, [R1+0x6a8] ;  /* 0x0006a800011a7983 */ /* 0x000ea80000300800 */
        /* <DEDUP_REMOVED lines=10> */
[----:B0-----:R-:W-:Y:S02]  /*131b0*/  FMUL.FTZ R24, R20, UR5 ;  /* 0x0000000514187c20 */ /* 0x001fe40008410000 */
[----:B------:R-:W-:Y:S02]  /*131c0*/  FMUL.FTZ R30, R19, UR5 ;  /* 0x00000005131e7c20 */ /* 0x000fe40008410000 */
[----:B------:R-:W-:Y:S01]  /*131d0*/  FMUL.FTZ R20, R3, R25 ;  /* 0x0000001903147220 */ /* 0x000fe20000410000 */
        /* <DEDUP_REMOVED lines=23> */
.L_x_2713:
[----:B------:R-:W2:Y:S04]  /*13350*/  LDL.LU R26, [R1+0x6b8] ;  /* 0x0006b800011a7983 */ /* 0x000ea80000300800 */
[----:B------:R-:W3:Y:S04]  /*13360*/  LDL.LU R22, [R1+0x6bc] ;  /* 0x0006bc0001167983 */ /* 0x000ee80000300800 */
[----:B-1----:R1:W5:Y:S04]  /*13370*/  LDL R29, [R1+0x4e8] ;  /* 0x0004e800011d7983 */ /* 0x0023680000100800 */
[----:B------:R1:W5:Y:S01]  /*13380*/  LDL R25, [R1+0x628] ;  /* 0x0006280001197983 */ /* 0x0003620000100800 */
[----:B------:R-:W-:-:S02]  /*13390*/  FFMA.FTZ R13, R28, R20, R13 ;  /* 0x000000141c0d7223 */ /* 0x000fc4000001000d */
[----:B------:R-:W-:Y:S02]  /*133a0*/  FMUL.FTZ R19, R2, R27 ;  /* 0x0000001b02137220 */ /* 0x000fe40000410000 */
[----:B------:R-:W-:Y:S02]  /*133b0*/  FADD.FTZ R21, R20, R11 ;  /* 0x0000000b14157221 */ /* 0x000fe40000010000 */
[----:B------:R-:W-:Y:S02]  /*133c0*/  FFMA.FTZ R13, R24, R19, R13 ;  /* 0x00000013180d7223 */ /* 0x000fe4000001000d */
[----:B------:R-:W-:Y:S02]  /*133d0*/  FADD.FTZ R19, R21, R19 ;  /* 0x0000001315137221 */ /* 0x000fe40000010000 */
[----:B--2---:R-:W-:Y:S02]  /*133e0*/  FADD.FTZ R20, R26, -UR9 ;  /* 0x800000091a147e21 */ /* 0x004fe40008010000 */
[----:B---3--:R-:W-:-:S02]  /*133f0*/  FADD.FTZ R11, R22, -UR9 ;  /* 0x80000009160b7e21 */ /* 0x008fc40008010000 */
[----:B----4-:R-:W-:Y:S02]  /*13400*/  FMUL.FTZ R24, R20, UR5 ;  /* 0x0000000514187c20 */ /* 0x010fe40008410000 */
[----:B------:R-:W-:Y:S02]  /*13410*/  FMUL.FTZ R28, R11, UR5 ;  /* 0x000000050b1c7c20 */ /* 0x000fe40008410000 */
[----:B------:R-:W-:Y:S01]  /*13420*/  FMUL.FTZ R20, R3, R23 ;  /* 0x0000001703147220 */ /* 0x000fe20000410000 */
[----:B------:R1:W-:Y:S04]  /*13430*/  STL [R1+0x438], R24 ;  /* 0x0004381801007387 */ /* 0x0003e80000100800 */
[----:B------:R1:W-:Y:S01]  /*13440*/  STL [R1+0x43c], R28 ;  /* 0x00043c1c01007387 */ /* 0x0003e20000100800 */
[----:B------:R-:W-:Y:S05]  /*13450*/  @!P1 BRA `(.L_x_2714) ;  /* 0x0000014000009947 */ /* 0x000fea0003800000 */
[----:B------:R-:W-:-:S04]  /*13460*/  FFMA.FTZ R11, R24, R2, R4 ;  /* 0x00000002180b7223 */ /* 0x000fc80000010004 */
[----:B------:R-:W-:-:S06]  /*13470*/  FMUL.FTZ R21, R11, -1.4426950216293334961 ;  /* 0xbfb8aa3b0b157820 */ /* 0x000fcc0000410000 */
[----:B------:R-:W2:Y:S02]  /*13480*/  MUFU.EX2 R21, R21 ;  /* 0x0000001500157308 */ /* 0x000ea40000000800 */
[----:B--2---:R-:W-:-:S06]  /*13490*/  FADD.FTZ R21, R21, 1 ;  /* 0x3f80000015157421 */ /* 0x004fcc0000010000 */
[----:B------:R-:W2:Y:S02]  /*134a0*/  MUFU.RCP R21, R21 ;  /* 0x0000001500157308 */ /* 0x000ea40000001000 */
[----:B--2--5:R-:W-:Y:S02]  /*134b0*/  FMUL.FTZ R22, R29, R21 ;  /* 0x000000151d167220 */ /* 0x024fe40000410000 */
[----:B------:R-:W-:-:S04]  /*134c0*/  FADD.FTZ R21, -R21, 1 ;  /* 0x3f80000015157421 */ /* 0x000fc80000010100 */
[----:B------:R-:W-:-:S04]  /*134d0*/  FFMA.FTZ R21, R11, R21, 1 ;  /* 0x3f8000000b157423 */ /* 0x000fc80000010015 */
[----:B------:R-:W-:Y:S02]  /*134e0*/  FMUL.FTZ R29, R22, R21 ;  /* 0x00000015161d7220 */ /* 0x000fe40000410000 */
[----:B------:R-:W-:-:S03]  /*134f0*/  FFMA.FTZ R21, R28, R3, R5 ;  /* 0x000000031c157223 */ /* 0x000fc60000010005 */
[----:B------:R2:W-:Y:S01]  /*13500*/  STL [R1+0x4e8], R29 ;  /* 0x0004e81d01007387 */ /* 0x0005e20000100800 */
        /* <DEDUP_REMOVED lines=9> */
.L_x_2714:
[----:B------:R-:W3:Y:S04]  /*135a0*/  LDL.LU R26, [R1+0x6c0] ;  /* 0x0006c000011a7983 */ /* 0x000ee80000300800 */
[----:B------:R-:W4:Y:S04]  /*135b0*/  LDL.LU R22, [R1+0x6c4] ;  /* 0x0006c40001167983 */ /* 0x000f280000300800 */
[----:B0-----:R0:W5:Y:S04]  /*135c0*/  LDL R27, [R1+0x4d8] ;  /* 0x0004d800011b7983 */ /* 0x0011680000100800 */
[----:B------:R0:W5:Y:S01]  /*135d0*/  LDL R23, [R1+0x654] ;  /* 0x0006540001177983 */ /* 0x0001620000100800 */
[----:B------:R-:W-:-:S02]  /*135e0*/  FFMA.FTZ R13, R30, R20, R13 ;  /* 0x000000141e0d7223 */ /* 0x000fc4000001000d */
[----:B-----5:R-:W-:Y:S02]  /*135f0*/  FMUL.FTZ R11, R2, R29 ;  /* 0x0000001d020b7220 */ /* 0x020fe40000410000 */
[----:B------:R-:W-:Y:S02]  /*13600*/  FADD.FTZ R21, R20, R19 ;  /* 0x0000001314157221 */ /* 0x000fe40000010000 */
[----:B------:R-:W-:Y:S02]  /*13610*/  FFMA.FTZ R13, R24, R11, R13 ;  /* 0x0000000b180d7223 */ /* 0x000fe4000001000d */
[----:B------:R-:W-:Y:S02]  /*13620*/  FADD.FTZ R11, R21, R11 ;  /* 0x0000000b150b7221 */ /* 0x000fe40000010000 */
[----:B---3--:R-:W-:Y:S02]  /*13630*/  FADD.FTZ R20, R26, -UR9 ;  /* 0x800000091a147e21 */ /* 0x008fe40008010000 */
[----:B----4-:R-:W-:-:S02]  /*13640*/  FADD.FTZ R19, R22, -UR9 ;  /* 0x8000000916137e21 */ /* 0x010fc40008010000 */
[----:B-1----:R-:W-:Y:S02]  /*13650*/  FMUL.FTZ R24, R20, UR5 ;  /* 0x0000000514187c20 */ /* 0x002fe40008410000 */
[----:B------:R-:W-:Y:S02]  /*13660*/  FMUL.FTZ R30, R19, UR5 ;  /* 0x00000005131e7c20 */ /* 0x000fe40008410000 */
        /* <DEDUP_REMOVED lines=24> */
.L_x_2715:
[----:B------:R-:W3:Y:S04]  /*137f0*/  LDL.LU R26, [R1+0x6c8] ;  /* 0x0006c800011a7983 */ /* 0x000ee80000300800 */
[----:B------:R-:W4:Y:S04]  /*13800*/  LDL.LU R22, [R1+0x6cc] ;  /* 0x0006cc0001167983 */ /* 0x000f280000300800 */
[----:B--2---:R2:W5:Y:S04]  /*13810*/  LDL R29, [R1+0x4e0] ;  /* 0x0004e000011d7983 */ /* 0x0045680000100800 */
[----:B------:R2:W5:Y:S01]  /*13820*/  LDL R25, [R1+0x650] ;  /* 0x0006500001197983 */ /* 0x0005620000100800 */
[----:B------:R-:W-:-:S02]  /*13830*/  FFMA.FTZ R13, R28, R20, R13 ;  /* 0x000000141c0d7223 */ /* 0x000fc4000001000d */
[----:B------:R-:W-:Y:S02]  /*13840*/  FMUL.FTZ R19, R2, R27 ;  /* 0x0000001b02137220 */ /* 0x000fe40000410000 */
[----:B------:R-:W-:Y:S02]  /*13850*/  FADD.FTZ R21, R20, R11 ;  /* 0x0000000b14157221 */ /* 0x000fe40000010000 */
[----:B------:R-:W-:Y:S02]  /*13860*/  FFMA.FTZ R13, R24, R19, R13 ;  /* 0x00000013180d7223 */ /* 0x000fe4000001000d */
[----:B------:R-:W-:Y:S02]  /*13870*/  FADD.FTZ R19, R21, R19 ;  /* 0x0000001315137221 */ /* 0x000fe40000010000 */
[----:B---3--:R-:W-:Y:S02]  /*13880*/  FADD.FTZ R20, R26, -UR9 ;  /* 0x800000091a147e21 */ /* 0x008fe40008010000 */
[----:B----4-:R-:W-:-:S02]  /*13890*/  FADD.FTZ R11, R22, -UR9 ;  /* 0x80000009160b7e21 */ /* 0x010fc40008010000 */
        /* <DEDUP_REMOVED lines=26> */
.L_x_2716:
[----:B------:R-:W3:Y:S04]  /*13a40*/  LDL.LU R26, [R1+0x6d8] ;  /* 0x0006d800011a7983 */ /* 0x000ee80000300800 */
[----:B------:R-:W4:Y:S04]  /*13a50*/  LDL.LU R22, [R1+0x6dc] ;  /* 0x0006dc0001167983 */ /* 0x000f280000300800 */
[----:B-1----:R1:W5:Y:S04]  /*13a60*/  LDL R27, [R1+0x4e4] ;  /* 0x0004e400011b7983 */ /* 0x0023680000100800 */
        /* <DEDUP_REMOVED lines=8> */
[----:B--2---:R-:W-:Y:S02]  /*13af0*/  FMUL.FTZ R24, R20, UR5 ;  /* 0x0000000514187c20 */ /* 0x004fe40008410000 */
        /* <DEDUP_REMOVED lines=10> */
[----:B--2---:R-:W-:Y:S02]  /*13ba0*/  FMUL.FTZ R19, R27, R22 ;  /* 0x000000161b137220 */ /* 0x004fe40000410000 */
        /* <DEDUP_REMOVED lines=14> */
.L_x_2717:
[----:B------:R-:W3:Y:S04]  /*13c90*/  LDL.LU R26, [R1+0x6e0] ;  /* 0x0006e000011a7983 */ /* 0x000ee80000300800 */
[----:B------:R-:W4:Y:S04]  /*13ca0*/  LDL.LU R22, [R1+0x6e4] ;  /* 0x0006e40001167983 */ /* 0x000f280000300800 */
[----:B0-----:R0:W5:Y:S04]  /*13cb0*/  LDL R29, [R1+0x4d4] ;  /* 0x0004d400011d7983 */ /* 0x0011680000100800 */
        /* <DEDUP_REMOVED lines=34> */
.L_x_2718:
[----:B------:R-:W3:Y:S04]  /*13ee0*/  LDL.LU R26, [R1+0x6f0] ;  /* 0x0006f000011a7983 */ /* 0x000ee80000300800 */
[----:B------:R-:W4:Y:S04]  /*13ef0*/  LDL.LU R22, [R1+0x6f4] ;  /* 0x0006f40001167983 */ /* 0x000f280000300800 */
[----:B--2---:R2:W5:Y:S04]  /*13f00*/  LDL R27, [R1+0x4dc] ;  /* 0x0004dc00011b7983 */ /* 0x0045680000100800 */
        /* <DEDUP_REMOVED lines=34> */
.L_x_2719:
[----:B------:R-:W3:Y:S04]  /*14130*/  LDL.LU R26, [R1+0x488] ;  /* 0x00048800011a7983 */ /* 0x000ee80000300800 */
[----:B------:R-:W4:Y:S04]  /*14140*/  LDL.LU R22, [R1+0x48c] ;  /* 0x00048c0001167983 */ /* 0x000f280000300800 */
[----:B-1----:R1:W5:Y:S04]  /*14150*/  LDL R29, [R1+0x4cc] ;  /* 0x0004cc00011d7983 */ /* 0x0023680000100800 */
        /* <DEDUP_REMOVED lines=34> */
.L_x_2720:
        /* <DEDUP_REMOVED lines=37> */
.L_x_2721:
        /* <DEDUP_REMOVED lines=37> */
.L_x_2722:
        /* <DEDUP_REMOVED lines=37> */
.L_x_2723:
        /* <DEDUP_REMOVED lines=12> */
[----:B--2---:R-:W-:Y:S02]  /*14b30*/  FMUL.FTZ R27, R11, UR5 ;  /* 0x000000050b1b7c20 */ /* 0x004fe40008410000 */
        /* <DEDUP_REMOVED lines=24> */
.L_x_2724:
        /* <DEDUP_REMOVED lines=37> */
.L_x_2725:
        /* <DEDUP_REMOVED lines=15> */
[----:B01----:R-:W-:-:S04]  /*15000*/  FFMA.FTZ R23, R19, R2, R4 ;  /* 0x0000000213177223 */ /* 0x003fc80000010004 */
[----:B------:R-:W-:-:S06]  /*15010*/  FMUL.FTZ R11, R23, -1.4426950216293334961 ;  /* 0xbfb8aa3b170b7820 */ /* 0x000fcc0000410000 */
[----:B------:R-:W0:Y:S02]  /*15020*/  MUFU.EX2 R11, R11 ;  /* 0x0000000b000b7308 */ /* 0x000e240000000800 */
[----:B0-----:R-:W-:-:S06]  /*15030*/  FADD.FTZ R11, R11, 1 ;  /* 0x3f8000000b0b7421 */ /* 0x001fcc0000010000 */
[----:B----4-:R-:W0:Y:S02]  /*15040*/  MUFU.RCP R24, R11 ;  /* 0x0000000b00187308 */ /* 0x010e240000001000 */
        /* <DEDUP_REMOVED lines=15> */
.L_x_2726:
[----:B01----:R-:W2:Y:S04]  /*15140*/  LDL.LU R26, [R1+0x418] ;  /* 0x00041800011a7983 */ /* 0x003ea80000300800 */
[----:B----4-:R-:W3:Y:S04]  /*15150*/  LDL.LU R24, [R1+0x41c] ;  /* 0x00041c0001187983 */ /* 0x010ee80000300800 */
[----:B------:R0:W5:Y:S04]  /*15160*/  LDL R28, [R1+0x4f0] ;  /* 0x0004f000011c7983 */ /* 0x0001680000100800 */
[----:B------:R0:W5:Y:S01]  /*15170*/  LDL R27, [R1+0x69c] ;  /* 0x00069c00011b7983 */ /* 0x0001620000100800 */
[----:B------:R-:W-:-:S02]  /*15180*/  FFMA.FTZ R13, R30, R22, R13 ;  /* 0x000000161e0d7223 */ /* 0x000fc4000001000d */
[----:B-----5:R-:W-:Y:S02]  /*15190*/  FMUL.FTZ R11, R2, R29 ;  /* 0x0000001d020b7220 */ /* 0x020fe40000410000 */
[----:B------:R-:W-:Y:S02]  /*151a0*/  FADD.FTZ R23, R22, R21 ;  /* 0x0000001516177221 */ /* 0x000fe40000010000 */
[----:B------:R-:W-:Y:S02]  /*151b0*/  FFMA.FTZ R13, R19, R11, R13 ;  /* 0x0000000b130d7223 */ /* 0x000fe4000001000d */
[----:B------:R-:W-:Y:S02]  /*151c0*/  FADD.FTZ R11, R23, R11 ;  /* 0x0000000b170b7221 */ /* 0x000fe40000010000 */
[----:B------:R-:W-:Y:S02]  /*151d0*/  FMUL.FTZ R23, R3, R25 ;  /* 0x0000001903177220 */ /* 0x000fe40000410000 */
[----:B--2---:R-:W-:-:S02]  /*151e0*/  FADD.FTZ R21, R26, -UR9 ;  /* 0x800000091a157e21 */ /* 0x004fc40008010000 */
        /* <DEDUP_REMOVED lines=24> */
.L_x_2727:
[----:B0-----:R0:W5:Y:S04]  /*15370*/  LDL R33, [R1+0x624] ;  /* 0x0006240001217983 */ /* 0x0011680000100800 */
[----:B------:R0:W5:Y:S01]  /*15380*/  LDL R29, [R1+0x698] ;  /* 0x00069800011d7983 */ /* 0x0001620000100800 */
[----:B------:R-:W-:Y:S02]  /*15390*/  FFMA.FTZ R13, R20, R23, R13 ;  /* 0x00000017140d7223 */ /* 0x000fe4000001000d */
[----:B------:R-:W-:Y:S02]  /*153a0*/  FMUL.FTZ R25, R2, R28 ;  /* 0x0000001c02197220 */ /* 0x000fe40000410000 */
[----:B------:R-:W-:Y:S02]  /*153b0*/  FADD.FTZ R11, R23, R11 ;  /* 0x0000000b170b7221 */ /* 0x000fe40000010000 */
[----:B------:R-:W-:-:S02]  /*153c0*/  FADD.FTZ R23, R44, -UR9 ;  /* 0x800000092c177e21 */ /* 0x000fc40008010000 */
[----:B------:R-:W-:Y:S02]  /*153d0*/  FADD.FTZ R24, R45, -UR9 ;  /* 0x800000092d187e21 */ /* 0x000fe40008010000 */
[----:B------:R-:W-:Y:S02]  /*153e0*/  FFMA.FTZ R13, R21, R25, R13 ;  /* 0x00000019150d7223 */ /* 0x000fe4000001000d */
[----:B------:R-:W-:Y:S02]  /*153f0*/  FADD.FTZ R25, R11, R25 ;  /* 0x000000190b197221 */ /* 0x000fe40000010000 */
        /* <DEDUP_REMOVED lines=24> */
.L_x_2728:
[----:B0-----:R-:W2:Y:S04]  /*15580*/  LDL.LU R30, [R1+0x410] ;  /* 0x00041000011e7983 */ /* 0x001ea80000300800 */
        /* <DEDUP_REMOVED lines=34> */
.L_x_2729:
[----:B0-----:R-:W2:Y:S04]  /*157b0*/  LDL.LU R30, [R1+0x420] ;  /* 0x00042000011e7983 */ /* 0x001ea80000300800 */
[----:B------:R-:W3:Y:S04]  /*157c0*/  LDL.LU R28, [R1+0x718] ;  /* 0x00071800011c7983 */ /* 0x000ee80000300800 */
[----:B------:R0:W5:Y:S04]  /*157d0*/  LDL R37, [R1+0x60c] ;  /* 0x00060c0001257983 */ /* 0x0001680000100800 */
        /* <DEDUP_REMOVED lines=32> */
.L_x_2730:
        /* <DEDUP_REMOVED lines=35> */
.L_x_2731:
        /* <DEDUP_REMOVED lines=35> */
.L_x_2732:
        /* <DEDUP_REMOVED lines=35> */
.L_x_2733:
[----:B0-----:R-:W2:Y:S04]  /*16070*/  LDL.LU R36, [R1+0x590] ;  /* 0x0005900001247983 */ /* 0x001ea80000300800 */
[----:B------:R0:W5:Y:S04]  /*16080*/  LDL R45, [R1+0x4b4] ;  /* 0x0004b400012d7983 */ /* 0x0001680000100800 */
[----:B------:R0:W5:Y:S01]  /*16090*/  LDL R41, [R1+0x4c4] ;  /* 0x0004c40001297983 */ /* 0x0001620000100800 */
[----:B------:R-:W-:Y:S02]  /*160a0*/  FFMA.FTZ R13, R32, R35, R13 ;  /* 0x00000023200d7223 */ /* 0x000fe4000001000d */
[----:B------:R-:W-:-:S02]  /*160b0*/  FADD.FTZ R11, R35, R11 ;  /* 0x0000000b230b7221 */ /* 0x000fc40000010000 */
[----:B------:R-:W-:Y:S02]  /*160c0*/  FMUL.FTZ R37, R2, R42 ;  /* 0x0000002a02257220 */ /* 0x000fe40000410000 */
[----:B------:R-:W-:Y:S02]  /*160d0*/  FMUL.FTZ R38, R3, R40 ;  /* 0x0000002803267220 */ /* 0x000fe40000410000 */
[----:B------:R-:W-:Y:S02]  /*160e0*/  FFMA.FTZ R13, R33, R37, R13 ;  /* 0x00000025210d7223 */ /* 0x000fe4000001000d */
[----:B------:R-:W-:Y:S02]  /*160f0*/  FADD.FTZ R37, R11, R37 ;  /* 0x000000250b257221 */ /* 0x000fe40000010000 */
[----:B--2---:R-:W-:Y:S02]  /*16100*/  FADD.FTZ R35, R36, -UR9 ;  /* 0x8000000924237e21 */ /* 0x004fe40008010000 */
[----:B------:R-:W-:-:S02]  /*16110*/  FADD.FTZ R36, R39, -UR9 ;  /* 0x8000000927247e21 */ /* 0x000fc40008010000 */
        /* <DEDUP_REMOVED lines=23> */
.L_x_2734:
        /* <DEDUP_REMOVED lines=35> */
.L_x_2735:
[----:B0-----:R-:W2:Y:S04]  /*164c0*/  LDL.LU R42, [R1+0x5a0] ;  /* 0x0005a000012a7983 */ /* 0x001ea80000300800 */
[----:B------:R-:W3:Y:S04]  /*164d0*/  LDL.LU R40, [R1+0x59c] ;  /* 0x00059c0001287983 */ /* 0x000ee80000300800 */
[----:B------:R0:W5:Y:S01]  /*164e0*/  LDL R45, [R1+0x4bc] ;  /* 0x0004bc00012d7983 */ /* 0x0001620000100800 */
[----:B------:R-:W-:Y:S02]  /*164f0*/  FFMA.FTZ R13, R36, R39, R13 ;  /* 0x00000027240d7223 */ /* 0x000fe4000001000d */
[----:B------:R-:W-:-:S02]  /*16500*/  FMUL.FTZ R41, R2, R44 ;  /* 0x0000002c02297220 */ /* 0x000fc40000410000 */
[----:B------:R-:W-:Y:S02]  /*16510*/  FADD.FTZ R11, R39, R11 ;  /* 0x0000000b270b7221 */ /* 0x000fe40000010000 */
[----:B------:R-:W-:Y:S02]  /*16520*/  FFMA.FTZ R13, R37, R41, R13 ;  /* 0x00000029250d7223 */ /* 0x000fe4000001000d */
[----:B------:R-:W-:Y:S02]  /*16530*/  FADD.FTZ R41, R11, R41 ;  /* 0x000000290b297221 */ /* 0x000fe40000010000 */
[----:B--2---:R-:W-:Y:S02]  /*16540*/  FADD.FTZ R39, R42, -UR9 ;  /* 0x800000092a277e21 */ /* 0x004fe40008010000 */
[----:B------:R-:W-:Y:S02]  /*16550*/  FMUL.FTZ R42, R3, R43 ;  /* 0x0000002b032a7220 */ /* 0x000fe40000410000 */
        /* <DEDUP_REMOVED lines=19> */
[----:B0-----:R-:W0:Y:S02]  /*16690*/  MUFU.RCP R44, R11 ;  /* 0x0000000b002c7308 */ /* 0x001e240000001000 */
[----:B0----5:R-:W-:Y:S02]  /*166a0*/  FMUL.FTZ R11, R45, R44 ;  /* 0x0000002c2d0b7220 */ /* 0x021fe40000410000 */
[----:B------:R-:W-:-:S04]  /*166b0*/  FADD.FTZ R44, -R44, 1 ;  /* 0x3f8000002c2c7421 */ /* 0x000fc80000010100 */
[----:B------:R-:W-:-:S04]  /*166c0*/  FFMA.FTZ R44, R43, R44, 1 ;  /* 0x3f8000002b2c7423 */ /* 0x000fc8000001002c */
[----:B------:R-:W-:-:S05]  /*166d0*/  FMUL.FTZ R45, R11, R44 ;  /* 0x0000002c0b2d7220 */ /* 0x000fca0000410000 */
[----:B------:R0:W-:Y:S02]  /*166e0*/  STL [R1+0x4bc], R45 ;  /* 0x0004bc2d01007387 */ /* 0x0001e40000100800 */
.L_x_2736:
[----:B0-----:R-:W2:Y:S01]  /*166f0*/  LDL R11, [R1+0x4a8] ;  /* 0x0004a800010b7983 */ /* 0x001ea20000100800 */
[----:B------:R-:W-:-:S03]  /*16700*/  FADD.FTZ R43, R42, R41 ;  /* 0x000000292a2b7221 */ /* 0x000fc60000010000 */
[----:B------:R-:W3:Y:S01]  /*16710*/  LDL.LU R44, [R1+0x5a4] ;  /* 0x0005a400012c7983 */ /* 0x000ee20000300800 */
[----:B------:R-:W-:-:S03]  /*16720*/  FFMA.FTZ R13, R38, R42, R13 ;  /* 0x0000002a260d7223 */ /* 0x000fc6000001000d */
[----:B------:R-:W4:Y:S01]  /*16730*/  LDL.LU R41, [R1+0x5a8] ;  /* 0x0005a80001297983 */ /* 0x000f220000300800 */
[----:B--2---:R-:W-:-:S04]  /*16740*/  FMUL.FTZ R11, R2, R11 ;  /* 0x0000000b020b7220 */ /* 0x004fc80000410000 */
[----:B------:R-:W-:Y:S02]  /*16750*/  FFMA.FTZ R13, R39, R11, R13 ;  /* 0x0000000b270d7223 */ /* 0x000fe4000001000d */
[----:B---3--:R-:W-:Y:S02]  /*16760*/  FADD.FTZ R42, R44, -UR9 ;  /* 0x800000092c2a7e21 */ /* 0x008fe40008010000 */
[----:B----4-:R-:W-:Y:S01]  /*16770*/  FADD.FTZ R41, R41, -UR9 ;  /* 0x8000000929297e21 */ /* 0x010fe20008010000 */
[----:B------:R0:W-:Y:S01]  /*16780*/  STL [R1+0x410], R13 ;  /* 0x0004100d01007387 */ /* 0x0001e20000100800 */
[----:B------:R-:W-:Y:S02]  /*16790*/  FADD.FTZ R11, R43, R11 ;  /* 0x0000000b2b0b7221 */ /* 0x000fe40000010000 */
[----:B------:R-:W-:Y:S02]  /*167a0*/  FMUL.FTZ R41, R41, UR5 ;  /* 0x0000000529297c20 */ /* 0x000fe40008410000 */
[----:B------:R-:W-:-:S02]  /*167b0*/  FMUL.FTZ R42, R42, UR5 ;  /* 0x000000052a2a7c20 */ /* 0x000fc40008410000 */
[----:B0----5:R-:W-:Y:S01]  /*167c0*/  FMUL.FTZ R13, R3, R45 ;  /* 0x0000002d030d7220 */ /* 0x021fe20000410000 */
[----:B------:R-:W-:Y:S05]  /*167d0*/  @!P1 BRA `(.L_x_2737) ;  /* 0x0000016000009947 */ /* 0x000fea0003800000 */
        /* <DEDUP_REMOVED lines=22> */
.L_x_2737:
[----:B------:R-:W2:Y:S04]  /*16940*/  LDL.LU R45, [R1+0x410] ;  /* 0x00041000012d7983 */ /* 0x000ea80000300800 */
[----:B0-----:R-:W3:Y:S04]  /*16950*/  LDL R43, [R1+0x4a4] ;  /* 0x0004a400012b7983 */ /* 0x001ee80000100800 */
[----:B------:R-:W4:Y:S01]  /*16960*/  LDL.LU R44, [R1+0x5ac] ;  /* 0x0005ac00012c7983 */ /* 0x000f220000300800 */
[----:B--2---:R-:W-:Y:S02]  /*16970*/  FFMA.FTZ R45, R40, R13, R45 ;  /* 0x0000000d282d7223 */ /* 0x004fe4000001002d */
[----:B------:R-:W-:-:S02]  /*16980*/  FADD.FTZ R13, R13, R11 ;  /* 0x0000000b0d0d7221 */ /* 0x000fc40000010000 */
[----:B---3--:R-:W-:Y:S01]  /*16990*/  FMUL.FTZ R43, R2, R43 ;  /* 0x0000002b022b7220 */ /* 0x008fe20000410000 */
[----:B------:R-:W2:Y:S03]  /*169a0*/  LDL.LU R11, [R1+0x5b0] ;  /* 0x0005b000010b7983 */ /* 0x000ea60000300800 */
[----:B------:R-:W-:Y:S02]  /*169b0*/  FFMA.FTZ R45, R41, R43, R45 ;  /* 0x0000002b292d7223 */ /* 0x000fe4000001002d */
[----:B----4-:R-:W-:-:S03]  /*169c0*/  FADD.FTZ R44, R44, -UR9 ;  /* 0x800000092c2c7e21 */ /* 0x010fc60008010000 */
[----:B------:R0:W-:Y:S04]  /*169d0*/  STL [R1+0x418], R45 ;  /* 0x0004182d01007387 */ /* 0x0001e80000100800 */
[----:B0-----:R-:W3:Y:S01]  /*169e0*/  LDL R45, [R1+0x4b8] ;  /* 0x0004b800012d7983 */ /* 0x001ee20000100800 */
[----:B------:R-:W-:-:S05]  /*169f0*/  FADD.FTZ R13, R13, R43 ;  /* 0x0000002b0d0d7221 */ /* 0x000fca0000010000 */
[----:B------:R0:W-:Y:S01]  /*16a00*/  STL [R1+0x414], R13 ;  /* 0x0004140d01007387 */ /* 0x0001e20000100800 */
[----:B------:R-:W-:Y:S02]  /*16a10*/  FMUL.FTZ R44, R44, UR5 ;  /* 0x000000052c2c7c20 */ /* 0x000fe40008410000 */
[----:B--2---:R-:W-:-:S04]  /*16a20*/  FADD.FTZ R11, R11, -UR9 ;  /* 0x800000090b0b7e21 */ /* 0x004fc80008010000 */
[----:B------:R-:W-:Y:S02]  /*16a30*/  FMUL.FTZ R43, R11, UR5 ;  /* 0x000000050b2b7c20 */ /* 0x000fe40008410000 */
[----:B---3--:R-:W-:Y:S01]  /*16a40*/  FMUL.FTZ R45, R3, R45 ;  /* 0x0000002d032d7220 */ /* 0x008fe20000410000 */
[----:B------:R-:W-:Y:S05]  /*16a50*/  @!P1 BRA `(.L_x_2738) ;  /* 0x000001c000009947 */ /* 0x000fea0003800000 */
[----:B0-----:R0:W-:Y:S04]  /*16a60*/  STL [R1+0x920], R6 ;  /* 0x0009200601007387 */ /* 0x0011e80000100800 */
[----:B0-----:R-:W2:Y:S01]  /*16a70*/  LDL.LU R6, [R1+0x4a0] ;  /* 0x0004a00001067983 */ /* 0x001ea20000300800 */
[----:B------:R-:W-:-:S03]  /*16a80*/  FFMA.FTZ R11, R43, R2, R4 ;  /* 0x000000022b0b7223 */ /* 0x000fc60000010004 */
[----:B------:R0:W-:Y:S01]  /*16a90*/  STL [R1+0x91c], R0 ;  /* 0x00091c0001007387 */ /* 0x0001e20000100800 */
[----:B------:R-:W-:-:S06]  /*16aa0*/  FMUL.FTZ R13, R11, -1.4426950216293334961 ;  /* 0xbfb8aa3b0b0d7820 */ /* 0x000fcc0000410000 */
[----:B------:R-:W1:Y:S01]  /*16ab0*/  MUFU.EX2 R13, R13 ;  /* 0x0000000d000d7308 */ /* 0x000e620000000800 */
[----:B0-----:R-:W3:Y:S01]  /*16ac0*/  LDL.LU R0, [R1+0x4b0] ;  /* 0x0004b00001007983 */ /* 0x001ee20000300800 */
[----:B-1----:R-:W-:-:S06]  /*16ad0*/  FADD.FTZ R13, R13, 1 ;  /* 0x3f8000000d0d7421 */ /* 0x002fcc0000010000 */
[----:B------:R-:W2:Y:S02]  /*16ae0*/  MUFU.RCP R13, R13 ;  /* 0x0000000d000d7308 */ /* 0x000ea40000001000 */
[----:B--2---:R-:W-:Y:S02]  /*16af0*/  FMUL.FTZ R6, R6, R13 ;  /* 0x0000000d06067220 */ /* 0x004fe40000410000 */
[----:B------:R-:W-:-:S03]  /*16b00*/  FADD.FTZ R13, -R13, 1 ;  /* 0x3f8000000d0d7421 */ /* 0x000fc60000010100 */
[----:B------:R0:W-:Y:S01]  /*16b10*/  STL [R1+0x410], R6 ;  /* 0x0004100601007387 */ /* 0x0001e20000100800 */
[----:B------:R-:W-:-:S03]  /*16b20*/  FFMA.FTZ R13, R11, R13, 1 ;  /* 0x3f8000000b0d7423 */ /* 0x000fc6000001000d */
[----:B------:R-:W2:Y:S04]  /*16b30*/  LDL.LU R11, [R1+0x410] ;  /* 0x00041000010b7983 */ /* 0x000ea80000300800 */
[----:B0-----:R0:W5:Y:S01]  /*16b40*/  LDL.LU R6, [R1+0x920] ;  /* 0x0009200001067983 */ /* 0x0011620000300800 */
[----:B--2---:R-:W-:Y:S02]  /*16b50*/  FMUL.FTZ R13, R11, R13 ;  /* 0x0000000d0b0d7220 */ /* 0x004fe40000410000 */
[----:B------:R-:W-:-:S03]  /*16b60*/  FFMA.FTZ R11, R44, R3, R5 ;  /* 0x000000032c0b7223 */ /* 0x000fc60000010005 */
[----:B------:R1:W-:Y:S02]  /*16b70*/  STL [R1+0x4a0], R13 ;  /* 0x0004a00d01007387 */ /* 0x0003e40000100800 */
[----:B-1----:R-:W-:-:S06]  /*16b80*/  FMUL.FTZ R13, R11, -1.4426950216293334961 ;  /* 0xbfb8aa3b0b0d7820 */ /* 0x002fcc0000410000 */
        /* <DEDUP_REMOVED lines=9> */
.L_x_2738:
[----:B0-----:R-:W2:Y:S04]  /*16c20*/  LDL.LU R13, [R1+0x418] ;  /* 0x00041800010d7983 */ /* 0x001ea80000300800 */
[----:B------:R-:W3:Y:S04]  /*16c30*/  LDL R11, [R1+0x4a0] ;  /* 0x0004a000010b7983 */ /* 0x000ee80000100800 */
[----:B------:R0:W-:Y:S04]  /*16c40*/  STL [R1+0x924], R5 ;  /* 0x0009240501007387 */ /* 0x0001e80000100800 */
[----:B------:R1:W-:Y:S04]  /*16c50*/  STL [R1+0x920], R4 ;  /* 0x0009200401007387 */ /* 0x0003e80000100800 */
[----:B0-----:R-:W4:Y:S04]  /*16c60*/  LDL.LU R5, [R1+0x414] ;  /* 0x0004140001057983 */ /* 0x001f280000300800 */
[----:B-----5:R0:W-:Y:S04]  /*16c70*/  STL [R1+0x91c], R0 ;  /* 0x00091c0001007387 */ /* 0x0201e80000100800 */
[----:B-1----:R-:W4:Y:S04]  /*16c80*/  LDL.LU R4, [R1+0x5b8] ;  /* 0x0005b80001047983 */ /* 0x002f280000300800 */
[----:B0-----:R-:W4:Y:S01]  /*16c90*/  LDL.LU R0, [R1+0x5b4] ;  /* 0x0005b40001007983 */ /* 0x001f220000300800 */
[----:B--2---:R-:W-:-:S02]  /*16ca0*/  FFMA.FTZ R13, R42, R45, R13 ;  /* 0x0000002d2a0d7223 */ /* 0x004fc4000001000d */
[----:B---3--:R-:W-:-:S04]  /*16cb0*/  FMUL.FTZ R11, R2, R11 ;  /* 0x0000000b020b7220 */ /* 0x008fc80000410000 */
[----:B------:R-:W-:-:S05]  /*16cc0*/  FFMA.FTZ R13, R43, R11, R13 ;  /* 0x0000000b2b0d7223 */ /* 0x000fca000001000d */
[----:B------:R0:W-:Y:S01]  /*16cd0*/  STL [R1+0x420], R13 ;  /* 0x0004200d01007387 */ /* 0x0001e20000100800 */
[----:B----4-:R-:W-:-:S03]  /*16ce0*/  FADD.FTZ R45, R45, R5 ;  /* 0x000000052d2d7221 */ /* 0x010fc60000010000 */
[----:B------:R1:W5:Y:S04]  /*16cf0*/  LDL.LU R5, [R1+0x924] ;  /* 0x0009240001057983 */ /* 0x0003680000300800 */
[----:B0-----:R-:W2:Y:S01]  /*16d00*/  LDL R13, [R1+0x4b0] ;  /* 0x0004b000010d7983 */ /* 0x001ea20000100800 */
[----:B------:R-:W-:Y:S02]  /*16d10*/  FADD.FTZ R11, R45, R11 ;  /* 0x0000000b2d0b7221 */ /* 0x000fe40000010000 */
[----:B------:R-:W-:Y:S02]  /*16d20*/  FADD.FTZ R4, R4, -UR9 ;  /* 0x8000000904047e21 */ /* 0x000fe40008010000 */
[----:B------:R-:W-:Y:S01]  /*16d30*/  FADD.FTZ R0, R0, -UR9 ;  /* 0x8000000900007e21 */ /* 0x000fe20008010000 */
[----:B------:R2:W-:Y:S01]  /*16d40*/  STL [R1+0x41c], R11 ;  /* 0x00041c0b01007387 */ /* 0x0005e20000100800 */
[----:B------:R-:W-:-:S03]  /*16d50*/  FMUL.FTZ R45, R4, UR5 ;  /* 0x00000005042d7c20 */ /* 0x000fc60008410000 */
[----:B------:R1:W5:Y:S01]  /*16d60*/  LDL.LU R4, [R1+0x920] ;  /* 0x0009200001047983 */ /* 0x0003620000300800 */
[----:B--2---:R-:W-:Y:S02]  /*16d70*/  FMUL.FTZ R11, R3, R13 ;  /* 0x0000000d030b7220 */ /* 0x004fe40000410000 */
[----:B------:R-:W-:Y:S02]  /*16d80*/  FMUL.FTZ R13, R0, UR5 ;  /* 0x00000005000d7c20 */ /* 0x000fe40008410000 */
[----:B------:R1:W5:Y:S04]  /*16d90*/  LDL.LU R0, [R1+0x91c] ;  /* 0x00091c0001007983 */ /* 0x0003680000300800 */
[----:B------:R1:W-:Y:S01]  /*16da0*/  STL [R1+0x414], R11 ;  /* 0x0004140b01007387 */ /* 0x0003e20000100800 */
[----:B------:R-:W-:Y:S05]  /*16db0*/  @!P1 BRA `(.L_x_2739) ;  /* 0x000001c000009947 */ /* 0x000fea0003800000 */
[----:B------:R0:W-:Y:S04]  /*16dc0*/  STL [R1+0x920], R6 ;  /* 0x0009200601007387 */ /* 0x0001e80000100800 */
[----:B------:R-:W-:Y:S04]  /*16dd0*/  STL [R1+0x924], R7 ;  /* 0x0009240701007387 */ /* 0x000fe80000100800 */
[----:B0-----:R-:W2:Y:S04]  /*16de0*/  LDL.LU R6, [R1+0x49c] ;  /* 0x00049c0001067983 */ /* 0x001ea80000300800 */
[----:B-----5:R0:W-:Y:S04]  /*16df0*/  STL [R1+0x91c], R0 ;  /* 0x00091c0001007387 */ /* 0x0201e80000100800 */
[----:B0-----:R-:W3:Y:S01]  /*16e00*/  LDL.LU R0, [R1+0x498] ;  /* 0x0004980001007983 */ /* 0x001ee20000300800 */
[----:B------:R-:W-:-:S04]  /*16e10*/  FFMA.FTZ R7, R45, R2, R4 ;  /* 0x000000022d077223 */ /* 0x000fc80000010004 */
[----:B-1----:R-:W-:-:S06]  /*16e20*/  FMUL.FTZ R11, R7, -1.4426950216293334961 ;  /* 0xbfb8aa3b070b7820 */ /* 0x002fcc0000410000 */
[----:B------:R-:W0:Y:S02]  /*16e30*/  MUFU.EX2 R11, R11 ;  /* 0x0000000b000b7308 */ /* 0x000e240000000800 */
[----:B0-----:R-:W-:-:S06]  /*16e40*/  FADD.FTZ R11, R11, 1 ;  /* 0x3f8000000b0b7421 */ /* 0x001fcc0000010000 */
[----:B------:R-:W2:Y:S02]  /*16e50*/  MUFU.RCP R11, R11 ;  /* 0x0000000b000b7308 */ /* 0x000ea40000001000 */
[----:B--2---:R-:W-:Y:S02]  /*16e60*/  FMUL.FTZ R6, R6, R11 ;  /* 0x0000000b06067220 */ /* 0x004fe40000410000 */
[----:B------:R-:W-:-:S04]  /*16e70*/  FADD.FTZ R11, -R11, 1 ;  /* 0x3f8000000b0b7421 */ /* 0x000fc80000010100 */
[----:B------:R-:W-:Y:S02]  /*16e80*/  FFMA.FTZ R11, R7, R11, 1 ;  /* 0x3f800000070b7423 */ /* 0x000fe4000001000b */
[----:B------:R0:W5:Y:S02]  /*16e90*/  LDL.LU R7, [R1+0x924] ;  /* 0x0009240001077983 */ /* 0x0001640000300800 */
[----:B------:R-:W-:Y:S02]  /*16ea0*/  FMUL.FTZ R11, R6, R11 ;  /* 0x0000000b060b7220 */ /* 0x000fe40000410000 */
        /* <DEDUP_REMOVED lines=8> */
[----:B------:R-:W-:Y:S02]  /*16f30*/  FFMA.FTZ R11, R6, R11, 1 ;  /* 0x3f800000060b7423 */ /* 0x000fe4000001000b */
[----:B------:R0:W5:Y:S02]  /*16f40*/  LDL.LU R6, [R1+0x920] ;  /* 0x0009200001067983 */ /* 0x0001640000300800 */
[----:B------:R-:W-:Y:S02]  /*16f50*/  FMUL.FTZ R11, R0, R11 ;  /* 0x0000000b000b7220 */ /* 0x000fe40000410000 */
[----:B------:R0:W5:Y:S04]  /*16f60*/  LDL.LU R0, [R1+0x91c] ;  /* 0x00091c0001007983 */ /* 0x0001680000300800 */
[----:B------:R0:W-:Y:S02]  /*16f70*/  STL [R1+0x498], R11 ;  /* 0x0004980b01007387 */ /* 0x0001e40000100800 */
.L_x_2739:
[----:B------:R2:W-:Y:S04]  /*16f80*/  STL [R1+0x970], R29 ;  /* 0x0009701d01007387 */ /* 0x0005e80000100800 */
[----:B------:R3:W-:Y:S04]  /*16f90*/  STL [R1+0x958], R35 ;  /* 0x0009582301007387 */ /* 0x0007e80000100800 */
[----:B01----:R-:W4:Y:S04]  /*16fa0*/  LDL.LU R11, [R1+0x420] ;  /* 0x00042000010b7983 */ /* 0x003f280000300800 */
[----:B--2---:R-:W2:Y:S04]  /*16fb0*/  LDL.LU R29, [R1+0x41c] ;  /* 0x00041c00011d7983 */ /* 0x004ea80000300800 */
[----:B---3--:R-:W3:Y:S04]  /*16fc0*/  LDL.LU R35, [R1+0x414] ;  /* 0x0004140001237983 */ /* 0x008ee80000300800 */
[----:B------:R0:W-:Y:S04]  /*16fd0*/  STL [R1+0x954], R36 ;  /* 0x0009542401007387 */ /* 0x0001e80000100800 */
[----:B------:R1:W-:Y:S04]  /*16fe0*/  STL [R1+0x950], R37 ;  /* 0x0009502501007387 */ /* 0x0003e80000100800 */
[----:B------:R-:W-:Y:S04]  /*16ff0*/  STL [R1+0x978], R27 ;  /* 0x0009781b01007387 */ /* 0x000fe80000100800 */
[----:B0-----:R-:W4:Y:S04]  /*17000*/  LDL.LU R36, [R1+0x424] ;  /* 0x0004240001247983 */ /* 0x001f280000300800 */
[----:B-1----:R-:W4:Y:S04]  /*17010*/  LDL.LU R37, [R1+0x7d0] ;  /* 0x0007d00001257983 */ /* 0x002f280000300800 */
[----:B-----5:R0:W-:Y:S04]  /*17020*/  STL [R1+0x920], R4 ;  /* 0x0009200401007387 */ /* 0x0201e80000100800 */
[----:B------:R1:W-:Y:S04]  /*17030*/  STL [R1+0x91c], R0 ;  /* 0x00091c0001007387 */ /* 0x0003e80000100800 */
[----:B------:R1:W-:Y:S04]  /*17040*/  STL [R1+0x960], R33 ;  /* 0x0009602101007387 */ /* 0x0003e80000100800 */
[----:B0-----:R-:W4:Y:S04]  /*17050*/  LDL.LU R4, [R1+0x49c] ;  /* 0x00049c0001047983 */ /* 0x001f280000300800 */
[----:B-1----:R-:W4:Y:S04]  /*17060*/  LDL.LU R0, [R1+0x498] ;  /* 0x0004980001007983 */ /* 0x002f280000300800 */
[----:B------:R0:W-:Y:S04]  /*17070*/  STL [R1+0x95c], R34 ;  /* 0x00095c2201007387 */ /* 0x0001e80000100800 */
[----:B------:R-:W4:Y:S04]  /*17080*/  LDL.LU R33, [R1+0x7f0] ;  /* 0x0007f00001217983 */ /* 0x000f280000300800 */
        /* <DEDUP_REMOVED lines=8> */
[----:B0-----:R-:W4:Y:S04]  /*17110*/  LDL.LU R32, [R1+0x510] ;  /* 0x0005100001207983 */ /* 0x001f280000300800 */
[----:B-1----:R-:W4:Y:S04]  /*17120*/  LDL.LU R28, [R1+0x7d8] ;  /* 0x0007d800011c7983 */ /* 0x002f280000300800 */
[----:B------:R-:W-:Y:S04]  /*17130*/  STL [R1+0x94c], R38 ;  /* 0x00094c2601007387 */ /* 0x000fe80000100800 */
[----:B------:R-:W-:Y:S04]  /*17140*/  STL [R1+0x948], R39 ;  /* 0x0009482701007387 */ /* 0x000fe80000100800 */
[----:B------:R0:W-:Y:S04]  /*17150*/  STL [R1+0x944], R40 ;  /* 0x0009442801007387 */ /* 0x0001e80000100800 */
[----:B------:R-:W-:Y:S04]  /*17160*/  STL [R1+0x92c], R7 ;  /* 0x00092c0701007387 */ /* 0x000fe80000100800 */
[----:B------:R1:W-:Y:S04]  /*17170*/  STL [R1+0x924], R5 ;  /* 0x0009240501007387 */ /* 0x0003e80000100800 */
[----:B0-----:R-:W4:Y:S01]  /*17180*/  LDL.LU R40, [R1+0x7f8] ;  /* 0x0007f80001287983 */ /* 0x001f220000300800 */
[----:B--2---:R-:W-:-:S03]  /*17190*/  MOV R39, R29 ;  /* 0x0000001d00277202 */ /* 0x004fc60000000f00 */
[----:B------:R-:W2:Y:S01]  /*171a0*/  LDL.LU R29, [R1+0x7dc] ;  /* 0x0007dc00011d7983 */ /* 0x000ea20000300800 */
[----:B---3--:R-:W-:-:S05]  /*171b0*/  MOV R38, R35 ;  /* 0x0000002300267202 */ /* 0x008fca0000000f00 */
[----:B-1----:R-:W-:Y:S02]  /*171c0*/  FADD.FTZ R5, R38, R39 ;  /* 0x0000002726057221 */ /* 0x002fe40000010000 */
[----:B------:R-:W3:Y:S01]  /*171d0*/  LDL.LU R39, [R1+0x7f4] ;  /* 0x0007f40001277983 */ /* 0x000ee20000300800 */
[----:B----4-:R-:W-:-:S03]  /*171e0*/  FADD.FTZ R7, R36, R37 ;  /* 0x0000002524077221 */ /* 0x010fc60000010000 */
[----:B------:R-:W4:Y:S04]  /*171f0*/  LDL.LU R37, [R1+0x428] ;  /* 0x0004280001257983 */ /* 0x000f280000300800 */
[----:B------:R-:W4:Y:S01]  /*17200*/  LDL.LU R36, [R1+0x608] ;  /* 0x0006080001247983 */ /* 0x000f220000300800 */
[----:B------:R-:W-:-:S03]  /*17210*/  FFMA.FTZ R35, R44, R38, R11 ;  /* 0x000000262c237223 */ /* 0x000fc6000001000b */
[----:B------:R0:W-:Y:S04]  /*17220*/  STL [R1+0x934], R9 ;  /* 0x0009340901007387 */ /* 0x0001e80000100800 */
[----:B------:R1:W-:Y:S01]  /*17230*/  STL [R1+0x930], R8 ;  /* 0x0009300801007387 */ /* 0x0003e20000100800 */
[----:B------:R-:W-:-:S03]  /*17240*/  FMUL.FTZ R11, R2, R4 ;  /* 0x00000004020b7220 */ /* 0x000fc60000410000 */
[----:B------:R1:W-:Y:S01]  /*17250*/  STL [R1+0x928], R6 ;  /* 0x0009280601007387 */ /* 0x0003e20000100800 */
[----:B0-----:R-:W-:Y:S02]  /*17260*/  FFMA.FTZ R9, R45, R11, R35 ;  /* 0x0000000b2d097223 */ /* 0x001fe40000010023 */
[----:B------:R-:W-:Y:S01]  /*17270*/  FADD.FTZ R11, R5, R11 ;  /* 0x0000000b050b7221 */ /* 0x000fe20000010000 */
[----:B------:R-:W4:Y:S01]  /*17280*/  LDL.LU R38, [R1+0x42c] ;  /* 0x00042c0001267983 */ /* 0x000f220000300800 */
[----:B-1----:R-:W-:-:S03]  /*17290*/  FMUL.FTZ R8, R3, R0 ;  /* 0x0000000003087220 */ /* 0x002fc60000410000 */
[----:B------:R-:W4:Y:S01]  /*172a0*/  LDL.LU R35, [R1+0x630] ;  /* 0x0006300001237983 */ /* 0x000f220000300800 */
[----:B------:R-:W-:Y:S02]  /*172b0*/  FFMA.FTZ R5, R10, R33, R34 ;  /* 0x000000210a057223 */ /* 0x000fe40000010022 */
[----:B------:R-:W-:Y:S01]  /*172c0*/  FFMA.FTZ R10, R13, R8, R9 ;  /* 0x000000080d0a7223 */ /* 0x000fe20000010009 */
[----:B------:R-:W4:Y:S01]  /*172d0*/  LDL.LU R34, [R1+0x430] ;  /* 0x0004300001227983 */ /* 0x000f220000300800 */
[----:B------:R-:W-:-:S03]  /*172e0*/  FADD.FTZ R7, R7, R27 ;  /* 0x0000001b07077221 */ /* 0x000fc60000010000 */
[----:B------:R-:W4:Y:S01]  /*172f0*/  LDL.LU R9, [R1+0x4e0] ;  /* 0x0004e00001097983 */ /* 0x000f220000300800 */
[----:B------:R-:W-:-:S03]  /*17300*/  FFMA.FTZ R14, R14, R30, R5 ;  /* 0x0000001e0e0e7223 */ /* 0x000fc60000010005 */
[----:B------:R-:W0:Y:S01]  /*17310*/  SHFL.DOWN PT, R5, R10, 0x1, 0x1f ;  /* 0x08201f000a057f89 */ /* 0x000e2200000e0000 */
        /* <DEDUP_REMOVED lines=9> */
[----:B------:R-:W4:Y:S01]  /*173b0*/  LDL.LU R30, [R1+0x4e8] ;  /* 0x0004e800011e7983 */ /* 0x000f220000300800 */
[----:B------:R-:W-:-:S03]  /*173c0*/  FADD.FTZ R11, R8, R11 ;  /* 0x0000000b080b7221 */ /* 0x000fc60000010000 */
[----:B------:R-:W4:Y:S04]  /*173d0*/  LDL.LU R8, [R1+0x448] ;  /* 0x0004480001087983 */ /* 0x000f280000300800 */
[----:B------:R-:W4:Y:S01]  /*173e0*/  LDL.LU R7, [R1+0x654] ;  /* 0x0006540001077983 */ /* 0x000f220000300800 */
[----:B------:R-:W-:Y:S02]  /*173f0*/  FFMA.FTZ R14, R16, R40, R14 ;  /* 0x00000028100e7223 */ /* 0x000fe4000001000e */
[----:B--2---:R-:W-:Y:S01]  /*17400*/  FFMA.FTZ R12, R17, R29, R12 ;  /* 0x0000001d110c7223 */ /* 0x004fe2000001000c */
[----:B0-----:R-:W-:Y:S01]  /*17410*/  MOV R17, R5 ;  /* 0x0000000500117202 */ /* 0x001fe20000000f00 */
[----:B------:R-:W-:Y:S01]  /*17420*/  FADD.FTZ R15, R15, R29 ;  /* 0x0000001d0f0f7221 */ /* 0x000fe20000010000 */
[----:B------:R-:W2:Y:S04]  /*17430*/  LDL.LU R5, [R1+0x444] ;  /* 0x0004440001057983 */ /* 0x000ea80000300800 */
[----:B------:R-:W2:Y:S01]  /*17440*/  LDL.LU R29, [R1+0x43c] ;  /* 0x00043c00011d7983 */ /* 0x000ea20000300800 */
[----:B---3--:R-:W-:-:S03]  /*17450*/  FFMA.FTZ R14, R18, R39, R14 ;  /* 0x00000027120e7223 */ /* 0x008fc6000001000e */
[----:B------:R-:W2:Y:S01]  /*17460*/  LDL.LU R18, [R1+0x628] ;  /* 0x0006280001127983 */ /* 0x000ea20000300800 */
[----:B----4-:R-:W-:-:S03]  /*17470*/  FFMA.FTZ R12, R37, R36, R12 ;  /* 0x00000024250c7223 */ /* 0x010fc6000001000c */
[----:B------:R-:W3:Y:S01]  /*17480*/  LDL.LU R37, [R1+0x4d8] ;  /* 0x0004d80001257983 */ /* 0x000ee20000300800 */
[----:B------:R-:W-:-:S03]  /*17490*/  FADD.FTZ R15, R15, R36 ;  /* 0x000000240f0f7221 */ /* 0x000fc60000010000 */
[----:B------:R-:W4:Y:S01]  /*174a0*/  LDL.LU R36, [R1+0x440] ;  /* 0x0004400001247983 */ /* 0x000f220000300800 */
[----:B------:R-:W-:-:S03]  /*174b0*/  FADD.FTZ R16, R6, R40 ;  /* 0x0000002806107221 */ /* 0x000fc60000010000 */
[----:B------:R0:W-:Y:S01]  /*174c0*/  STL [R1+0x940], R41 ;  /* 0x0009402901007387 */ /* 0x0001e20000100800 */
[----:B------:R-:W-:-:S03]  /*174d0*/  FADD.FTZ R16, R16, R39 ;  /* 0x0000002710107221 */ /* 0x000fc60000010000 */
[----:B------:R-:W4:Y:S04]  /*174e0*/  LDL.LU R40, [R1+0x4e4] ;  /* 0x0004e40001287983 */ /* 0x000f280000300800 */
[----:B------:R1:W-:Y:S04]  /*174f0*/  STL [R1+0x93c], R42 ;  /* 0x00093c2a01007387 */ /* 0x0003e80000100800 */
[----:B0-----:R-:W4:Y:S01]  /*17500*/  LDL.LU R41, [R1+0x450] ;  /* 0x0004500001297983 */ /* 0x001f220000300800 */
[----:B------:R-:W-:Y:S02]  /*17510*/  FFMA.FTZ R14, R38, R35, R14 ;  /* 0x00000023260e7223 */ /* 0x000fe4000001000e */
[----:B------:R-:W-:Y:S01]  /*17520*/  FADD.FTZ R16, R16, R35 ;  /* 0x0000002310107221 */ /* 0x000fe20000010000 */
[----:B------:R0:W-:Y:S04]  /*17530*/  STL [R1+0x938], R43 ;  /* 0x0009382b01007387 */ /* 0x0001e80000100800 */
[----:B------:R-:W4:Y:S04]  /*17540*/  LDL.LU R35, [R1+0x458] ;  /* 0x0004580001237983 */ /* 0x000f280000300800 */
[----:B-1----:R-:W4:Y:S04]  /*17550*/  LDL.LU R42, [R1+0x650] ;  /* 0x00065000012a7983 */ /* 0x002f280000300800 */
[----:B0-----:R-:W4:Y:S04]  /*17560*/  LDL.LU R43, [R1+0x44c] ;  /* 0x00044c00012b7983 */ /* 0x001f280000300800 */
[----:B------:R-:W4:Y:S04]  /*17570*/  LDL.LU R39, [R1+0x454] ;  /* 0x0004540001277983 */ /* 0x000f280000300800 */
[----:B------:R-:W4:Y:S01]  /*17580*/  LDL.LU R38, [R1+0x64c] ;  /* 0x00064c0001267983 */ /* 0x000f220000300800 */
[----:B------:R-:W-:-:S02]  /*17590*/  FADD.FTZ R16, R16, R31 ;  /* 0x0000001f10107221 */ /* 0x000fc40000010000 */
[----:B------:R-:W-:Y:S02]  /*175a0*/  FFMA.FTZ R12, R34, R33, R12 ;  /* 0x00000021220c7223 */ /* 0x000fe4000001000c */
[----:B------:R-:W-:Y:S01]  /*175b0*/  FADD.FTZ R15, R15, R33 ;  /* 0x000000210f0f7221 */ /* 0x000fe20000010000 */
[----:B------:R-:W4:Y:S01]  /*175c0*/  LDL.LU R34, [R1+0x4d4] ;  /* 0x0004d40001227983 */ /* 0x000f220000300800 */
[----:B------:R-:W-:-:S03]  /*175d0*/  FFMA.FTZ R14, R32, R31, R14 ;  /* 0x0000001f200e7223 */ /* 0x000fc6000001000e */
[----:B------:R-:W4:Y:S04]  /*175e0*/  LDL.LU R31, [R1+0x460] ;  /* 0x00046000011f7983 */ /* 0x000f280000300800 */
[----:B------:R-:W4:Y:S01]  /*175f0*/  LDL.LU R33, [R1+0x45c] ;  /* 0x00045c0001217983 */ /* 0x000f220000300800 */
[----:B------:R-:W-:Y:S02]  /*17600*/  FFMA.FTZ R12, R28, R30, R12 ;  /* 0x0000001e1c0c7223 */ /* 0x000fe4000001000c */
[----:B------:R-:W-:Y:S01]  /*17610*/  FADD.FTZ R15, R15, R30 ;  /* 0x0000001e0f0f7221 */ /* 0x000fe20000010000 */
[----:B------:R-:W4:Y:S04]  /*17620*/  LDL.LU R28, [R1+0x648] ;  /* 0x00064800011c7983 */ /* 0x000f280000300800 */
[----:B------:R-:W4:Y:S04]  /*17630*/  LDL.LU R30, [R1+0x4dc] ;  /* 0x0004dc00011e7983 */ /* 0x000f280000300800 */
[----:B------:R-:W4:Y:S04]  /*17640*/  LDL.LU R32, [R1+0x644] ;  /* 0x0006440001207983 */ /* 0x000f280000300800 */
[----:B------:R-:W0:Y:S01]  /*17650*/  S2R R6, SR_LANEID ;  /* 0x0000000000067919 */ /* 0x000e220000000000 */
[----:B--2---:R-:W-:-:S03]  /*17660*/  FFMA.FTZ R14, R29, R18, R14 ;  /* 0x000000121d0e7223 */ /* 0x004fc6000001000e */
[----:B------:R-:W2:Y:S01]  /*17670*/  LDL.LU R29, [R1+0x464] ;  /* 0x00046400011d7983 */ /* 0x000ea20000300800 */
[----:B---3--:R-:W-:Y:S02]  /*17680*/  FFMA.FTZ R12, R5, R37, R12 ;  /* 0x00000025050c7223 */ /* 0x008fe4000001000c */
[----:B------:R-:W-:Y:S01]  /*17690*/  FADD.FTZ R15, R15, R37 ;  /* 0x000000250f0f7221 */ /* 0x000fe20000010000 */
[----:B0-----:R-:W-:Y:S01]  /*176a0*/  ISETP.GT.AND P1, PT, R6, 0x1e, PT ;  /* 0x0000001e0600780c */ /* 0x001fe20003f24270 */
[----:B------:R-:W-:Y:S01]  /*176b0*/  FFMA.FTZ R12, R8, R9, R12 ;  /* 0x00000009080c7223 */ /* 0x000fe2000001000c */
[----:B------:R-:W0:Y:S01]  /*176c0*/  SHFL.DOWN PT, R27, R11, 0x1, 0x1f ;  /* 0x08201f000b1b7f89 */ /* 0x000e2200000e0000 */
[----:B------:R-:W-:-:S03]  /*176d0*/  FADD.FTZ R15, R15, R9 ;  /* 0x000000090f0f7221 */ /* 0x000fc60000010000 */
[----:B------:R-:W3:Y:S04]  /*176e0*/  LDL.LU R9, [R1+0x46c] ;  /* 0x00046c0001097983 */ /* 0x000ee80000300800 */
[----:B------:R-:W3:Y:S03]  /*176f0*/  LDL.LU R8, [R1+0x640] ;  /* 0x0006400001087983 */ /* 0x000ee60000300800 */
[----:B------:R-:W-:Y:S01]  /*17700*/  @!P1 FADD.FTZ R10, R10, R17 ;  /* 0x000000110a0a9221 */ /* 0x000fe20000010000 */
[----:B------:R-:W3:Y:S01]  /*17710*/  LDL.LU R37, [R1+0x468] ;  /* 0x0004680001257983 */ /* 0x000ee20000300800 */
[----:B------:R-:W-:Y:S02]  /*17720*/  FADD.FTZ R16, R16, R18 ;  /* 0x0000001210107221 */ /* 0x000fe40000010000 */
[----:B----4-:R-:W-:Y:S01]  /*17730*/  FFMA.FTZ R18, R36, R7, R14 ;  /* 0x0000000724127223 */ /* 0x010fe2000001000e */
[----:B------:R-:W4:Y:S04]  /*17740*/  LDL.LU R5, [R1+0x688] ;  /* 0x0006880001057983 */ /* 0x000f280000300800 */
[----:B------:R-:W1:Y:S01]  /*17750*/  SHFL.DOWN PT, R14, R10, 0x2, 0x1f ;  /* 0x08401f000a0e7f89 */ /* 0x000e6200000e0000 */
[----:B0-----:R-:W-:Y:S01]  /*17760*/  @!P1 FADD.FTZ R11, R11, R27 ;  /* 0x0000001b0b0b9221 */ /* 0x001fe20000010000 */
[----:B------:R-:W-:Y:S01]  /*17770*/  ISETP.GT.AND P1, PT, R6, 0x1d, PT ;  /* 0x0000001d0600780c */ /* 0x000fe20003f24270 */
[----:B------:R-:W-:Y:S01]  /*17780*/  FADD.FTZ R16, R16, R7 ;  /* 0x0000000710107221 */ /* 0x000fe20000010000 */
[----:B------:R-:W4:Y:S04]  /*17790*/  LDL.LU R36, [R1+0x4cc] ;  /* 0x0004cc0001247983 */ /* 0x000f280000300800 */
[----:B------:R-:W4:Y:S01]  /*177a0*/  LDL.LU R7, [R1+0x68c] ;  /* 0x00068c0001077983 */ /* 0x000f220000300800 */
[----:B------:R-:W-:-:S02]  /*177b0*/  FFMA.FTZ R12, R41, R40, R12 ;  /* 0x00000028290c7223 */ /* 0x000fc4000001000c */
[----:B------:R-:W-:Y:S02]  /*177c0*/  FFMA.FTZ R18, R43, R42, R18 ;  /* 0x0000002a2b127223 */ /* 0x000fe40000010012 */
[----:B------:R-:W-:Y:S01]  /*177d0*/  FADD.FTZ R15, R15, R40 ;  /* 0x000000280f0f7221 */ /* 0x000fe20000010000 */
[----:B------:R-:W4:Y:S04]  /*177e0*/  LDL.LU R43, [R1+0x664] ;  /* 0x00066400012b7983 */ /* 0x000f280000300800 */
[----:B------:R-:W4:Y:S01]  /*177f0*/  LDL.LU R27, [R1+0x978] ;  /* 0x00097800011b7983 */ /* 0x000f220000300800 */
[----:B-1----:R-:W-:-:S03]  /*17800*/  @!P1 FADD.FTZ R10, R10, R14 ;  /* 0x0000000e0a0a9221 */ /* 0x002fc60000010000 */
[----:B------:R-:W0:Y:S04]  /*17810*/  SHFL.DOWN PT, R17, R11, 0x2, 0x1f ;  /* 0x08401f000b117f89 */ /* 0x000e2800000e0000 */
[----:B------:R-:W4:Y:S01]  /*17820*/  LDL.LU R14, [R1+0x470] ;  /* 0x00047000010e7983 */ /* 0x000f220000300800 */
[----:B------:R-:W-:-:S03]  /*17830*/  FADD.FTZ R16, R16, R42 ;  /* 0x0000002a10107221 */ /* 0x000fc60000010000 */
[----:B------:R-:W4:Y:S01]  /*17840*/  LDL.LU R41, [R1+0x4fc] ;  /* 0x0004fc0001297983 */ /* 0x000f220000300800 */
[----:B------:R-:W-:-:S03]  /*17850*/  FFMA.FTZ R12, R35, R34, R12 ;  /* 0x00000022230c7223 */ /* 0x000fc6000001000c */
[----:B------:R-:W4:Y:S01]  /*17860*/  LDL.LU R42, [R1+0x488] ;  /* 0x00048800012a7983 */ /* 0x000f220000300800 */
[----:B------:R-:W-:Y:S02]  /*17870*/  FFMA.FTZ R18, R39, R38, R18 ;  /* 0x0000002627127223 */ /* 0x000fe40000010012 */
[----:B------:R-:W-:Y:S01]  /*17880*/  FADD.FTZ R16, R16, R38 ;  /* 0x0000002610107221 */ /* 0x000fe20000010000 */
[----:B------:R-:W4:Y:S01]  /*17890*/  LDL.LU R35, [R1+0x66c] ;  /* 0x00066c0001237983 */ /* 0x000f220000300800 */
[----:B------:R-:W-:-:S03]  /*178a0*/  FADD.FTZ R15, R15, R34 ;  /* 0x000000220f0f7221 */ /* 0x000fc60000010000 */
[----:B------:R-:W4:Y:S04]  /*178b0*/  LDL.LU R34, [R1+0x494] ;  /* 0x0004940001227983 */ /* 0x000f280000300800 */
[----:B------:R-:W4:Y:S01]  /*178c0*/  LDL.LU R40, [R1+0x484] ;  /* 0x0004840001287983 */ /* 0x000f220000300800 */
[----:B------:R-:W-:-:S03]  /*178d0*/  FFMA.FTZ R12, R31, R30, R12 ;  /* 0x0000001e1f0c7223 */ /* 0x000fc6000001000c */
[----:B------:R-:W4:Y:S04]  /*178e0*/  LDL.LU R38, [R1+0x490] ;  /* 0x0004900001267983 */ /* 0x000f280000300800 */
[----:B------:R-:W4:Y:S01]  /*178f0*/  LDL.LU R31, [R1+0x47c] ;  /* 0x00047c00011f7983 */ /* 0x000f220000300800 */
[----:B------:R-:W-:Y:S02]  /*17900*/  FFMA.FTZ R18, R33, R28, R18 ;  /* 0x0000001c21127223 */ /* 0x000fe40000010012 */
[----:B------:R-:W-:Y:S01]  /*17910*/  FADD.FTZ R16, R16, R28 ;  /* 0x0000001c10107221 */ /* 0x000fe20000010000 */
[----:B------:R-:W4:Y:S03]  /*17920*/  LDL.LU R39, [R1+0x668] ;  /* 0x0006680001277983 */ /* 0x000f260000300800 */
[----:B------:R-:W-:Y:S01]  /*17930*/  FADD.FTZ R16, R16, R32 ;  /* 0x0000002010107221 */ /* 0x000fe20000010000 */
[----:B------:R-:W4:Y:S01]  /*17940*/  LDL.LU R28, [R1+0x474] ;  /* 0x00047400011c7983 */ /* 0x000f220000300800 */
[----:B0-----:R-:W-:-:S03]  /*17950*/  @!P1 FADD.FTZ R11, R11, R17 ;  /* 0x000000110b0b9221 */ /* 0x001fc60000010000 */
[----:B------:R-:W4:Y:S01]  /*17960*/  LDL.LU R17, [R1+0x4d0] ;  /* 0x0004d00001117983 */ /* 0x000f220000300800 */
[----:B------:R-:W-:-:S03]  /*17970*/  FADD.FTZ R15, R15, R30 ;  /* 0x0000001e0f0f7221 */ /* 0x000fc60000010000 */
[----:B------:R-:W4:Y:S04]  /*17980*/  LDL.LU R30, [R1+0x620] ;  /* 0x00062000011e7983 */ /* 0x000f280000300800 */
[----:B------:R-:W4:Y:S01]  /*17990*/  LDL.LU R33, [R1+0x500] ;  /* 0x0005000001217983 */ /* 0x000f220000300800 */
[----:B--2---:R-:W-:-:S03]  /*179a0*/  FFMA.FTZ R18, R29, R32, R18 ;  /* 0x000000201d127223 */ /* 0x004fc60000010012 */
[----:B------:R-:W2:Y:S01]  /*179b0*/  LDL.LU R29, [R1+0x478] ;  /* 0x00047800011d7983 */ /* 0x000ea20000300800 */
[----:B---3--:R-:W-:-:S03]  /*179c0*/  FADD.FTZ R16, R16, R8 ;  /* 0x0000000810107221 */ /* 0x008fc60000010000 */
[----:B------:R-:W3:Y:S01]  /*179d0*/  LDL.LU R32, [R1+0x480] ;  /* 0x0004800001207983 */ /* 0x000ee20000300800 */
[----:B------:R-:W-:-:S03]  /*179e0*/  FFMA.FTZ R18, R9, R8, R18 ;  /* 0x0000000809127223 */ /* 0x000fc60000010012 */
[----:B------:R-:W2:Y:S01]  /*179f0*/  LDL.LU R8, [R1+0x660] ;  /* 0x0006600001087983 */ /* 0x000ea20000300800 */
[----:B------:R-:W-:-:S03]  /*17a00*/  ISETP.GT.AND P1, PT, R6, 0x1b, PT ;  /* 0x0000001b0600780c */ /* 0x000fc60003f24270 */
[----:B------:R-:W3:Y:S04]  /*17a10*/  LDL.LU R9, [R1+0x4ec] ;  /* 0x0004ec0001097983 */ /* 0x000ee80000300800 */
[----:B------:R-:W3:Y:S01]  /*17a20*/  LDL.LU R6, [R1+0x614] ;  /* 0x0006140001067983 */ /* 0x000ee20000300800 */
[----:B----4-:R-:W-:Y:S02]  /*17a30*/  FFMA.FTZ R12, R37, R36, R12 ;  /* 0x00000024250c7223 */ /* 0x010fe4000001000c */
[----:B------:R-:W-:Y:S01]  /*17a40*/  FADD.FTZ R15, R15, R36 ;  /* 0x000000240f0f7221 */ /* 0x000fe20000010000 */
[----:B------:R-:W4:Y:S04]  /*17a50*/  LDL.LU R37, [R1+0x4f4] ;  /* 0x0004f40001257983 */ /* 0x000f280000300800 */
[----:B------:R-:W4:Y:S01]  /*17a60*/  LDL.LU R36, [R1+0x48c] ;  /* 0x00048c0001247983 */ /* 0x000f220000300800 */
[----:B------:R-:W-:-:S03]  /*17a70*/  FFMA.FTZ R18, R14, R7, R18 ;  /* 0x000000070e127223 */ /* 0x000fc60000010012 */
[----:B------:R-:W0:Y:S01]  /*17a80*/  SHFL.DOWN PT, R14, R10, 0x4, 0x1f ;  /* 0x08801f000a0e7f89 */ /* 0x000e2200000e0000 */
[----:B------:R-:W-:-:S03]  /*17a90*/  FADD.FTZ R16, R16, R7 ;  /* 0x0000000710107221 */ /* 0x000fc60000010000 */
[----:B------:R-:W4:Y:S01]  /*17aa0*/  LDL.LU R7, [R1+0x69c] ;  /* 0x00069c0001077983 */ /* 0x000f220000300800 */
[----:B------:R-:W-:Y:S02]  /*17ab0*/  FADD.FTZ R16, R16, R5 ;  /* 0x0000000510107221 */ /* 0x000fe40000010000 */
[----:B0-----:R-:W-:Y:S02]  /*17ac0*/  @!P1 FADD.FTZ R10, R10, R14 ;  /* 0x0000000e0a0a9221 */ /* 0x001fe40000010000 */
[----:B------:R-:W4:Y:S01]  /*17ad0*/  LDL.LU R14, [R1+0x4f0] ;  /* 0x0004f000010e7983 */ /* 0x000f220000300800 */
[----:B------:R-:W-:-:S03]  /*17ae0*/  FFMA.FTZ R18, R31, R5, R18 ;  /* 0x000000051f127223 */ /* 0x000fc60000010012 */
[----:B------:R-:W4:Y:S01]  /*17af0*/  LDL.LU R5, [R1+0x624] ;  /* 0x0006240001057983 */ /* 0x000f220000300800 */
[----:B------:R-:W-:-:S03]  /*17b00*/  FFMA.FTZ R18, R34, R35, R18 ;  /* 0x0000002322127223 */ /* 0x000fc60000010012 */
[----:B------:R-:W4:Y:S01]  /*17b10*/  LDL.LU R31, [R1+0x968] ;  /* 0x00096800011f7983 */ /* 0x000f220000300800 */
[----:B------:R-:W-:Y:S02]  /*17b20*/  FFMA.FTZ R18, R38, R39, R18 ;  /* 0x0000002726127223 */ /* 0x000fe40000010012 */
[----:B------:R-:W-:Y:S01]  /*17b30*/  FFMA.FTZ R12, R28, R17, R12 ;  /* 0x000000111c0c7223 */ /* 0x000fe2000001000c */
[----:B------:R-:W4:Y:S01]  /*17b40*/  LDL.LU R34, [R1+0x95c] ;  /* 0x00095c0001227983 */ /* 0x000f220000300800 */
[----:B------:R-:W-:-:S03]  /*17b50*/  FFMA.FTZ R18, R42, R43, R18 ;  /* 0x0000002b2a127223 */ /* 0x000fc60000010012 */
[----:B------:R-:W4:Y:S01]  /*17b60*/  LDL.LU R28, [R1+0x974] ;  /* 0x00097400011c7983 */ /* 0x000f220000300800 */
[----:B------:R-:W-:Y:S02]  /*17b70*/  FADD.FTZ R15, R15, R17 ;  /* 0x000000110f0f7221 */ /* 0x000fe40000010000 */
[----:B------:R-:W-:Y:S01]  /*17b80*/  FADD.FTZ R16, R16, R35 ;  /* 0x0000002310107221 */ /* 0x000fe20000010000 */
[----:B------:R-:W4:Y:S04]  /*17b90*/  LDL.LU R38, [R1+0x94c] ;  /* 0x00094c0001267983 */ /* 0x000f280000300800 */
[----:B------:R-:W4:Y:S01]  /*17ba0*/  LDL.LU R42, [R1+0x93c] ;  /* 0x00093c00012a7983 */ /* 0x000f220000300800 */
[----:B--2---:R-:W-:-:S03]  /*17bb0*/  FFMA.FTZ R18, R20, R8, R18 ;  /* 0x0000000814127223 */ /* 0x004fc60000010012 */
[----:B------:R-:W2:Y:S04]  /*17bc0*/  LDL.LU R35, [R1+0x958] ;  /* 0x0009580001237983 */ /* 0x000ea80000300800 */
[----:B------:R-:W2:Y:S01]  /*17bd0*/  LDL.LU R20, [R1+0x698] ;  /* 0x0006980001147983 */ /* 0x000ea20000300800 */
[----:B------:R-:W-:-:S03]  /*17be0*/  FFMA.FTZ R12, R29, R30, R12 ;  /* 0x0000001e1d0c7223 */ /* 0x000fc6000001000c */
[----:B------:R-:W2:Y:S01]  /*17bf0*/  LDL.LU R29, [R1+0x970] ;  /* 0x00097000011d7983 */ /* 0x000ea20000300800 */
[----:B---3--:R-:W-:Y:S02]  /*17c00*/  FFMA.FTZ R12, R32, R33, R12 ;  /* 0x00000021200c7223 */ /* 0x008fe4000001000c */
[----:B------:R-:W-:Y:S01]  /*17c10*/  FADD.FTZ R15, R15, R30 ;  /* 0x0000001e0f0f7221 */ /* 0x000fe20000010000 */
[----:B------:R-:W3:Y:S04]  /*17c20*/  LDL.LU R32, [R1+0x964] ;  /* 0x0009640001207983 */ /* 0x000ee80000300800 */
[----:B------:R-:W3:Y:S01]  /*17c30*/  LDL.LU R30, [R1+0x96c] ;  /* 0x00096c00011e7983 */ /* 0x000ee20000300800 */
[----:B----4-:R-:W-:Y:S02]  /*17c40*/  FFMA.FTZ R12, R36, R37, R12 ;  /* 0x00000025240c7223 */ /* 0x010fe4000001000c */
[----:B------:R-:W-:Y:S01]  /*17c50*/  FFMA.FTZ R18, R22, R7, R18 ;  /* 0x0000000716127223 */ /* 0x000fe20000010012 */
[----:B------:R-:W4:Y:S01]  /*17c60*/  LDL.LU R36, [R1+0x954] ;  /* 0x0009540001247983 */ /* 0x000f220000300800 */
[----:B------:R-:W-:-:S03]  /*17c70*/  FFMA.FTZ R12, R40, R41, R12 ;  /* 0x00000029280c7223 */ /* 0x000fc6000001000c */
[----:B------:R-:W3:Y:S01]  /*17c80*/  LDL.LU R22, [R1+0x67c] ;  /* 0x00067c0001167983 */ /* 0x000ee20000300800 */
[----:B------:R-:W-:-:S03]  /*17c90*/  FFMA.FTZ R12, R19, R9, R12 ;  /* 0x00000009130c7223 */ /* 0x000fc6000001000c */
[----:B------:R-:W3:Y:S01]  /*17ca0*/  LDL.LU R19, [R1+0x684] ;  /* 0x0006840001137983 */ /* 0x000ee20000300800 */
[----:B------:R-:W-:Y:S02]  /*17cb0*/  FADD.FTZ R16, R16, R39 ;  /* 0x0000002710107221 */ /* 0x000fe40000010000 */
[----:B------:R-:W-:Y:S01]  /*17cc0*/  FADD.FTZ R15, R15, R33 ;  /* 0x000000210f0f7221 */ /* 0x000fe20000010000 */
[----:B------:R-:W4:Y:S04]  /*17cd0*/  LDL.LU R39, [R1+0x948] ;  /* 0x0009480001277983 */ /* 0x000f280000300800 */
[----:B------:R-:W4:Y:S01]  /*17ce0*/  LDL.LU R40, [R1+0x944] ;  /* 0x0009440001287983 */ /* 0x000f220000300800 */
[----:B------:R-:W-:-:S03]  /*17cf0*/  FFMA.FTZ R12, R21, R14, R12 ;  /* 0x0000000e150c7223 */ /* 0x000fc6000001000c */
[----:B------:R-:W4:Y:S01]  /*17d00*/  LDL.LU R33, [R1+0x960] ;  /* 0x0009600001217983 */ /* 0x000f220000300800 */
[----:B------:R-:W-:-:S03]  /*17d10*/  FFMA.FTZ R12, R23, R5, R12 ;  /* 0x00000005170c7223 */ /* 0x000fc6000001000c */
[----:B------:R-:W4:Y:S01]  /*17d20*/  LDL.LU R21, [R1+0x504] ;  /* 0x0005040001157983 */ /* 0x000f220000300800 */
[----:B------:R-:W-:-:S03]  /*17d30*/  FFMA.FTZ R12, R25, R6, R12 ;  /* 0x00000006190c7223 */ /* 0x000fc6000001000c */
[----:B------:R-:W4:Y:S04]  /*17d40*/  LDL.LU R23, [R1+0x610] ;  /* 0x0006100001177983 */ /* 0x000f280000300800 */
[----:B------:R-:W4:Y:S01]  /*17d50*/  LDL.LU R25, [R1+0x60c] ;  /* 0x00060c0001197983 */ /* 0x000f220000300800 */
[----:B--2---:R-:W-:-:S03]  /*17d60*/  FFMA.FTZ R18, R24, R20, R18 ;  /* 0x0000001418127223 */ /* 0x004fc60000010012 */
[----:B------:R-:W2:Y:S01]  /*17d70*/  LDL.LU R24, [R1+0x680] ;  /* 0x0006800001187983 */ /* 0x000ea20000300800 */
[----:B------:R-:W-:Y:S02]  /*17d80*/  FADD.FTZ R16, R16, R43 ;  /* 0x0000002b10107221 */ /* 0x000fe40000010000 */
[----:B------:R-:W-:Y:S01]  /*17d90*/  FADD.FTZ R15, R15, R37 ;  /* 0x000000250f0f7221 */ /* 0x000fe20000010000 */
[----:B------:R-:W2:Y:S01]  /*17da0*/  LDL.LU R43, [R1+0x938] ;  /* 0x00093800012b7983 */ /* 0x000ea20000300800 */
[----:B------:R-:W-:Y:S02]  /*17db0*/  FADD.FTZ R16, R16, R8 ;  /* 0x0000000810107221 */ /* 0x000fe40000010000 */
[----:B------:R-:W-:Y:S01]  /*17dc0*/  FADD.FTZ R15, R15, R41 ;  /* 0x000000290f0f7221 */ /* 0x000fe20000010000 */
[----:B------:R-:W2:Y:S01]  /*17dd0*/  LDL.LU R37, [R1+0x950] ;  /* 0x0009500001257983 */ /* 0x000ea20000300800 */
[----:B------:R-:W-:Y:S02]  /*17de0*/  FADD.FTZ R16, R16, R7 ;  /* 0x0000000710107221 */ /* 0x000fe40000010000 */
[----:B------:R-:W-:Y:S01]  /*17df0*/  FADD.FTZ R15, R15, R9 ;  /* 0x000000090f0f7221 */ /* 0x000fe20000010000 */
[----:B------:R-:W2:Y:S01]  /*17e00*/  LDL.LU R41, [R1+0x940] ;  /* 0x0009400001297983 */ /* 0x000ea20000300800 */
[----:B------:R-:W-:-:S02]  /*17e10*/  FADD.FTZ R16, R16, R20 ;  /* 0x0000001410107221 */ /* 0x000fc40000010000 */
[----:B------:R-:W-:Y:S01]  /*17e20*/  FADD.FTZ R15, R15, R14 ;  /* 0x0000000e0f0f7221 */ /* 0x000fe20000010000 */
[----:B------:R-:W0:Y:S03]  /*17e30*/  SHFL.DOWN PT, R17, R11, 0x4, 0x1f ;  /* 0x08801f000b117f89 */ /* 0x000e2600000e0000 */
[----:B------:R-:W-:Y:S01]  /*17e40*/  FADD.FTZ R15, R15, R5 ;  /* 0x000000050f0f7221 */ /* 0x000fe20000010000 */
[----:B------:R1:W5:Y:S04]  /*17e50*/  LDL.LU R9, [R1+0x934] ;  /* 0x0009340001097983 */ /* 0x0003680000300800 */
[----:B------:R-:W2:Y:S04]  /*17e60*/  LDL.LU R5, [R1+0x678] ;  /* 0x0006780001057983 */ /* 0x000ea80000300800 */
[----:B------:R1:W5:Y:S04]  /*17e70*/  LDL.LU R8, [R1+0x930] ;  /* 0x0009300001087983 */ /* 0x0003680000300800 */
[----:B------:R1:W5:Y:S01]  /*17e80*/  LDL.LU R7, [R1+0x92c] ;  /* 0x00092c0001077983 */ /* 0x0003620000300800 */
[----:B---3--:R-:W-:-:S02]  /*17e90*/  FFMA.FTZ R18, R26, R19, R18 ;  /* 0x000000131a127223 */ /* 0x008fc40000010012 */
[----:B------:R-:W-:Y:S01]  /*17ea0*/  FADD.FTZ R16, R16, R19 ;  /* 0x0000001310107221 */ /* 0x000fe20000010000 */
[----:B------:R-:W3:Y:S04]  /*17eb0*/  LDL.LU R26, [R1+0x4a8] ;  /* 0x0004a800011a7983 */ /* 0x000ee80000300800 */
[----:B------:R-:W3:Y:S01]  /*17ec0*/  LDL.LU R19, [R1+0x4b4] ;  /* 0x0004b40001137983 */ /* 0x000ee20000300800 */
[----:B----4-:R-:W-:Y:S02]  /*17ed0*/  FFMA.FTZ R12, R27, R25, R12 ;  /* 0x000000191b0c7223 */ /* 0x010fe4000001000c */
[----:B------:R-:W-:Y:S01]  /*17ee0*/  FADD.FTZ R15, R15, R6 ;  /* 0x000000060f0f7221 */ /* 0x000fe20000010000 */
[----:B------:R-:W4:Y:S01]  /*17ef0*/  LDL.LU R27, [R1+0x4c0] ;  /* 0x0004c000011b7983 */ /* 0x000f220000300800 */
[----:B------:R-:W-:-:S03]  /*17f00*/  FFMA.FTZ R12, R29, R23, R12 ;  /* 0x000000171d0c7223 */ /* 0x000fc6000001000c */
[----:B------:R-:W3:Y:S01]  /*17f10*/  LDL.LU R29, [R1+0x4c4] ;  /* 0x0004c400011d7983 */ /* 0x000ee20000300800 */
[----:B------:R-:W-:-:S03]  /*17f20*/  FFMA.FTZ R12, R31, R21, R12 ;  /* 0x000000151f0c7223 */ /* 0x000fc6000001000c */
[----:B------:R-:W3:Y:S01]  /*17f30*/  LDL.LU R31, [R1+0x4c8] ;  /* 0x0004c800011f7983 */ /* 0x000ee20000300800 */
[----:B------:R-:W-:-:S03]  /*17f40*/  FADD.FTZ R15, R15, R25 ;  /* 0x000000190f0f7221 */ /* 0x000fc60000010000 */
[----:B------:R-:W4:Y:S01]  /*17f50*/  LDL.LU R25, [R1+0x4bc] ;  /* 0x0004bc0001197983 */ /* 0x000f220000300800 */
[----:B------:R-:W-:-:S03]  /*17f60*/  FADD.FTZ R15, R15, R23 ;  /* 0x000000170f0f7221 */ /* 0x000fc60000010000 */
[----:B------:R-:W4:Y:S01]  /*17f70*/  LDL.LU R23, [R1+0x4b8] ;  /* 0x0004b80001177983 */ /* 0x000f220000300800 */
[----:B------:R-:W-:-:S03]  /*17f80*/  FADD.FTZ R15, R15, R21 ;  /* 0x000000150f0f7221 */ /* 0x000fc60000010000 */
[----:B------:R-:W4:Y:S04]  /*17f90*/  LDL.LU R21, [R1+0x4b0] ;  /* 0x0004b00001157983 */ /* 0x000f280000300800 */
[----:B------:R-:W1:Y:S04]  /*17fa0*/  S2R R20, SR_LANEID ;  /* 0x0000000000147919 */ /* 0x000e680000000000 */
[----:B------:R-:W1:Y:S01]  /*17fb0*/  SHFL.DOWN PT, R14, R10, 0x8, 0x1f ;  /* 0x09001f000a0e7f89 */ /* 0x000e6200000e0000 */
[----:B0-----:R-:W-:-:S03]  /*17fc0*/  @!P1 FADD.FTZ R11, R11, R17 ;  /* 0x000000110b0b9221 */ /* 0x001fc60000010000 */
[----:B------:R0:W5:Y:S01]  /*17fd0*/  LDL.LU R6, [R1+0x928] ;  /* 0x0009280001067983 */ /* 0x0001620000300800 */
[----:B--2---:R-:W-:-:S03]  /*17fe0*/  FFMA.FTZ R18, R28, R24, R18 ;  /* 0x000000181c127223 */ /* 0x004fc60000010012 */
[----:B------:R-:W2:Y:S01]  /*17ff0*/  LDL.LU R28, [R1+0x4ac] ;  /* 0x0004ac00011c7983 */ /* 0x000ea20000300800 */
[----:B------:R-:W-:-:S03]  /*18000*/  FADD.FTZ R16, R16, R24 ;  /* 0x0000001810107221 */ /* 0x000fc60000010000 */
[----:B------:R-:W4:Y:S01]  /*18010*/  LDL.LU R24, [R1+0x4a4] ;  /* 0x0004a40001187983 */ /* 0x000f220000300800 */
[----:B------:R-:W-:Y:S02]  /*18020*/  FFMA.FTZ R18, R30, R22, R18 ;  /* 0x000000161e127223 */ /* 0x000fe40000010012 */
[----:B------:R-:W-:Y:S01]  /*18030*/  FADD.FTZ R16, R16, R22 ;  /* 0x0000001610107221 */ /* 0x000fe20000010000 */
[----:B------:R-:W4:Y:S04]  /*18040*/  LDL.LU R30, [R1+0x634] ;  /* 0x00063400011e7983 */ /* 0x000f280000300800 */
[----:B------:R-:W4:Y:S01]  /*18050*/  LDL.LU R22, [R1+0x4a0] ;  /* 0x0004a00001167983 */ /* 0x000f220000300800 */
[----:B-1----:R-:W-:-:S03]  /*18060*/  ISETP.GT.AND P1, PT, R20, 0x17, PT ;  /* 0x000000171400780c */ /* 0x002fc60003f24270 */
[----:B------:R-:W1:Y:S01]  /*18070*/  SHFL.DOWN PT, R17, R11, 0x8, 0x1f ;  /* 0x09001f000b117f89 */ /* 0x000e6200000e0000 */
[----:B------:R-:W-:-:S09]  /*18080*/  FFMA.FTZ R18, R32, R5, R18 ;  /* 0x0000000520127223 */ /* 0x000fd20000010012 */
[----:B------:R-:W-:Y:S02]  /*18090*/  @!P1 FADD.FTZ R10, R10, R14 ;  /* 0x0000000e0a0a9221 */ /* 0x000fe40000010000 */
[----:B------:R-:W-:Y:S02]  /*180a0*/  FADD.FTZ R16, R16, R5 ;  /* 0x0000000510107221 */ /* 0x000fe40000010000 */
[----:B------:R0:W5:Y:S04]  /*180b0*/  LDL.LU R5, [R1+0x924] ;  /* 0x0009240001057983 */ /* 0x0001680000300800 */
[----:B------:R-:W0:Y:S01]  /*180c0*/  SHFL.DOWN PT, R14, R10, 0x10, 0x1f ;  /* 0x0a001f000a0e7f89 */ /* 0x000e2200000e0000 */
[----:B-1----:R-:W-:Y:S01]  /*180d0*/  @!P1 FADD.FTZ R11, R11, R17 ;  /* 0x000000110b0b9221 */ /* 0x002fe20000010000 */
[----:B------:R-:W-:Y:S01]  /*180e0*/  ISETP.GT.AND P1, PT, R20, 0xf, PT ;  /* 0x0000000f1400780c */ /* 0x000fe20003f24270 */
[----:B---3--:R-:W-:-:S04]  /*180f0*/  FFMA.FTZ R12, R33, R31, R12 ;  /* 0x0000001f210c7223 */ /* 0x008fc8000001000c */
[----:B------:R-:W-:Y:S02]  /*18100*/  FFMA.FTZ R12, R35, R19, R12 ;  /* 0x00000013230c7223 */ /* 0x000fe4000001000c */
[----:B------:R-:W-:-:S04]  /*18110*/  FADD.FTZ R15, R15, R31 ;  /* 0x0000001f0f0f7221 */ /* 0x000fc80000010000 */
[----:B------:R-:W-:Y:S02]  /*18120*/  FADD.FTZ R15, R15, R19 ;  /* 0x000000130f0f7221 */ /* 0x000fe40000010000 */
[----:B0-----:R-:W-:Y:S02]  /*18130*/  @!P1 FADD.FTZ R10, R10, R14 ;  /* 0x0000000e0a0a9221 */ /* 0x001fe40000010000 */
[----:B--2---:R-:W-:-:S04]  /*18140*/  FFMA.FTZ R12, R37, R28, R12 ;  /* 0x0000001c250c7223 */ /* 0x004fc8000001000c */
[----:B------:R-:W-:-:S04]  /*18150*/  FFMA.FTZ R12, R39, R26, R12 ;  /* 0x0000001a270c7223 */ /* 0x000fc8000001000c */
[----:B----4-:R-:W-:Y:S02]  /*18160*/  FFMA.FTZ R12, R41, R24, R12 ;  /* 0x00000018290c7223 */ /* 0x010fe4000001000c */
[----:B------:R-:W-:Y:S02]  /*18170*/  FFMA.FTZ R18, R34, R30, R18 ;  /* 0x0000001e22127223 */ /* 0x000fe40000010012 */
[----:B------:R-:W-:Y:S02]  /*18180*/  FADD.FTZ R16, R16, R30 ;  /* 0x0000001e10107221 */ /* 0x000fe40000010000 */
[----:B------:R-:W-:Y:S02]  /*18190*/  FFMA.FTZ R12, R43, R22, R12 ;  /* 0x000000162b0c7223 */ /* 0x000fe4000001000c */
[----:B------:R-:W-:Y:S02]  /*181a0*/  FFMA.FTZ R19, R36, R29, R18 ;  /* 0x0000001d24137223 */ /* 0x000fe40000010012 */
[----:B------:R-:W-:Y:S01]  /*181b0*/  FADD.FTZ R16, R16, R29 ;  /* 0x0000001d10107221 */ /* 0x000fe20000010000 */
[----:B------:R-:W2:Y:S01]  /*181c0*/  LDL R18, [R1+0x918] ;  /* 0x0009180001127983 */ /* 0x000ea20000100800 */
[----:B------:R-:W-:-:S02]  /*181d0*/  FFMA.FTZ R12, R45, R4, R12 ;  /* 0x000000042d0c7223 */ /* 0x000fc4000001000c */
[----:B------:R-:W-:Y:S01]  /*181e0*/  FADD.FTZ R15, R15, R28 ;  /* 0x0000001c0f0f7221 */ /* 0x000fe20000010000 */
[----:B------:R-:W3:Y:S01]  /*181f0*/  LDL R45, [R1+0x8a8] ;  /* 0x0008a800012d7983 */ /* 0x000ee20000100800 */
[----:B------:R-:W-:Y:S02]  /*18200*/  FFMA.FTZ R19, R38, R27, R19 ;  /* 0x0000001b26137223 */ /* 0x000fe40000010013 */
[----:B------:R-:W-:Y:S02]  /*18210*/  FADD.FTZ R16, R16, R27 ;  /* 0x0000001b10107221 */ /* 0x000fe40000010000 */
[----:B------:R-:W-:Y:S02]  /*18220*/  FADD.FTZ R15, R15, R26 ;  /* 0x0000001a0f0f7221 */ /* 0x000fe40000010000 */
[----:B------:R-:W-:Y:S02]  /*18230*/  FFMA.FTZ R19, R40, R25, R19 ;  /* 0x0000001928137223 */ /* 0x000fe40000010013 */
[----:B------:R-:W-:-:S02]  /*18240*/  FADD.FTZ R16, R16, R25 ;  /* 0x0000001910107221 */ /* 0x000fc40000010000 */
[----:B------:R-:W-:Y:S02]  /*18250*/  FADD.FTZ R15, R15, R24 ;  /* 0x000000180f0f7221 */ /* 0x000fe40000010000 */
[----:B------:R-:W-:Y:S02]  /*18260*/  FFMA.FTZ R19, R42, R23, R19 ;  /* 0x000000172a137223 */ /* 0x000fe40000010013 */
[----:B------:R-:W-:Y:S02]  /*18270*/  FADD.FTZ R16, R16, R23 ;  /* 0x0000001710107221 */ /* 0x000fe40000010000 */
[----:B------:R-:W-:Y:S02]  /*18280*/  FADD.FTZ R15, R15, R22 ;  /* 0x000000160f0f7221 */ /* 0x000fe40000010000 */
[----:B------:R-:W-:Y:S02]  /*18290*/  FFMA.FTZ R44, R44, R21, R19 ;  /* 0x000000152c2c7223 */ /* 0x000fe40000010013 */
[----:B------:R-:W-:-:S02]  /*182a0*/  FADD.FTZ R16, R16, R21 ;  /* 0x0000001510107221 */ /* 0x000fc40000010000 */
[----:B------:R-:W-:Y:S02]  /*182b0*/  FADD.FTZ R14, R15, R4 ;  /* 0x000000040f0e7221 */ /* 0x000fe40000010000 */
[----:B------:R-:W-:Y:S01]  /*182c0*/  FFMA.FTZ R13, R13, R0, R44 ;  /* 0x000000000d0d7223 */ /* 0x000fe2000001002c */
[----:B------:R0:W5:Y:S01]  /*182d0*/  LDL.LU R4, [R1+0x920] ;  /* 0x0009200001047983 */ /* 0x0001620000300800 */
[----:B------:R-:W-:-:S03]  /*182e0*/  FADD.FTZ R15, R16, R0 ;  /* 0x00000000100f7221 */ /* 0x000fc60000010000 */
[----:B------:R0:W5:Y:S04]  /*182f0*/  LDL.LU R0, [R1+0x91c] ;  /* 0x00091c0001007983 */ /* 0x0001680000300800 */
[----:B------:R-:W1:Y:S01]  /*18300*/  SHFL.DOWN PT, R17, R11, 0x10, 0x1f ;  /* 0x0a001f000b117f89 */ /* 0x000e6200000e0000 */
[----:B------:R-:W-:Y:S01]  /*18310*/  ISETP.NE.AND P3, PT, R20, RZ, PT ;  /* 0x000000ff1400720c */ /* 0x000fe20003f65270 */
[----:B------:R-:W-:Y:S01]  /*18320*/  BSSY B0, `(.L_x_2740) ;  /* 0x000003a000007945 */ /* 0x000fe20003800000 */
[----:B------:R-:W-:Y:S01]  /*18330*/  MOV R44, c[0x0][0xc] ;  /* 0x00000300002c7a02 */ /* 0x000fe20000000f00 */
[----:B-1----:R-:W-:-:S03]  /*18340*/  @!P1 FADD.FTZ R11, R11, R17 ;  /* 0x000000110b0b9221 */ /* 0x002fc60000010000 */
[----:B------:R-:W-:Y:S02]  /*18350*/  ISETP.GE.U32.AND P1, PT, R44, 0x2, PT ;  /* 0x000000022c00780c */ /* 0x000fe40003f26070 */
[C---:B---3--:R-:W-:Y:S01]  /*18360*/  ISETP.NE.AND P2, PT, R45.reuse, RZ, PT ;  /* 0x000000ff2d00720c */ /* 0x048fe20003f45270 */
[----:B------:R0:W-:Y:S04]  /*18370*/  STS.128 [R45.X16+0xd0], R12 ;  /* 0x0000d00c2d007388 */ /* 0x0001e8000000cc00 */
[----:B--2---:R0:W-:Y:S04]  /*18380*/  @!P3 STS.64 [R18.X8+0x18], R10 ;  /* 0x0000180a1200b388 */ /* 0x0041e80000008a00 */
        /* <DEDUP_REMOVED lines=51> */
.L_x_2741:
[----:B------:R-:W-:Y:S05]  /*186c0*/  BSYNC B0 ;  /* 0x0000000000007941 */ /* 0x000fea0003800000 */
.L_x_2740:
        /* <DEDUP_REMOVED lines=39> */
.L_x_2743:
[----:B------:R-:W-:Y:S05]  /*18940*/  BSYNC B0 ;  /* 0x0000000000007941 */ /* 0x000fea0003800000 */
.L_x_2742:
        /* <DEDUP_REMOVED lines=9> */
[----:B------:R-:W-:-:S05]  /*189e0*/  IMAD.WIDE R16, R16, R25, c[0x0][0x1b8] ;  /* 0x00006e0010107625 */ /* 0x000fca00078e0219 */
[-C--:B0-----:R-:W-:Y:S01]  /*189f0*/  LEA R18, P3, R19, R16.reuse, 0x2 ;  /* 0x0000001013127211 */ /* 0x081fe200078610ff */
        /* <DEDUP_REMOVED lines=9> */
.L_x_2745:
[----:B------:R-:W-:Y:S05]  /*18a90*/  BSYNC B0 ;  /* 0x0000000000007941 */ /* 0x000fea0003800000 */
.L_x_2744:
        /* <DEDUP_REMOVED lines=33> */
.L_x_2748:
[----:B------:R-:W2:Y:S01]  /*18cb0*/  LDG.E.STRONG.GPU R12, [R18.64] ;  /* 0x0000000e120c7981 */ /* 0x000ea2000c1ef900 */
[----:B------:R-:W-:Y:S01]  /*18cc0*/  YIELD ;  /* 0x0000000000007946 */ /* 0x000fe20003800000 */
[----:B--2---:R-:W-:-:S05]  /*18cd0*/  CCTL.IVALL ;  /* 0x00000000ff00798f */ /* 0x004fca0002000000 */
[----:B------:R0:W-:Y:S01]  /*18ce0*/  STL [R1], R12 ;  /* 0x0000000c01007387 */ /* 0x0001e20000100800 */
[----:B------:R-:W-:-:S13]  /*18cf0*/  ISETP.NE.AND P1, PT, R12, R13, PT ;  /* 0x0000000d0c00720c */ /* 0x000fda0003f25270 */
[----:B0-----:R-:W-:Y:S05]  /*18d00*/  @P1 BRA `(.L_x_2748) ;  /* 0xffffffa000001947 */ /* 0x001fea000383ffff */
.L_x_2747:
        /* <DEDUP_REMOVED lines=17> */
.L_x_2752:
        /* <DEDUP_REMOVED lines=116> */
.L_x_2751:
        /* <DEDUP_REMOVED lines=62> */
.L_x_2753:
[----:B------:R-:W-:-:S13]  /*19940*/  ISETP.NE.OR P1, PT, R12, RZ, P1 ;  /* 0x000000ff0c00720c */ /* 0x000fda0000f25670 */
[----:B------:R-:W-:Y:S05]  /*19950*/  @!P1 BRA `(.L_x_2749) ;  /* 0x0000020000009947 */ /* 0x000fea0003800000 */
.L_x_2750:
        /* <DEDUP_REMOVED lines=32> */
.L_x_2749:
        /* <DEDUP_REMOVED lines=13> */
.L_x_2755:
[----:B------:R-:W-:Y:S05]  /*19c30*/  BSYNC B0 ;  /* 0x0000000000007941 */ /* 0x000fea0003800000 */
.L_x_2754:
        /* <DEDUP_REMOVED lines=16> */
.L_x_2746:
[----:B------:R-:W-:Y:S01]  /*19d40*/  @!P2 STS.64 [0xc0], R10 ;  /* 0x0000c00aff00a388 */ /* 0x000fe20000000a00 */
[----:B0-----:R-:W-:-:S03]  /*19d50*/  HFMA2.MMA R23, -RZ, RZ, 0, 0 ;  /* 0x00000000ff177435 */ /* 0x001fc600000001ff */
[----:B------:R-:W-:Y:S01]  /*19d60*/  BAR.SYNC.DEFER_BLOCKING 0x0 ;  /* 0x0000000000007b1d */ /* 0x000fe20000010000 */
[----:B------:R-:W-:-:S05]  /*19d70*/  ISETP.NE.AND P3, PT, RZ, UR19, PT ;  /* 0x00000013ff007c0c */ /* 0x000fca000bf65270 */
[----:B------:R-:W0:Y:S02]  /*19d80*/  LDS.64 R20, [0xc0] ;  /* 0x0000c000ff147984 */ /* 0x000e240000000a00 */
[----:B0-----:R-:W-:Y:S02]  /*19d90*/  FMUL.FTZ R20, R20, c[0x0][0x20c] ;  /* 0x0000830014147a20 */ /* 0x001fe40000410000 */
[----:B------:R-:W-:Y:S02]  /*19da0*/  FMUL.FTZ R21, R21, c[0x0][0x20c] ;  /* 0x0000830015157a20 */ /* 0x000fe40000410000 */
.L_x_2761:
[----:B------:R-:W-:-:S05]  /*19db0*/  LEA R24, R23, UR10, 0x3 ;  /* 0x0000000a17187c11 */ /* 0x000fca000f8e18ff */
[----:B0-----:R-:W2:Y:S04]  /*19dc0*/  LDL.128 R12, [R24+0x10] ;  /* 0x00001000180c7983 */ /* 0x001ea80000100c00 */
[----:B------:R0:W3:Y:S01]  /*19dd0*/  LDL.128 R16, [R24+0x210] ;  /* 0x0002100018107983 */ /* 0x0000e20000100c00 */
[----:B------:R-:W-:Y:S01]  /*19de0*/  BSSY B0, `(.L_x_2756) ;  /* 0x0000036000007945 */ /* 0x000fe20003800000 */
[----:B--2---:R-:W-:Y:S02]  /*19df0*/  FADD.FTZ R12, R12, -UR9 ;  /* 0x800000090c0c7e21 */ /* 0x004fe40008010000 */
[----:B------:R-:W-:Y:S02]  /*19e00*/  FADD.FTZ R10, R13, -UR9 ;  /* 0x800000090d0a7e21 */ /* 0x000fe40008010000 */
[----:B------:R-:W-:-:S02]  /*19e10*/  FMUL.FTZ R29, R12, UR5 ;  /* 0x000000050c1d7c20 */ /* 0x000fc40008410000 */
[----:B------:R-:W-:Y:S02]  /*19e20*/  FMUL.FTZ R10, R10, UR5 ;  /* 0x000000050a0a7c20 */ /* 0x000fe40008410000 */
[----:B-----5:R-:W-:Y:S02]  /*19e30*/  @P3 FFMA.FTZ R11, R29, R2, R4 ;  /* 0x000000021d0b3223 */ /* 0x020fe40000010004 */
[----:B------:R-:W-:Y:S02]  /*19e40*/  @P3 FFMA.FTZ R12, R10, R3, R5 ;  /* 0x000000030a0c3223 */ /* 0x000fe40000010005 */
[----:B------:R-:W-:Y:S02]  /*19e50*/  @P3 FMUL.FTZ R22, R11, -1.4426950216293334961 ;  /* 0xbfb8aa3b0b163820 */ /* 0x000fe40000410000 */
[----:B------:R-:W-:Y:S02]  /*19e60*/  @P3 FMUL.FTZ R25, R12, -1.4426950216293334961 ;  /* 0xbfb8aa3b0c193820 */ /* 0x000fe40000410000 */
[----:B------:R-:W-:-:S02]  /*19e70*/  FADD.FTZ R15, R15, -UR9 ;  /* 0x800000090f0f7e21 */ /* 0x000fc40008010000 */
[----:B------:R-:W0:Y:S01]  /*19e80*/  @P3 MUFU.EX2 R22, R22 ;  /* 0x0000001600163308 */ /* 0x000e220000000800 */
[----:B------:R-:W-:-:S07]  /*19e90*/  FFMA.FTZ R10, R20, R10, R21 ;  /* 0x0000000a140a7223 */ /* 0x000fce0000010015 */
[----:B------:R-:W1:Y:S01]  /*19ea0*/  @P3 MUFU.EX2 R25, R25 ;  /* 0x0000001900193308 */ /* 0x000e620000000800 */
[----:B0-----:R-:W-:-:S07]  /*19eb0*/  @P3 FADD.FTZ R24, R22, 1 ;  /* 0x3f80000016183421 */ /* 0x001fce0000010000 */
[----:B------:R-:W0:Y:S01]  /*19ec0*/  @P3 MUFU.RCP R13, R24 ;  /* 0x00000018000d3308 */ /* 0x000e220000001000 */
[----:B-1----:R-:W-:Y:S02]  /*19ed0*/  @P3 FADD.FTZ R26, R25, 1 ;  /* 0x3f800000191a3421 */ /* 0x002fe40000010000 */
[----:B------:R-:W-:-:S05]  /*19ee0*/  FFMA.FTZ R25, R20, R29, R21 ;  /* 0x0000001d14197223 */ /* 0x000fca0000010015 */
[----:B------:R-:W1:Y:S01]  /*19ef0*/  @P3 MUFU.RCP R26, R26 ;  /* 0x0000001a001a3308 */ /* 0x000e620000001000 */
[----:B0-----:R-:W-:Y:S02]  /*19f00*/  @P3 FADD.FTZ R28, -R13, 1 ;  /* 0x3f8000000d1c3421 */ /* 0x001fe40000010100 */
[----:B---3--:R-:W-:Y:S01]  /*19f10*/  @P3 FMUL.FTZ R27, R16, R13 ;  /* 0x0000000d101b3220 */ /* 0x008fe20000410000 */
[----:B------:R-:W-:Y:S01]  /*19f20*/  LEA R13, R23, R0, 0x3 ;  /* 0x00000000170d7211 */ /* 0x000fe200078e18ff */
[----:B------:R-:W-:-:S03]  /*19f30*/  @P3 FFMA.FTZ R28, R11, R28, 1 ;  /* 0x3f8000000b1c3423 */ /* 0x000fc6000001001c */
[----:B------:R-:W-:Y:S01]  /*19f40*/  ISETP.GE.U32.AND P1, PT, R13, c[0x0][0x1e0], PT ;  /* 0x000078000d007a0c */ /* 0x000fe20003f26070 */
[----:B------:R-:W-:Y:S02]  /*19f50*/  @P3 FMUL.FTZ R16, R27, R28 ;  /* 0x0000001c1b103220 */ /* 0x000fe40000410000 */
[----:B-1----:R-:W-:Y:S02]  /*19f60*/  @P3 FADD.FTZ R11, -R26, 1 ;  /* 0x3f8000001a0b3421 */ /* 0x002fe40000010100 */
[----:B------:R-:W-:Y:S02]  /*19f70*/  FADD.FTZ R27, R14, -UR9 ;  /* 0x800000090e1b7e21 */ /* 0x000fe40008010000 */
[----:B------:R-:W-:Y:S01]  /*19f80*/  @P3 FFMA.FTZ R11, R12, R11, 1 ;  /* 0x3f8000000c0b3423 */ /* 0x000fe2000001000b */
[----:B------:R-:W-:Y:S01]  /*19f90*/  SHF.R.S32.HI R12, RZ, 0x1f, R13 ;  /* 0x0000001fff0c7819 */ /* 0x000fe2000001140d */
[----:B------:R-:W-:Y:S01]  /*19fa0*/  FFMA.FTZ R14, R16, R2, -R25 ;  /* 0x00000002100e7223 */ /* 0x000fe20000010819 */
[----:B------:R-:W-:Y:S01]  /*19fb0*/  IADD3 R16, R13, 0x8, RZ ;  /* 0x000000080d107810 */ /* 0x000fe20007ffe0ff */
[----:B------:R-:W-:Y:S01]  /*19fc0*/  @P3 FMUL.FTZ R26, R17, R26 ;  /* 0x0000001a111a3220 */ /* 0x000fe20000410000 */
[----:B------:R-:W-:Y:S01]  /*19fd0*/  ISETP.GE.OR.EX P1, PT, R12, c[0x0][0x1e4], P0, P1 ;  /* 0x000079000c007a0c */ /* 0x000fe20000726710 */
[----:B------:R-:W-:Y:S01]  /*19fe0*/  FMUL.FTZ R27, R27, UR5 ;  /* 0x000000051b1b7c20 */ /* 0x000fe20008410000 */
[----:B------:R-:W-:Y:S01]  /*19ff0*/  ISETP.GE.U32.AND P2, PT, R16, c[0x0][0x1e0], PT ;  /* 0x0000780010007a0c */ /* 0x000fe20003f46070 */
[----:B------:R-:W-:Y:S01]  /*1a000*/  @P3 FMUL.FTZ R17, R26, R11 ;  /* 0x0000000b1a113220 */ /* 0x000fe20000410000 */
[----:B------:R-:W-:Y:S01]  /*1a010*/  SHF.R.S32.HI R22, RZ, 0x1f, R16 ;  /* 0x0000001fff167819 */ /* 0x000fe20000011410 */
[----:B------:R-:W-:Y:S01]  /*1a020*/  FMUL.FTZ R26, R15, UR5 ;  /* 0x000000050f1a7c20 */ /* 0x000fe20008410000 */
[----:B------:R-:W-:Y:S01]  /*1a030*/  MOV R25, R19 ;  /* 0x0000001300197202 */ /* 0x000fe20000000f00 */
[--C-:B------:R-:W-:Y:S01]  /*1a040*/  FFMA.FTZ R19, R20, R27, R21.reuse ;  /* 0x0000001b14137223 */ /* 0x100fe20000010015 */
[----:B------:R-:W-:Y:S01]  /*1a050*/  ISETP.GE.OR.EX P2, PT, R22, c[0x0][0x1e4], P0, P2 ;  /* 0x0000790016007a0c */ /* 0x000fe20000746720 */
[----:B------:R-:W-:-:S02]  /*1a060*/  FFMA.FTZ R24, R20, R26, R21 ;  /* 0x0000001a14187223 */ /* 0x000fc40000010015 */
[----:B------:R-:W-:Y:S02]  /*1a070*/  FFMA.FTZ R17, R17, R3, -R10 ;  /* 0x0000000311117223 */ /* 0x000fe4000001080a */
[----:B------:R-:W-:Y:S05]  /*1a080*/  @P1 BRA `(.L_x_2757) ;  /* 0x000000b000001947 */ /* 0x000fea0003800000 */
[----:B------:R-:W-:Y:S01]  /*1a090*/  MOV R10, R6 ;  /* 0x00000006000a7202 */ /* 0x000fe20000000f00 */
[----:B------:R-:W-:Y:S01]  /*1a0a0*/  IMAD R12, R12, c[0x0][0x1d8], RZ ;  /* 0x000076000c0c7a24 */ /* 0x000fe200078e02ff */
[----:B------:R-:W-:Y:S01]  /*1a0b0*/  MOV R11, R9 ;  /* 0x00000009000b7202 */ /* 0x000fe20000000f00 */
[----:B------:R-:W-:Y:S02]  /*1a0c0*/  FMUL.FTZ R14, R14, UR5 ;  /* 0x000000050e0e7c20 */ /* 0x000fe40008410000 */
[C---:B------:R-:W-:Y:S02]  /*1a0d0*/  IMAD R15, R13.reuse, c[0x0][0x1dc], R12 ;  /* 0x000077000d0f7a24 */ /* 0x040fe400078e020c */
[----:B------:R-:W-:-:S05]  /*1a0e0*/  IMAD.WIDE.U32 R10, R13, c[0x0][0x1d8], R10 ;  /* 0x000076000d0a7a25 */ /* 0x000fca00078e000a */
[----:B------:R-:W-:Y:S01]  /*1a0f0*/  IADD3 R11, R11, R15, RZ ;  /* 0x0000000f0b0b7210 */ /* 0x000fe20007ffe0ff */
[----:B------:R-:W-:Y:S01]  /*1a100*/  FMUL.FTZ R15, R17, UR5 ;  /* 0x00000005110f7c20 */ /* 0x000fe20008410000 */
[----:B------:R-:W-:-:S04]  /*1a110*/  LEA R12, P1, R10, c[0x0][0x160], 0x2 ;  /* 0x000058000a0c7a11 */ /* 0x000fc800078210ff */
[----:B------:R-:W-:-:S05]  /*1a120*/  LEA.HI.X R13, R10, c[0x0][0x164], R11, 0x2, P1 ;  /* 0x000059000a0d7a11 */ /* 0x000fca00008f140b */
[----:B------:R0:W-:Y:S04]  /*1a130*/  STG.E.64 [R12.64], R14 ;  /* 0x0000000e0c007986 */ /* 0x0001e8000c101b0e */
.L_x_2757:
[----:B------:R-:W-:Y:S05]  /*1a140*/  BSYNC B0 ;  /* 0x0000000000007941 */ /* 0x000fea0003800000 */
.L_x_2756:
[----:B------:R-:W-:Y:S05]  /*1a150*/  @!P3 BRA `(.L_x_2758) ;  /* 0x000001200000b947 */ /* 0x000fea0003800000 */
[----:B------:R-:W-:Y:S02]  /*1a160*/  FFMA.FTZ R27, R27, R2, R4 ;  /* 0x000000021b1b7223 */ /* 0x000fe40000010004 */
[----:B------:R-:W-:Y:S02]  /*1a170*/  FFMA.FTZ R26, R26, R3, R5 ;  /* 0x000000031a1a7223 */ /* 0x000fe40000010005 */
[----:B------:R-:W-:Y:S02]  /*1a180*/  FMUL.FTZ R10, R27, -1.4426950216293334961 ;  /* 0xbfb8aa3b1b0a7820 */ /* 0x000fe40000410000 */
[----:B0-----:R-:W-:-:S04]  /*1a190*/  FMUL.FTZ R12, R26, -1.4426950216293334961 ;  /* 0xbfb8aa3b1a0c7820 */ /* 0x001fc80000410000 */
        /* <DEDUP_REMOVED lines=14> */
.L_x_2758:
[----:B------:R-:W-:Y:S01]  /*1a280*/  BSSY B0, `(.L_x_2759) ;  /* 0x000000f000007945 */ /* 0x000fe20003800000 */
[----:B------:R-:W-:Y:S02]  /*1a290*/  FFMA.FTZ R19, R18, R2, -R19 ;  /* 0x0000000212137223 */ /* 0x000fe40000010813 */
[----:B------:R-:W-:Y:S01]  /*1a2a0*/  FFMA.FTZ R24, R25, R3, -R24 ;  /* 0x0000000319187223 */ /* 0x000fe20000010818 */
[----:B------:R-:W-:Y:S05]  /*1a2b0*/  @P2 BRA `(.L_x_2760) ;  /* 0x000000b000002947 */ /* 0x000fea0003800000 */
[----:B0-----:R-:W-:Y:S01]  /*1a2c0*/  IMAD R13, R22, c[0x0][0x1d8], RZ ;  /* 0x00007600160d7a24 */ /* 0x001fe200078e02ff */
[----:B------:R-:W-:Y:S01]  /*1a2d0*/  MOV R10, R6 ;  /* 0x00000006000a7202 */ /* 0x000fe20000000f00 */
[----:B------:R-:W-:Y:S01]  /*1a2e0*/  FMUL.FTZ R12, R19, UR5 ;  /* 0x00000005130c7c20 */ /* 0x000fe20008410000 */
[----:B------:R-:W-:Y:S01]  /*1a2f0*/  MOV R11, R9 ;  /* 0x00000009000b7202 */ /* 0x000fe20000000f00 */
[----:B------:R-:W-:-:S04]  /*1a300*/  IMAD R13, R16, c[0x0][0x1dc], R13 ;  /* 0x00007700100d7a24 */ /* 0x000fc800078e020d */
[----:B------:R-:W-:-:S05]  /*1a310*/  IMAD.WIDE.U32 R16, R16, c[0x0][0x1d8], R10 ;  /* 0x0000760010107a25 */ /* 0x000fca00078e000a */
[----:B------:R-:W-:Y:S01]  /*1a320*/  IADD3 R11, R17, R13, RZ ;  /* 0x0000000d110b7210 */ /* 0x000fe20007ffe0ff */
[----:B------:R-:W-:Y:S01]  /*1a330*/  FMUL.FTZ R13, R24, UR5 ;  /* 0x00000005180d7c20 */ /* 0x000fe20008410000 */
[----:B------:R-:W-:-:S04]  /*1a340*/  LEA R10, P1, R16, c[0x0][0x160], 0x2 ;  /* 0x00005800100a7a11 */ /* 0x000fc800078210ff */
[----:B------:R-:W-:-:S05]  /*1a350*/  LEA.HI.X R11, R16, c[0x0][0x164], R11, 0x2, P1 ;  /* 0x00005900100b7a11 */ /* 0x000fca00008f140b */
[----:B------:R0:W-:Y:S04]  /*1a360*/  STG.E.64 [R10.64], R12 ;  /* 0x0000000c0a007986 */ /* 0x0001e8000c101b0e */
.L_x_2760:
[----:B------:R-:W-:Y:S05]  /*1a370*/  BSYNC B0 ;  /* 0x0000000000007941 */ /* 0x000fea0003800000 */
.L_x_2759:
[----:B------:R-:W-:-:S04]  /*1a380*/  IADD3 R23, R23, 0x2, RZ ;  /* 0x0000000217177810 */ /* 0x000fc80007ffe0ff */
[----:B------:R-:W-:-:S13]  /*1a390*/  ISETP.NE.AND P1, PT, R23, 0x40, PT ;  /* 0x000000401700780c */ /* 0x000fda0003f25270 */
[----:B------:R-:W-:Y:S05]  /*1a3a0*/  @P1 BRA `(.L_x_2761) ;  /* 0xfffffa0000001947 */ /* 0x000fea000383ffff */
[----:B0-----:R-:W2:Y:S01]  /*1a3b0*/  LDL.LU R10, [R1+0x910] ;  /* 0x00091000010a7983 */ /* 0x001ea20000300800 */
        /* <DEDUP_REMOVED lines=8> */
.L_x_2673:
        /* <DEDUP_REMOVED lines=19> */
.L_x_2764:
[----:B------:R-:W-:Y:S05]  /*1a570*/  BSYNC B0 ;  /* 0x0000000000007941 */ /* 0x000fea0003800000 */
.L_x_2763:
        /* <DEDUP_REMOVED lines=11> */
.L_x_2766:
[----:B------:R-:W2:Y:S01]  /*1a630*/  LDG.E.STRONG.GPU R5, [R2.64] ;  /* 0x0000000e02057981 */ /* 0x000ea2000c1ef900 */
[----:B------:R-:W-:Y:S01]  /*1a640*/  YIELD ;  /* 0x0000000000007946 */ /* 0x000fe20003800000 */
[----:B--2---:R-:W-:Y:S01]  /*1a650*/  ISETP.NE.AND P0, PT, R5, R4, PT ;  /* 0x000000040500720c */ /* 0x004fe20003f05270 */
[----:B------:R-:W-:-:S12]  /*1a660*/  CCTL.IVALL ;  /* 0x00000000ff00798f */ /* 0x000fd80002000000 */
[----:B------:R-:W-:Y:S05]  /*1a670*/  @P0 BRA `(.L_x_2766) ;  /* 0xffffffb000000947 */ /* 0x000fea000383ffff */
.L_x_2765:
        /* <DEDUP_REMOVED lines=27> */
.L_x_2767:
[C---:B------:R-:W-:Y:S01]  /*1a830*/  LEA R6, P0, R18.reuse, c[0x0][0x1b8], 0x2 ;  /* 0x00006e0012067a11 */ /* 0x040fe200078010ff */
[----:B------:R-:W2:Y:S03]  /*1a840*/  LDL.LU R24, [R1+0x8a8] ;  /* 0x0008a80001187983 */ /* 0x000ea60000300800 */
[----:B------:R-:W-:Y:S02]  /*1a850*/  LEA.HI.X R7, R18, c[0x0][0x1bc], R7, 0x2, P0 ;  /* 0x00006f0012077a11 */ /* 0x000fe400000f1407 */
[-C--:B------:R-:W-:Y:S02]  /*1a860*/  LEA R8, P0, R25, R6.reuse, 0x2 ;  /* 0x0000000619087211 */ /* 0x080fe400078010ff */
[-C--:B------:R-:W-:Y:S01]  /*1a870*/  LEA R12, P1, R22, R6.reuse, 0x2 ;  /* 0x00000006160c7211 */ /* 0x080fe200078210ff */
[----:B0-----:R1:W3:Y:S01]  /*1a880*/  LDG.E R14, [R6.64] ;  /* 0x0000000e060e7981 */ /* 0x0012e2000c1e1900 */
[----:B0-----:R-:W-:-:S02]  /*1a890*/  LEA R10, P2, R23, R6, 0x2 ;  /* 0x00000006170a7211 */ /* 0x001fc400078410ff */
        /* <DEDUP_REMOVED lines=12> */
[----:B-1----:R-:W-:Y:S01]  /*1a960*/  SHF.R.S32.HI R7, RZ, 0x1f, R18 ;  /* 0x0000001fff077819 */ /* 0x002fe20000011412 */
[----:B---3--:R0:W-:Y:S03]  /*1a970*/  STG.E.64 [R2.64], R14 ;  /* 0x0000000e02007986 */ /* 0x0081e6000c101b0e */
[----:B------:R-:W-:Y:S01]  /*1a980*/  ISETP.GT.AND.EX P0, PT, R20, R7, PT, P0 ;  /* 0x000000071400720c */ /* 0x000fe20003f04300 */
[----:B----4-:R0:W-:-:S12]  /*1a990*/  STG.E.64 [R4.64], R16 ;  /* 0x0000001004007986 */ /* 0x0101d8000c101b0e */
[----:B------:R-:W-:Y:S05]  /*1a9a0*/  @P0 BRA `(.L_x_2767) ;  /* 0xfffffe8000000947 */ /* 0x000fea000383ffff */
[----:B------:R-:W-:Y:S05]  /*1a9b0*/  EXIT ;  /* 0x000000000000794d */ /* 0x000fea0003800000 */
.L_x_2768:
        /* <DEDUP_REMOVED lines=12> */
.L_x_5615:


//--------------------- .text._Z35group_norm_nhwc_bwd_one_pass_kernelI11Fp32IOBf16WLi64ELi160ELi640EEv26Group_norm_nhwc_bwd_params --------------------------
	.section	.text._Z35group_norm_nhwc_bwd_one_pass_kernelI11Fp32IOBf16WLi64ELi160ELi640EEv26Group_norm_nhwc_bwd_params,"ax",@progbits
	.sectioninfo	@"SHI_REGISTERS=96"
	.align	128
        .global         _Z35group_norm_nhwc_bwd_one_pass_kernelI11Fp32IOBf16WLi64ELi160ELi640EEv26Group_norm_nhwc_bwd_params
        .type           _Z35group_norm_nhwc_bwd_one_pass_kernelI11Fp32IOBf16WLi64ELi160ELi640EEv26Group_norm_nhwc_bwd_params,@function
        .size           _Z35group_norm_nhwc_bwd_one_pass_kernelI11Fp32IOBf16WLi64ELi160ELi640EEv26Group_norm_nhwc_bwd_params,(.L_x_5616 - _Z35group_norm_nhwc_bwd_one_pass_kernelI11Fp32IOBf16WLi64ELi160ELi640EEv26Group_norm_nhwc_bwd_params)
        .other          _Z35group_norm_nhwc_bwd_one_pass_kernelI11Fp32IOBf16WLi64ELi160ELi640EEv26Group_norm_nhwc_bwd_params,@"STO_CUDA_ENTRY STV_DEFAULT"
_Z35group_norm_nhwc_bwd_one_pass_kernelI11Fp32IOBf16WLi64ELi160ELi640EEv26Group_norm_nhwc_bwd_params:
.text._Z35group_norm_nhwc_bwd_one_pass_kernelI11Fp32IOBf16WLi64ELi160ELi640EEv26Group_norm_nhwc_bwd_params:
        /* <DEDUP_REMOVED lines=47> */
.L_x_2820:
[----:B------:R-:W-:Y:S01]  /*02f0*/  IABS R9, c[0x0][0x1f0] ;  /* 0x00007c0000097a13 */ /* 0x000fe20000000000 */
[----:B------:R-:W-:Y:S01]  /*0300*/  CS2R R44, SRZ ;  /* 0x00000000002c7805 */ /* 0x000fe2000001ff00 */
[----:B------:R-:W-:-:S02]  /*0310*/  ISETP.GE.AND P5, PT, R65, RZ, PT ;  /* 0x000000ff4100720c */ /* 0x000fc40003fa6270 */
[----:B0-----:R-:W0:Y:S01]  /*0320*/  I2F.RP R8, R9 ;  /* 0x0000000900087306 */ /* 0x001e220000209400 */
        /* <DEDUP_REMOVED lines=54> */
[C---:B------:R-:W-:Y:S02]  /*0690*/  @P1 SHF.L.U32 R22, R6.reuse, 0x2, RZ ;  /* 0x0000000206161819 */ /* 0x040fe400000006ff */
[----:B------:R-:W-:Y:S01]  /*06a0*/  @!P2 IADD3 R7, R9, R15, RZ ;  /* 0x0000000f0907a210 */ /* 0x000fe20007ffe0ff */
[----:B------:R-:W-:Y:S01]  /*06b0*/  @!P0 IMAD R9, R11, c[0x0][0x1d8], RZ ;  /* 0x000076000b098a24 */ /* 0x000fe200078e02ff */
[----:B------:R-:W-:Y:S02]  /*06c0*/  @P1 SHF.L.U64.HI R16, R6, 0x2, R13 ;  /* 0x0000000206101819 */ /* 0x000fe4000001020d */
[----:B------:R-:W-:Y:S01]  /*06d0*/  @!P2 SHF.L.U64.HI R10, R8, 0x2, R7 ;  /* 0x00000002080aa819 */ /* 0x000fe20000010207 */
[----:B------:R-:W-:Y:S01]  /*06e0*/  @!P0 IMAD R9, R62, c[0x0][0x1dc], R9 ;  /* 0x000077003e098a24 */ /* 0x000fe200078e0209 */
[----:B------:R-:W-:Y:S01]  /*06f0*/  @!P0 MOV R6, R88 ;  /* 0x0000005800068202 */ /* 0x000fe20000000f00 */
[----:B------:R-:W-:Y:S01]  /*0700*/  CS2R R12, SRZ ;  /* 0x00000000000c7805 */ /* 0x000fe2000001ff00 */
[----:B------:R-:W-:-:S02]  /*0710*/  @!P0 MOV R7, R91 ;  /* 0x0000005b00078202 */ /* 0x000fc40000000f00 */
[----:B------:R-:W-:-:S03]  /*0720*/  @!P2 SHF.L.U32 R14, R8, 0x2, RZ ;  /* 0x00000002080ea819 */ /* 0x000fc600000006ff */
[----:B------:R-:W-:Y:S01]  /*0730*/  @!P0 IMAD.WIDE.U32 R6, R62, c[0x0][0x1d8], R6 ;  /* 0x000076003e068a25 */ /* 0x000fe200078e0006 */
[C---:B------:R-:W-:Y:S02]  /*0740*/  @!P2 IADD3 R8, P3, R14.reuse, c[0x0][0x180], RZ ;  /* 0x000060000e08aa10 */ /* 0x040fe40007f7e0ff */
[----:B------:R-:W-:Y:S02]  /*0750*/  @!P2 IADD3 R14, P4, R14, c[0x0][0x178], RZ ;  /* 0x00005e000e0eaa10 */ /* 0x000fe40007f9e0ff */
[----:B------:R-:W-:Y:S02]  /*0760*/  @!P0 IADD3 R7, R7, R9, RZ ;  /* 0x0000000907078210 */ /* 0x000fe40007ffe0ff */
[----:B------:R-:W-:Y:S02]  /*0770*/  @!P2 IADD3.X R15, R10, c[0x0][0x17c], RZ, P4, !PT ;  /* 0x00005f000a0faa10 */ /* 0x000fe400027fe4ff */
[C---:B------:R-:W-:Y:S02]  /*0780*/  @!P0 SHF.L.U32 R20, R6.reuse, 0x2, RZ ;  /* 0x0000000206148819 */ /* 0x040fe400000006ff */
[----:B------:R-:W-:Y:S01]  /*0790*/  @!P0 SHF.L.U64.HI R7, R6, 0x2, R7 ;  /* 0x0000000206078819 */ /* 0x000fe20000010207 */
[----:B------:R0:W5:Y:S01]  /*07a0*/  @!P2 LDG.E.64 R12, [R14.64] ;  /* 0x000000080e0ca981 */ /* 0x000162000c1e1b00 */
[----:B------:R-:W-:-:S02]  /*07b0*/  ISETP.GE.U32.AND P4, PT, R61, c[0x0][0x1e0], PT ;  /* 0x000078003d007a0c */ /* 0x000fc40003f86070 */
[----:B------:R-:W-:Y:S02]  /*07c0*/  SHF.R.S32.HI R6, RZ, 0x1f, R61 ;  /* 0x0000001fff067819 */ /* 0x000fe4000001143d */
[----:B------:R-:W-:Y:S02]  /*07d0*/  @!P2 IADD3.X R9, R10, c[0x0][0x184], RZ, P3, !PT ;  /* 0x000061000a09aa10 */ /* 0x000fe40001ffe4ff */
[----:B------:R-:W-:-:S03]  /*07e0*/  ISETP.GE.AND.EX P4, PT, R6, c[0x0][0x1e4], PT, P4 ;  /* 0x0000790006007a0c */ /* 0x000fc60003f86340 */
[----:B------:R1:W5:Y:S01]  /*07f0*/  @!P2 LDG.E.64 R44, [R8.64] ;  /* 0x00000008082ca981 */ /* 0x000362000c1e1b00 */
[----:B------:R-:W-:Y:S02]  /*0800*/  ISETP.GT.U32.OR P4, PT, R66, 0x27f, P4 ;  /* 0x0000027f4200780c */ /* 0x000fe40002784470 */
[C---:B------:R-:W-:Y:S02]  /*0810*/  @P1 IADD3 R28, P2, R22.reuse, c[0x0][0x180], RZ ;  /* 0x00006000161c1a10 */ /* 0x040fe40007f5e0ff */
[----:B------:R-:W-:Y:S02]  /*0820*/  @P1 IADD3 R22, P3, R22, c[0x0][0x178], RZ ;  /* 0x00005e0016161a10 */ /* 0x000fe40007f7e0ff */
[----:B------:R-:W-:Y:S02]  /*0830*/  @P1 IADD3.X R29, R16, c[0x0][0x184], RZ, P2, !PT ;  /* 0x00006100101d1a10 */ /* 0x000fe400017fe4ff */
[C---:B------:R-:W-:Y:S02]  /*0840*/  @!P0 IADD3 R24, P2, R20.reuse, c[0x0][0x180], RZ ;  /* 0x0000600014188a10 */ /* 0x040fe40007f5e0ff */
[----:B------:R-:W-:-:S02]  /*0850*/  @!P0 IADD3 R20, P6, R20, c[0x0][0x178], RZ ;  /* 0x00005e0014148a10 */ /* 0x000fc40007fde0ff */
[----:B------:R-:W-:Y:S02]  /*0860*/  @P1 IADD3.X R23, R16, c[0x0][0x17c], RZ, P3, !PT ;  /* 0x00005f0010171a10 */ /* 0x000fe40001ffe4ff */
[C---:B------:R-:W-:Y:S02]  /*0870*/  @!P0 IADD3.X R25, R7.reuse, c[0x0][0x184], RZ, P2, !PT ;  /* 0x0000610007198a10 */ /* 0x040fe400017fe4ff */
[----:B------:R-:W-:Y:S01]  /*0880*/  @!P0 IADD3.X R21, R7, c[0x0][0x17c], RZ, P6, !PT ;  /* 0x00005f0007158a10 */ /* 0x000fe200037fe4ff */
[----:B0-----:R-:W-:Y:S01]  /*0890*/  @!P4 IMAD R14, R6, c[0x0][0x1d8], RZ ;  /* 0x00007600060eca24 */ /* 0x001fe200078e02ff */
[----:B------:R-:W-:Y:S02]  /*08a0*/  ISETP.GE.U32.AND P5, PT, R60, c[0x0][0x1e0], PT ;  /* 0x000078003c007a0c */ /* 0x000fe40003fa6070 */
[----:B------:R-:W-:Y:S02]  /*08b0*/  ISETP.GE.U32.AND P3, PT, R59, c[0x0][0x1e0], PT ;  /* 0x000078003b007a0c */ /* 0x000fe40003f66070 */
[----:B------:R-:W-:-:S02]  /*08c0*/  SHF.R.S32.HI R7, RZ, 0x1f, R60 ;  /* 0x0000001fff077819 */ /* 0x000fc4000001143c */
[----:B-1----:R-:W-:Y:S02]  /*08d0*/  SHF.R.S32.HI R8, RZ, 0x1f, R59 ;  /* 0x0000001fff087819 */ /* 0x002fe4000001143b */
[----:B------:R-:W-:Y:S02]  /*08e0*/  ISETP.GE.U32.AND P2, PT, R58, c[0x0][0x1e0], PT ;  /* 0x000078003a007a0c */ /* 0x000fe40003f46070 */
[----:B------:R-:W-:Y:S02]  /*08f0*/  ISETP.GE.U32.AND P6, PT, R57, c[0x0][0x1e0], PT ;  /* 0x0000780039007a0c */ /* 0x000fe40003fc6070 */
[----:B------:R-:W-:Y:S02]  /*0900*/  SHF.R.S32.HI R9, RZ, 0x1f, R58 ;  /* 0x0000001fff097819 */ /* 0x000fe4000001143a */
[----:B------:R-:W-:Y:S01]  /*0910*/  SHF.R.S32.HI R10, RZ, 0x1f, R57 ;  /* 0x0000001fff0a7819 */ /* 0x000fe20000011439 */
[----:B------:R-:W-:Y:S01]  /*0920*/  @!P4 IMAD R31, R61, c[0x0][0x1dc], R14 ;  /* 0x000077003d1fca24 */ /* 0x000fe200078e020e */
[----:B------:R-:W-:-:S02]  /*0930*/  ISETP.GE.AND.EX P5, PT, R7, c[0x0][0x1e4], PT, P5 ;  /* 0x0000790007007a0c */ /* 0x000fc40003fa6350 */
[----:B------:R-:W-:Y:S02]  /*0940*/  ISETP.GE.AND.EX P3, PT, R8, c[0x0][0x1e4], PT, P3 ;  /* 0x0000790008007a0c */ /* 0x000fe40003f66330 */
[----:B------:R-:W-:Y:S02]  /*0950*/  @!P4 MOV R14, R88 ;  /* 0x00000058000ec202 */ /* 0x000fe40000000f00 */
[----:B------:R-:W-:Y:S02]  /*0960*/  @!P4 MOV R15, R91 ;  /* 0x0000005b000fc202 */ /* 0x000fe40000000f00 */
[----:B------:R-:W-:Y:S02]  /*0970*/  ISETP.GE.AND.EX P2, PT, R9, c[0x0][0x1e4], PT, P2 ;  /* 0x0000790009007a0c */ /* 0x000fe40003f46320 */
[----:B------:R-:W-:Y:S02]  /*0980*/  ISETP.GE.AND.EX P6, PT, R10, c[0x0][0x1e4], PT, P6 ;  /* 0x000079000a007a0c */ /* 0x000fe40003fc6360 */
[----:B------:R-:W-:-:S02]  /*0990*/  ISETP.GT.U32.OR P5, PT, R66, 0x27f, P5 ;  /* 0x0000027f4200780c */ /* 0x000fc40002fa4470 */
[C---:B------:R-:W-:Y:S01]  /*09a0*/  ISETP.GT.U32.OR P3, PT, R66.reuse, 0x27f, P3 ;  /* 0x0000027f4200780c */ /* 0x040fe20001f64470 */
[----:B------:R-:W-:Y:S01]  /*09b0*/  @!P4 IMAD.WIDE.U32 R14, R61, c[0x0][0x1d8], R14 ;  /* 0x000076003d0eca25 */ /* 0x000fe200078e000e */
[C---:B------:R-:W-:Y:S02]  /*09c0*/  ISETP.GT.U32.OR P2, PT, R66.reuse, 0x27f, P2 ;  /* 0x0000027f4200780c */ /* 0x040fe40001744470 */
[----:B------:R-:W-:Y:S02]  /*09d0*/  ISETP.GT.U32.OR P6, PT, R66, 0x27f, P6 ;  /* 0x0000027f4200780c */ /* 0x000fe400037c4470 */
[----:B------:R-:W-:Y:S02]  /*09e0*/  @!P4 IADD3 R31, R15, R31, RZ ;  /* 0x0000001f0f1fc210 */ /* 0x000fe40007ffe0ff */
[C---:B------:R-:W-:Y:S02]  /*09f0*/  @!P4 SHF.L.U32 R30, R14.reuse, 0x2, RZ ;  /* 0x000000020e1ec819 */ /* 0x040fe400000006ff */
[----:B------:R-:W-:Y:S01]  /*0a00*/  @!P4 SHF.L.U64.HI R31, R14, 0x2, R31 ;  /* 0x000000020e1fc819 */ /* 0x000fe2000001021f */
[----:B------:R-:W-:-:S02]  /*0a10*/  @!P5 IMAD R15, R7, c[0x0][0x1d8], RZ ;  /* 0x00007600070fda24 */ /* 0x000fc400078e02ff */
[----:B------:R-:W-:Y:S02]  /*0a20*/  @!P3 IMAD R14, R8, c[0x0][0x1d8], RZ ;  /* 0x00007600080eba24 */ /* 0x000fe400078e02ff */
[----:B------:R-:W-:Y:S02]  /*0a30*/  @!P2 IMAD R17, R9, c[0x0][0x1d8], RZ ;  /* 0x000076000911aa24 */ /* 0x000fe400078e02ff */
[----:B------:R-:W-:Y:S02]  /*0a40*/  @!P6 IMAD R16, R10, c[0x0][0x1d8], RZ ;  /* 0x000076000a10ea24 */ /* 0x000fe400078e02ff */
[----:B------:R-:W-:Y:S01]  /*0a50*/  @!P5 IMAD R33, R60, c[0x0][0x1dc], R15 ;  /* 0x000077003c21da24 */ /* 0x000fe200078e020f */
[-C--:B------:R-:W-:Y:S01]  /*0a60*/  @!P6 MOV R15, R91.reuse ;  /* 0x0000005b000fe202 */ /* 0x080fe20000000f00 */
[----:B------:R-:W-:Y:S01]  /*0a70*/  @!P3 IMAD R27, R59, c[0x0][0x1dc], R14 ;  /* 0x000077003b1bba24 */ /* 0x000fe200078e020e */
[-C--:B------:R-:W-:Y:S01]  /*0a80*/  @!P6 MOV R14, R88.reuse ;  /* 0x00000058000ee202 */ /* 0x080fe20000000f00 */
[----:B------:R-:W-:Y:S01]  /*0a90*/  @!P2 IMAD R35, R58, c[0x0][0x1dc], R17 ;  /* 0x000077003a23aa24 */ /* 0x000fe200078e0211 */
[----:B------:R-:W-:Y:S01]  /*0aa0*/  @!P5 MOV R18, R88 ;  /* 0x000000580012d202 */ /* 0x000fe20000000f00 */
[----:B------:R-:W-:Y:S01]  /*0ab0*/  @!P6 IMAD R47, R57, c[0x0][0x1dc], R16 ;  /* 0x00007700392fea24 */ /* 0x000fe200078e0210 */
[----:B------:R-:W-:-:S02]  /*0ac0*/  @!P5 MOV R19, R91 ;  /* 0x0000005b0013d202 */ /* 0x000fc40000000f00 */
[-C--:B------:R-:W-:Y:S02]  /*0ad0*/  @!P3 MOV R52, R88.reuse ;  /* 0x000000580034b202 */ /* 0x080fe40000000f00 */
[-C--:B------:R-:W-:Y:S02]  /*0ae0*/  @!P3 MOV R53, R91.reuse ;  /* 0x0000005b0035b202 */ /* 0x080fe40000000f00 */
[----:B------:R-:W-:Y:S02]  /*0af0*/  @!P2 MOV R16, R88 ;  /* 0x000000580010a202 */ /* 0x000fe40000000f00 */
[----:B------:R-:W-:Y:S01]  /*0b00*/  @!P2 MOV R17, R91 ;  /* 0x0000005b0011a202 */ /* 0x000fe20000000f00 */
[----:B------:R-:W-:Y:S01]  /*0b10*/  @!P6 IMAD.WIDE.U32 R14, R57, c[0x0][0x1d8], R14 ;  /* 0x00007600390eea25 */ /* 0x000fe200078e000e */
[----:B------:R-:W-:-:S03]  /*0b20*/  MOV R34, 0x8 ;  /* 0x0000000800227802 */ /* 0x000fc60000000f00 */
[----:B------:R-:W-:Y:S01]  /*0b30*/  @!P5 IMAD.WIDE.U32 R18, R60, c[0x0][0x1d8], R18 ;  /* 0x000076003c12da25 */ /* 0x000fe200078e0012 */
[----:B------:R-:W-:-:S03]  /*0b40*/  @!P6 IADD3 R47, R15, R47, RZ ;  /* 0x0000002f0f2fe210 */ /* 0x000fc60007ffe0ff */
[----:B------:R-:W-:Y:S01]  /*0b50*/  @!P3 IMAD.WIDE.U32 R52, R59, c[0x0][0x1d8], R52 ;  /* 0x000076003b34ba25 */ /* 0x000fe200078e0034 */
[----:B------:R-:W-:-:S03]  /*0b60*/  @!P5 IADD3 R33, R19, R33, RZ ;  /* 0x000000211321d210 */ /* 0x000fc60007ffe0ff */
[----:B------:R-:W-:Y:S01]  /*0b70*/  @!P2 IMAD.WIDE.U32 R16, R58, c[0x0][0x1d8], R16 ;  /* 0x000076003a10aa25 */ /* 0x000fe200078e0010 */
[----:B------:R-:W-:Y:S01]  /*0b80*/  @!P3 IADD3 R19, R53, R27, RZ ;  /* 0x0000001b3513b210 */ /* 0x000fe20007ffe0ff */
[----:B------:R-:W-:Y:S01]  /*0b90*/  CS2R R40, SRZ ;  /* 0x0000000000287805 */ /* 0x000fe2000001ff00 */
[C---:B------:R-:W-:Y:S02]  /*0ba0*/  @!P6 SHF.L.U32 R46, R14.reuse, 0x2, RZ ;  /* 0x000000020e2ee819 */ /* 0x040fe400000006ff */
[----:B------:R-:W-:Y:S01]  /*0bb0*/  @!P2 IADD3 R53, R17, R35, RZ ;  /* 0x000000231135a210 */ /* 0x000fe20007ffe0ff */
[----:B------:R-:W-:Y:S01]  /*0bc0*/  IMAD.WIDE R34, R65, R34, c[0x0][0x198] ;  /* 0x0000660041227625 */ /* 0x000fe200078e0222 */
[----:B------:R-:W-:Y:S01]  /*0bd0*/  @!P6 SHF.L.U64.HI R47, R14, 0x2, R47 ;  /* 0x000000020e2fe819 */ /* 0x000fe2000001022f */
[----:B------:R0:W5:Y:S01]  /*0be0*/  @!P0 LDG.E.64 R40, [R24.64] ;  /* 0x0000000818288981 */ /* 0x000162000c1e1b00 */
[----:B------:R-:W-:-:S03]  /*0bf0*/  CS2R R14, SRZ ;  /* 0x00000000000e7805 */ /* 0x000fc6000001ff00 */
[----:B------:R-:W2:Y:S04]  /*0c00*/  LDG.E.64 R34, [R34.64] ;  /* 0x0000000822227981 */ /* 0x000ea8000c1e1b00 */
[----:B------:R1:W5:Y:S01]  /*0c10*/  @!P0 LDG.E.64 R14, [R20.64] ;  /* 0x00000008140e8981 */ /* 0x000362000c1e1b00 */
[----:B------:R-:W-:Y:S01]  /*0c20*/  @!P4 IADD3 R26, P0, R30, c[0x0][0x180], RZ ;  /* 0x000060001e1aca10 */ /* 0x000fe20007f1e0ff */
[----:B------:R-:W-:Y:S01]  /*0c30*/  CS2R R42, SRZ ;  /* 0x00000000002a7805 */ /* 0x000fe2000001ff00 */
[----:B------:R-:W-:Y:S02]  /*0c40*/  @!P3 SHF.L.U32 R68, R52, 0x2, RZ ;  /* 0x000000023444b819 */ /* 0x000fe400000006ff */
[----:B------:R-:W-:Y:S02]  /*0c50*/  @!P4 IADD3.X R27, R31, c[0x0][0x184], RZ, P0, !PT ;  /* 0x000061001f1bca10 */ /* 0x000fe400007fe4ff */
[----:B------:R-:W-:Y:S01]  /*0c60*/  @!P4 IADD3 R30, P0, R30, c[0x0][0x178], RZ ;  /* 0x00005e001e1eca10 */ /* 0x000fe20007f1e0ff */
[----:B------:R-:W-:Y:S01]  /*0c70*/  CS2R R38, SRZ ;  /* 0x0000000000267805 */ /* 0x000fe2000001ff00 */
[C---:B------:R-:W-:Y:S01]  /*0c80*/  @!P5 SHF.L.U32 R32, R18.reuse, 0x2, RZ ;  /* 0x000000021220d819 */ /* 0x040fe200000006ff */
[----:B------:R3:W5:Y:S01]  /*0c90*/  @P1 LDG.E.64 R42, [R28.64] ;  /* 0x000000081c2a1981 */ /* 0x000762000c1e1b00 */
[----:B------:R-:W-:-:S02]  /*0ca0*/  @!P5 SHF.L.U64.HI R33, R18, 0x2, R33 ;  /* 0x000000021221d819 */ /* 0x000fc40000010221 */
[----:B------:R-:W-:Y:S01]  /*0cb0*/  @!P3 SHF.L.U64.HI R52, R52, 0x2, R19 ;  /* 0x000000023434b819 */ /* 0x000fe20000010213 */
[----:B------:R4:W5:Y:S01]  /*0cc0*/  @!P4 LDG.E.64 R38, [R26.64] ;  /* 0x000000081a26c981 */ /* 0x000962000c1e1b00 */
[----:B------:R-:W-:Y:S01]  /*0cd0*/  CS2R R18, SRZ ;  /* 0x0000000000127805 */ /* 0x000fe2000001ff00 */
[----:B------:R-:W-:Y:S02]  /*0ce0*/  @!P4 IADD3.X R31, R31, c[0x0][0x17c], RZ, P0, !PT ;  /* 0x00005f001f1fca10 */ /* 0x000fe400007fe4ff */
[----:B------:R-:W-:Y:S02]  /*0cf0*/  @!P2 SHF.L.U32 R54, R16, 0x2, RZ ;  /* 0x000000021036a819 */ /* 0x000fe400000006ff */
[----:B---3--:R-:W-:Y:S01]  /*0d00*/  @!P5 IADD3 R28, P0, R32, c[0x0][0x180], RZ ;  /* 0x00006000201cda10 */ /* 0x008fe20007f1e0ff */
[----:B------:R3:W5:Y:S01]  /*0d10*/  @!P4 LDG.E.64 R18, [R30.64] ;  /* 0x000000081e12c981 */ /* 0x000762000c1e1b00 */
[----:B------:R-:W-:Y:S02]  /*0d20*/  @!P2 SHF.L.U64.HI R53, R16, 0x2, R53 ;  /* 0x000000021035a819 */ /* 0x000fe40000010235 */
[----:B0-----:R-:W-:Y:S01]  /*0d30*/  @!P5 IADD3 R24, P4, R32, c[0x0][0x178], RZ ;  /* 0x00005e002018da10 */ /* 0x001fe20007f9e0ff */
[----:B------:R-:W-:Y:S01]  /*0d40*/  CS2R R16, SRZ ;  /* 0x0000000000107805 */ /* 0x000fe2000001ff00 */
[----:B------:R-:W-:-:S02]  /*0d50*/  @!P5 IADD3.X R29, R33, c[0x0][0x184], RZ, P0, !PT ;  /* 0x00006100211dda10 */ /* 0x000fc400007fe4ff */
[----:B------:R-:W-:Y:S02]  /*0d60*/  @!P5 IADD3.X R25, R33, c[0x0][0x17c], RZ, P4, !PT ;  /* 0x00005f002119da10 */ /* 0x000fe400027fe4ff */
[C---:B----4-:R-:W-:Y:S01]  /*0d70*/  @!P3 IADD3 R26, P0, R68.reuse, c[0x0][0x180], RZ ;  /* 0x00006000441aba10 */ /* 0x050fe20007f1e0ff */
[----:B------:R-:W-:Y:S01]  /*0d80*/  CS2R R36, SRZ ;  /* 0x0000000000247805 */ /* 0x000fe2000001ff00 */
[----:B------:R-:W-:Y:S01]  /*0d90*/  @!P3 IADD3 R68, P4, R68, c[0x0][0x178], RZ ;  /* 0x00005e004444ba10 */ /* 0x000fe20007f9e0ff */
[----:B-1----:R-:W-:Y:S01]  /*0da0*/  CS2R R20, SRZ ;  /* 0x0000000000147805 */ /* 0x002fe2000001ff00 */
[----:B------:R0:W5:Y:S01]  /*0db0*/  @P1 LDG.E.64 R16, [R22.64] ;  /* 0x0000000816101981 */ /* 0x000162000c1e1b00 */
[----:B------:R-:W-:Y:S01]  /*0dc0*/  CS2R R32, SRZ ;  /* 0x0000000000207805 */ /* 0x000fe2000001ff00 */
[C---:B------:R-:W-:Y:S02]  /*0dd0*/  @!P3 IADD3.X R27, R52.reuse, c[0x0][0x184], RZ, P0, !PT ;  /* 0x00006100341bba10 */ /* 0x040fe400007fe4ff */
[----:B------:R-:W-:Y:S01]  /*0de0*/  @!P3 IADD3.X R69, R52, c[0x0][0x17c], RZ, P4, !PT ;  /* 0x00005f003445ba10 */ /* 0x000fe200027fe4ff */
[----:B------:R1:W5:Y:S04]  /*0df0*/  @!P5 LDG.E.64 R36, [R28.64] ;  /* 0x000000081c24d981 */ /* 0x000368000c1e1b00 */
[----:B------:R4:W5:Y:S01]  /*0e00*/  @!P5 LDG.E.64 R20, [R24.64] ;  /* 0x000000081814d981 */ /* 0x000962000c1e1b00 */
[----:B0-----:R-:W-:Y:S01]  /*0e10*/  CS2R R22, SRZ ;  /* 0x0000000000167805 */ /* 0x001fe2000001ff00 */
[----:B------:R-:W-:-:S02]  /*0e20*/  @!P2 IADD3 R70, P5, R54, c[0x0][0x180], RZ ;  /* 0x000060003646aa10 */ /* 0x000fc40007fbe0ff */
[----:B------:R0:W5:Y:S01]  /*0e30*/  @!P3 LDG.E.64 R32, [R26.64] ;  /* 0x000000081a20b981 */ /* 0x000162000c1e1b00 */
[----:B------:R-:W-:-:S03]  /*0e40*/  @!P2 IADD3 R54, P0, R54, c[0x0][0x178], RZ ;  /* 0x00005e003636aa10 */ /* 0x000fc60007f1e0ff */
[----:B------:R3:W5:Y:S01]  /*0e50*/  @!P3 LDG.E.64 R22, [R68.64] ;  /* 0x000000084416b981 */ /* 0x000762000c1e1b00 */
[C---:B------:R-:W-:Y:S02]  /*0e60*/  @!P6 IADD3 R52, P3, R46.reuse, c[0x0][0x180], RZ ;  /* 0x000060002e34ea10 */ /* 0x040fe40007f7e0ff */
[----:B------:R-:W-:Y:S01]  /*0e70*/  @!P6 IADD3 R46, P4, R46, c[0x0][0x178], RZ ;  /* 0x00005e002e2eea10 */ /* 0x000fe20007f9e0ff */
[----:B-1----:R-:W-:Y:S01]  /*0e80*/  CS2R R28, SRZ ;  /* 0x00000000001c7805 */ /* 0x002fe2000001ff00 */
[C---:B------:R-:W-:Y:S01]  /*0e90*/  @!P2 IADD3.X R71, R53.reuse, c[0x0][0x184], RZ, P5, !PT ;  /* 0x000061003547aa10 */ /* 0x040fe20002ffe4ff */
[----:B0-----:R-:W-:Y:S01]  /*0ea0*/  CS2R R26, SRZ ;  /* 0x00000000001a7805 */ /* 0x001fe2000001ff00 */
[----:B------:R-:W-:Y:S02]  /*0eb0*/  @!P2 IADD3.X R55, R53, c[0x0][0x17c], RZ, P0, !PT ;  /* 0x00005f003537aa10 */ /* 0x000fe400007fe4ff */
[C---:B------:R-:W-:Y:S02]  /*0ec0*/  @!P6 IADD3.X R53, R47.reuse, c[0x0][0x184], RZ, P3, !PT ;  /* 0x000061002f35ea10 */ /* 0x040fe40001ffe4ff */
[----:B------:R-:W-:-:S03]  /*0ed0*/  @!P6 IADD3.X R47, R47, c[0x0][0x17c], RZ, P4, !PT ;  /* 0x00005f002f2fea10 */ /* 0x000fc600027fe4ff */
[----:B------:R0:W5:Y:S04]  /*0ee0*/  @!P6 LDG.E.64 R28, [R52.64] ;  /* 0x00000008341ce981 */ /* 0x000168000c1e1b00 */
[----:B------:R0:W5:Y:S01]  /*0ef0*/  @!P6 LDG.E.64 R26, [R46.64] ;  /* 0x000000082e1ae981 */ /* 0x000162000c1e1b00 */
[----:B---3--:R-:W-:-:S06]  /*0f00*/  CS2R R30, SRZ ;  /* 0x00000000001e7805 */ /* 0x008fcc000001ff00 */
[----:B------:R1:W5:Y:S02]  /*0f10*/  @!P2 LDG.E.64 R30, [R70.64] ;  /* 0x00000008461ea981 */ /* 0x000364000c1e1b00 */
[----:B-1----:R-:W-:Y:S01]  /*0f20*/  MOV R70, 0x3f800000 ;  /* 0x3f80000000467802 */ /* 0x002fe20000000f00 */
[----:B----4-:R-:W-:Y:S01]  /*0f30*/  CS2R R24, SRZ ;  /* 0x0000000000187805 */ /* 0x010fe2000001ff00 */
[----:B------:R-:W-:Y:S01]  /*0f40*/  BSSY B0, `(.L_x_2770) ;  /* 0x0000019000007945 */ /* 0x000fe20003800000 */
[----:B------:R-:W-:-:S04]  /*0f50*/  CS2R R68, SRZ ;  /* 0x0000000000447805 */ /* 0x000fc8000001ff00 */
        /* <DEDUP_REMOVED lines=23> */
.L_x_2771:
[----:B0-----:R-:W-:Y:S05]  /*10d0*/  BSYNC B0 ;  /* 0x0000000000007941 */ /* 0x001fea0003800000 */
.L_x_2770:
        /* <DEDUP_REMOVED lines=29> */
.L_x_2772:
        /* <DEDUP_REMOVED lines=26> */
.L_x_2773:
[----:B------:R-:W-:Y:S02]  /*1450*/  FFMA.FTZ R47, R73, R46, R47 ;  /* 0x0000002e492f7223 */ /* 0x000fe4000001002f */
[----:B------:R-:W-:Y:S02]  /*1460*/  FMUL.FTZ R45, R42, R69 ;  /* 0x000000452a2d7220 */ /* 0x000fe40000410000 */
[----:B------:R-:W-:Y:S02]  /*1470*/  FADD.FTZ R52, R46, R53 ;  /* 0x000000352e347221 */ /* 0x000fe40000010000 */
[----:B------:R-:W-:Y:S02]  /*1480*/  FFMA.FTZ R46, R72, R45, R47 ;  /* 0x0000002d482e7223 */ /* 0x000fe4000001002f */
[C---:B------:R-:W-:Y:S01]  /*1490*/  FADD.FTZ R47, -R34.reuse, R40 ;  /* 0x00000028222f7221 */ /* 0x040fe20000010100 */
[----:B------:R-:W-:Y:S01]  /*14a0*/  MOV R40, R15 ;  /* 0x0000000f00287202 */ /* 0x000fe20000000f00 */
[----:B------:R-:W-:Y:S01]  /*14b0*/  FADD.FTZ R75, -R34, R41 ;  /* 0x00000029224b7221 */ /* 0x000fe20000010100 */
[----:B------:R-:W-:Y:S01]  /*14c0*/  MOV R41, R14 ;  /* 0x0000000e00297202 */ /* 0x000fe20000000f00 */
[----:B------:R-:W-:-:S02]  /*14d0*/  FADD.FTZ R45, R52, R45 ;  /* 0x0000002d342d7221 */ /* 0x000fc40000010000 */
[----:B------:R-:W-:Y:S02]  /*14e0*/  FMUL.FTZ R76, R47, R70 ;  /* 0x000000462f4c7220 */ /* 0x000fe40000410000 */
[----:B------:R-:W-:Y:S02]  /*14f0*/  FMUL.FTZ R52, R35, R54 ;  /* 0x0000003623347220 */ /* 0x000fe40000410000 */
        /* <DEDUP_REMOVED lines=20> */
.L_x_2774:
[----:B------:R-:W-:Y:S02]  /*1640*/  FFMA.FTZ R46, R71, R52, R46 ;  /* 0x00000034472e7223 */ /* 0x000fe4000001002e */
[----:B------:R-:W-:Y:S02]  /*1650*/  FMUL.FTZ R47, R41, R69 ;  /* 0x00000045292f7220 */ /* 0x000fe40000410000 */
[----:B------:R-:W-:Y:S02]  /*1660*/  FADD.FTZ R52, R52, R45 ;  /* 0x0000002d34347221 */ /* 0x000fe40000010000 */
[----:B------:R-:W-:Y:S02]  /*1670*/  FFMA.FTZ R46, R76, R47, R46 ;  /* 0x0000002f4c2e7223 */ /* 0x000fe4000001002e */
[----:B------:R-:W-:-:S02]  /*1680*/  FADD.FTZ R45, R52, R47 ;  /* 0x0000002f342d7221 */ /* 0x000fc40000010000 */
[C---:B------:R-:W-:Y:S01]  /*1690*/  FADD.FTZ R47, -R34.reuse, R38 ;  /* 0x00000026222f7221 */ /* 0x040fe20000010100 */
[----:B------:R-:W-:Y:S01]  /*16a0*/  MOV R38, R19 ;  /* 0x0000001300267202 */ /* 0x000fe20000000f00 */
[----:B------:R-:W-:Y:S01]  /*16b0*/  FADD.FTZ R77, -R34, R39 ;  /* 0x00000027224d7221 */ /* 0x000fe20000010100 */
[----:B------:R-:W-:Y:S01]  /*16c0*/  MOV R39, R18 ;  /* 0x0000001200277202 */ /* 0x000fe20000000f00 */
[----:B------:R-:W-:Y:S02]  /*16d0*/  FMUL.FTZ R78, R47, R70 ;  /* 0x000000462f4e7220 */ /* 0x000fe40000410000 */
[----:B------:R-:W-:Y:S02]  /*16e0*/  FMUL.FTZ R52, R40, R54 ;  /* 0x0000003628347220 */ /* 0x000fe40000410000 */
        /* <DEDUP_REMOVED lines=20> */
.L_x_2775:
        /* <DEDUP_REMOVED lines=31> */
.L_x_2776:
        /* <DEDUP_REMOVED lines=27> */
[----:B-1----:R-:W-:-:S04]  /*1bd0*/  FADD.FTZ R86, -R53, 1 ;  /* 0x3f80000035567421 */ /* 0x002fc80000010100 */
[----:B------:R-:W-:Y:S02]  /*1be0*/  FFMA.FTZ R33, R33, R86, 1 ;  /* 0x3f80000021217423 */ /* 0x000fe40000010056 */
[----:B------:R-:W-:Y:S02]  /*1bf0*/  FFMA.FTZ R86, R32, R85, 1 ;  /* 0x3f80000020567423 */ /* 0x000fe40000010055 */
[----:B------:R-:W-:-:S04]  /*1c00*/  FMUL.FTZ R32, R22, R53 ;  /* 0x0000003516207220 */ /* 0x000fc80000410000 */
[----:B------:R-:W-:Y:S02]  /*1c10*/  FMUL.FTZ R32, R32, R33 ;  /* 0x0000002120207220 */ /* 0x000fe40000410000 */
[----:B------:R-:W-:Y:S02]  /*1c20*/  FMUL.FTZ R33, R47, R86 ;  /* 0x000000562f217220 */ /* 0x000fe40000410000 */
.L_x_2777:
[----:B------:R-:W-:Y:S02]  /*1c30*/  FMUL.FTZ R47, R32, R69 ;  /* 0x00000045202f7220 */ /* 0x000fe40000410000 */
[----:B------:R-:W-:Y:S02]  /*1c40*/  FADD.FTZ R53, -R34, R30 ;  /* 0x0000001e22357221 */ /* 0x000fe40000010100 */
[----:B------:R-:W-:Y:S02]  /*1c50*/  FFMA.FTZ R52, R82, R47, R45 ;  /* 0x0000002f52347223 */ /* 0x000fe4000001002d */
[----:B------:R-:W-:Y:S02]  /*1c60*/  FMUL.FTZ R30, R33, R54 ;  /* 0x00000036211e7220 */ /* 0x000fe40000410000 */
[----:B------:R-:W-:-:S02]  /*1c70*/  FADD.FTZ R47, R46, R47 ;  /* 0x0000002f2e2f7221 */ /* 0x000fc40000010000 */
        /* <DEDUP_REMOVED lines=28> */
.L_x_2778:
[----:B------:R-:W-:Y:S02]  /*1e40*/  FMUL.FTZ R47, R28, R69 ;  /* 0x000000451c2f7220 */ /* 0x000fe40000410000 */
[----:B------:R-:W-:Y:S01]  /*1e50*/  FMUL.FTZ R84, R31, R70 ;  /* 0x000000461f547220 */ /* 0x000fe20000410000 */
[----:B------:R-:W-:Y:S01]  /*1e60*/  MOV R31, R26 ;  /* 0x0000001a001f7202 */ /* 0x000fe20000000f00 */
[----:B------:R-:W-:-:S02]  /*1e70*/  FFMA.FTZ R34, R86, R47, R45 ;  /* 0x0000002f56227223 */ /* 0x000fc4000001002d */
        /* <DEDUP_REMOVED lines=25> */
.L_x_2779:
[----:B------:R-:W-:Y:S01]  /*2010*/  FMUL.FTZ R47, R31, R69 ;  /* 0x000000451f2f7220 */ /* 0x000fe20000410000 */
[----:B------:R-:W-:Y:S01]  /*2020*/  ISETP.GT.AND P0, PT, R50, 0x1e, PT ;  /* 0x0000001e3200780c */ /* 0x000fe20003f04270 */
[----:B------:R-:W-:Y:S01]  /*2030*/  FFMA.FTZ R93, R74, R44, RZ ;  /* 0x0000002c4a5d7223 */ /* 0x000fe200000100ff */
[----:B------:R-:W-:Y:S01]  /*2040*/  ISETP.GT.AND P2, PT, R50, 0xf, PT ;  /* 0x0000000f3200780c */ /* 0x000fe20003f44270 */
[----:B------:R-:W-:Y:S01]  /*2050*/  FFMA.FTZ R52, R84, R47, R45 ;  /* 0x0000002f54347223 */ /* 0x000fe2000001002d */
[----:B------:R-:W-:Y:S01]  /*2060*/  ISETP.NE.AND P3, PT, R50, RZ, PT ;  /* 0x000000ff3200720c */ /* 0x000fe20003f65270 */
[----:B------:R-:W-:Y:S01]  /*2070*/  FADD.FTZ R47, R34, R47 ;  /* 0x0000002f222f7221 */ /* 0x000fe20000010000 */
[----:B------:R-:W-:Y:S01]  /*2080*/  BSSY B0, `(.L_x_2780) ;  /* 0x0000072000007945 */ /* 0x000fe20003800000 */
[----:B------:R-:W-:Y:S01]  /*2090*/  FMUL.FTZ R34, R30, R54 ;  /* 0x000000361e227220 */ /* 0x000fe20000410000 */
[----:B------:R-:W-:Y:S01]  /*20a0*/  ISETP.GT.U32.AND P4, PT, R66, 0x4f, PT ;  /* 0x0000004f4200780c */ /* 0x000fe20003f84070 */
[----:B------:R-:W-:-:S02]  /*20b0*/  FADD.FTZ R46, RZ, R43 ;  /* 0x0000002bff2e7221 */ /* 0x000fc40000010000 */
[----:B------:R-:W-:Y:S02]  /*20c0*/  FADD.FTZ R53, R34, R47 ;  /* 0x0000002f22357221 */ /* 0x000fe40000010000 */
[----:B------:R-:W-:Y:S02]  /*20d0*/  FFMA.FTZ R52, R83, R34, R52 ;  /* 0x0000002253347223 */ /* 0x000fe40000010034 */
[----:B------:R-:W-:Y:S01]  /*20e0*/  FADD.FTZ R47, RZ, R44 ;  /* 0x0000002cff2f7221 */ /* 0x000fe20000010000 */
[----:B------:R-:W0:Y:S01]  /*20f0*/  SHFL.DOWN PT, R34, R53, 0x1, 0x1f ;  /* 0x08201f0035227f89 */ /* 0x000e2200000e0000 */
[----:B------:R-:W-:Y:S02]  /*2100*/  FFMA.FTZ R44, R72, R42, R93 ;  /* 0x0000002a482c7223 */ /* 0x000fe4000001005d */
[----:B------:R-:W-:Y:S01]  /*2110*/  FADD.FTZ R92, R47, R42 ;  /* 0x0000002a2f5c7221 */ /* 0x000fe20000010000 */
[----:B------:R-:W1:Y:S01]  /*2120*/  SHFL.DOWN PT, R45, R52, 0x1, 0x1f ;  /* 0x08201f00342d7f89 */ /* 0x000e6200000e0000 */
[----:B------:R-:W-:-:S02]  /*2130*/  FFMA.FTZ R42, R73, R43, RZ ;  /* 0x0000002b492a7223 */ /* 0x000fc400000100ff */
[----:B------:R-:W-:Y:S02]  /*2140*/  FADD.FTZ R92, R92, R41 ;  /* 0x000000295c5c7221 */ /* 0x000fe40000010000 */
[----:B------:R-:W-:Y:S02]  /*2150*/  FFMA.FTZ R42, R71, R35, R42 ;  /* 0x00000023472a7223 */ /* 0x000fe4000001002a */
[----:B------:R-:W-:Y:S02]  /*2160*/  FADD.FTZ R35, R46, R35 ;  /* 0x000000232e237221 */ /* 0x000fe40000010000 */
[----:B------:R-:W-:Y:S02]  /*2170*/  FFMA.FTZ R44, R76, R41, R44 ;  /* 0x000000294c2c7223 */ /* 0x000fe4000001002c */
[----:B------:R-:W-:Y:S02]  /*2180*/  FADD.FTZ R41, R35, R40 ;  /* 0x0000002823297221 */ /* 0x000fe40000010000 */
[----:B------:R-:W-:-:S02]  /*2190*/  FFMA.FTZ R42, R75, R40, R42 ;  /* 0x000000284b2a7223 */ /* 0x000fc4000001002a */
[----:B------:R-:W-:Y:S02]  /*21a0*/  FADD.FTZ R41, R41, R38 ;  /* 0x0000002629297221 */ /* 0x000fe40000010000 */
[----:B------:R-:W-:Y:S01]  /*21b0*/  FFMA.FTZ R42, R77, R38, R42 ;  /* 0x000000264d2a7223 */ /* 0x000fe2000001002a */
[----:B------:R-:W-:Y:S01]  /*21c0*/  HFMA2.MMA R38, -RZ, RZ, 0, 1.1920928955078125e-07 ;  /* 0x00000002ff267435 */ /* 0x000fe200000001ff */
        /* <DEDUP_REMOVED lines=9> */
[----:B------:R-:W-:Y:S02]  /*2260*/  FFMA.FTZ R42, R79, R36, R42 ;  /* 0x000000244f2a7223 */ /* 0x000fe4000001002a */
[----:B------:R-:W-:Y:S02]  /*2270*/  FFMA.FTZ R37, R82, R32, R37 ;  /* 0x0000002052257223 */ /* 0x000fe40000010025 */
[----:B------:R-:W-:Y:S02]  /*2280*/  FADD.FTZ R39, R39, R32 ;  /* 0x0000002027277221 */ /* 0x000fe40000010000 */
[----:B------:R-:W-:Y:S02]  /*2290*/  FFMA.FTZ R42, R81, R33, R42 ;  /* 0x00000021512a7223 */ /* 0x000fe4000001002a */
[----:B------:R-:W-:-:S02]  /*22a0*/  FFMA.FTZ R32, R86, R28, R37 ;  /* 0x0000001c56207223 */ /* 0x000fc40000010025 */
[----:B------:R-:W-:Y:S02]  /*22b0*/  FFMA.FTZ R42, R85, R29, R42 ;  /* 0x0000001d552a7223 */ /* 0x000fe4000001002a */
[----:B------:R-:W-:Y:S02]  /*22c0*/  FFMA.FTZ R32, R84, R31, R32 ;  /* 0x0000001f54207223 */ /* 0x000fe40000010020 */
        /* <DEDUP_REMOVED lines=13> */
[----:B------:R-:W-:Y:S01]  /*23a0*/  ISETP.LE.U32.AND P0, PT, R38, c[0x0][0xc], PT ;  /* 0x0000030026007a0c */ /* 0x000fe20003f03070 */
[----:B------:R-:W-:Y:S02]  /*23b0*/  FADD.FTZ R38, R41, R36 ;  /* 0x0000002429267221 */ /* 0x000fe40000010000 */
[----:B------:R-:W1:Y:S01]  /*23c0*/  SHFL.DOWN PT, R35, R52, 0x10, 0x1f ;  /* 0x0a001f0034237f89 */ /* 0x000e6200000e0000 */
[----:B------:R-:W-:Y:S02]  /*23d0*/  FADD.FTZ R36, R39, R28 ;  /* 0x0000001c27247221 */ /* 0x000fe40000010000 */
[----:B------:R-:W-:Y:S02]  /*23e0*/  FADD.FTZ R38, R38, R33 ;  /* 0x0000002126267221 */ /* 0x000fe40000010000 */
[----:B------:R-:W-:Y:S02]  /*23f0*/  FFMA.FTZ R33, R83, R30, R42 ;  /* 0x0000001e53217223 */ /* 0x000fe4000001002a */
[----:B------:R-:W-:-:S02]  /*2400*/  FADD.FTZ R37, R38, R29 ;  /* 0x0000001d26257221 */ /* 0x000fc40000010000 */
[----:B0-----:R-:W-:Y:S02]  /*2410*/  @!P2 FADD.FTZ R53, R53, R34 ;  /* 0x000000223535a221 */ /* 0x001fe40000010000 */
[----:B------:R-:W-:Y:S02]  /*2420*/  FADD.FTZ R34, R36, R31 ;  /* 0x0000001f24227221 */ /* 0x000fe40000010000 */
[----:B-1----:R-:W-:Y:S01]  /*2430*/  @!P2 FADD.FTZ R52, R52, R35 ;  /* 0x000000233434a221 */ /* 0x002fe20000010000 */
[----:B------:R-:W-:Y:S01]  /*2440*/  ISETP.NE.AND P2, PT, R66, RZ, PT ;  /* 0x000000ff4200720c */ /* 0x000fe20003f45270 */
[----:B------:R-:W-:-:S05]  /*2450*/  FADD.FTZ R35, R37, R30 ;  /* 0x0000001e25237221 */ /* 0x000fca0000010000 */
[----:B------:R0:W-:Y:S04]  /*2460*/  STS.128 [R66.X16+0xd0], R32 ;  /* 0x0000d02042007388 */ /* 0x0001e8000000cc00 */
        /* <DEDUP_REMOVED lines=9> */
[----:B------:R-:W1:Y:S01]  /*2500*/  LDS.128 R40, [0x50] ;  /* 0x00005000ff287984 */ /* 0x000e620000000c00 */
[----:B------:R-:W-:Y:S02]  /*2510*/  FADD.FTZ R28, R28, R31 ;  /* 0x0000001f1c1c7221 */ /* 0x000fe40000010000 */
[----:B0-2---:R-:W-:Y:S02]  /*2520*/  FADD.FTZ R53, R29, R44 ;  /* 0x0000002c1d357221 */ /* 0x005fe40000010000 */
[----:B------:R-:W-:Y:S02]  /*2530*/  FADD.FTZ R44, R28, R45 ;  /* 0x0000002d1c2c7221 */ /* 0x000fe40000010000 */
[----:B------:R-:W0:Y:S01]  /*2540*/  LDS.128 R28, [0x60] ;  /* 0x00006000ff1c7984 */ /* 0x000e220000000c00 */
[----:B------:R-:W-:-:S02]  /*2550*/  FADD.FTZ R53, R53, R46 ;  /* 0x0000002e35357221 */ /* 0x000fc40000010000 */
[----:B------:R-:W-:Y:S02]  /*2560*/  FADD.FTZ R52, R44, R47 ;  /* 0x0000002f2c347221 */ /* 0x000fe40000010000 */
[----:B------:R-:W2:Y:S01]  /*2570*/  LDS.128 R44, [0x70] ;  /* 0x00007000ff2c7984 */ /* 0x000ea20000000c00 */
[----:B---3--:R-:W-:Y:S02]  /*2580*/  FADD.FTZ R53, R53, R36 ;  /* 0x0000002435357221 */ /* 0x008fe40000010000 */
[----:B------:R-:W-:Y:S02]  /*2590*/  FADD.FTZ R52, R52, R37 ;  /* 0x0000002534347221 */ /* 0x000fe40000010000 */
[----:B------:R-:W-:Y:S02]  /*25a0*/  FADD.FTZ R53, R53, R38 ;  /* 0x0000002635357221 */ /* 0x000fe40000010000 */
[----:B------:R-:W-:Y:S02]  /*25b0*/  FADD.FTZ R52, R52, R39 ;  /* 0x0000002734347221 */ /* 0x000fe40000010000 */
[----:B------:R-:W3:Y:S01]  /*25c0*/  LDS.128 R36, [0x80] ;  /* 0x00008000ff247984 */ /* 0x000ee20000000c00 */
[----:B-1----:R-:W-:-:S02]  /*25d0*/  FADD.FTZ R53, R53, R40 ;  /* 0x0000002835357221 */ /* 0x002fc40000010000 */
[----:B------:R-:W-:Y:S02]  /*25e0*/  FADD.FTZ R52, R52, R41 ;  /* 0x0000002934347221 */ /* 0x000fe40000010000 */
[----:B------:R-:W-:Y:S02]  /*25f0*/  FADD.FTZ R53, R53, R42 ;  /* 0x0000002a35357221 */ /* 0x000fe40000010000 */
[----:B------:R-:W-:Y:S02]  /*2600*/  FADD.FTZ R52, R52, R43 ;  /* 0x0000002b34347221 */ /* 0x000fe40000010000 */
[----:B0-----:R-:W-:Y:S01]  /*2610*/  FADD.FTZ R53, R53, R28 ;  /* 0x0000001c35357221 */ /* 0x001fe20000010000 */
        /* <DEDUP_REMOVED lines=24> */
.L_x_2781:
[----:B------:R-:W-:Y:S05]  /*27a0*/  BSYNC B0 ;  /* 0x0000000000007941 */ /* 0x000fea0003800000 */
.L_x_2780:
[----:B------:R-:W-:Y:S01]  /*27b0*/  BAR.SYNC.DEFER_BLOCKING 0x0 ;  /* 0x0000000000007b1d */ /* 0x000fe20000010000 */
[----:B------:R-:W-:-:S05]  /*27c0*/  SHF.L.U32 R44, R66, 0x4, RZ ;  /* 0x00000004422c7819 */ /* 0x000fca00000006ff */
        /* <DEDUP_REMOVED lines=37> */
.L_x_2783:
[----:B------:R-:W-:Y:S05]  /*2a20*/  BSYNC B0 ;  /* 0x0000000000007941 */ /* 0x000fea0003800000 */
.L_x_2782:
[----:B------:R-:W-:Y:S01]  /*2a30*/  BSSY B0, `(.L_x_2784) ;  /* 0x0000011000007945 */ /* 0x000fe20003800000 */
[----:B------:R-:W-:Y:S01]  /*2a40*/  MOV R40, 0x4 ;  /* 0x0000000400287802 */ /* 0x000fe20000000f00 */
[----:B------:R-:W-:Y:S05]  /*2a50*/  @P4 BRA `(.L_x_2785) ;  /* 0x000000e000004947 */ /* 0x000fea0003800000 */
[----:B------:R-:W-:Y:S01]  /*2a60*/  IMAD R29, R87, 0x50, R66 ;  /* 0x00000050571d7824 */ /* 0x000fe200078e0242 */
[----:B------:R-:W-:Y:S02]  /*2a70*/  MOV R31, c[0x0][0x1d8] ;  /* 0x00007600001f7a02 */ /* 0x000fe40000000f00 */
        /* <DEDUP_REMOVED lines=12> */
.L_x_2785:
[----:B------:R-:W-:Y:S05]  /*2b40*/  BSYNC B0 ;  /* 0x0000000000007941 */ /* 0x000fea0003800000 */
.L_x_2784:
        /* <DEDUP_REMOVED lines=15> */
[----:B--2---:R-:W-:Y:S01]  /*2c40*/  HFMA2.MMA R30, -RZ, RZ, 0, 5.9604644775390625e-08 ;  /* 0x00000001ff1e7435 */ /* 0x004fe200000001ff */
[----:B------:R-:W-:Y:S01]  /*2c50*/  VOTEU.ANY UR5, UPT, PT ;  /* 0x0000000000057886 */ /* 0x000fe200038e0100 */
[----:B------:R-:W-:Y:S01]  /*2c60*/  LOP3.LUT P0, RZ, R56, 0x2, RZ, 0xc0, !PT ;  /* 0x0000000238ff7812 */ /* 0x000fe2000780c0ff */
[----:B------:R-:W-:Y:S01]  /*2c70*/  UFLO.U32 UR6, UR5 ;  /* 0x00000005000672bd */ /* 0x000fe200080e0000 */
[----:B------:R-:W-:-:S00]  /*2c80*/  ERRBAR ;  /* 0x00000000000079ab */ /* 0x000fc00000000000 */
[----:B------:R-:W-:Y:S01]  /*2c90*/  UPOPC UR5, UR5 ;  /* 0x00000005000572bf */ /* 0x000fe20008000000 */
[----:B0-----:R-:W-:-:S03]  /*2ca0*/  SEL R33, RZ, c[0x0][0xc], P0 ;  /* 0x00000300ff217a07 */ /* 0x001fc60000000000 */
[----:B-1----:R-:W-:Y:S02]  /*2cb0*/  ISETP.EQ.U32.AND P3, PT, R50, UR6, PT ;  /* 0x0000000632007c0c */ /* 0x002fe4000bf62070 */
[----:B------:R-:W-:Y:S02]  /*2cc0*/  SEL R30, R30, 0xffffffff, !P0 ;  /* 0xffffffff1e1e7807 */ /* 0x000fe40004000000 */
[----:B------:R-:W-:-:S03]  /*2cd0*/  ISETP.NE.AND P0, PT, R33, -0x1, PT ;  /* 0xffffffff2100780c */ /* 0x000fc60003f05270 */
[----:B------:R-:W-:-:S06]  /*2ce0*/  IMAD R31, R30, UR5, RZ ;  /* 0x000000051e1f7c24 */ /* 0x000fcc000f8e02ff */
[----:B------:R0:W-:Y:S04]  /*2cf0*/  @P3 RED.E.ADD.S32.STRONG.GPU [R28.64], R31 ;  /* 0x0000001f1c00398e */ /* 0x0001e8000c10e388 */
[----:B------:R-:W-:Y:S05]  /*2d00*/  @!P0 BRA `(.L_x_2787) ;  /* 0x0000005000008947 */ /* 0x000fea0003800000 */
.L_x_2788:
[----:B------:R-:W2:Y:S01]  /*2d10*/  LDG.E.STRONG.GPU R30, [R28.64] ;  /* 0x000000081c1e7981 */ /* 0x000ea2000c1ef900 */
[----:B------:R-:W-:Y:S01]  /*2d20*/  YIELD ;  /* 0x0000000000007946 */ /* 0x000fe20003800000 */
[----:B--2---:R-:W-:Y:S01]  /*2d30*/  ISETP.NE.AND P0, PT, R30, R33, PT ;  /* 0x000000211e00720c */ /* 0x004fe20003f05270 */
[----:B------:R-:W-:-:S12]  /*2d40*/  CCTL.IVALL ;  /* 0x00000000ff00798f */ /* 0x000fd80002000000 */
[----:B------:R-:W-:Y:S05]  /*2d50*/  @P0 BRA `(.L_x_2788) ;  /* 0xffffffb000000947 */ /* 0x000fea000383ffff */
.L_x_2787:
[----:B------:R-:W-:Y:S01]  /*2d60*/  ISETP.NE.AND P0, PT, RZ, c[0x0][0xc], PT ;  /* 0x00000300ff007a0c */ /* 0x000fe20003f05270 */
[----:B------:R-:W-:Y:S01]  /*2d70*/  WARPSYNC 0xffffffff ;  /* 0xffffffff00007948 */ /* 0x000fe20003800000 */
[----:B------:R-:W-:Y:S11]  /*2d80*/  BAR.SYNC.DEFER_BLOCKING 0x0 ;  /* 0x0000000000007b1d */ /* 0x000ff60000010000 */
[----:B------:R-:W-:Y:S05]  /*2d90*/  @!P0 BRA `(.L_x_2786) ;  /* 0x00000fe000008947 */ /* 0x000fea0003800000 */
[----:B0-----:R-:W-:Y:S01]  /*2da0*/  MOV R28, 0x1 ;  /* 0x00000001001c7802 */ /* 0x001fe20000000f00 */
[----:B------:R-:W-:-:S03]  /*2db0*/  HFMA2.MMA R38, -RZ, RZ, 0, 0 ;  /* 0x00000000ff267435 */ /* 0x000fc600000001ff */
        /* <DEDUP_REMOVED lines=14> */
.L_x_2792:
        /* <DEDUP_REMOVED lines=115> */
.L_x_2791:
        /* <DEDUP_REMOVED lines=61> */
.L_x_2793:
[----:B------:R-:W-:-:S13]  /*39a0*/  ISETP.NE.OR P0, PT, R37, RZ, P0 ;  /* 0x000000ff2500720c */ /* 0x000fda0000705670 */
[----:B------:R-:W-:Y:S05]  /*39b0*/  @!P0 BRA `(.L_x_2789) ;  /* 0x000001f000008947 */ /* 0x000fea0003800000 */
.L_x_2790:
        /* <DEDUP_REMOVED lines=31> */
.L_x_2789:
        /* <DEDUP_REMOVED lines=12> */
.L_x_2795:
[----:B------:R-:W-:Y:S05]  /*3c70*/  BSYNC B0 ;  /* 0x0000000000007941 */ /* 0x000fea0003800000 */
.L_x_2794:
        /* <DEDUP_REMOVED lines=16> */
.L_x_2786:
        /* <DEDUP_REMOVED lines=32> */
.L_x_2796:
        /* <DEDUP_REMOVED lines=11> */
[----:B------:R-:W-:Y:S01]  /*4030*/  LEA R30, P6, R28, c[0x0][0x160], 0x2 ;  /* 0x000058001c1e7a11 */ /* 0x000fe200078c10ff */
[----:B------:R-:W-:Y:S02]  /*4040*/  FFMA.FTZ R17, R54, R17, -R73 ;  /* 0x0000001136117223 */ /* 0x000fe40000010849 */
[-C--:B------:R-:W-:Y:S01]  /*4050*/  FMUL.FTZ R16, R31, R70.reuse ;  /* 0x000000461f107220 */ /* 0x080fe20000410000 */
[----:B------:R-:W-:Y:S01]  /*4060*/  LEA.HI.X R31, R28, c[0x0][0x164], R35, 0x2, P6 ;  /* 0x000059001c1f7a11 */ /* 0x000fe200030f1423 */
[----:B------:R-:W-:-:S05]  /*4070*/  FMUL.FTZ R17, R17, R70 ;  /* 0x0000004611117220 */ /* 0x000fca0000410000 */
[----:B------:R0:W-:Y:S03]  /*4080*/  STG.E.64 [R30.64], R16 ;  /* 0x000000101e007986 */ /* 0x0001e6000c101b08 */
.L_x_2798:
[----:B------:R-:W-:Y:S05]  /*4090*/  BSYNC B0 ;  /* 0x0000000000007941 */ /* 0x000fea0003800000 */
.L_x_2797:
        /* <DEDUP_REMOVED lines=19> */
.L_x_2799:
        /* <DEDUP_REMOVED lines=17> */
.L_x_2801:
[----:B------:R-:W-:Y:S05]  /*42e0*/  BSYNC B0 ;  /* 0x0000000000007941 */ /* 0x000fea0003800000 */
.L_x_2800:
        /* <DEDUP_REMOVED lines=19> */
.L_x_2802:
        /* <DEDUP_REMOVED lines=17> */
.L_x_2804:
[----:B------:R-:W-:Y:S05]  /*4530*/  BSYNC B0 ;  /* 0x0000000000007941 */ /* 0x000fea0003800000 */
.L_x_2803:
        /* <DEDUP_REMOVED lines=32> */
.L_x_2805:
        /* <DEDUP_REMOVED lines=17> */
.L_x_2807:
[----:B------:R-:W-:Y:S05]  /*4850*/  BSYNC B0 ;  /* 0x0000000000007941 */ /* 0x000fea0003800000 */
.L_x_2806:
        /* <DEDUP_REMOVED lines=19> */
.L_x_2808:
[----:B------:R-:W-:Y:S01]  /*4990*/  BSSY B0, `(.L_x_2809) ;  /* 0x0000011000007945 */ /* 0x000fe20003800000 */
[----:B------:R-:W-:Y:S05]  /*49a0*/  @P0 BRA `(.L_x_2810) ;  /* 0x000000f000000947 */ /* 0x000fea0003800000 */
[----:B------:R-:W-:Y:S01]  /*49b0*/  IMAD R11, R7, c[0x0][0x1d8], RZ ;  /* 0x00007600070b7a24 */ /* 0x000fe200078e02ff */
[----:B------:R-:W-:Y:S01]  /*49c0*/  MOV R6, R88 ;  /* 0x0000005800067202 */ /* 0x000fe20000000f00 */
[-C--:B------:R-:W-:Y:S01]  /*49d0*/  FFMA.FTZ R80, R80, R32.reuse, R33 ;  /* 0x0000002050507223 */ /* 0x080fe20000010021 */
[----:B------:R-:W-:Y:S01]  /*49e0*/  MOV R7, R91 ;  /* 0x0000005b00077202 */ /* 0x000fe20000000f00 */
[C---:B0-----:R-:W-:Y:S02]  /*49f0*/  IMAD R13, R60.reuse, c[0x0][0x1dc], R11 ;  /* 0x000077003c0d7a24 */ /* 0x041fe400078e020b */
[----:B------:R-:W-:Y:S02]  /*4a00*/  FFMA.FTZ R79, R79, R32, R33 ;  /* 0x000000204f4f7223 */ /* 0x000fe40000010021 */
[----:B------:R-:W-:-:S04]  /*4a10*/  IMAD.WIDE.U32 R6, R60, c[0x0][0x1d8], R6 ;  /* 0x000076003c067a25 */ /* 0x000fc800078e0006 */
        /* <DEDUP_REMOVED lines=8> */
.L_x_2810:
[----:B------:R-:W-:Y:S05]  /*4aa0*/  BSYNC B0 ;  /* 0x0000000000007941 */ /* 0x000fea0003800000 */
.L_x_2809:
        /* <DEDUP_REMOVED lines=19> */
.L_x_2811:
[----:B------:R-:W-:Y:S01]  /*4be0*/  BSSY B0, `(.L_x_2812) ;  /* 0x0000011000007945 */ /* 0x000fe20003800000 */
[----:B------:R-:W-:Y:S05]  /*4bf0*/  @P2 BRA `(.L_x_2813) ;  /* 0x000000f000002947 */ /* 0x000fea0003800000 */
[----:B------:R-:W-:Y:S01]  /*4c00*/  MOV R6, R88 ;  /* 0x0000005800067202 */ /* 0x000fe20000000f00 */
[----:B------:R-:W-:Y:S01]  /*4c10*/  IMAD R8, R8, c[0x0][0x1d8], RZ ;  /* 0x0000760008087a24 */ /* 0x000fe200078e02ff */
[----:B------:R-:W-:Y:S01]  /*4c20*/  MOV R7, R91 ;  /* 0x0000005b00077202 */ /* 0x000fe20000000f00 */
[----:B------:R-:W-:Y:S02]  /*4c30*/  FFMA.FTZ R82, R82, R32, R33 ;  /* 0x0000002052527223 */ /* 0x000fe40000010021 */
[C---:B0-----:R-:W-:Y:S02]  /*4c40*/  IMAD R13, R59.reuse, c[0x0][0x1dc], R8 ;  /* 0x000077003b0d7a24 */ /* 0x041fe400078e0208 */
        /* <DEDUP_REMOVED lines=10> */
.L_x_2813:
[----:B------:R-:W-:Y:S05]  /*4cf0*/  BSYNC B0 ;  /* 0x0000000000007941 */ /* 0x000fea0003800000 */
.L_x_2812:
        /* <DEDUP_REMOVED lines=19> */
.L_x_2814:
[----:B------:R-:W-:Y:S01]  /*4e30*/  BSSY B0, `(.L_x_2815) ;  /* 0x0000011000007945 */ /* 0x000fe20003800000 */
[----:B------:R-:W-:Y:S05]  /*4e40*/  @P3 BRA `(.L_x_2816) ;  /* 0x000000f000003947 */ /* 0x000fea0003800000 */
[----:B------:R-:W-:Y:S01]  /*4e50*/  IMAD R9, R9, c[0x0][0x1d8], RZ ;  /* 0x0000760009097a24 */ /* 0x000fe200078e02ff */
[----:B------:R-:W-:Y:S01]  /*4e60*/  MOV R6, R88 ;  /* 0x0000005800067202 */ /* 0x000fe20000000f00 */
[-C--:B------:R-:W-:Y:S01]  /*4e70*/  FFMA.FTZ R86, R86, R32.reuse, R33 ;  /* 0x0000002056567223 */ /* 0x080fe20000010021 */
[----:B------:R-:W-:Y:S01]  /*4e80*/  MOV R7, R91 ;  /* 0x0000005b00077202 */ /* 0x000fe20000000f00 */
[C---:B------:R-:W-:Y:S02]  /*4e90*/  IMAD R11, R58.reuse, c[0x0][0x1dc], R9 ;  /* 0x000077003a0b7a24 */ /* 0x040fe400078e0209 */
[----:B------:R-:W-:Y:S02]  /*4ea0*/  FFMA.FTZ R85, R85, R32, R33 ;  /* 0x0000002055557223 */ /* 0x000fe40000010021 */
[----:B------:R-:W-:-:S04]  /*4eb0*/  IMAD.WIDE.U32 R8, R58, c[0x0][0x1d8], R6 ;  /* 0x000076003a087a25 */ /* 0x000fc800078e0006 */
[----:B------:R-:W-:Y:S01]  /*4ec0*/  FFMA.FTZ R7, R69, R24, -R86 ;  /* 0x0000001845077223 */ /* 0x000fe20000010856 */
[----:B------:R-:W-:Y:S01]  /*4ed0*/  IADD3 R11, R9, R11, RZ ;  /* 0x0000000b090b7210 */ /* 0x000fe20007ffe0ff */
[----:B0-----:R-:W-:Y:S01]  /*4ee0*/  FFMA.FTZ R13, R54, R25, -R85 ;  /* 0x00000019360d7223 */ /* 0x001fe20000010855 */
[C---:B------:R-:W-:Y:S01]  /*4ef0*/  LEA R6, P0, R8.reuse, c[0x0][0x160], 0x2 ;  /* 0x0000580008067a11 */ /* 0x040fe200078010ff */
[-C--:B------:R-:W-:Y:S02]  /*4f00*/  FMUL.FTZ R12, R7, R70.reuse ;  /* 0x00000046070c7220 */ /* 0x080fe40000410000 */
[----:B------:R-:W-:Y:S01]  /*4f10*/  FMUL.FTZ R13, R13, R70 ;  /* 0x000000460d0d7220 */ /* 0x000fe20000410000 */
[----:B------:R-:W-:-:S05]  /*4f20*/  LEA.HI.X R7, R8, c[0x0][0x164], R11, 0x2, P0 ;  /* 0x0000590008077a11 */ /* 0x000fca00000f140b */
[----:B------:R0:W-:Y:S04]  /*4f30*/  STG.E.64 [R6.64], R12 ;  /* 0x0000000c06007986 */ /* 0x0001e8000c101b08 */
.L_x_2816:
[----:B------:R-:W-:Y:S05]  /*4f40*/  BSYNC B0 ;  /* 0x0000000000007941 */ /* 0x000fea0003800000 */
.L_x_2815:
        /* <DEDUP_REMOVED lines=19> */
.L_x_2817:
        /* <DEDUP_REMOVED lines=16> */
.L_x_2819:
[----:B------:R-:W-:Y:S05]  /*5180*/  BSYNC B0 ;  /* 0x0000000000007941 */ /* 0x000fea0003800000 */
.L_x_2818:
[----:B------:R-:W-:Y:S02]  /*5190*/  IADD3 R65, R65, c[0x0][0x10], RZ ;  /* 0x0000040041417a10 */ /* 0x000fe40007ffe0ff */
[----:B------:R-:W-:Y:S02]  /*51a0*/  IADD3 R56, R56, 0x1, RZ ;  /* 0x0000000138387810 */ /* 0x000fe40007ffe0ff */
[----:B------:R-:W-:-:S13]  /*51b0*/  ISETP.GE.AND P0, PT, R65, UR4, PT ;  /* 0x0000000441007c0c */ /* 0x000fda000bf06270 */
[----:B------:R-:W-:Y:S01]  /*51c0*/  @P0 CALL.REL.NOINC `(.L_x_2769) ;  /* 0x0000001000000944 */ /* 0x000fe20003c00000 */
[----:B------:R-:W-:Y:S05]  /*51d0*/  BRA `(.L_x_2820) ;  /* 0xffffb11000007947 */ /* 0x000fea000383ffff */
.L_x_2769:
        /* <DEDUP_REMOVED lines=18> */
.L_x_2822:
[----:B------:R-:W-:Y:S05]  /*5300*/  BSYNC B0 ;  /* 0x0000000000007941 */ /* 0x000fea0003800000 */
.L_x_2821:
        /* <DEDUP_REMOVED lines=11> */
.L_x_2824:
[----:B------:R-:W2:Y:S01]  /*53c0*/  LDG.E.STRONG.GPU R5, [R2.64] ;  /* 0x0000000802057981 */ /* 0x000ea2000c1ef900 */
[----:B------:R-:W-:Y:S01]  /*53d0*/  YIELD ;  /* 0x0000000000007946 */ /* 0x000fe20003800000 */
[----:B--2---:R-:W-:Y:S01]  /*53e0*/  ISETP.NE.AND P0, PT, R5, R0, PT ;  /* 0x000000000500720c */ /* 0x004fe20003f05270 */
[----:B------:R-:W-:-:S12]  /*53f0*/  CCTL.IVALL ;  /* 0x00000000ff00798f */ /* 0x000fd80002000000 */
[----:B------:R-:W-:Y:S05]  /*5400*/  @P0 BRA `(.L_x_2824) ;  /* 0xffffffb000000947 */ /* 0x000fea000383ffff */
.L_x_2823:
        /* <DEDUP_REMOVED lines=25> */
.L_x_2825:
        /* <DEDUP_REMOVED lines=26> */
.L_x_2826:
        /* <DEDUP_REMOVED lines=12> */
.L_x_5616:


//--------------------- .text._Z35group_norm_nhwc_bwd_one_pass_kernelI11Fp32IOBf16WLi128ELi160ELi640EEv26Group_norm_nhwc_bwd_params --------------------------
	.section	.text._Z35group_norm_nhwc_bwd_one_pass_kernelI11Fp32IOBf16WLi128ELi160ELi640EEv26Group_norm_nhwc_bwd_params,"ax",@progbits
	.sectioninfo	@"SHI_REGISTERS=96"
	.align	128
        .global         _Z35group_norm_nhwc_bwd_one_pass_kernelI11Fp32IOBf16WLi128ELi160ELi640EEv26Group_norm_nhwc_bwd_params
        .type           _Z35group_norm_nhwc_bwd_one_pass_kernelI11Fp32IOBf16WLi128ELi160ELi640EEv26Group_norm_nhwc_bwd_params,@function
        .size           _Z35group_norm_nhwc_bwd_one_pass_kernelI11Fp32IOBf16WLi128ELi160ELi640EEv26Group_norm_nhwc_bwd_params,(.L_x_5617 - _Z35group_norm_nhwc_bwd_one_pass_kernelI11Fp32IOBf16WLi128ELi160ELi640EEv26Group_norm_nhwc_bwd_params)
        .other          _Z35group_norm_nhwc_bwd_one_pass_kernelI11Fp32IOBf16WLi128ELi160ELi640EEv26Group_norm_nhwc_bwd_params,@"STO_CUDA_ENTRY STV_DEFAULT"
_Z35group_norm_nhwc_bwd_one_pass_kernelI11Fp32IOBf16WLi128ELi160ELi640EEv26Group_norm_nhwc_bwd_params:
.text._Z35group_norm_nhwc_bwd_one_pass_kernelI11Fp32IOBf16WLi128ELi160ELi640EEv26Group_norm_nhwc_bwd_params:
        /* <DEDUP_REMOVED lines=58> */
.L_x_2910:
[----:B------:R-:W-:Y:S01]  /*03a0*/  IABS R5, c[0x0][0x1f0] ;  /* 0x00007c0000057a13 */ /* 0x000fe20000000000 */
[----:B--2---:R-:W-:Y:S01]  /*03b0*/  UMOV UR6, URZ ;  /* 0x0000003f00067c82 */ /* 0x004fe20008000000 */
[----:B------:R-:W-:Y:S01]  /*03c0*/  IABS R6, UR9 ;  /* 0x0000000900067c13 */ /* 0x000fe20008000000 */
[----:B------:R-:W-:Y:S01]  /*03d0*/  UISETP.GE.AND UP2, UPT, UR9, URZ, UPT ;  /* 0x0000003f0900728c */ /* 0x000fe2000bf46270 */
[----:B0-----:R-:W0:Y:S01]  /*03e0*/  R2UR UR17, R5 ;  /* 0x00000000051173c2 */ /* 0x001e2200000e0000 */
[----:B------:R-:W-:Y:S01]  /*03f0*/  ULDC UR15, c[0x0][0x1f0] ;  /* 0x00007c00000f7ab9 */ /* 0x000fe20000000800 */
[C---:B------:R-:W-:Y:S01]  /*0400*/  IADD3 R7, R2.reuse, 0x8, RZ ;  /* 0x0000000802077810 */ /* 0x040fe20007ffe0ff */
[----:B------:R-:W-:Y:S01]  /*0410*/  CS2R R72, SRZ ;  /* 0x0000000000487805 */ /* 0x000fe2000001ff00 */
[C---:B------:R-:W-:Y:S01]  /*0420*/  IADD3 R12, R2.reuse, 0x20, RZ ;  /* 0x00000020020c7810 */ /* 0x040fe20007ffe0ff */
[----:B------:R-:W-:Y:S01]  /*0430*/  CS2R R36, SRZ ;  /* 0x0000000000247805 */ /* 0x000fe2000001ff00 */
[----:B------:R-:W-:-:S02]  /*0440*/  IADD3 R19, R2, 0x10, RZ ;  /* 0x0000001002137810 */ /* 0x000fc40007ffe0ff */
[----:B------:R1:W2:Y:S01]  /*0450*/  R2UR UR14, R6 ;  /* 0x00000000060e73c2 */ /* 0x0002a200000e0000 */
[----:B------:R-:W-:Y:S02]  /*0460*/  IADD3 R18, R2, 0x18, RZ ;  /* 0x0000001802127810 */ /* 0x000fe40007ffe0ff */
[----:B------:R-:W-:Y:S02]  /*0470*/  ISETP.GE.U32.AND P2, PT, R7, c[0x0][0x1e0], PT ;  /* 0x0000780007007a0c */ /* 0x000fe40003f46070 */
[----:B------:R-:W-:Y:S02]  /*0480*/  ISETP.GE.U32.AND P4, PT, R12, c[0x0][0x1e0], PT ;  /* 0x000078000c007a0c */ /* 0x000fe40003f86070 */
[----:B------:R-:W-:Y:S02]  /*0490*/  SHF.R.S32.HI R11, RZ, 0x1f, R7 ;  /* 0x0000001fff0b7819 */ /* 0x000fe40000011407 */
[----:B------:R-:W-:Y:S02]  /*04a0*/  SHF.R.S32.HI R8, RZ, 0x1f, R12 ;  /* 0x0000001fff087819 */ /* 0x000fe4000001140c */
[----:B------:R-:W-:-:S02]  /*04b0*/  ISETP.GE.U32.AND P3, PT, R19, c[0x0][0x1e0], PT ;  /* 0x0000780013007a0c */ /* 0x000fc40003f66070 */
[----:B------:R-:W-:Y:S02]  /*04c0*/  ISETP.GE.U32.AND P5, PT, R18, c[0x0][0x1e0], PT ;  /* 0x0000780012007a0c */ /* 0x000fe40003fa6070 */
[----:B------:R-:W-:Y:S01]  /*04d0*/  SHF.R.S32.HI R10, RZ, 0x1f, R19 ;  /* 0x0000001fff0a7819 */ /* 0x000fe20000011413 */
[----:B0-----:R-:W0:Y:S01]  /*04e0*/  I2F.RP R3, UR17 ;  /* 0x0000001100037d06 */ /* 0x001e220008209400 */
[----:B------:R-:W-:Y:S02]  /*04f0*/  SHF.R.S32.HI R9, RZ, 0x1f, R18 ;  /* 0x0000001fff097819 */ /* 0x000fe40000011412 */
[----:B------:R-:W-:Y:S02]  /*0500*/  ISETP.GE.AND.EX P2, PT, R11, c[0x0][0x1e4], PT, P2 ;  /* 0x000079000b007a0c */ /* 0x000fe40003f46320 */
[----:B------:R-:W-:Y:S02]  /*0510*/  ISETP.GE.AND.EX P4, PT, R8, c[0x0][0x1e4], PT, P4 ;  /* 0x0000790008007a0c */ /* 0x000fe40003f86340 */
[----:B------:R-:W-:-:S02]  /*0520*/  ISETP.GE.AND.EX P3, PT, R10, c[0x0][0x1e4], PT, P3 ;  /* 0x000079000a007a0c */ /* 0x000fc40003f66330 */
[----:B------:R-:W-:Y:S02]  /*0530*/  ISETP.GE.AND.EX P5, PT, R9, c[0x0][0x1e4], PT, P5 ;  /* 0x0000790009007a0c */ /* 0x000fe40003fa6350 */
[C---:B------:R-:W-:Y:S02]  /*0540*/  ISETP.GT.U32.OR P2, PT, R0.reuse, 0x27f, P2 ;  /* 0x0000027f0000780c */ /* 0x040fe40001744470 */
[C---:B------:R-:W-:Y:S02]  /*0550*/  ISETP.GT.U32.OR P4, PT, R0.reuse, 0x27f, P4 ;  /* 0x0000027f0000780c */ /* 0x040fe40002784470 */
[C---:B------:R-:W-:Y:S01]  /*0560*/  ISETP.GT.U32.OR P3, PT, R0.reuse, 0x27f, P3 ;  /* 0x0000027f0000780c */ /* 0x040fe20001f64470 */
[----:B0-----:R-:W0:Y:S01]  /*0570*/  MUFU.RCP R3, R3 ;  /* 0x0000000300037308 */ /* 0x001e220000001000 */
[----:B------:R-:W-:Y:S02]  /*0580*/  ISETP.GT.U32.OR P5, PT, R0, 0x27f, P5 ;  /* 0x0000027f0000780c */ /* 0x000fe40002fa4470 */
[----:B------:R-:W-:-:S04]  /*0590*/  IADD3 R16, R2, 0x28, RZ ;  /* 0x0000002802107810 */ /* 0x000fc80007ffe0ff */
[----:B------:R-:W-:-:S03]  /*05a0*/  SHF.R.S32.HI R14, RZ, 0x1f, R16 ;  /* 0x0000001fff0e7819 */ /* 0x000fc60000011410 */
[----:B-1----:R-:W-:-:S04]  /*05b0*/  @!P4 IMAD R6, R8, c[0x0][0x1d8], RZ ;  /* 0x000076000806ca24 */ /* 0x002fc800078e02ff */
[----:B------:R-:W-:Y:S01]  /*05c0*/  @!P5 IMAD R5, R9, c[0x0][0x1d8], RZ ;  /* 0x000076000905da24 */ /* 0x000fe200078e02ff */
[----:B0-----:R-:W-:Y:S01]  /*05d0*/  IADD3 R4, R3, 0xffffffe, RZ ;  /* 0x0ffffffe03047810 */ /* 0x001fe20007ffe0ff */
[----:B------:R-:W-:Y:S01]  /*05e0*/  @!P4 IMAD R17, R12, c[0x0][0x1dc], R6 ;  /* 0x000077000c11ca24 */ /* 0x000fe200078e0206 */
[----:B------:R-:W-:Y:S01]  /*05f0*/  SHF.R.S32.HI R3, RZ, 0x1f, R86 ;  /* 0x0000001fff037819 */ /* 0x000fe20000011456 */
[----:B------:R-:W-:-:S03]  /*0600*/  @!P5 IMAD R15, R18, c[0x0][0x1dc], R5 ;  /* 0x00007700120fda24 */ /* 0x000fc600078e0205 */
[----:B------:R-:W0:Y:S02]  /*0610*/  F2I.FTZ.U32.TRUNC.NTZ R4, R4 ;  /* 0x0000000400047305 */ /* 0x000e24000021f000 */
[----:B0-----:R-:W0:Y:S02]  /*0620*/  R2UR UR7, R4 ;  /* 0x00000000040773c2 */ /* 0x001e2400000e0000 */
[----:B0-----:R-:W-:-:S04]  /*0630*/  UIADD3 UR5, URZ, -UR7, URZ ;  /* 0x800000073f057290 */ /* 0x001fc8000fffe03f */
[----:B------:R-:W-:-:S04]  /*0640*/  UIMAD UR5, UR5, UR17, URZ ;  /* 0x00000011050572a4 */ /* 0x000fc8000f8e023f */
[----:B------:R-:W-:-:S04]  /*0650*/  UIMAD.WIDE.U32 UR6, UR7, UR5, UR6 ;  /* 0x00000005070672a5 */ /* 0x000fc8000f8e0006 */
[----:B--2---:R-:W-:-:S04]  /*0660*/  UIMAD.WIDE.U32 UR6, UR7, UR14, URZ ;  /* 0x0000000e070672a5 */ /* 0x004fc8000f8e003f */
        /* <DEDUP_REMOVED lines=15> */
[----:B------:R-:W-:-:S03]  /*0760*/  UIMAD UR22, UR16, 0xa0, URZ ;  /* 0x000000a0101678a4 */ /* 0x000fc6000f8e023f */
[----:B------:R-:W-:-:S03]  /*0770*/  @UP2 UIADD3 UR7, UR7, 0x1, URZ ;  /* 0x0000000107072890 */ /* 0x000fc6000fffe03f */
[----:B------:R-:W-:Y:S02]  /*0780*/  MOV R4, UR22 ;  /* 0x0000001600047c02 */ /* 0x000fe40008000f00 */
[----:B------:R-:W-:Y:S01]  /*0790*/  IADD3 R48, P0, R86, UR22, RZ ;  /* 0x0000001656307c10 */ /* 0x000fe2000ff1e0ff */
[----:B------:R-:W-:-:S03]  /*07a0*/  @!UP1 UIADD3 UR7, -UR7, URZ, URZ ;  /* 0x0000003f07079290 */ /* 0x000fc6000fffe13f */
[----:B------:R-:W-:Y:S01]  /*07b0*/  LEA.HI.X.SX32 R49, R4, R3, 0x1, P0 ;  /* 0x0000000304317211 */ /* 0x000fe200000f0eff */
[----:B------:R-:W-:Y:S01]  /*07c0*/  USEL UR7, UR14, UR7, !UP0 ;  /* 0x000000070e077287 */ /* 0x000fe2000c000000 */
[----:B------:R-:W-:Y:S01]  /*07d0*/  ISETP.GE.U32.AND P0, PT, R16, c[0x0][0x1e0], PT ;  /* 0x0000780010007a0c */ /* 0x000fe20003f06070 */
[----:B------:R-:W-:Y:S01]  /*07e0*/  @!P3 IMAD R4, R10, c[0x0][0x1d8], RZ ;  /* 0x000076000a04ba24 */ /* 0x000fe200078e02ff */
[----:B------:R-:W-:Y:S02]  /*07f0*/  ULDC.64 UR14, c[0x0][0x1e8] ;  /* 0x00007a00000e7ab9 */ /* 0x000fe40000000a00 */
[----:B------:R-:W-:Y:S01]  /*0800*/  USHF.R.S32.HI UR5, URZ, 0x1f, UR7 ;  /* 0x0000001f3f057899 */ /* 0x000fe20008011407 */
[----:B------:R-:W-:Y:S01]  /*0810*/  MOV R3, UR7 ;  /* 0x0000000700037c02 */ /* 0x000fe20008000f00 */
[----:B------:R-:W-:Y:S01]  /*0820*/  @!P3 IMAD R13, R19, c[0x0][0x1dc], R4 ;  /* 0x00007700130dba24 */ /* 0x000fe200078e0204 */
[----:B------:R-:W-:Y:S01]  /*0830*/  ISETP.GE.AND.EX P0, PT, R14, c[0x0][0x1e4], PT, P0 ;  /* 0x000079000e007a0c */ /* 0x000fe20003f06300 */
[----:B------:R-:W-:-:S02]  /*0840*/  UIMAD UR5, UR5, UR14, URZ ;  /* 0x0000000e050572a4 */ /* 0x000fc4000f8e023f */
[----:B------:R-:W-:Y:S01]  /*0850*/  IMAD.WIDE.U32 R48, R3, c[0x0][0x1e8], R48 ;  /* 0x00007a0003307a25 */ /* 0x000fe200078e0030 */
[----:B------:R-:W-:Y:S01]  /*0860*/  ISETP.GT.U32.OR P0, PT, R0, 0x27f, P0 ;  /* 0x0000027f0000780c */ /* 0x000fe20000704470 */
[----:B------:R-:W-:Y:S02]  /*0870*/  UIMAD UR5, UR7, UR15, UR5 ;  /* 0x0000000f070572a4 */ /* 0x000fe4000f8e0205 */
[----:B------:R-:W-:Y:S01]  /*0880*/  @!P2 IMAD R3, R11, c[0x0][0x1d8], RZ ;  /* 0x000076000b03aa24 */ /* 0x000fe200078e02ff */
[-C--:B------:R-:W-:Y:S02]  /*0890*/  @!P2 MOV R38, R48.reuse ;  /* 0x000000300026a202 */ /* 0x080fe40000000f00 */
[-C--:B------:R-:W-:Y:S01]  /*08a0*/  @!P5 MOV R10, R48.reuse ;  /* 0x00000030000ad202 */ /* 0x080fe20000000f00 */
[----:B------:R-:W-:Y:S01]  /*08b0*/  @!P2 IMAD R3, R7, c[0x0][0x1dc], R3 ;  /* 0x000077000703aa24 */ /* 0x000fe200078e0203 */
[----:B------:R-:W-:Y:S02]  /*08c0*/  IADD3 R39, R49, UR5, RZ ;  /* 0x0000000531277c10 */ /* 0x000fe4000fffe0ff */
[----:B------:R-:W-:-:S02]  /*08d0*/  @!P3 MOV R8, R48 ;  /* 0x000000300008b202 */ /* 0x000fc40000000f00 */
[-C--:B------:R-:W-:Y:S01]  /*08e0*/  @!P5 MOV R11, R39.reuse ;  /* 0x00000027000bd202 */ /* 0x080fe20000000f00 */
[----:B------:R-:W-:Y:S01]  /*08f0*/  @!P2 IMAD.WIDE.U32 R6, R7, c[0x0][0x1d8], R38 ;  /* 0x000076000706aa25 */ /* 0x000fe200078e0026 */
[-C--:B------:R-:W-:Y:S02]  /*0900*/  @!P3 MOV R9, R39.reuse ;  /* 0x000000270009b202 */ /* 0x080fe40000000f00 */
[----:B------:R-:W-:Y:S01]  /*0910*/  @!P4 MOV R4, R48 ;  /* 0x000000300004c202 */ /* 0x000fe20000000f00 */
[----:B------:R-:W-:Y:S01]  /*0920*/  @!P5 IMAD.WIDE.U32 R10, R18, c[0x0][0x1d8], R10 ;  /* 0x00007600120ada25 */ /* 0x000fe200078e000a */
[----:B------:R-:W-:Y:S02]  /*0930*/  @!P4 MOV R5, R39 ;  /* 0x000000270005c202 */ /* 0x000fe40000000f00 */
[----:B------:R-:W-:Y:S01]  /*0940*/  @!P2 IADD3 R3, R7, R3, RZ ;  /* 0x000000030703a210 */ /* 0x000fe20007ffe0ff */
[----:B------:R-:W-:Y:S01]  /*0950*/  @!P3 IMAD.WIDE.U32 R8, R19, c[0x0][0x1d8], R8 ;  /* 0x000076001308ba25 */ /* 0x000fe200078e0008 */
[----:B------:R-:W-:-:S03]  /*0960*/  @!P2 SHF.L.U32 R7, R6, 0x2, RZ ;  /* 0x000000020607a819 */ /* 0x000fc600000006ff */
[----:B------:R-:W-:Y:S01]  /*0970*/  @!P4 IMAD.WIDE.U32 R4, R12, c[0x0][0x1d8], R4 ;  /* 0x000076000c04ca25 */ /* 0x000fe200078e0004 */
[----:B------:R-:W-:Y:S02]  /*0980*/  @!P2 SHF.L.U64.HI R12, R6, 0x2, R3 ;  /* 0x00000002060ca819 */ /* 0x000fe40000010203 */
[----:B------:R-:W-:Y:S02]  /*0990*/  @!P5 IADD3 R3, R11, R15, RZ ;  /* 0x0000000f0b03d210 */ /* 0x000fe40007ffe0ff */
[----:B------:R-:W-:Y:S02]  /*09a0*/  @!P3 IADD3 R13, R9, R13, RZ ;  /* 0x0000000d090db210 */ /* 0x000fe40007ffe0ff */
[----:B------:R-:W-:Y:S02]  /*09b0*/  @!P4 IADD3 R15, R5, R17, RZ ;  /* 0x00000011050fc210 */ /* 0x000fe40007ffe0ff */
[----:B------:R-:W-:Y:S01]  /*09c0*/  @!P5 SHF.L.U64.HI R18, R10, 0x2, R3 ;  /* 0x000000020a12d819 */ /* 0x000fe20000010203 */
[----:B------:R-:W-:Y:S01]  /*09d0*/  @!P0 IMAD R3, R14, c[0x0][0x1d8], RZ ;  /* 0x000076000e038a24 */ /* 0x000fe200078e02ff */
[----:B------:R-:W-:-:S02]  /*09e0*/  @!P3 SHF.L.U32 R11, R8, 0x2, RZ ;  /* 0x00000002080bb819 */ /* 0x000fc400000006ff */
[----:B------:R-:W-:Y:S01]  /*09f0*/  @!P3 SHF.L.U64.HI R13, R8, 0x2, R13 ;  /* 0x00000002080db819 */ /* 0x000fe2000001020d */
[----:B------:R-:W-:Y:S01]  /*0a00*/  @!P0 IMAD R3, R16, c[0x0][0x1dc], R3 ;  /* 0x0000770010038a24 */ /* 0x000fe200078e0203 */
[C---:B------:R-:W-:Y:S02]  /*0a10*/  @!P4 SHF.L.U32 R14, R4.reuse, 0x2, RZ ;  /* 0x00000002040ec819 */ /* 0x040fe400000006ff */
[----:B------:R-:W-:Y:S02]  /*0a20*/  @!P4 SHF.L.U64.HI R15, R4, 0x2, R15 ;  /* 0x00000002040fc819 */ /* 0x000fe4000001020f */
[----:B------:R-:W-:Y:S02]  /*0a30*/  @!P2 IADD3 R4, P6, R7, c[0x0][0x180], RZ ;  /* 0x000060000704aa10 */ /* 0x000fe40007fde0ff */
[----:B------:R-:W-:Y:S02]  /*0a40*/  @!P0 MOV R8, R48 ;  /* 0x0000003000088202 */ /* 0x000fe40000000f00 */
[----:B------:R-:W-:-:S02]  /*0a50*/  @!P0 MOV R9, R39 ;  /* 0x0000002700098202 */ /* 0x000fc40000000f00 */
[----:B------:R-:W-:Y:S02]  /*0a60*/  @!P2 IADD3.X R5, R12, c[0x0][0x184], RZ, P6, !PT ;  /* 0x000061000c05aa10 */ /* 0x000fe400037fe4ff */
[----:B------:R-:W-:Y:S01]  /*0a70*/  @!P2 IADD3 R6, P6, R7, c[0x0][0x178], RZ ;  /* 0x00005e000706aa10 */ /* 0x000fe20007fde0ff */
[----:B------:R-:W-:Y:S01]  /*0a80*/  @!P0 IMAD.WIDE.U32 R8, R16, c[0x0][0x1d8], R8 ;  /* 0x0000760010088a25 */ /* 0x000fe200078e0008 */
[----:B------:R-:W-:Y:S01]  /*0a90*/  @!P5 SHF.L.U32 R17, R10, 0x2, RZ ;  /* 0x000000020a11d819 */ /* 0x000fe200000006ff */
[----:B------:R0:W5:Y:S01]  /*0aa0*/  @!P2 LDG.E.64 R72, [R4.64] ;  /* 0x000000120448a981 */ /* 0x000162000c1e1b00 */
[----:B------:R-:W-:Y:S02]  /*0ab0*/  @!P2 IADD3.X R7, R12, c[0x0][0x17c], RZ, P6, !PT ;  /* 0x00005f000c07aa10 */ /* 0x000fe400037fe4ff */
[----:B------:R-:W-:Y:S02]  /*0ac0*/  @!P0 IADD3 R9, R9, R3, RZ ;  /* 0x0000000309098210 */ /* 0x000fe40007ffe0ff */
[C---:B------:R-:W-:Y:S01]  /*0ad0*/  @!P0 SHF.L.U32 R3, R8.reuse, 0x2, RZ ;  /* 0x0000000208038819 */ /* 0x040fe200000006ff */
[----:B------:R1:W5:Y:S01]  /*0ae0*/  @!P2 LDG.E.64 R36, [R6.64] ;  /* 0x000000120624a981 */ /* 0x000362000c1e1b00 */
[----:B------:R-:W-:-:S02]  /*0af0*/  @!P0 SHF.L.U64.HI R16, R8, 0x2, R9 ;  /* 0x0000000208108819 */ /* 0x000fc40000010209 */
[C---:B------:R-:W-:Y:S02]  /*0b00*/  @!P3 IADD3 R8, P6, R11.reuse, c[0x0][0x180], RZ ;  /* 0x000060000b08ba10 */ /* 0x040fe40007fde0ff */
[----:B------:R-:W-:Y:S01]  /*0b10*/  @!P3 IADD3 R10, P2, R11, c[0x0][0x178], RZ ;  /* 0x00005e000b0aba10 */ /* 0x000fe20007f5e0ff */
[----:B------:R-:W-:Y:S01]  /*0b20*/  CS2R R70, SRZ ;  /* 0x0000000000467805 */ /* 0x000fe2000001ff00 */
[----:B------:R-:W-:Y:S01]  /*0b30*/  CS2R R34, SRZ ;  /* 0x0000000000227805 */ /* 0x000fe2000001ff00 */
[C---:B------:R-:W-:Y:S02]  /*0b40*/  @!P3 IADD3.X R9, R13.reuse, c[0x0][0x184], RZ, P6, !PT ;  /* 0x000061000d09ba10 */ /* 0x040fe400037fe4ff */
[----:B------:R-:W-:Y:S02]  /*0b50*/  @!P3 IADD3.X R11, R13, c[0x0][0x17c], RZ, P2, !PT ;  /* 0x00005f000d0bba10 */ /* 0x000fe400017fe4ff */
[----:B------:R-:W-:Y:S01]  /*0b60*/  @!P5 IADD3 R12, P6, R17, c[0x0][0x180], RZ ;  /* 0x00006000110cda10 */ /* 0x000fe20007fde0ff */
[----:B------:R2:W5:Y:S03]  /*0b70*/  @!P3 LDG.E.64 R70, [R8.64] ;  /* 0x000000120846b981 */ /* 0x000566000c1e1b00 */
[----:B------:R-:W-:Y:S01]  /*0b80*/  @!P5 IADD3.X R13, R18, c[0x0][0x184], RZ, P6, !PT ;  /* 0x00006100120dda10 */ /* 0x000fe200037fe4ff */
[----:B------:R3:W5:Y:S01]  /*0b90*/  @!P3 LDG.E.64 R34, [R10.64] ;  /* 0x000000120a22b981 */ /* 0x000762000c1e1b00 */
[----:B-1----:R-:W-:-:S02]  /*0ba0*/  @!P4 IADD3 R6, P3, R14, c[0x0][0x180], RZ ;  /* 0x000060000e06ca10 */ /* 0x002fc40007f7e0ff */
[----:B------:R-:W-:Y:S01]  /*0bb0*/  @!P4 IADD3 R14, P6, R14, c[0x0][0x178], RZ ;  /* 0x00005e000e0eca10 */ /* 0x000fe20007fde0ff */
[----:B------:R-:W-:Y:S01]  /*0bc0*/  CS2R R66, SRZ ;  /* 0x0000000000427805 */ /* 0x000fe2000001ff00 */
[----:B------:R-:W-:Y:S01]  /*0bd0*/  CS2R R30, SRZ ;  /* 0x00000000001e7805 */ /* 0x000fe2000001ff00 */
[C---:B------:R-:W-:Y:S02]  /*0be0*/  @!P4 IADD3.X R7, R15.reuse, c[0x0][0x184], RZ, P3, !PT ;  /* 0x000061000f07ca10 */ /* 0x040fe40001ffe4ff */
[----:B------:R-:W-:Y:S02]  /*0bf0*/  @!P4 IADD3.X R15, R15, c[0x0][0x17c], RZ, P6, !PT ;  /* 0x00005f000f0fca10 */ /* 0x000fe400037fe4ff */
[C---:B------:R-:W-:Y:S01]  /*0c00*/  IADD3 R28, R2.reuse, 0x30, RZ ;  /* 0x00000030021c7810 */ /* 0x040fe20007ffe0ff */
[----:B------:R1:W5:Y:S01]  /*0c10*/  @!P4 LDG.E.64 R66, [R6.64] ;  /* 0x000000120642c981 */ /* 0x000362000c1e1b00 */
[C---:B------:R-:W-:Y:S02]  /*0c20*/  IADD3 R27, R2.reuse, 0x38, RZ ;  /* 0x00000038021b7810 */ /* 0x040fe40007ffe0ff */
[----:B0-----:R-:W-:Y:S01]  /*0c30*/  @!P5 IADD3 R4, P2, R17, c[0x0][0x178], RZ ;  /* 0x00005e001104da10 */ /* 0x001fe20007f5e0ff */
[----:B------:R0:W5:Y:S01]  /*0c40*/  @!P4 LDG.E.64 R30, [R14.64] ;  /* 0x000000120e1ec981 */ /* 0x000162000c1e1b00 */
[----:B------:R-:W-:-:S02]  /*0c50*/  IADD3 R26, R2, 0x40, RZ ;  /* 0x00000040021a7810 */ /* 0x000fc40007ffe0ff */
[----:B------:R-:W-:Y:S02]  /*0c60*/  ISETP.GE.U32.AND P4, PT, R28, c[0x0][0x1e0], PT ;  /* 0x000078001c007a0c */ /* 0x000fe40003f86070 */
[----:B------:R-:W-:Y:S02]  /*0c70*/  ISETP.GE.U32.AND P3, PT, R27, c[0x0][0x1e0], PT ;  /* 0x000078001b007a0c */ /* 0x000fe40003f66070 */
[----:B------:R-:W-:Y:S02]  /*0c80*/  SHF.R.S32.HI R23, RZ, 0x1f, R28 ;  /* 0x0000001fff177819 */ /* 0x000fe4000001141c */
[----:B------:R-:W-:Y:S01]  /*0c90*/  SHF.R.S32.HI R21, RZ, 0x1f, R27 ;  /* 0x0000001fff157819 */ /* 0x000fe2000001141b */
[----:B------:R-:W-:Y:S01]  /*0ca0*/  CS2R R68, SRZ ;  /* 0x0000000000447805 */ /* 0x000fe2000001ff00 */
[----:B------:R-:W-:Y:S01]  /*0cb0*/  @!P5 IADD3.X R5, R18, c[0x0][0x17c], RZ, P2, !PT ;  /* 0x00005f001205da10 */ /* 0x000fe200017fe4ff */
[----:B------:R-:W-:Y:S01]  /*0cc0*/  CS2R R32, SRZ ;  /* 0x0000000000207805 */ /* 0x000fe2000001ff00 */
[----:B------:R-:W-:-:S02]  /*0cd0*/  ISETP.GE.U32.AND P2, PT, R26, c[0x0][0x1e0], PT ;  /* 0x000078001a007a0c */ /* 0x000fc40003f46070 */
[----:B------:R-:W-:Y:S01]  /*0ce0*/  SHF.R.S32.HI R19, RZ, 0x1f, R26 ;  /* 0x0000001fff137819 */ /* 0x000fe2000001141a */
[----:B------:R4:W5:Y:S01]  /*0cf0*/  @!P5 LDG.E.64 R68, [R12.64] ;  /* 0x000000120c44d981 */ /* 0x000962000c1e1b00 */
[----:B------:R-:W-:Y:S02]  /*0d00*/  ISETP.GE.AND.EX P4, PT, R23, c[0x0][0x1e4], PT, P4 ;  /* 0x0000790017007a0c */ /* 0x000fe40003f86340 */
[----:B------:R-:W-:Y:S01]  /*0d10*/  ISETP.GE.AND.EX P3, PT, R21, c[0x0][0x1e4], PT, P3 ;  /* 0x0000790015007a0c */ /* 0x000fe20003f66330 */
[----:B------:R0:W5:Y:S01]  /*0d20*/  @!P5 LDG.E.64 R32, [R4.64] ;  /* 0x000000120420d981 */ /* 0x000162000c1e1b00 */
[----:B------:R-:W-:Y:S02]  /*0d30*/  ISETP.GE.AND.EX P2, PT, R19, c[0x0][0x1e4], PT, P2 ;  /* 0x0000790013007a0c */ /* 0x000fe40003f46320 */
[C---:B------:R-:W-:Y:S02]  /*0d40*/  ISETP.GT.U32.OR P4, PT, R0.reuse, 0x27f, P4 ;  /* 0x0000027f0000780c */ /* 0x040fe40002784470 */
[----:B------:R-:W-:-:S02]  /*0d50*/  ISETP.GT.U32.OR P3, PT, R0, 0x27f, P3 ;  /* 0x0000027f0000780c */ /* 0x000fc40001f64470 */
[----:B------:R-:W-:Y:S02]  /*0d60*/  ISETP.GT.U32.OR P2, PT, R0, 0x27f, P2 ;  /* 0x0000027f0000780c */ /* 0x000fe40001744470 */
[C---:B0-----:R-:W-:Y:S02]  /*0d70*/  @!P0 IADD3 R4, P5, R3.reuse, c[0x0][0x180], RZ ;  /* 0x0000600003048a10 */ /* 0x041fe40007fbe0ff */
[----:B------:R-:W-:Y:S02]  /*0d80*/  SHF.R.S32.HI R24, RZ, 0x1f, R2 ;  /* 0x0000001fff187819 */ /* 0x000fe40000011402 */
[----:B------:R-:W-:Y:S02]  /*0d90*/  @!P0 IADD3.X R5, R16, c[0x0][0x184], RZ, P5, !PT ;  /* 0x0000610010058a10 */ /* 0x000fe40002ffe4ff */
[----:B----4-:R-:W-:Y:S02]  /*0da0*/  @!P0 IADD3 R12, P5, R3, c[0x0][0x178], RZ ;  /* 0x00005e00030c8a10 */ /* 0x010fe40007fbe0ff */
[----:B------:R-:W-:Y:S01]  /*0db0*/  IADD3 R20, R2, 0x50, RZ ;  /* 0x0000005002147810 */ /* 0x000fe20007ffe0ff */
[----:B------:R-:W-:Y:S01]  /*0dc0*/  @P1 IMAD R3, R24, c[0x0][0x1d8], RZ ;  /* 0x0000760018031a24 */ /* 0x000fe200078e02ff */
[----:B------:R-:W-:Y:S01]  /*0dd0*/  @!P0 IADD3.X R13, R16, c[0x0][0x17c], RZ, P5, !PT ;  /* 0x00005f00100d8a10 */ /* 0x000fe20002ffe4ff */
[----:B-1----:R-:W-:Y:S01]  /*0de0*/  @!P4 IMAD R6, R23, c[0x0][0x1d8], RZ ;  /* 0x000076001706ca24 */ /* 0x002fe200078e02ff */
[----:B------:R-:W-:Y:S01]  /*0df0*/  IADD3 R22, R2, 0x48, RZ ;  /* 0x0000004802167810 */ /* 0x000fe20007ffe0ff */
[----:B------:R-:W-:Y:S01]  /*0e00*/  @!P3 IMAD R7, R21, c[0x0][0x1d8], RZ ;  /* 0x000076001507ba24 */ /* 0x000fe200078e02ff */
[----:B------:R-:W-:-:S02]  /*0e10*/  ISETP.GE.U32.AND P5, PT, R20, c[0x0][0x1e0], PT ;  /* 0x0000780014007a0c */ /* 0x000fc40003fa6070 */
[----:B------:R-:W-:Y:S01]  /*0e20*/  SHF.R.S32.HI R24, RZ, 0x1f, R20 ;  /* 0x0000001fff187819 */ /* 0x000fe20000011414 */
[----:B--2---:R-:W-:Y:S01]  /*0e30*/  @!P2 IMAD R8, R19, c[0x0][0x1d8], RZ ;  /* 0x000076001308aa24 */ /* 0x004fe200078e02ff */
[----:B------:R-:W-:Y:S01]  /*0e40*/  ISETP.GE.U32.AND P6, PT, R22, c[0x0][0x1e0], PT ;  /* 0x0000780016007a0c */ /* 0x000fe20003fc6070 */
[----:B------:R-:W-:Y:S01]  /*0e50*/  @!P4 IMAD R19, R28, c[0x0][0x1dc], R6 ;  /* 0x000077001c13ca24 */ /* 0x000fe200078e0206 */
[----:B------:R-:W-:Y:S01]  /*0e60*/  SHF.R.S32.HI R25, RZ, 0x1f, R22 ;  /* 0x0000001fff197819 */ /* 0x000fe20000011416 */
[----:B------:R-:W-:Y:S01]  /*0e70*/  @!P3 IMAD R21, R27, c[0x0][0x1dc], R7 ;  /* 0x000077001b15ba24 */ /* 0x000fe200078e0207 */
[----:B------:R-:W-:Y:S02]  /*0e80*/  ISETP.GE.AND.EX P5, PT, R24, c[0x0][0x1e4], PT, P5 ;  /* 0x0000790018007a0c */ /* 0x000fe40003fa6350 */
[----:B------:R-:W-:Y:S02]  /*0e90*/  @P1 MOV R16, R48 ;  /* 0x0000003000101202 */ /* 0x000fe40000000f00 */
[----:B------:R-:W-:-:S02]  /*0ea0*/  @P1 MOV R17, R39 ;  /* 0x0000002700111202 */ /* 0x000fc40000000f00 */
[-C--:B------:R-:W-:Y:S02]  /*0eb0*/  @!P4 MOV R6, R48.reuse ;  /* 0x000000300006c202 */ /* 0x080fe40000000f00 */
[-C--:B------:R-:W-:Y:S02]  /*0ec0*/  @!P4 MOV R7, R39.reuse ;  /* 0x000000270007c202 */ /* 0x080fe40000000f00 */
[----:B------:R-:W-:Y:S02]  /*0ed0*/  ISETP.GE.AND.EX P6, PT, R25, c[0x0][0x1e4], PT, P6 ;  /* 0x0000790019007a0c */ /* 0x000fe40003fc6360 */
[----:B------:R-:W-:Y:S01]  /*0ee0*/  ISETP.GT.U32.OR P5, PT, R0, 0x27f, P5 ;  /* 0x0000027f0000780c */ /* 0x000fe20002fa4470 */
[C---:B------:R-:W-:Y:S01]  /*0ef0*/  @P1 IMAD R3, R2.reuse, c[0x0][0x1dc], R3 ;  /* 0x0000770002031a24 */ /* 0x040fe200078e0203 */
[----:B---3--:R-:W-:Y:S01]  /*0f00*/  @!P3 MOV R10, R48 ;  /* 0x00000030000ab202 */ /* 0x008fe20000000f00 */
[----:B------:R-:W-:Y:S01]  /*0f10*/  @P1 IMAD.WIDE.U32 R16, R2, c[0x0][0x1d8], R16 ;  /* 0x0000760002101a25 */ /* 0x000fe200078e0010 */
[----:B------:R-:W-:-:S02]  /*0f20*/  @!P3 MOV R11, R39 ;  /* 0x00000027000bb202 */ /* 0x000fc40000000f00 */
[----:B------:R-:W-:Y:S01]  /*0f30*/  @!P2 MOV R14, R48 ;  /* 0x00000030000ea202 */ /* 0x000fe20000000f00 */
[----:B------:R-:W-:Y:S01]  /*0f40*/  @!P4 IMAD.WIDE.U32 R6, R28, c[0x0][0x1d8], R6 ;  /* 0x000076001c06ca25 */ /* 0x000fe200078e0006 */
[----:B------:R-:W-:Y:S02]  /*0f50*/  @!P2 MOV R15, R39 ;  /* 0x00000027000fa202 */ /* 0x000fe40000000f00 */
[----:B------:R-:W-:Y:S01]  /*0f60*/  ISETP.GT.U32.OR P6, PT, R0, 0x27f, P6 ;  /* 0x0000027f0000780c */ /* 0x000fe200037c4470 */
[----:B------:R-:W-:Y:S01]  /*0f70*/  @!P3 IMAD.WIDE.U32 R10, R27, c[0x0][0x1d8], R10 ;  /* 0x000076001b0aba25 */ /* 0x000fe200078e000a */
[----:B------:R-:W-:Y:S02]  /*0f80*/  @P1 IADD3 R9, R17, R3, RZ ;  /* 0x0000000311091210 */ /* 0x000fe40007ffe0ff */
[----:B------:R-:W-:Y:S01]  /*0f90*/  @!P4 IADD3 R3, R7, R19, RZ ;  /* 0x000000130703c210 */ /* 0x000fe20007ffe0ff */
[C---:B------:R-:W-:Y:S02]  /*0fa0*/  @!P2 IMAD R23, R26.reuse, c[0x0][0x1dc], R8 ;  /* 0x000077001a17aa24 */ /* 0x040fe400078e0208 */
[----:B------:R-:W-:Y:S01]  /*0fb0*/  @!P2 IMAD.WIDE.U32 R14, R26, c[0x0][0x1d8], R14 ;  /* 0x000076001a0eaa25 */ /* 0x000fe200078e000e */
[----:B------:R-:W-:-:S02]  /*0fc0*/  @!P3 IADD3 R7, R11, R21, RZ ;  /* 0x000000150b07b210 */ /* 0x000fc40007ffe0ff */
[C---:B------:R-:W-:Y:S02]  /*0fd0*/  @!P4 SHF.L.U32 R19, R6.reuse, 0x2, RZ ;  /* 0x000000020613c819 */ /* 0x040fe400000006ff */
[----:B------:R-:W-:Y:S01]  /*0fe0*/  @!P4 SHF.L.U64.HI R18, R6, 0x2, R3 ;  /* 0x000000020612c819 */ /* 0x000fe20000010203 */
[----:B------:R-:W-:Y:S01]  /*0ff0*/  @!P5 IMAD R6, R24, c[0x0][0x1d8], RZ ;  /* 0x000076001806da24 */ /* 0x000fe200078e02ff */
[----:B------:R-:W-:Y:S02]  /*1000*/  @!P2 IADD3 R3, R15, R23, RZ ;  /* 0x000000170f03a210 */ /* 0x000fe40007ffe0ff */
[C---:B------:R-:W-:Y:S02]  /*1010*/  @P1 SHF.L.U32 R8, R16.reuse, 0x2, RZ ;  /* 0x0000000210081819 */ /* 0x040fe400000006ff */
[----:B------:R-:W-:Y:S01]  /*1020*/  @P1 SHF.L.U64.HI R9, R16, 0x2, R9 ;  /* 0x0000000210091819 */ /* 0x000fe20000010209 */
[----:B------:R-:W-:Y:S01]  /*1030*/  @!P5 IMAD R21, R20, c[0x0][0x1dc], R6 ;  /* 0x000077001415da24 */ /* 0x000fe200078e0206 */
[----:B------:R-:W-:-:S02]  /*1040*/  @!P3 SHF.L.U32 R17, R10, 0x2, RZ ;  /* 0x000000020a11b819 */ /* 0x000fc400000006ff */
[----:B------:R-:W-:Y:S02]  /*1050*/  @!P3 SHF.L.U64.HI R16, R10, 0x2, R7 ;  /* 0x000000020a10b819 */ /* 0x000fe40000010207 */
[C---:B------:R-:W-:Y:S02]  /*1060*/  @!P2 SHF.L.U32 R15, R14.reuse, 0x2, RZ ;  /* 0x000000020e0fa819 */ /* 0x040fe400000006ff */
[----:B------:R-:W-:Y:S01]  /*1070*/  @!P2 SHF.L.U64.HI R14, R14, 0x2, R3 ;  /* 0x000000020e0ea819 */ /* 0x000fe20000010203 */
[----:B------:R-:W-:Y:S01]  /*1080*/  @!P6 IMAD R3, R25, c[0x0][0x1d8], RZ ;  /* 0x000076001903ea24 */ /* 0x000fe200078e02ff */
[-C--:B------:R-:W-:Y:S02]  /*1090*/  @!P6 MOV R10, R48.reuse ;  /* 0x00000030000ae202 */ /* 0x080fe40000000f00 */
[----:B------:R-:W-:Y:S02]  /*10a0*/  @!P6 MOV R11, R39 ;  /* 0x00000027000be202 */ /* 0x000fe40000000f00 */
[----:B------:R-:W-:-:S02]  /*10b0*/  @!P5 MOV R6, R48 ;  /* 0x000000300006d202 */ /* 0x000fc40000000f00 */
[----:B------:R-:W-:Y:S01]  /*10c0*/  @!P5 MOV R7, R39 ;  /* 0x000000270007d202 */ /* 0x000fe20000000f00 */
[----:B------:R-:W-:Y:S01]  /*10d0*/  CS2R R64, SRZ ;  /* 0x0000000000407805 */ /* 0x000fe2000001ff00 */
[----:B------:R-:W-:Y:S01]  /*10e0*/  CS2R R28, SRZ ;  /* 0x00000000001c7805 */ /* 0x000fe2000001ff00 */
[C---:B------:R-:W-:Y:S02]  /*10f0*/  @!P6 IMAD R3, R22.reuse, c[0x0][0x1dc], R3 ;  /* 0x000077001603ea24 */ /* 0x040fe400078e0203 */
[----:B------:R-:W-:Y:S02]  /*1100*/  @!P6 IMAD.WIDE.U32 R10, R22, c[0x0][0x1d8], R10 ;  /* 0x00007600160aea25 */ /* 0x000fe400078e000a */
[----:B------:R0:W5:Y:S02]  /*1110*/  @!P0 LDG.E.64 R64, [R4.64] ;  /* 0x0000001204408981 */ /* 0x000164000c1e1b00 */
[----:B------:R-:W-:Y:S01]  /*1120*/  @!P5 IMAD.WIDE.U32 R6, R20, c[0x0][0x1d8], R6 ;  /* 0x000076001406da25 */ /* 0x000fe200078e0006 */
[----:B------:R-:W-:Y:S01]  /*1130*/  @!P6 IADD3 R11, R11, R3, RZ ;  /* 0x000000030b0be210 */ /* 0x000fe20007ffe0ff */
[----:B------:R1:W5:Y:S03]  /*1140*/  @!P0 LDG.E.64 R28, [R12.64] ;  /* 0x000000120c1c8981 */ /* 0x000366000c1e1b00 */
[----:B------:R-:W-:-:S02]  /*1150*/  @!P5 IADD3 R3, R7, R21, RZ ;  /* 0x000000150703d210 */ /* 0x000fc40007ffe0ff */
[----:B0-----:R-:W-:Y:S01]  /*1160*/  @!P4 IADD3 R4, P0, R19, c[0x0][0x180], RZ ;  /* 0x000060001304ca10 */ /* 0x001fe20007f1e0ff */
[----:B------:R-:W-:Y:S01]  /*1170*/  CS2R R62, SRZ ;  /* 0x00000000003e7805 */ /* 0x000fe2000001ff00 */
[----:B------:R-:W-:Y:S02]  /*1180*/  @!P5 SHF.L.U64.HI R3, R6, 0x2, R3 ;  /* 0x000000020603d819 */ /* 0x000fe40000010203 */
[C---:B-1----:R-:W-:Y:S02]  /*1190*/  @!P6 SHF.L.U32 R12, R10.reuse, 0x2, RZ ;  /* 0x000000020a0ce819 */ /* 0x042fe400000006ff */
[----:B------:R-:W-:Y:S02]  /*11a0*/  @!P6 SHF.L.U64.HI R10, R10, 0x2, R11 ;  /* 0x000000020a0ae819 */ /* 0x000fe4000001020b */
[----:B------:R-:W-:Y:S02]  /*11b0*/  @!P5 SHF.L.U32 R11, R6, 0x2, RZ ;  /* 0x00000002060bd819 */ /* 0x000fe400000006ff */
[----:B------:R-:W-:-:S02]  /*11c0*/  @!P4 IADD3.X R5, R18, c[0x0][0x184], RZ, P0, !PT ;  /* 0x000061001205ca10 */ /* 0x000fc400007fe4ff */
[----:B------:R-:W-:-:S03]  /*11d0*/  @!P4 IADD3 R6, P0, R19, c[0x0][0x178], RZ ;  /* 0x00005e001306ca10 */ /* 0x000fc60007f1e0ff */
[----:B------:R0:W5:Y:S01]  /*11e0*/  @!P4 LDG.E.64 R62, [R4.64] ;  /* 0x00000012043ec981 */ /* 0x000162000c1e1b00 */
[----:B------:R-:W-:Y:S01]  /*11f0*/  @!P4 IADD3.X R7, R18, c[0x0][0x17c], RZ, P0, !PT ;  /* 0x00005f001207ca10 */ /* 0x000fe200007fe4ff */
[----:B------:R-:W-:Y:S01]  /*1200*/  CS2R R60, SRZ ;  /* 0x00000000003c7805 */ /* 0x000fe2000001ff00 */
[----:B0-----:R-:W-:-:S04]  /*1210*/  @!P3 IADD3 R4, P0, R17, c[0x0][0x180], RZ ;  /* 0x000060001104ba10 */ /* 0x001fc80007f1e0ff */
[----:B------:R-:W-:Y:S01]  /*1220*/  @!P3 IADD3.X R5, R16, c[0x0][0x184], RZ, P0, !PT ;  /* 0x000061001005ba10 */ /* 0x000fe200007fe4ff */
[----:B------:R-:W-:-:S04]  /*1230*/  CS2R R58, SRZ ;  /* 0x00000000003a7805 */ /* 0x000fc8000001ff00 */
[----:B------:R0:W5:Y:S02]  /*1240*/  @!P3 LDG.E.64 R60, [R4.64] ;  /* 0x00000012043cb981 */ /* 0x000164000c1e1b00 */
[----:B0-----:R-:W-:-:S04]  /*1250*/  @!P2 IADD3 R4, P0, R15, c[0x0][0x180], RZ ;  /* 0x000060000f04aa10 */ /* 0x001fc80007f1e0ff */
[----:B------:R-:W-:Y:S01]  /*1260*/  @!P2 IADD3.X R5, R14, c[0x0][0x184], RZ, P0, !PT ;  /* 0x000061000e05aa10 */ /* 0x000fe200007fe4ff */
[----:B------:R-:W-:-:S04]  /*1270*/  UMOV UR5, 0x8 ;  /* 0x0000000800057882 */ /* 0x000fc80000000000 */
[----:B------:R0:W5:Y:S01]  /*1280*/  @!P2 LDG.E.64 R58, [R4.64] ;  /* 0x00000012043aa981 */ /* 0x000162000c1e1b00 */
[----:B------:R-:W-:Y:S01]  /*1290*/  ULDC.64 UR6, c[0x0][0x198] ;  /* 0x0000660000067ab9 */ /* 0x000fe20000000a00 */
[----:B------:R-:W-:Y:S01]  /*12a0*/  CS2R R56, SRZ ;  /* 0x0000000000387805 */ /* 0x000fe2000001ff00 */
[----:B------:R-:W-:Y:S01]  /*12b0*/  CS2R R26, SRZ ;  /* 0x00000000001a7805 */ /* 0x000fe2000001ff00 */
[----:B------:R-:W-:Y:S01]  /*12c0*/  UIMAD.WIDE UR6, UR9, UR5, UR6 ;  /* 0x00000005090672a5 */ /* 0x000fe2000f8e0206 */
[----:B------:R-:W-:-:S04]  /*12d0*/  CS2R R24, SRZ ;  /* 0x0000000000187805 */ /* 0x000fc8000001ff00 */
[----:B------:R1:W5:Y:S01]  /*12e0*/  @!P4 LDG.E.64 R26, [R6.64] ;  /* 0x00000012061ac981 */ /* 0x000362000c1e1b00 */
[----:B0-----:R-:W-:-:S04]  /*12f0*/  @!P6 IADD3 R4, P0, R12, c[0x0][0x180], RZ ;  /* 0x000060000c04ea10 */ /* 0x001fc80007f1e0ff */
[----:B------:R-:W-:-:S05]  /*1300*/  @!P6 IADD3.X R5, R10, c[0x0][0x184], RZ, P0, !PT ;  /* 0x000061000a05ea10 */ /* 0x000fca00007fe4ff */
[----:B------:R0:W5:Y:S01]  /*1310*/  @!P6 LDG.E.64 R56, [R4.64] ;  /* 0x000000120438e981 */ /* 0x000162000c1e1b00 */
[----:B-1----:R-:W-:-:S04]  /*1320*/  @!P3 IADD3 R6, P4, R17, c[0x0][0x178], RZ ;  /* 0x00005e001106ba10 */ /* 0x002fc80007f9e0ff */
[----:B------:R-:W-:Y:S02]  /*1330*/  @!P3 IADD3.X R7, R16, c[0x0][0x17c], RZ, P4, !PT ;  /* 0x00005f001007ba10 */ /* 0x000fe400027fe4ff */
[----:B0-----:R-:W-:-:S03]  /*1340*/  MOV R4, UR6 ;  /* 0x0000000600047c02 */ /* 0x001fc60008000f00 */
[----:B------:R0:W5:Y:S01]  /*1350*/  @!P3 LDG.E.64 R24, [R6.64] ;  /* 0x000000120618b981 */ /* 0x000162000c1e1b00 */
[----:B------:R-:W-:-:S06]  /*1360*/  MOV R5, UR7 ;  /* 0x0000000700057c02 */ /* 0x000fcc0008000f00 */
[----:B------:R-:W2:Y:S01]  /*1370*/  LDG.E.64 R4, [R4.64] ;  /* 0x0000001204047981 */ /* 0x000ea2000c1e1b00 */
[----:B0-----:R-:W-:Y:S01]  /*1380*/  @!P2 IADD3 R6, P3, R15, c[0x0][0x178], RZ ;  /* 0x00005e000f06aa10 */ /* 0x001fe20007f7e0ff */
[----:B------:R-:W-:Y:S01]  /*1390*/  CS2R R22, SRZ ;  /* 0x0000000000167805 */ /* 0x000fe2000001ff00 */
[----:B------:R-:W-:Y:S02]  /*13a0*/  IADD3 R46, R2, 0x58, RZ ;  /* 0x00000058022e7810 */ /* 0x000fe40007ffe0ff */
[----:B------:R-:W-:Y:S02]  /*13b0*/  @!P2 IADD3.X R7, R14, c[0x0][0x17c], RZ, P3, !PT ;  /* 0x00005f000e07aa10 */ /* 0x000fe40001ffe4ff */
[----:B------:R-:W-:Y:S02]  /*13c0*/  ISETP.GE.U32.AND P0, PT, R46, c[0x0][0x1e0], PT ;  /* 0x000078002e007a0c */ /* 0x000fe40003f06070 */
[----:B------:R-:W-:Y:S01]  /*13d0*/  SHF.R.S32.HI R44, RZ, 0x1f, R46 ;  /* 0x0000001fff2c7819 */ /* 0x000fe2000001142e */
[----:B------:R0:W5:Y:S01]  /*13e0*/  @!P2 LDG.E.64 R22, [R6.64] ;  /* 0x000000120616a981 */ /* 0x000162000c1e1b00 */
[----:B------:R-:W-:-:S02]  /*13f0*/  CS2R R20, SRZ ;  /* 0x0000000000147805 */ /* 0x000fc4000001ff00 */
[----:B------:R-:W-:Y:S02]  /*1400*/  ISETP.GE.AND.EX P0, PT, R44, c[0x0][0x1e4], PT, P0 ;  /* 0x000079002c007a0c */ /* 0x000fe40003f06300 */
[----:B0-----:R-:W-:-:S04]  /*1410*/  @!P6 IADD3 R6, P2, R12, c[0x0][0x178], RZ ;  /* 0x00005e000c06ea10 */ /* 0x001fc80007f5e0ff */
[----:B------:R-:W-:Y:S02]  /*1420*/  @!P6 IADD3.X R7, R10, c[0x0][0x17c], RZ, P2, !PT ;  /* 0x00005f000a07ea10 */ /* 0x000fe400017fe4ff */
[C---:B------:R-:W-:Y:S02]  /*1430*/  @P1 IADD3 R12, P2, R8.reuse, c[0x0][0x180], RZ ;  /* 0x00006000080c1a10 */ /* 0x040fe40007f5e0ff */
[----:B------:R-:W-:Y:S01]  /*1440*/  @P1 IADD3 R8, P4, R8, c[0x0][0x178], RZ ;  /* 0x00005e0008081a10 */ /* 0x000fe20007f9e0ff */
[----:B------:R0:W5:Y:S01]  /*1450*/  @!P6 LDG.E.64 R20, [R6.64] ;  /* 0x000000120614e981 */ /* 0x000162000c1e1b00 */
[----:B------:R-:W-:Y:S02]  /*1460*/  IADD3 R47, R2, 0x68, RZ ;  /* 0x00000068022f7810 */ /* 0x000fe40007ffe0ff */
[----:B------:R-:W-:Y:S02]  /*1470*/  ISETP.GT.U32.OR P0, PT, R0, 0x27f, P0 ;  /* 0x0000027f0000780c */ /* 0x000fe40000704470 */
[----:B------:R-:W-:-:S02]  /*1480*/  @P1 IADD3.X R13, R9, c[0x0][0x184], RZ, P2, !PT ;  /* 0x00006100090d1a10 */ /* 0x000fc400017fe4ff */
[----:B------:R-:W-:Y:S02]  /*1490*/  @!P5 IADD3 R10, P6, R11, c[0x0][0x180], RZ ;  /* 0x000060000b0ada10 */ /* 0x000fe40007fde0ff */
[----:B------:R-:W-:Y:S02]  /*14a0*/  @P1 IADD3.X R9, R9, c[0x0][0x17c], RZ, P4, !PT ;  /* 0x00005f0009091a10 */ /* 0x000fe400027fe4ff */
[----:B------:R-:W-:Y:S02]  /*14b0*/  ISETP.GE.U32.AND P4, PT, R47, c[0x0][0x1e0], PT ;  /* 0x000078002f007a0c */ /* 0x000fe40003f86070 */
[----:B------:R-:W-:Y:S02]  /*14c0*/  SHF.R.S32.HI R41, RZ, 0x1f, R47 ;  /* 0x0000001fff297819 */ /* 0x000fe4000001142f */
[----:B0-----:R-:W-:Y:S02]  /*14d0*/  @!P5 IADD3 R6, P2, R11, c[0x0][0x178], RZ ;  /* 0x00005e000b06da10 */ /* 0x001fe40007f5e0ff */
[----:B------:R-:W-:-:S02]  /*14e0*/  @!P5 IADD3.X R11, R3, c[0x0][0x184], RZ, P6, !PT ;  /* 0x00006100030bda10 */ /* 0x000fc400037fe4ff */
[----:B------:R-:W-:Y:S02]  /*14f0*/  ISETP.GE.U32.AND P6, PT, R88, c[0x0][0x1e0], PT ;  /* 0x0000780058007a0c */ /* 0x000fe40003fc6070 */
[----:B------:R-:W-:Y:S02]  /*1500*/  SHF.R.S32.HI R42, RZ, 0x1f, R88 ;  /* 0x0000001fff2a7819 */ /* 0x000fe40000011458 */
[----:B------:R-:W-:Y:S02]  /*1510*/  ISETP.GE.AND.EX P4, PT, R41, c[0x0][0x1e4], PT, P4 ;  /* 0x0000790029007a0c */ /* 0x000fe40003f86340 */
[----:B------:R-:W-:Y:S02]  /*1520*/  @!P5 IADD3.X R7, R3, c[0x0][0x17c], RZ, P2, !PT ;  /* 0x00005f000307da10 */ /* 0x000fe400017fe4ff */
[----:B------:R-:W-:Y:S02]  /*1530*/  ISETP.GE.U32.AND P2, PT, R87, c[0x0][0x1e0], PT ;  /* 0x0000780057007a0c */ /* 0x000fe40003f46070 */
[----:B------:R-:W-:-:S02]  /*1540*/  SHF.R.S32.HI R40, RZ, 0x1f, R87 ;  /* 0x0000001fff287819 */ /* 0x000fc40000011457 */
[----:B------:R-:W-:Y:S01]  /*1550*/  ISETP.GE.AND.EX P6, PT, R42, c[0x0][0x1e4], PT, P6 ;  /* 0x000079002a007a0c */ /* 0x000fe20003fc6360 */
[----:B------:R-:W-:Y:S01]  /*1560*/  @!P0 IMAD R3, R44, c[0x0][0x1d8], RZ ;  /* 0x000076002c038a24 */ /* 0x000fe200078e02ff */
[----:B------:R-:W-:Y:S02]  /*1570*/  ISETP.GT.U32.OR P4, PT, R0, 0x27f, P4 ;  /* 0x0000027f0000780c */ /* 0x000fe40002784470 */
[----:B------:R-:W-:Y:S02]  /*1580*/  @!P0 MOV R44, R48 ;  /* 0x00000030002c8202 */ /* 0x000fe40000000f00 */
[----:B------:R-:W-:Y:S02]  /*1590*/  @!P0 MOV R45, R39 ;  /* 0x00000027002d8202 */ /* 0x000fe40000000f00 */
[----:B------:R-:W-:Y:S02]  /*15a0*/  ISETP.GE.AND.EX P2, PT, R40, c[0x0][0x1e4], PT, P2 ;  /* 0x0000790028007a0c */ /* 0x000fe40003f46320 */
[----:B------:R-:W-:-:S02]  /*15b0*/  ISETP.GT.U32.OR P6, PT, R0, 0x27f, P6 ;  /* 0x0000027f0000780c */ /* 0x000fc400037c4470 */
[----:B------:R-:W-:Y:S01]  /*15c0*/  IADD3 R50, R2, 0x60, RZ ;  /* 0x0000006002327810 */ /* 0x000fe20007ffe0ff */
[----:B------:R-:W-:Y:S01]  /*15d0*/  @!P0 IMAD R3, R46, c[0x0][0x1dc], R3 ;  /* 0x000077002e038a24 */ /* 0x000fe200078e0203 */
[----:B------:R-:W-:Y:S01]  /*15e0*/  ISETP.GT.U32.OR P2, PT, R0, 0x27f, P2 ;  /* 0x0000027f0000780c */ /* 0x000fe20001744470 */
[----:B------:R-:W-:Y:S01]  /*15f0*/  @!P0 IMAD.WIDE.U32 R44, R46, c[0x0][0x1d8], R44 ;  /* 0x000076002e2c8a25 */ /* 0x000fe200078e002c */
[----:B------:R-:W-:Y:S02]  /*1600*/  ISETP.GE.U32.AND P3, PT, R50, c[0x0][0x1e0], PT ;  /* 0x0000780032007a0c */ /* 0x000fe40003f66070 */
[----:B------:R-:W-:Y:S02]  /*1610*/  SHF.R.S32.HI R43, RZ, 0x1f, R50 ;  /* 0x0000001fff2b7819 */ /* 0x000fe40000011432 */
[----:B------:R-:W-:Y:S02]  /*1620*/  @!P0 IADD3 R3, R45, R3, RZ ;  /* 0x000000032d038210 */ /* 0x000fe40007ffe0ff */
[----:B------:R-:W-:Y:S01]  /*1630*/  ISETP.GE.AND.EX P3, PT, R43, c[0x0][0x1e4], PT, P3 ;  /* 0x000079002b007a0c */ /* 0x000fe20003f66330 */
[----:B------:R-:W-:Y:S01]  /*1640*/  @!P4 IMAD R41, R41, c[0x0][0x1d8], RZ ;  /* 0x000076002929ca24 */ /* 0x000fe200078e02ff */
[----:B------:R-:W-:-:S02]  /*1650*/  @!P4 MOV R18, R48 ;  /* 0x000000300012c202 */ /* 0x000fc40000000f00 */
[-C--:B------:R-:W-:Y:S02]  /*1660*/  @!P4 MOV R19, R39.reuse ;  /* 0x000000270013c202 */ /* 0x080fe40000000f00 */
[----:B------:R-:W-:Y:S02]  /*1670*/  @!P0 SHF.L.U32 R45, R44, 0x2, RZ ;  /* 0x000000022c2d8819 */ /* 0x000fe400000006ff */
[----:B------:R-:W-:Y:S02]  /*1680*/  ISETP.GT.U32.OR P3, PT, R0, 0x27f, P3 ;  /* 0x0000027f0000780c */ /* 0x000fe40001f64470 */
[----:B------:R-:W-:Y:S01]  /*1690*/  @!P0 SHF.L.U64.HI R44, R44, 0x2, R3 ;  /* 0x000000022c2c8819 */ /* 0x000fe20000010203 */
[----:B------:R-:W-:Y:S01]  /*16a0*/  @!P6 IMAD R3, R42, c[0x0][0x1d8], RZ ;  /* 0x000076002a03ea24 */ /* 0x000fe200078e02ff */
[----:B------:R-:W-:Y:S02]  /*16b0*/  @!P6 MOV R16, R48 ;  /* 0x000000300010e202 */ /* 0x000fe40000000f00 */
[----:B------:R-:W-:Y:S01]  /*16c0*/  @!P6 MOV R17, R39 ;  /* 0x000000270011e202 */ /* 0x000fe20000000f00 */
[----:B------:R-:W-:-:S02]  /*16d0*/  @!P4 IMAD R41, R47, c[0x0][0x1dc], R41 ;  /* 0x000077002f29ca24 */ /* 0x000fc400078e0229 */
[----:B------:R-:W-:-:S04]  /*16e0*/  @!P4 IMAD.WIDE.U32 R18, R47, c[0x0][0x1d8], R18 ;  /* 0x000076002f12ca25 */ /* 0x000fc800078e0012 */
[----:B------:R-:W-:Y:S02]  /*16f0*/  @!P2 IMAD R14, R40, c[0x0][0x1d8], RZ ;  /* 0x00007600280eaa24 */ /* 0x000fe400078e02ff */
[C---:B------:R-:W-:Y:S02]  /*1700*/  @!P6 IMAD R40, R88.reuse, c[0x0][0x1dc], R3 ;  /* 0x000077005828ea24 */ /* 0x040fe400078e0203 */
[----:B------:R-:W-:Y:S01]  /*1710*/  @!P6 IMAD.WIDE.U32 R16, R88, c[0x0][0x1d8], R16 ;  /* 0x000076005810ea25 */ /* 0x000fe200078e0010 */
[----:B------:R-:W-:Y:S01]  /*1720*/  @!P4 IADD3 R41, R19, R41, RZ ;  /* 0x000000291329c210 */ /* 0x000fe20007ffe0ff */
[----:B------:R-:W-:-:S03]  /*1730*/  CS2R R54, SRZ ;  /* 0x0000000000367805 */ /* 0x000fc6000001ff00 */
[----:B------:R-:W-:Y:S02]  /*1740*/  @!P6 IADD3 R75, R17, R40, RZ ;  /* 0x00000028114be210 */ /* 0x000fe40007ffe0ff */
[C---:B------:R-:W-:Y:S01]  /*1750*/  @!P4 SHF.L.U32 R40, R18.reuse, 0x2, RZ ;  /* 0x000000021228c819 */ /* 0x040fe200000006ff */
[----:B------:R-:W-:Y:S01]  /*1760*/  @!P3 IMAD R46, R43, c[0x0][0x1d8], RZ ;  /* 0x000076002b2eba24 */ /* 0x000fe200078e02ff */
[----:B------:R-:W-:Y:S01]  /*1770*/  @!P4 SHF.L.U64.HI R41, R18, 0x2, R41 ;  /* 0x000000021229c819 */ /* 0x000fe20000010229 */
[----:B------:R0:W5:Y:S01]  /*1780*/  @!P5 LDG.E.64 R54, [R10.64] ;  /* 0x000000120a36d981 */ /* 0x000162000c1e1b00 */
[----:B------:R-:W-:Y:S01]  /*1790*/  CS2R R18, SRZ ;  /* 0x0000000000127805 */ /* 0x000fe2000001ff00 */
[----:B------:R-:W-:Y:S02]  /*17a0*/  @!P3 MOV R42, R48 ;  /* 0x00000030002ab202 */ /* 0x000fe40000000f00 */
[----:B------:R-:W-:Y:S01]  /*17b0*/  @!P3 MOV R43, R39 ;  /* 0x00000027002bb202 */ /* 0x000fe20000000f00 */
[----:B------:R-:W-:-:S02]  /*17c0*/  @!P3 IMAD R46, R50, c[0x0][0x1dc], R46 ;  /* 0x00007700322eba24 */ /* 0x000fc400078e022e */
[----:B------:R1:W5:Y:S02]  /*17d0*/  @!P5 LDG.E.64 R18, [R6.64] ;  /* 0x000000120612d981 */ /* 0x000364000c1e1b00 */
[----:B------:R-:W-:Y:S01]  /*17e0*/  @!P3 IMAD.WIDE.U32 R42, R50, c[0x0][0x1d8], R42 ;  /* 0x00007600322aba25 */ /* 0x000fe200078e002a */
[----:B0-----:R-:W-:Y:S02]  /*17f0*/  @!P0 IADD3 R10, P5, R45, c[0x0][0x180], RZ ;  /* 0x000060002d0a8a10 */ /* 0x001fe40007fbe0ff */
[C---:B------:R-:W-:Y:S01]  /*1800*/  @!P6 SHF.L.U32 R74, R16.reuse, 0x2, RZ ;  /* 0x00000002104ae819 */ /* 0x040fe200000006ff */
[----:B------:R-:W-:Y:S01]  /*1810*/  @!P2 IMAD R3, R87, c[0x0][0x1dc], R14 ;  /* 0x000077005703aa24 */ /* 0x000fe200078e020e */
[----:B------:R-:W-:Y:S02]  /*1820*/  @!P6 SHF.L.U64.HI R75, R16, 0x2, R75 ;  /* 0x00000002104be819 */ /* 0x000fe4000001024b */
[----:B------:R-:W-:Y:S01]  /*1830*/  @!P2 MOV R14, R48 ;  /* 0x00000030000ea202 */ /* 0x000fe20000000f00 */
[----:B------:R-:W-:Y:S01]  /*1840*/  CS2R R16, SRZ ;  /* 0x0000000000107805 */ /* 0x000fe2000001ff00 */
[----:B------:R-:W-:-:S02]  /*1850*/  @!P2 MOV R15, R39 ;  /* 0x00000027000fa202 */ /* 0x000fc40000000f00 */
[----:B------:R-:W-:Y:S02]  /*1860*/  @!P0 IADD3.X R11, R44, c[0x0][0x184], RZ, P5, !PT ;  /* 0x000061002c0b8a10 */ /* 0x000fe40002ffe4ff */
[----:B------:R-:W-:Y:S01]  /*1870*/  @!P3 IADD3 R46, R43, R46, RZ ;  /* 0x0000002e2b2eb210 */ /* 0x000fe20007ffe0ff */
[----:B------:R-:W-:Y:S01]  /*1880*/  CS2R R52, SRZ ;  /* 0x0000000000347805 */ /* 0x000fe2000001ff00 */
[----:B-1----:R-:W-:Y:S01]  /*1890*/  @!P0 IADD3 R6, P5, R45, c[0x0][0x178], RZ ;  /* 0x00005e002d068a10 */ /* 0x002fe20007fbe0ff */
[----:B------:R0:W5:Y:S01]  /*18a0*/  @P1 LDG.E.64 R16, [R8.64] ;  /* 0x0000001208101981 */ /* 0x000162000c1e1b00 */
[----:B------:R-:W-:Y:S01]  /*18b0*/  @!P3 SHF.L.U32 R43, R42, 0x2, RZ ;  /* 0x000000022a2bb819 */ /* 0x000fe200000006ff */
[----:B------:R-:W-:Y:S01]  /*18c0*/  @!P2 IMAD.WIDE.U32 R14, R87, c[0x0][0x1d8], R14 ;  /* 0x00007600570eaa25 */ /* 0x000fe200078e000e */
[----:B------:R-:W-:Y:S01]  /*18d0*/  @!P0 IADD3.X R7, R44, c[0x0][0x17c], RZ, P5, !PT ;  /* 0x00005f002c078a10 */ /* 0x000fe20002ffe4ff */
[----:B------:R-:W-:Y:S01]  /*18e0*/  CS2R R50, SRZ ;  /* 0x0000000000327805 */ /* 0x000fe2000001ff00 */
[----:B------:R-:W-:Y:S01]  /*18f0*/  @!P3 SHF.L.U64.HI R42, R42, 0x2, R46 ;  /* 0x000000022a2ab819 */ /* 0x000fe2000001022e */
[----:B------:R1:W5:Y:S01]  /*1900*/  @!P0 LDG.E.64 R52, [R10.64] ;  /* 0x000000120a348981 */ /* 0x000362000c1e1b00 */
[----:B------:R-:W-:-:S02]  /*1910*/  @!P2 IADD3 R3, R15, R3, RZ ;  /* 0x000000030f03a210 */ /* 0x000fc40007ffe0ff */
[C---:B0-----:R-:W-:Y:S01]  /*1920*/  @!P3 IADD3 R8, P5, R43.reuse, c[0x0][0x180], RZ ;  /* 0x000060002b08ba10 */ /* 0x041fe20007fbe0ff */
[----:B------:R0:W3:Y:S03]  /*1930*/  @P1 LDG.E.64 R50, [R12.64] ;  /* 0x000000120c321981 */ /* 0x0000e6000c1e1b00 */
[----:B------:R-:W-:Y:S02]  /*1940*/  @!P3 IADD3.X R9, R42, c[0x0][0x184], RZ, P5, !PT ;  /* 0x000061002a09ba10 */ /* 0x000fe40002ffe4ff */
[----:B-1----:R-:W-:Y:S01]  /*1950*/  @!P3 IADD3 R10, P5, R43, c[0x0][0x178], RZ ;  /* 0x00005e002b0aba10 */ /* 0x002fe20007fbe0ff */
[----:B------:R-:W-:Y:S01]  /*1960*/  CS2R R46, SRZ ;  /* 0x00000000002e7805 */ /* 0x000fe2000001ff00 */
[C---:B------:R-:W-:Y:S02]  /*1970*/  @!P2 SHF.L.U32 R78, R14.reuse, 0x2, RZ ;  /* 0x000000020e4ea819 */ /* 0x040fe400000006ff */
[----:B------:R-:W-:Y:S01]  /*1980*/  @!P2 SHF.L.U64.HI R3, R14, 0x2, R3 ;  /* 0x000000020e03a819 */ /* 0x000fe20000010203 */
[----:B0-----:R-:W-:Y:S01]  /*1990*/  CS2R R12, SRZ ;  /* 0x00000000000c7805 */ /* 0x001fe2000001ff00 */
[----:B------:R-:W-:Y:S01]  /*19a0*/  CS2R R14, SRZ ;  /* 0x00000000000e7805 */ /* 0x000fe2000001ff00 */
[----:B------:R-:W-:Y:S01]  /*19b0*/  @!P3 IADD3.X R11, R42, c[0x0][0x17c], RZ, P5, !PT ;  /* 0x00005f002a0bba10 */ /* 0x000fe20002ffe4ff */
[----:B------:R0:W5:Y:S04]  /*19c0*/  @!P3 LDG.E.64 R46, [R8.64] ;  /* 0x00000012082eb981 */ /* 0x000168000c1e1b00 */
[----:B------:R1:W5:Y:S04]  /*19d0*/  @!P0 LDG.E.64 R14, [R6.64] ;  /* 0x00000012060e8981 */ /* 0x000368000c1e1b00 */
[----:B------:R4:W5:Y:S01]  /*19e0*/  @!P3 LDG.E.64 R12, [R10.64] ;  /* 0x000000120a0cb981 */ /* 0x000962000c1e1b00 */
[C---:B0-----:R-:W-:Y:S01]  /*19f0*/  @!P4 IADD3 R8, P3, R40.reuse, c[0x0][0x178], RZ ;  /* 0x00005e002808ca10 */ /* 0x041fe20007f7e0ff */
[----:B------:R-:W-:Y:S01]  /*1a00*/  CS2R R44, SRZ ;  /* 0x00000000002c7805 */ /* 0x000fe2000001ff00 */
[----:B-1----:R-:W-:-:S02]  /*1a10*/  @!P4 IADD3 R6, P0, R40, c[0x0][0x180], RZ ;  /* 0x000060002806ca10 */ /* 0x002fc40007f1e0ff */
[C---:B------:R-:W-:Y:S01]  /*1a20*/  @!P4 IADD3.X R9, R41.reuse, c[0x0][0x17c], RZ, P3, !PT ;  /* 0x00005f002909ca10 */ /* 0x040fe20001ffe4ff */
[----:B----4-:R-:W-:Y:S01]  /*1a30*/  CS2R R10, SRZ ;  /* 0x00000000000a7805 */ /* 0x010fe2000001ff00 */
[----:B------:R-:W-:Y:S02]  /*1a40*/  @!P4 IADD3.X R7, R41, c[0x0][0x184], RZ, P0, !PT ;  /* 0x000061002907ca10 */ /* 0x000fe400007fe4ff */
[----:B------:R-:W-:Y:S02]  /*1a50*/  @!P6 IADD3 R40, P5, R74, c[0x0][0x180], RZ ;  /* 0x000060004a28ea10 */ /* 0x000fe40007fbe0ff */
[----:B------:R-:W-:Y:S01]  /*1a60*/  @!P2 IADD3 R76, P3, R78, c[0x0][0x180], RZ ;  /* 0x000060004e4caa10 */ /* 0x000fe20007f7e0ff */
[----:B------:R0:W5:Y:S01]  /*1a70*/  @!P4 LDG.E.64 R44, [R6.64] ;  /* 0x00000012062cc981 */ /* 0x000162000c1e1b00 */
[----:B------:R-:W-:-:S03]  /*1a80*/  @!P6 IADD3 R74, P0, R74, c[0x0][0x178], RZ ;  /* 0x00005e004a4aea10 */ /* 0x000fc60007f1e0ff */
[----:B------:R1:W5:Y:S01]  /*1a90*/  @!P4 LDG.E.64 R10, [R8.64] ;  /* 0x00000012080ac981 */ /* 0x000362000c1e1b00 */
[----:B------:R-:W-:Y:S02]  /*1aa0*/  @!P2 IADD3 R78, P4, R78, c[0x0][0x178], RZ ;  /* 0x00005e004e4eaa10 */ /* 0x000fe40007f9e0ff */
[C---:B------:R-:W-:Y:S02]  /*1ab0*/  @!P6 IADD3.X R41, R75.reuse, c[0x0][0x184], RZ, P5, !PT ;  /* 0x000061004b29ea10 */ /* 0x040fe40002ffe4ff */
[----:B------:R-:W-:Y:S01]  /*1ac0*/  @!P6 IADD3.X R75, R75, c[0x0][0x17c], RZ, P0, !PT ;  /* 0x00005f004b4bea10 */ /* 0x000fe200007fe4ff */
[----:B0-----:R-:W-:Y:S01]  /*1ad0*/  CS2R R6, SRZ ;  /* 0x0000000000067805 */ /* 0x001fe2000001ff00 */
[----:B------:R-:W-:Y:S01]  /*1ae0*/  @!P2 IADD3.X R79, R3, c[0x0][0x17c], RZ, P4, !PT ;  /* 0x00005f00034faa10 */ /* 0x000fe200027fe4ff */
[----:B-1----:R-:W-:-:S04]  /*1af0*/  CS2R R8, SRZ ;  /* 0x0000000000087805 */ /* 0x002fc8000001ff00 */
[----:B------:R0:W5:Y:S04]  /*1b00*/  @!P2 LDG.E.64 R6, [R78.64] ;  /* 0x000000124e06a981 */ /* 0x000168000c1e1b00 */
[----:B------:R0:W5:Y:S01]  /*1b10*/  @!P6 LDG.E.64 R8, [R74.64] ;  /* 0x000000124a08e981 */ /* 0x000162000c1e1b00 */
        /* <DEDUP_REMOVED lines=8> */
[----:B------:R-:W1:Y:S01]  /*1ba0*/  @P0 MUFU.RSQ R3, R3 ;  /* 0x0000000300030308 */ /* 0x000e620000001400 */
[----:B------:R-:W-:Y:S01]  /*1bb0*/  CS2R R42, SRZ ;  /* 0x00000000002a7805 */ /* 0x000fe2000001ff00 */
[----:B------:R-:W-:-:S05]  /*1bc0*/  UMOV UR23, 0x3f800000 ;  /* 0x3f80000000177882 */ /* 0x000fca0000000000 */
[----:B------:R2:W5:Y:S01]  /*1bd0*/  @!P6 LDG.E.64 R42, [R40.64] ;  /* 0x00000012282ae981 */ /* 0x000562000c1e1b00 */
[----:B-1----:R1:W4:Y:S01]  /*1be0*/  @P0 R2UR UR5, R3 ;  /* 0x00000000030503c2 */ /* 0x00232200000e0000 */
[----:B------:R-:W-:Y:S01]  /*1bf0*/  ISETP.GT.U32.AND P0, PT, R0, 0x27f, PT ;  /* 0x0000027f0000780c */ /* 0x000fe20003f04070 */
[----:B--2---:R-:W-:Y:S01]  /*1c00*/  CS2R R40, SRZ ;  /* 0x0000000000287805 */ /* 0x004fe2000001ff00 */
[----:B------:R-:W-:Y:S01]  /*1c10*/  BSSY B0, `(.L_x_2828) ;  /* 0x0000019000007945 */ /* 0x000fe20003800000 */
[----:B------:R-:W-:Y:S01]  /*1c20*/  ISETP.NE.AND P5, PT, RZ, UR21, PT ;  /* 0x00000015ff007c0c */ /* 0x000fe2000bfa5270 */
[----:B------:R-:W-:-:S03]  /*1c30*/  CS2R R4, SRZ ;  /* 0x0000000000047805 */ /* 0x000fc6000001ff00 */
[----:B------:R3:W5:Y:S01]  /*1c40*/  @!P2 LDG.E.64 R40, [R76.64] ;  /* 0x000000124c28a981 */ /* 0x000762000c1e1b00 */
[----:B-1----:R-:W-:Y:S01]  /*1c50*/  HFMA2.MMA R3, -RZ, RZ, 0, 0 ;  /* 0x00000000ff037435 */ /* 0x002fe200000001ff */
[----:B----4-:R-:W-:Y:S01]  /*1c60*/  @UP0 UMOV UR23, UR5 ;  /* 0x0000000500170c82 */ /* 0x010fe20008000000 */
[----:B---3--:R-:W-:Y:S01]  /*1c70*/  FADD.FTZ R76, R50, -UR6 ;  /* 0x80000006324c7e21 */ /* 0x008fe20008010000 */
[----:B------:R-:W-:Y:S01]  /*1c80*/  MOV R50, RZ ;  /* 0x000000ff00327202 */ /* 0x000fe20000000f00 */
[----:B------:R-:W-:Y:S01]  /*1c90*/  FADD.FTZ R77, R51, -UR6 ;  /* 0x80000006334d7e21 */ /* 0x000fe20008010000 */
[----:B------:R-:W-:Y:S05]  /*1ca0*/  @P0 BRA `(.L_x_2829) ;  /* 0x000000f000000947 */ /* 0x000fea0003800000 */
[----:B0-----:R-:W-:Y:S02]  /*1cb0*/  ISETP.NE.AND P0, PT, RZ, UR21, PT ;  /* 0x00000015ff007c0c */ /* 0x001fe4000bf05270 */
[----:B------:R-:W-:Y:S02]  /*1cc0*/  IADD3 R74, R86, UR22, RZ ;  /* 0x00000016564a7c10 */ /* 0x000fe4000fffe0ff */
[----:B------:R-:W-:-:S02]  /*1cd0*/  MOV R75, 0x2 ;  /* 0x00000002004b7802 */ /* 0x000fc40000000f00 */
        /* <DEDUP_REMOVED lines=12> */
.L_x_2829:
[----:B0-----:R-:W-:Y:S05]  /*1da0*/  BSYNC B0 ;  /* 0x0000000000007941 */ /* 0x001fea0003800000 */
.L_x_2828:
        /* <DEDUP_REMOVED lines=23> */
.L_x_2830:
[----:B------:R-:W-:Y:S01]  /*1f20*/  FMUL.FTZ R74, R80, R3 ;  /* 0x00000003504a7220 */ /* 0x000fe20000410000 */
[----:B------:R-:W-:Y:S01]  /*1f30*/  MOV R81, R36 ;  /* 0x0000002400517202 */ /* 0x000fe20000000f00 */
[----:B------:R-:W-:Y:S02]  /*1f40*/  FMUL.FTZ R77, R51, R50 ;  /* 0x00000032334d7220 */ /* 0x000fe40000410000 */
[----:B------:R-:W-:Y:S02]  /*1f50*/  FFMA.FTZ R78, R76, R74, RZ ;  /* 0x0000004a4c4e7223 */ /* 0x000fe400000100ff */
[----:B------:R-:W-:Y:S02]  /*1f60*/  FADD.FTZ R74, RZ, R74 ;  /* 0x0000004aff4a7221 */ /* 0x000fe40000010000 */
[----:B------:R-:W-:Y:S02]  /*1f70*/  FFMA.FTZ R78, R75, R77, R78 ;  /* 0x0000004d4b4e7223 */ /* 0x000fe4000001004e */
[----:B------:R-:W-:-:S02]  /*1f80*/  FADD.FTZ R77, R77, R74 ;  /* 0x0000004a4d4d7221 */ /* 0x000fc40000010000 */
[----:B------:R-:W-:Y:S01]  /*1f90*/  FADD.FTZ R79, R72, -UR6 ;  /* 0x80000006484f7e21 */ /* 0x000fe20008010000 */
[----:B------:R-:W-:Y:S01]  /*1fa0*/  MOV R72, R37 ;  /* 0x0000002500487202 */ /* 0x000fe20000000f00 */
[----:B------:R-:W-:Y:S02]  /*1fb0*/  FADD.FTZ R74, R73, -UR6 ;  /* 0x80000006494a7e21 */ /* 0x000fe40008010000 */
        /* <DEDUP_REMOVED lines=22> */
.L_x_2831:
[----:B------:R-:W-:Y:S02]  /*2120*/  FADD.FTZ R89, RZ, R80 ;  /* 0x00000050ff597221 */ /* 0x000fe40000010000 */
[----:B------:R-:W-:Y:S02]  /*2130*/  FMUL.FTZ R80, R81, R3 ;  /* 0x0000000351507220 */ /* 0x000fe40000410000 */
[----:B------:R-:W-:Y:S02]  /*2140*/  FFMA.FTZ R73, R79, R81, R73 ;  /* 0x000000514f497223 */ /* 0x000fe40000010049 */
[----:B------:R-:W-:Y:S02]  /*2150*/  FADD.FTZ R89, R89, R81 ;  /* 0x0000005159597221 */ /* 0x000fe40000010000 */
[----:B------:R-:W-:Y:S02]  /*2160*/  FFMA.FTZ R81, R75, R51, RZ ;  /* 0x000000334b517223 */ /* 0x000fe400000100ff */
[----:B------:R-:W-:-:S02]  /*2170*/  FADD.FTZ R82, RZ, R51 ;  /* 0x00000033ff527221 */ /* 0x000fc40000010000 */
[----:B------:R-:W-:Y:S02]  /*2180*/  FFMA.FTZ R78, R79, R80, R78 ;  /* 0x000000504f4e7223 */ /* 0x000fe4000001004e */
[----:B------:R-:W-:Y:S02]  /*2190*/  FADD.FTZ R77, R77, R80 ;  /* 0x000000504d4d7221 */ /* 0x000fe40000010000 */
[----:B------:R-:W-:Y:S02]  /*21a0*/  FMUL.FTZ R80, R72, R50 ;  /* 0x0000003248507220 */ /* 0x000fe40000410000 */
[----:B------:R-:W-:Y:S02]  /*21b0*/  FFMA.FTZ R51, R74, R72, R81 ;  /* 0x000000484a337223 */ /* 0x000fe40000010051 */
[----:B------:R-:W-:Y:S02]  /*21c0*/  FADD.FTZ R72, R82, R72 ;  /* 0x0000004852487221 */ /* 0x000fe40000010000 */
[----:B------:R-:W-:Y:S01]  /*21d0*/  FADD.FTZ R82, R70, -UR6 ;  /* 0x8000000646527e21 */ /* 0x000fe20008010000 */
[----:B------:R-:W-:Y:S01]  /*21e0*/  MOV R70, R34 ;  /* 0x0000002200467202 */ /* 0x000fe20000000f00 */
[----:B------:R-:W-:-:S02]  /*21f0*/  FADD.FTZ R71, R71, -UR6 ;  /* 0x8000000647477e21 */ /* 0x000fc40008010000 */
[----:B------:R-:W-:Y:S02]  /*2200*/  FFMA.FTZ R78, R74, R80, R78 ;  /* 0x000000504a4e7223 */ /* 0x000fe4000001004e */
[----:B------:R-:W-:Y:S01]  /*2210*/  FADD.FTZ R77, R80, R77 ;  /* 0x0000004d504d7221 */ /* 0x000fe20000010000 */
[----:B------:R-:W-:Y:S01]  /*2220*/  MOV R80, R35 ;  /* 0x0000002300507202 */ /* 0x000fe20000000f00 */
        /* <DEDUP_REMOVED lines=21> */
.L_x_2832:
        /* <DEDUP_REMOVED lines=9> */
[----:B------:R-:W-:Y:S02]  /*2410*/  FADD.FTZ R70, R72, R80 ;  /* 0x0000005048467221 */ /* 0x000fe40000010000 */
[----:B------:R-:W-:Y:S02]  /*2420*/  FFMA.FTZ R72, R81, R77, R78 ;  /* 0x0000004d51487223 */ /* 0x000fe4000001004e */
[----:B------:R-:W-:Y:S01]  /*2430*/  FADD.FTZ R71, R77, R71 ;  /* 0x000000474d477221 */ /* 0x000fe20000010000 */
[----:B------:R-:W-:Y:S01]  /*2440*/  MOV R77, R33 ;  /* 0x00000021004d7202 */ /* 0x000fe20000000f00 */
        /* <DEDUP_REMOVED lines=22> */
.L_x_2833:
        /* <DEDUP_REMOVED lines=10> */
[C---:B------:R-:W-:Y:S02]  /*2650*/  FFMA.FTZ R70, R84.reuse, R71, R72 ;  /* 0x0000004754467223 */ /* 0x040fe40000010048 */
        /* <DEDUP_REMOVED lines=24> */
.L_x_2834:
        /* <DEDUP_REMOVED lines=35> */
.L_x_2835:
        /* <DEDUP_REMOVED lines=35> */
.L_x_2836:
        /* <DEDUP_REMOVED lines=35> */
.L_x_2837:
        /* <DEDUP_REMOVED lines=35> */
.L_x_2838:
        /* <DEDUP_REMOVED lines=35> */
.L_x_2839:
        /* <DEDUP_REMOVED lines=35> */
.L_x_2840:
[----:B------:R-:W-:Y:S02]  /*3500*/  FMUL.FTZ R55, R58, R3 ;  /* 0x000000033a377220 */ /* 0x000fe40000410000 */
[----:B------:R-:W-:Y:S02]  /*3510*/  FADD.FTZ R89, R89, R58 ;  /* 0x0000003a59597221 */ /* 0x000fe40000010000 */
[C---:B------:R-:W-:Y:S02]  /*3520*/  FFMA.FTZ R73, R62.reuse, R58, R73 ;  /* 0x0000003a3e497223 */ /* 0x040fe40000010049 */
[----:B------:R-:W-:Y:S02]  /*3530*/  FFMA.FTZ R59, R62, R55, R59 ;  /* 0x000000373e3b7223 */ /* 0x000fe4000001003b */
[----:B------:R-:W-:Y:S02]  /*3540*/  FMUL.FTZ R58, R54, R50 ;  /* 0x00000032363a7220 */ /* 0x000fe40000410000 */
[----:B------:R-:W-:-:S02]  /*3550*/  FADD.FTZ R56, R56, R55 ;  /* 0x0000003738387221 */ /* 0x000fc40000010000 */
        /* <DEDUP_REMOVED lines=29> */
.L_x_2841:
        /* <DEDUP_REMOVED lines=35> */
.L_x_2842:
        /* <DEDUP_REMOVED lines=31> */
.L_x_2843:
        /* <DEDUP_REMOVED lines=31> */
.L_x_2844:
        /* <DEDUP_REMOVED lines=31> */
.L_x_2845:
        /* <DEDUP_REMOVED lines=20> */
[----:B------:R-:W1:Y:S01]  /*4070*/  SHFL.DOWN PT, R93, R44, 0x4, 0x1f ;  /* 0x08801f002c5d7f89 */ /* 0x000e6200000e0000 */
[----:B------:R-:W-:Y:S02]  /*4080*/  FADD.FTZ R89, R89, R47 ;  /* 0x0000002f59597221 */ /* 0x000fe40000010000 */
[----:B------:R-:W-:-:S07]  /*4090*/  FFMA.FTZ R73, R58, R47, R73 ;  /* 0x0000002f3a497223 */ /* 0x000fce0000010049 */
[----:B0-----:R-:W-:Y:S02]  /*40a0*/  @!P0 FADD.FTZ R91, R91, R40 ;  /* 0x000000285b5b8221 */ /* 0x001fe40000010000 */
[----:B-1----:R-:W-:Y:S01]  /*40b0*/  @!P0 FADD.FTZ R44, R44, R93 ;  /* 0x0000005d2c2c8221 */ /* 0x002fe20000010000 */
[----:B------:R-:W-:Y:S02]  /*40c0*/  ISETP.GT.AND P0, PT, R2, 0x17, PT ;  /* 0x000000170200780c */ /* 0x000fe40003f04270 */
[----:B------:R-:W0:Y:S04]  /*40d0*/  SHFL.DOWN PT, R40, R91, 0x8, 0x1f ;  /* 0x09001f005b287f89 */ /* 0x000e2800000e0000 */
[----:B------:R1:W5:Y:S04]  /*40e0*/  LDL.LU R2, [R1+0x4] ;  /* 0x0000040001027983 */ /* 0x0003680000300800 */
[----:B------:R-:W2:Y:S04]  /*40f0*/  LDL R47, [R1] ;  /* 0x00000000012f7983 */ /* 0x000ea80000100800 */
[----:B------:R-:W3:Y:S01]  /*4100*/  SHFL.DOWN PT, R93, R44, 0x8, 0x1f ;  /* 0x09001f002c5d7f89 */ /* 0x000ee200000e0000 */
[----:B------:R-:W-:-:S02]  /*4110*/  FADD.FTZ R55, R55, R46 ;  /* 0x0000002e37377221 */ /* 0x000fc40000010000 */
[----:B------:R-:W-:Y:S02]  /*4120*/  FFMA.FTZ R54, R57, R46, R54 ;  /* 0x0000002e39367223 */ /* 0x000fe40000010036 */
[----:B------:R-:W4:Y:S01]  /*4130*/  S2R R46, SR_LANEID ;  /* 0x00000000002e7919 */ /* 0x000f220000000000 */
[----:B0-----:R-:W-:-:S05]  /*4140*/  @!P0 FADD.FTZ R91, R91, R40 ;  /* 0x000000285b5b8221 */ /* 0x001fca0000010000 */
[----:B------:R-:W0:Y:S01]  /*4150*/  SHFL.DOWN PT, R40, R91, 0x10, 0x1f ;  /* 0x0a001f005b287f89 */ /* 0x000e2200000e0000 */
[----:B---3--:R-:W-:-:S05]  /*4160*/  @!P0 FADD.FTZ R44, R44, R93 ;  /* 0x0000005d2c2c8221 */ /* 0x008fca0000010000 */
[----:B------:R-:W3:Y:S01]  /*4170*/  SHFL.DOWN PT, R93, R44, 0x10, 0x1f ;  /* 0x0a001f002c5d7f89 */ /* 0x000ee200000e0000 */
[----:B----4-:R-:W-:Y:S01]  /*4180*/  ISETP.GT.AND P2, PT, R46, 0xf, PT ;  /* 0x0000000f2e00780c */ /* 0x010fe20003f44270 */
[----:B------:R-:W-:Y:S02]  /*4190*/  FADD.FTZ R55, R55, R45 ;  /* 0x0000002d37377221 */ /* 0x000fe40000010000 */
[----:B------:R-:W-:Y:S02]  /*41a0*/  FFMA.FTZ R54, R53, R45, R54 ;  /* 0x0000002d35367223 */ /* 0x000fe40000010036 */
[----:B------:R-:W-:Y:S02]  /*41b0*/  FADD.FTZ R55, R55, R42 ;  /* 0x0000002a37377221 */ /* 0x000fe40000010000 */
[----:B------:R-:W-:Y:S01]  /*41c0*/  FFMA.FTZ R54, R51, R42, R54 ;  /* 0x0000002a33367223 */ /* 0x000fe20000010036 */
[----:B------:R-:W-:Y:S01]  /*41d0*/  HFMA2.MMA R42, -RZ, RZ, 0, 1.1920928955078125e-07 ;  /* 0x00000002ff2a7435 */ /* 0x000fe200000001ff */
[----:B------:R-:W-:-:S02]  /*41e0*/  FADD.FTZ R89, R89, R90 ;  /* 0x0000005a59597221 */ /* 0x000fc40000010000 */
[----:B------:R-:W-:Y:S01]  /*41f0*/  FFMA.FTZ R73, R56, R90, R73 ;  /* 0x0000005a38497223 */ /* 0x000fe20000010049 */
[----:B------:R-:W-:Y:S01]  /*4200*/  ISETP.NE.AND P3, PT, R46, RZ, PT ;  /* 0x000000ff2e00720c */ /* 0x000fe20003f65270 */
[----:B------:R-:W-:Y:S02]  /*4210*/  FADD.FTZ R89, R89, R92 ;  /* 0x0000005c59597221 */ /* 0x000fe40000010000 */
[----:B------:R-:W-:Y:S02]  /*4220*/  FFMA.FTZ R73, R52, R92, R73 ;  /* 0x0000005c34497223 */ /* 0x000fe40000010049 */
[----:B0-----:R-:W-:Y:S01]  /*4230*/  @!P2 FADD.FTZ R91, R91, R40 ;  /* 0x000000285b5ba221 */ /* 0x001fe20000010000 */
[----:B------:R-:W-:Y:S01]  /*4240*/  ISETP.LE.U32.AND P0, PT, R42, c[0x0][0xc], PT ;  /* 0x000003002a007a0c */ /* 0x000fe20003f03070 */
[----:B------:R-:W-:Y:S02]  /*4250*/  FFMA.FTZ R40, R78, R41, R73 ;  /* 0x000000294e287223 */ /* 0x000fe40000010049 */
[----:B---3--:R-:W-:Y:S01]  /*4260*/  @!P2 FADD.FTZ R44, R44, R93 ;  /* 0x0000005d2c2ca221 */ /* 0x008fe20000010000 */
[----:B------:R-:W-:Y:S01]  /*4270*/  ISETP.NE.AND P2, PT, R0, RZ, PT ;  /* 0x000000ff0000720c */ /* 0x000fe20003f45270 */
[----:B------:R-:W-:-:S02]  /*4280*/  FADD.FTZ R42, R89, R41 ;  /* 0x00000029592a7221 */ /* 0x000fc40000010000 */
[----:B------:R-:W-:Y:S01]  /*4290*/  FFMA.FTZ R41, R77, R43, R54 ;  /* 0x0000002b4d297223 */ /* 0x000fe20000010036 */
[----:B------:R-:W-:Y:S01]  /*42a0*/  MOV R54, R91 ;  /* 0x0000005b00367202 */ /* 0x000fe20000000f00 */
[----:B------:R-:W-:Y:S01]  /*42b0*/  FADD.FTZ R43, R55, R43 ;  /* 0x0000002b372b7221 */ /* 0x000fe20000010000 */
[----:B------:R-:W-:Y:S01]  /*42c0*/  MOV R55, R44 ;  /* 0x0000002c00377202 */ /* 0x000fe20000000f00 */
[----:B------:R-:W-:Y:S03]  /*42d0*/  BSSY B0, `(.L_x_2846) ;  /* 0x0000036000007945 */ /* 0x000fe60003800000 */
[----:B------:R1:W-:Y:S01]  /*42e0*/  STS.128 [R0.X16+0xd0], R40 ;  /* 0x0000d02800007388 */ /* 0x0003e2000000cc00 */
[----:B------:R-:W-:-:S03]  /*42f0*/  ISETP.GT.U32.AND P4, PT, R0, 0x4f, PT ;  /* 0x0000004f0000780c */ /* 0x000fc60003f84070 */
[----:B--2---:R1:W-:Y:S04]  /*4300*/  @!P3 STS.64 [R47.X8+0x18], R54 ;  /* 0x000018362f00b388 */ /* 0x0043e80000008a00 */
        /* <DEDUP_REMOVED lines=50> */
.L_x_2847:
[----:B------:R-:W-:Y:S05]  /*4630*/  BSYNC B0 ;  /* 0x0000000000007941 */ /* 0x000fea0003800000 */
.L_x_2846:
[----:B------:R-:W-:Y:S01]  /*4640*/  BAR.SYNC.DEFER_BLOCKING 0x0 ;  /* 0x0000000000007b1d */ /* 0x000fe20000010000 */
[----:B------:R-:W-:-:S05]  /*4650*/  SHF.L.U32 R73, R0, 0x4, RZ ;  /* 0x0000000400497819 */ /* 0x000fca00000006ff */
[----:B------:R-:W-:Y:S01]  /*4660*/  UMOV UR15, 0x4 ;  /* 0x00000004000f7882 */ /* 0x000fe20000000000 */
[----:B------:R-:W-:Y:S01]  /*4670*/  BSSY B0, `(.L_x_2848) ;  /* 0x0000025000007945 */ /* 0x000fe20003800000 */
[----:B------:R-:W-:Y:S05]  /*4680*/  @P4 BRA `(.L_x_2849) ;  /* 0x0000023000004947 */ /* 0x000fea0003800000 */
[----:B-1----:R-:W0:Y:S02]  /*4690*/  LDS.128 R44, [R73+0x5d0] ;  /* 0x0005d000492c7984 */ /* 0x002e240000000c00 */
        /* <DEDUP_REMOVED lines=34> */
.L_x_2849:
[----:B------:R-:W-:Y:S05]  /*48c0*/  BSYNC B0 ;  /* 0x0000000000007941 */ /* 0x000fea0003800000 */
.L_x_2848:
        /* <DEDUP_REMOVED lines=9> */
[----:B-1----:R-:W-:-:S05]  /*4960*/  IADD3.X R47, R45, UR11, RZ, P3, !PT ;  /* 0x0000000b2d2f7c10 */ /* 0x002fca0009ffe4ff */
[----:B------:R0:W-:Y:S02]  /*4970*/  RED.E.ADD.F32.FTZ.RN.STRONG.GPU [R46.64], R41 ;  /* 0x000000292e00798e */ /* 0x0001e4000c10e792 */
[----:B0-----:R-:W-:Y:S02]  /*4980*/  MOV R46, c[0x0][0x1d8] ;  /* 0x00007600002e7a02 */ /* 0x001fe40000000f00 */
[----:B------:R-:W-:Y:S02]  /*4990*/  MOV R41, UR12 ;  /* 0x0000000c00297c02 */ /* 0x000fe40008000f00 */
[----:B------:R-:W-:Y:S02]  /*49a0*/  MOV R47, c[0x0][0x1dc] ;  /* 0x00007700002f7a02 */ /* 0x000fe40000000f00 */
[-C--:B------:R-:W-:Y:S02]  /*49b0*/  LEA R40, P3, R46, R44.reuse, 0x2 ;  /* 0x0000002c2e287211 */ /* 0x080fe400078610ff */
[----:B------:R-:W-:-:S02]  /*49c0*/  LEA R44, P4, R41, R44, 0x2 ;  /* 0x0000002c292c7211 */ /* 0x000fc400078810ff */
[----:B------:R-:W-:Y:S02]  /*49d0*/  LEA.HI.X R41, R46, R45, R47, 0x2, P3 ;  /* 0x0000002d2e297211 */ /* 0x000fe400018f142f */
[----:B------:R-:W-:-:S03]  /*49e0*/  IADD3.X R45, R45, UR13, RZ, P4, !PT ;  /* 0x0000000d2d2d7c10 */ /* 0x000fc6000a7fe4ff */
[----:B------:R0:W-:Y:S04]  /*49f0*/  RED.E.ADD.F32.FTZ.RN.STRONG.GPU [R40.64], R42 ;  /* 0x0000002a2800798e */ /* 0x0001e8000c10e792 */
[----:B------:R0:W-:Y:S02]  /*4a00*/  RED.E.ADD.F32.FTZ.RN.STRONG.GPU [R44.64], R43 ;  /* 0x0000002b2c00798e */ /* 0x0001e4000c10e792 */
.L_x_2851:
[----:B------:R-:W-:Y:S05]  /*4a10*/  BSYNC B0 ;  /* 0x0000000000007941 */ /* 0x000fea0003800000 */
.L_x_2850:
        /* <DEDUP_REMOVED lines=39> */
.L_x_2854:
[----:B------:R-:W-:Y:S02]  /*4c90*/  MOV R40, UR16 ;  /* 0x0000001000287c02 */ /* 0x000fe40008000f00 */
[----:B------:R-:W-:-:S05]  /*4ca0*/  MOV R41, UR17 ;  /* 0x0000001100297c02 */ /* 0x000fca0008000f00 */
[----:B------:R-:W2:Y:S01]  /*4cb0*/  LDG.E.STRONG.GPU R40, [R40.64] ;  /* 0x0000001228287981 */ /* 0x000ea2000c1ef900 */
[----:B------:R-:W-:Y:S01]  /*4cc0*/  YIELD ;  /* 0x0000000000007946 */ /* 0x000fe20003800000 */
[----:B--2---:R-:W-:Y:S01]  /*4cd0*/  ISETP.NE.AND P0, PT, R40, R42, PT ;  /* 0x0000002a2800720c */ /* 0x004fe20003f05270 */
[----:B------:R-:W-:-:S12]  /*4ce0*/  CCTL.IVALL ;  /* 0x00000000ff00798f */ /* 0x000fd80002000000 */
[----:B------:R-:W-:Y:S05]  /*4cf0*/  @P0 BRA `(.L_x_2854) ;  /* 0xffffff9000000947 */ /* 0x000fea000383ffff */
.L_x_2853:
        /* <DEDUP_REMOVED lines=20> */
.L_x_2858:
[----:B------:R-:W-:Y:S01]  /*4e40*/  MOV R40, UR5 ;  /* 0x0000000500287c02 */ /* 0x000fe20008000f00 */
[----:B------:R-:W-:Y:S01]  /*4e50*/  HFMA2.MMA R42, -RZ, RZ, 0, 4.76837158203125e-07 ;  /* 0x00000008ff2a7435 */ /* 0x000fe200000001ff */
[----:B------:R-:W-:Y:S02]  /*4e60*/  MOV R41, c[0x0][0x10] ;  /* 0x0000040000297a02 */ /* 0x000fe40000000f00 */
[----:B------:R-:W-:-:S13]  /*4e70*/  ISETP.EQ.OR P6, PT, R40, UR20, P2 ;  /* 0x0000001428007c0c */ /* 0x000fda00097c2670 */
[----:B------:R-:W-:-:S04]  /*4e80*/  @!P6 IMAD R40, R40, R41, UR22 ;  /* 0x000000162828ee24 */ /* 0x000fc8000f8e0229 */
[----:B------:R-:W-:-:S06]  /*4e90*/  @!P6 IMAD.WIDE.U32 R40, R40, R42, UR6 ;  /* 0x000000062828ee25 */ /* 0x000fcc000f8e002a */
[----:B------:R-:W2:Y:S01]  /*4ea0*/  @!P6 LDG.E.64 R40, [R40.64] ;  /* 0x000000122828e981 */ /* 0x000ea2000c1e1b00 */
[----:B------:R-:W-:Y:S02]  /*4eb0*/  MOV R42, UR5 ;  /* 0x00000005002a7c02 */ /* 0x000fe40008000f00 */
[----:B------:R-:W-:Y:S02]  /*4ec0*/  MOV R43, UR5 ;  /* 0x00000005002b7c02 */ /* 0x000fe40008000f00 */
[----:B------:R-:W-:Y:S02]  /*4ed0*/  IADD3 R42, R42, 0x1, RZ ;  /* 0x000000012a2a7810 */ /* 0x000fe40007ffe0ff */
[----:B------:R-:W-:Y:S02]  /*4ee0*/  IADD3 R43, R43, 0x2, RZ ;  /* 0x000000022b2b7810 */ /* 0x000fe40007ffe0ff */
[----:B------:R-:W-:Y:S02]  /*4ef0*/  ISETP.EQ.OR P3, PT, R42, UR20, P2 ;  /* 0x000000142a007c0c */ /* 0x000fe40009762670 */
[----:B------:R-:W-:-:S02]  /*4f00*/  ISETP.EQ.OR P4, PT, R43, UR20, P2 ;  /* 0x000000142b007c0c */ /* 0x000fc40009782670 */
[----:B------:R-:W-:-:S09]  /*4f10*/  MOV R44, c[0x0][0x10] ;  /* 0x00000400002c7a02 */ /* 0x000fd20000000f00 */
[----:B------:R-:W-:Y:S01]  /*4f20*/  @!P3 IMAD R42, R42, R44, UR22 ;  /* 0x000000162a2abe24 */ /* 0x000fe2000f8e022c */
[----:B------:R-:W-:-:S04]  /*4f30*/  MOV R44, UR5 ;  /* 0x00000005002c7c02 */ /* 0x000fc80008000f00 */
[----:B------:R-:W-:Y:S02]  /*4f40*/  IADD3 R44, R44, 0x3, RZ ;  /* 0x000000032c2c7810 */ /* 0x000fe40007ffe0ff */
[----:B------:R-:W-:Y:S01]  /*4f50*/  MOV R45, c[0x0][0x10] ;  /* 0x00000400002d7a02 */ /* 0x000fe20000000f00 */
[----:B--2---:R-:W-:Y:S01]  /*4f60*/  @!P6 FADD.FTZ R54, R54, R40 ;  /* 0x000000283636e221 */ /* 0x004fe20000010000 */
[----:B------:R-:W-:Y:S01]  /*4f70*/  MOV R40, c[0x0][0x10] ;  /* 0x0000040000287a02 */ /* 0x000fe20000000f00 */
[----:B------:R-:W-:Y:S01]  /*4f80*/  @!P6 FADD.FTZ R55, R55, R41 ;  /* 0x000000293737e221 */ /* 0x000fe20000010000 */
[----:B------:R-:W-:Y:S02]  /*4f90*/  ISETP.EQ.OR P6, PT, R44, UR20, P2 ;  /* 0x000000142c007c0c */ /* 0x000fe400097c2670 */
[----:B------:R-:W-:Y:S01]  /*4fa0*/  MOV R41, 0x8 ;  /* 0x0000000800297802 */ /* 0x000fe20000000f00 */
[----:B------:R-:W-:Y:S01]  /*4fb0*/  @!P4 IMAD R40, R43, R40, UR22 ;  /* 0x000000162b28ce24 */ /* 0x000fe2000f8e0228 */
[----:B------:R-:W-:-:S03]  /*4fc0*/  HFMA2.MMA R43, -RZ, RZ, 0, 4.76837158203125e-07 ;  /* 0x00000008ff2b7435 */ /* 0x000fc600000001ff */
[----:B------:R-:W-:-:S06]  /*4fd0*/  @!P4 IMAD.WIDE.U32 R40, R40, R41, UR6 ;  /* 0x000000062828ce25 */ /* 0x000fcc000f8e0029 */
[----:B------:R-:W2:Y:S01]  /*4fe0*/  @!P4 LDG.E.64 R40, [R40.64] ;  /* 0x000000122828c981 */ /* 0x000ea2000c1e1b00 */
[----:B------:R-:W-:-:S06]  /*4ff0*/  @!P3 IMAD.WIDE.U32 R42, R42, R43, UR6 ;  /* 0x000000062a2abe25 */ /* 0x000fcc000f8e002b */
[----:B------:R-:W3:Y:S01]  /*5000*/  @!P3 LDG.E.64 R42, [R42.64] ;  /* 0x000000122a2ab981 */ /* 0x000ee2000c1e1b00 */
[----:B------:R-:W-:Y:S01]  /*5010*/  @!P6 IMAD R45, R44, R45, UR22 ;  /* 0x000000162c2dee24 */ /* 0x000fe2000f8e022d */
[----:B------:R-:W-:-:S10]  /*5020*/  HFMA2.MMA R44, -RZ, RZ, 0, 4.76837158203125e-07 ;  /* 0x00000008ff2c7435 */ /* 0x000fd400000001ff */
[----:B------:R-:W-:-:S06]  /*5030*/  @!P6 IMAD.WIDE.U32 R44, R45, R44, UR6 ;  /* 0x000000062d2cee25 */ /* 0x000fcc000f8e002c */
[----:B------:R-:W4:Y:S01]  /*5040*/  @!P6 LDG.E.64 R44, [R44.64] ;  /* 0x000000122c2ce981 */ /* 0x000f22000c1e1b00 */
[----:B---3--:R-:W-:-:S04]  /*5050*/  @!P3 FADD.FTZ R54, R54, R42 ;  /* 0x0000002a3636b221 */ /* 0x008fc80000010000 */
[----:B--2---:R-:W-:Y:S01]  /*5060*/  @!P4 FADD.FTZ R54, R54, R40 ;  /* 0x000000283636c221 */ /* 0x004fe20000010000 */
[----:B------:R-:W-:Y:S01]  /*5070*/  MOV R40, UR5 ;  /* 0x0000000500287c02 */ /* 0x000fe20008000f00 */
[----:B------:R-:W-:-:S03]  /*5080*/  @!P3 FADD.FTZ R55, R55, R43 ;  /* 0x0000002b3737b221 */ /* 0x000fc60000010000 */
[----:B------:R-:W-:Y:S01]  /*5090*/  IADD3 R40, R40, 0x5, RZ ;  /* 0x0000000528287810 */ /* 0x000fe20007ffe0ff */
[----:B------:R-:W-:Y:S01]  /*50a0*/  @!P4 FADD.FTZ R55, R55, R41 ;  /* 0x000000293737c221 */ /* 0x000fe20000010000 */
[----:B------:R-:W-:Y:S02]  /*50b0*/  MOV R41, UR5 ;  /* 0x0000000500297c02 */ /* 0x000fe40008000f00 */
[----:B------:R-:W-:Y:S02]  /*50c0*/  ISETP.EQ.OR P3, PT, R40, UR20, P2 ;  /* 0x0000001428007c0c */ /* 0x000fe40009762670 */
[----:B------:R-:W-:Y:S02]  /*50d0*/  IADD3 R41, R41, 0x4, RZ ;  /* 0x0000000429297810 */ /* 0x000fe40007ffe0ff */
[----:B------:R-:W-:Y:S02]  /*50e0*/  MOV R43, c[0x0][0x10] ;  /* 0x00000400002b7a02 */ /* 0x000fe40000000f00 */
[----:B------:R-:W-:Y:S01]  /*50f0*/  ISETP.EQ.OR P4, PT, R41, UR20, P2 ;  /* 0x0000001429007c0c */ /* 0x000fe20009782670 */
[----:B----4-:R-:W-:Y:S01]  /*5100*/  @!P6 FADD.FTZ R54, R54, R44 ;  /* 0x0000002c3636e221 */ /* 0x010fe20000010000 */
[----:B------:R-:W-:-:S02]  /*5110*/  MOV R44, UR5 ;  /* 0x00000005002c7c02 */ /* 0x000fc40008000f00 */
[----:B------:R-:W-:Y:S02]  /*5120*/  MOV R42, c[0x0][0x10] ;  /* 0x00000400002a7a02 */ /* 0x000fe40000000f00 */
[----:B------:R-:W-:Y:S01]  /*5130*/  IADD3 R44, R44, 0x6, RZ ;  /* 0x000000062c2c7810 */ /* 0x000fe20007ffe0ff */
[----:B------:R-:W-:Y:S01]  /*5140*/  @!P3 IMAD R40, R40, R43, UR22 ;  /* 0x000000162828be24 */ /* 0x000fe2000f8e022b */
[----:B------:R-:W-:Y:S01]  /*5150*/  HFMA2.MMA R43, -RZ, RZ, 0, 4.76837158203125e-07 ;  /* 0x00000008ff2b7435 */ /* 0x000fe200000001ff */
[----:B------:R-:W-:Y:S01]  /*5160*/  @!P6 FADD.FTZ R55, R55, R45 ;  /* 0x0000002d3737e221 */ /* 0x000fe20000010000 */
[----:B------:R-:W-:-:S03]  /*5170*/  ISETP.EQ.OR P6, PT, R44, UR20, P2 ;  /* 0x000000142c007c0c */ /* 0x000fc600097c2670 */
[----:B------:R-:W-:Y:S01]  /*5180*/  @!P4 IMAD R42, R41, R42, UR22 ;  /* 0x00000016292ace24 */ /* 0x000fe2000f8e022a */
[----:B------:R-:W-:Y:S02]  /*5190*/  MOV R41, 0x8 ;  /* 0x0000000800297802 */ /* 0x000fe40000000f00 */
[----:B------:R-:W-:Y:S02]  /*51a0*/  MOV R45, c[0x0][0x10] ;  /* 0x00000400002d7a02 */ /* 0x000fe40000000f00 */
[----:B------:R-:W-:-:S04]  /*51b0*/  @!P4 IMAD.WIDE.U32 R42, R42, R43, UR6 ;  /* 0x000000062a2ace25 */ /* 0x000fc8000f8e002b */
[----:B------:R-:W-:Y:S02]  /*51c0*/  @!P3 IMAD.WIDE.U32 R40, R40, R41, UR6 ;  /* 0x000000062828be25 */ /* 0x000fe4000f8e0029 */
[----:B------:R-:W2:Y:S02]  /*51d0*/  @!P4 LDG.E.64 R42, [R42.64] ;  /* 0x000000122a2ac981 */ /* 0x000ea4000c1e1b00 */
[----:B------:R-:W-:Y:S01]  /*51e0*/  @!P6 IMAD R45, R44, R45, UR22 ;  /* 0x000000162c2dee24 */ /* 0x000fe2000f8e022d */
[----:B------:R-:W-:Y:S01]  /*51f0*/  HFMA2.MMA R44, -RZ, RZ, 0, 4.76837158203125e-07 ;  /* 0x00000008ff2c7435 */ /* 0x000fe200000001ff */
[----:B------:R-:W3:Y:S09]  /*5200*/  @!P3 LDG.E.64 R40, [R40.64] ;  /* 0x000000122828b981 */ /* 0x000ef2000c1e1b00 */
[----:B------:R-:W-:-:S06]  /*5210*/  @!P6 IMAD.WIDE.U32 R44, R45, R44, UR6 ;  /* 0x000000062d2cee25 */ /* 0x000fcc000f8e002c */
[----:B------:R-:W4:Y:S01]  /*5220*/  @!P6 LDG.E.64 R44, [R44.64] ;  /* 0x000000122c2ce981 */ /* 0x000f22000c1e1b00 */
[----:B--2---:R-:W-:Y:S02]  /*5230*/  @!P4 FADD.FTZ R54, R54, R42 ;  /* 0x0000002a3636c221 */ /* 0x004fe40000010000 */
[----:B------:R-:W-:Y:S02]  /*5240*/  @!P4 FADD.FTZ R55, R55, R43 ;  /* 0x0000002b3737c221 */ /* 0x000fe40000010000 */
[----:B---3--:R-:W-:Y:S01]  /*5250*/  @!P3 FADD.FTZ R54, R54, R40 ;  /* 0x000000283636b221 */ /* 0x008fe20000010000 */
[----:B------:R-:W-:Y:S01]  /*5260*/  MOV R40, UR5 ;  /* 0x0000000500287c02 */ /* 0x000fe20008000f00 */
[----:B------:R-:W-:Y:S01]  /*5270*/  @!P3 FADD.FTZ R55, R55, R41 ;  /* 0x000000293737b221 */ /* 0x000fe20000010000 */
[----:B------:R-:W-:Y:S02]  /*5280*/  MOV R41, UR5 ;  /* 0x0000000500297c02 */ /* 0x000fe40008000f00 */
[----:B------:R-:W-:-:S02]  /*5290*/  IADD3 R40, R40, 0x7, RZ ;  /* 0x0000000728287810 */ /* 0x000fc40007ffe0ff */
[----:B------:R-:W-:Y:S02]  /*52a0*/  IADD3 R41, R41, 0x8, RZ ;  /* 0x0000000829297810 */ /* 0x000fe40007ffe0ff */
[----:B------:R-:W-:Y:S02]  /*52b0*/  ISETP.EQ.OR P3, PT, R40, UR20, P2 ;  /* 0x0000001428007c0c */ /* 0x000fe40009762670 */
[----:B------:R-:W-:Y:S01]  /*52c0*/  MOV R42, c[0x0][0x10] ;  /* 0x00000400002a7a02 */ /* 0x000fe20000000f00 */
[----:B----4-:R-:W-:Y:S02]  /*52d0*/  @!P6 FADD.FTZ R54, R54, R44 ;  /* 0x0000002c3636e221 */ /* 0x010fe40000010000 */
[----:B------:R-:W-:Y:S01]  /*52e0*/  @!P6 FADD.FTZ R55, R55, R45 ;  /* 0x0000002d3737e221 */ /* 0x000fe20000010000 */
[----:B------:R-:W-:Y:S02]  /*52f0*/  ISETP.EQ.OR P6, PT, R41, UR20, P2 ;  /* 0x0000001429007c0c */ /* 0x000fe400097c2670 */
[----:B------:R-:W-:-:S05]  /*5300*/  MOV R44, UR5 ;  /* 0x00000005002c7c02 */ /* 0x000fca0008000f00 */
[----:B------:R-:W-:Y:S01]  /*5310*/  @!P3 IMAD R42, R40, R42, UR22 ;  /* 0x00000016282abe24 */ /* 0x000fe2000f8e022a */
[----:B------:R-:W-:Y:S01]  /*5320*/  MOV R40, c[0x0][0x10] ;  /* 0x0000040000287a02 */ /* 0x000fe20000000f00 */
[----:B------:R-:W-:Y:S01]  /*5330*/  HFMA2.MMA R43, -RZ, RZ, 0, 4.76837158203125e-07 ;  /* 0x00000008ff2b7435 */ /* 0x000fe200000001ff */
[----:B------:R-:W-:-:S04]  /*5340*/  IADD3 R44, R44, 0x9, RZ ;  /* 0x000000092c2c7810 */ /* 0x000fc80007ffe0ff */
[----:B------:R-:W-:Y:S01]  /*5350*/  ISETP.EQ.OR P4, PT, R44, UR20, P2 ;  /* 0x000000142c007c0c */ /* 0x000fe20009782670 */
[----:B------:R-:W-:Y:S01]  /*5360*/  @!P6 IMAD R40, R41, R40, UR22 ;  /* 0x000000162928ee24 */ /* 0x000fe2000f8e0228 */
[----:B------:R-:W-:Y:S01]  /*5370*/  HFMA2.MMA R41, -RZ, RZ, 0, 4.76837158203125e-07 ;  /* 0x00000008ff297435 */ /* 0x000fe200000001ff */
[----:B------:R-:W-:Y:S02]  /*5380*/  MOV R45, c[0x0][0x10] ;  /* 0x00000400002d7a02 */ /* 0x000fe40000000f00 */
[----:B------:R-:W-:-:S06]  /*5390*/  @!P3 IMAD.WIDE.U32 R42, R42, R43, UR6 ;  /* 0x000000062a2abe25 */ /* 0x000fcc000f8e002b */
[----:B------:R-:W2:Y:S01]  /*53a0*/  @!P3 LDG.E.64 R42, [R42.64] ;  /* 0x000000122a2ab981 */ /* 0x000ea2000c1e1b00 */
        /* <DEDUP_REMOVED lines=18> */
[----:B------:R-:W-:-:S03]  /*54d0*/  @!P4 FADD.FTZ R55, R55, R45 ;  /* 0x0000002d3737c221 */ /* 0x000fc60000010000 */
[----:B------:R-:W-:Y:S02]  /*54e0*/  IADD3 R44, R44, 0xb, RZ ;  /* 0x0000000b2c2c7810 */ /* 0x000fe40007ffe0ff */
[----:B------:R-:W-:Y:S02]  /*54f0*/  MOV R41, c[0x0][0x10] ;  /* 0x0000040000297a02 */ /* 0x000fe40000000f00 */
[----:B------:R-:W-:-:S03]  /*5500*/  ISETP.EQ.OR P4, PT, R44, UR20, P2 ;  /* 0x000000142c007c0c */ /* 0x000fc60009782670 */
[-C--:B------:R-:W-:Y:S02]  /*5510*/  @!P6 IMAD R40, R40, R41.reuse, UR22 ;  /* 0x000000162828ee24 */ /* 0x080fe4000f8e0229 */
[----:B------:R-:W-:Y:S01]  /*5520*/  @!P3 IMAD R42, R42, R41, UR22 ;  /* 0x000000162a2abe24 */ /* 0x000fe2000f8e0229 */
[----:B------:R-:W-:Y:S01]  /*5530*/  HFMA2.MMA R41, -RZ, RZ, 0, 4.76837158203125e-07 ;  /* 0x00000008ff297435 */ /* 0x000fe200000001ff */
[----:B------:R-:W-:Y:S02]  /*5540*/  MOV R43, c[0x0][0x10] ;  /* 0x00000400002b7a02 */ /* 0x000fe40000000f00 */
[----:B------:R-:W-:-:S04]  /*5550*/  MOV R45, 0x8 ;  /* 0x00000008002d7802 */ /* 0x000fc80000000f00 */
[----:B------:R-:W-:Y:S01]  /*5560*/  @!P4 IMAD R44, R44, R43, UR22 ;  /* 0x000000162c2cce24 */ /* 0x000fe2000f8e022b */
[----:B------:R-:W-:Y:S02]  /*5570*/  HFMA2.MMA R43, -RZ, RZ, 0, 4.76837158203125e-07 ;  /* 0x00000008ff2b7435 */ /* 0x000fe400000001ff */
[----:B------:R-:W-:-:S04]  /*5580*/  @!P6 IMAD.WIDE.U32 R40, R40, R41, UR6 ;  /* 0x000000062828ee25 */ /* 0x000fc8000f8e0029 */
[----:B------:R-:W-:Y:S02]  /*5590*/  @!P4 IMAD.WIDE.U32 R44, R44, R45, UR6 ;  /* 0x000000062c2cce25 */ /* 0x000fe4000f8e002d */
[----:B------:R-:W2:Y:S02]  /*55a0*/  @!P6 LDG.E.64 R40, [R40.64] ;  /* 0x000000122828e981 */ /* 0x000ea4000c1e1b00 */
[----:B------:R-:W-:Y:S02]  /*55b0*/  @!P3 IMAD.WIDE.U32 R42, R42, R43, UR6 ;  /* 0x000000062a2abe25 */ /* 0x000fe4000f8e002b */
[----:B------:R-:W3:Y:S04]  /*55c0*/  @!P4 LDG.E.64 R44, [R44.64] ;  /* 0x000000122c2cc981 */ /* 0x000ee8000c1e1b00 */
[----:B------:R-:W4:Y:S01]  /*55d0*/  @!P3 LDG.E.64 R42, [R42.64] ;  /* 0x000000122a2ab981 */ /* 0x000f22000c1e1b00 */
[----:B--2---:R-:W-:-:S02]  /*55e0*/  @!P6 FADD.FTZ R54, R54, R40 ;  /* 0x000000283636e221 */ /* 0x004fc40000010000 */
[----:B------:R-:W-:Y:S01]  /*55f0*/  @!P6 FADD.FTZ R55, R55, R41 ;  /* 0x000000293737e221 */ /* 0x000fe20000010000 */
[----:B------:R-:W-:Y:S01]  /*5600*/  MOV R41, UR5 ;  /* 0x0000000500297c02 */ /* 0x000fe20008000f00 */
[----:B---3--:R-:W-:-:S04]  /*5610*/  @!P4 FADD.FTZ R54, R54, R44 ;  /* 0x0000002c3636c221 */ /* 0x008fc80000010000 */
[----:B----4-:R-:W-:Y:S01]  /*5620*/  @!P3 FADD.FTZ R54, R54, R42 ;  /* 0x0000002a3636b221 */ /* 0x010fe20000010000 */
[----:B------:R-:W-:Y:S01]  /*5630*/  IADD3 R42, R41, 0xd, RZ ;  /* 0x0000000d292a7810 */ /* 0x000fe20007ffe0ff */
[----:B------:R-:W-:-:S03]  /*5640*/  @!P4 FADD.FTZ R55, R55, R45 ;  /* 0x0000002d3737c221 */ /* 0x000fc60000010000 */
[----:B------:R-:W-:Y:S01]  /*5650*/  ISETP.EQ.OR P6, PT, R42, UR20, P2 ;  /* 0x000000142a007c0c */ /* 0x000fe200097c2670 */
[----:B------:R-:W-:Y:S01]  /*5660*/  @!P3 FADD.FTZ R55, R55, R43 ;  /* 0x0000002b3737b221 */ /* 0x000fe20000010000 */
[----:B------:R-:W-:Y:S02]  /*5670*/  MOV R43, c[0x0][0x10] ;  /* 0x00000400002b7a02 */ /* 0x000fe40000000f00 */
[----:B------:R-:W-:Y:S02]  /*5680*/  MOV R40, UR5 ;  /* 0x0000000500287c02 */ /* 0x000fe40008000f00 */
[----:B------:R-:W-:Y:S02]  /*5690*/  MOV R44, UR5 ;  /* 0x00000005002c7c02 */ /* 0x000fe40008000f00 */
[----:B------:R-:W-:Y:S02]  /*56a0*/  IADD3 R40, R40, 0xe, RZ ;  /* 0x0000000e28287810 */ /* 0x000fe40007ffe0ff */
[----:B------:R-:W-:-:S03]  /*56b0*/  IADD3 R44, R44, 0xf, RZ ;  /* 0x0000000f2c2c7810 */ /* 0x000fc60007ffe0ff */
[----:B------:R-:W-:Y:S01]  /*56c0*/  @!P6 IMAD R42, R42, R43, UR22 ;  /* 0x000000162a2aee24 */ /* 0x000fe2000f8e022b */
[----:B------:R-:W-:Y:S01]  /*56d0*/  HFMA2.MMA R43, -RZ, RZ, 0, 4.76837158203125e-07 ;  /* 0x00000008ff2b7435 */ /* 0x000fe200000001ff */
[----:B------:R-:W-:Y:S02]  /*56e0*/  ISETP.EQ.OR P4, PT, R40, UR20, P2 ;  /* 0x0000001428007c0c */ /* 0x000fe40009782670 */
[----:B------:R-:W-:Y:S02]  /*56f0*/  ISETP.EQ.OR P3, PT, R44, UR20, P2 ;  /* 0x000000142c007c0c */ /* 0x000fe40009762670 */
[----:B------:R-:W-:-:S05]  /*5700*/  MOV R41, c[0x0][0x10] ;  /* 0x0000040000297a02 */ /* 0x000fca0000000f00 */
[----:B------:R-:W-:Y:S01]  /*5710*/  @!P6 IMAD.WIDE.U32 R42, R42, R43, UR6 ;  /* 0x000000062a2aee25 */ /* 0x000fe2000f8e002b */
[----:B------:R-:W-:-:S03]  /*5720*/  HFMA2.MMA R45, -RZ, RZ, 0, 4.76837158203125e-07 ;  /* 0x00000008ff2d7435 */ /* 0x000fc600000001ff */
[-C--:B------:R-:W-:Y:S02]  /*5730*/  @!P4 IMAD R40, R40, R41.reuse, UR22 ;  /* 0x000000162828ce24 */ /* 0x080fe4000f8e0229 */
[----:B------:R-:W-:Y:S01]  /*5740*/  @!P3 IMAD R44, R44, R41, UR22 ;  /* 0x000000162c2cbe24 */ /* 0x000fe2000f8e0229 */
[----:B------:R-:W2:Y:S01]  /*5750*/  @!P6 LDG.E.64 R42, [R42.64] ;  /* 0x000000122a2ae981 */ /* 0x000ea2000c1e1b00 */
[----:B------:R-:W-:-:S05]  /*5760*/  MOV R41, 0x8 ;  /* 0x0000000800297802 */ /* 0x000fca0000000f00 */
        /* <DEDUP_REMOVED lines=15> */
.L_x_2857:
[----:B------:R-:W-:-:S06]  /*5860*/  UISETP.GT.AND UP0, UPT, UR14, 0x4, UPT ;  /* 0x000000040e00788c */ /* 0x000fcc000bf04270 */
[----:B------:R-:W-:-:S13]  /*5870*/  PLOP3.LUT P3, PT, PT, PT, UP0, 0x80, 0x0 ;  /* 0x000000000000781c */ /* 0x000fda0003f6f008 */
[----:B------:R-:W-:Y:S05]  /*5880*/  @!P3 BRA `(.L_x_2859) ;  /* 0x000005200000b947 */ /* 0x000fea0003800000 */
[----:B------:R-:W-:Y:S01]  /*5890*/  MOV R40, UR5 ;  /* 0x0000000500287c02 */ /* 0x000fe20008000f00 */
        /* <DEDUP_REMOVED lines=15> */
[----:B------:R-:W-:Y:S02]  /*5990*/  MOV R44, UR5 ;  /* 0x00000005002c7c02 */ /* 0x000fe40008000f00 */
[----:B------:R-:W-:Y:S02]  /*59a0*/  MOV R45, c[0x0][0x10] ;  /* 0x00000400002d7a02 */ /* 0x000fe40000000f00 */
[----:B------:R-:W-:Y:S02]  /*59b0*/  IADD3 R44, R44, 0x3, RZ ;  /* 0x000000032c2c7810 */ /* 0x000fe40007ffe0ff */
[----:B------:R-:W-:Y:S02]  /*59c0*/  MOV R73, UR5 ;  /* 0x0000000500497c02 */ /* 0x000fe40008000f00 */
[----:B------:R-:W-:Y:S02]  /*59d0*/  ISETP.EQ.OR P3, PT, R44, UR20, P2 ;  /* 0x000000142c007c0c */ /* 0x000fe40009762670 */
[----:B------:R-:W-:Y:S01]  /*59e0*/  IADD3 R73, R73, 0x4, RZ ;  /* 0x0000000449497810 */ /* 0x000fe20007ffe0ff */
[----:B--2---:R-:W-:Y:S01]  /*59f0*/  @!P0 FADD.FTZ R54, R54, R42 ;  /* 0x0000002a36368221 */ /* 0x004fe20000010000 */
[----:B------:R-:W-:Y:S01]  /*5a00*/  MOV R42, UR5 ;  /* 0x00000005002a7c02 */ /* 0x000fe20008000f00 */
[----:B------:R-:W-:Y:S01]  /*5a10*/  @!P0 FADD.FTZ R55, R55, R43 ;  /* 0x0000002b37378221 */ /* 0x000fe20000010000 */
[----:B------:R-:W-:-:S02]  /*5a20*/  MOV R43, 0x8 ;  /* 0x00000008002b7802 */ /* 0x000fc40000000f00 */
[----:B------:R-:W-:Y:S02]  /*5a30*/  IADD3 R42, R42, 0x2, RZ ;  /* 0x000000022a2a7810 */ /* 0x000fe40007ffe0ff */
[----:B------:R-:W-:Y:S02]  /*5a40*/  ISETP.EQ.OR P0, PT, R73, UR20, P2 ;  /* 0x0000001449007c0c */ /* 0x000fe40009702670 */
[----:B------:R-:W-:-:S13]  /*5a50*/  ISETP.EQ.OR P6, PT, R42, UR20, P2 ;  /* 0x000000142a007c0c */ /* 0x000fda00097c2670 */
[----:B------:R-:W-:Y:S02]  /*5a60*/  @!P6 IMAD R45, R42, R45, UR22 ;  /* 0x000000162a2dee24 */ /* 0x000fe4000f8e022d */
[----:B---3--:R-:W-:Y:S01]  /*5a70*/  @!P4 FADD.FTZ R54, R54, R40 ;  /* 0x000000283636c221 */ /* 0x008fe20000010000 */
[----:B------:R-:W-:-:S05]  /*5a80*/  MOV R40, c[0x0][0x10] ;  /* 0x0000040000287a02 */ /* 0x000fca0000000f00 */
[----:B------:R-:W-:Y:S01]  /*5a90*/  @!P3 IMAD R42, R44, R40, UR22 ;  /* 0x000000162c2abe24 */ /* 0x000fe2000f8e0228 */
[----:B------:R-:W-:-:S03]  /*5aa0*/  HFMA2.MMA R44, -RZ, RZ, 0, 4.76837158203125e-07 ;  /* 0x00000008ff2c7435 */ /* 0x000fc600000001ff */
[----:B------:R-:W-:-:S06]  /*5ab0*/  @!P3 IMAD.WIDE.U32 R42, R42, R43, UR6 ;  /* 0x000000062a2abe25 */ /* 0x000fcc000f8e002b */
[----:B------:R-:W2:Y:S01]  /*5ac0*/  @!P3 LDG.E.64 R42, [R42.64] ;  /* 0x000000122a2ab981 */ /* 0x000ea2000c1e1b00 */
[----:B------:R-:W-:-:S06]  /*5ad0*/  @!P6 IMAD.WIDE.U32 R44, R45, R44, UR6 ;  /* 0x000000062d2cee25 */ /* 0x000fcc000f8e002c */
[----:B------:R-:W3:Y:S01]  /*5ae0*/  @!P6 LDG.E.64 R44, [R44.64] ;  /* 0x000000122c2ce981 */ /* 0x000ee2000c1e1b00 */
[----:B------:R-:W-:Y:S01]  /*5af0*/  @!P4 FADD.FTZ R55, R55, R41 ;  /* 0x000000293737c221 */ /* 0x000fe20000010000 */
[C---:B------:R-:W-:Y:S02]  /*5b00*/  IADD3 R40, R73.reuse, 0x2, RZ ;  /* 0x0000000249287810 */ /* 0x040fe40007ffe0ff */
[----:B------:R-:W-:Y:S01]  /*5b10*/  IADD3 R41, R73, 0x1, RZ ;  /* 0x0000000149297810 */ /* 0x000fe20007ffe0ff */
[----:B------:R-:W-:Y:S01]  /*5b20*/  HFMA2.MMA R47, -RZ, RZ, 0, 4.76837158203125e-07 ;  /* 0x00000008ff2f7435 */ /* 0x000fe200000001ff */
[----:B------:R-:W-:Y:S02]  /*5b30*/  MOV R46, c[0x0][0x10] ;  /* 0x00000400002e7a02 */ /* 0x000fe40000000f00 */
[----:B------:R-:W-:-:S03]  /*5b40*/  ISETP.EQ.OR P4, PT, R41, UR20, P2 ;  /* 0x0000001429007c0c */ /* 0x000fc60009782670 */
[----:B------:R-:W-:-:S04]  /*5b50*/  @!P0 IMAD R46, R73, R46, UR22 ;  /* 0x00000016492e8e24 */ /* 0x000fc8000f8e022e */
[----:B------:R-:W-:-:S06]  /*5b60*/  @!P0 IMAD.WIDE.U32 R46, R46, R47, UR6 ;  /* 0x000000062e2e8e25 */ /* 0x000fcc000f8e002f */
[----:B------:R-:W4:Y:S01]  /*5b70*/  @!P0 LDG.E.64 R46, [R46.64] ;  /* 0x000000122e2e8981 */ /* 0x000f22000c1e1b00 */
[----:B---3--:R-:W-:Y:S02]  /*5b80*/  @!P6 FADD.FTZ R54, R54, R44 ;  /* 0x0000002c3636e221 */ /* 0x008fe40000010000 */
[----:B------:R-:W-:Y:S01]  /*5b90*/  @!P6 FADD.FTZ R55, R55, R45 ;  /* 0x0000002d3737e221 */ /* 0x000fe20000010000 */
[----:B------:R-:W-:Y:S02]  /*5ba0*/  ISETP.EQ.OR P6, PT, R40, UR20, P2 ;  /* 0x0000001428007c0c */ /* 0x000fe400097c2670 */
[----:B------:R-:W-:Y:S01]  /*5bb0*/  IADD3 R44, R73, 0x3, RZ ;  /* 0x00000003492c7810 */ /* 0x000fe20007ffe0ff */
[----:B--2---:R-:W-:Y:S02]  /*5bc0*/  @!P3 FADD.FTZ R54, R54, R42 ;  /* 0x0000002a3636b221 */ /* 0x004fe40000010000 */
[----:B------:R-:W-:Y:S01]  /*5bd0*/  @!P3 FADD.FTZ R55, R55, R43 ;  /* 0x0000002b3737b221 */ /* 0x000fe20000010000 */
[----:B------:R-:W-:-:S02]  /*5be0*/  MOV R43, c[0x0][0x10] ;  /* 0x00000400002b7a02 */ /* 0x000fc40000000f00 */
[----:B------:R-:W-:Y:S02]  /*5bf0*/  ISETP.EQ.OR P3, PT, R44, UR20, P2 ;  /* 0x000000142c007c0c */ /* 0x000fe40009762670 */
[----:B------:R-:W-:-:S03]  /*5c00*/  MOV R42, c[0x0][0x10] ;  /* 0x00000400002a7a02 */ /* 0x000fc60000000f00 */
[----:B------:R-:W-:Y:S01]  /*5c10*/  @!P6 IMAD R40, R40, R43, UR22 ;  /* 0x000000162828ee24 */ /* 0x000fe2000f8e022b */
[----:B------:R-:W-:Y:S01]  /*5c20*/  HFMA2.MMA R43, -RZ, RZ, 0, 4.76837158203125e-07 ;  /* 0x00000008ff2b7435 */ /* 0x000fe200000001ff */
[----:B------:R-:W-:Y:S01]  /*5c30*/  MOV R45, c[0x0][0x10] ;  /* 0x00000400002d7a02 */ /* 0x000fe20000000f00 */
[----:B------:R-:W-:Y:S01]  /*5c40*/  @!P4 IMAD R42, R41, R42, UR22 ;  /* 0x00000016292ace24 */ /* 0x000fe2000f8e022a */
        /* <DEDUP_REMOVED lines=8> */
[----:B------:R-:W3:Y:S01]  /*5cd0*/  @!P3 LDG.E.64 R44, [R44.64] ;  /* 0x000000122c2cb981 */ /* 0x000ee2000c1e1b00 */
[----:B------:R-:W-:-:S04]  /*5ce0*/  IADD3 R73, R73, 0x4, RZ ;  /* 0x0000000449497810 */ /* 0x000fc80007ffe0ff */
[----:B------:R0:W1:Y:S01]  /*5cf0*/  R2UR UR5, R73 ;  /* 0x00000000490573c2 */ /* 0x00006200000e0000 */
[----:B----4-:R-:W-:Y:S02]  /*5d00*/  @!P0 FADD.FTZ R54, R54, R46 ;  /* 0x0000002e36368221 */ /* 0x010fe40000010000 */
        /* <DEDUP_REMOVED lines=8> */
[----:B------:R-:W-:Y:S02]  /*5d90*/  @!P3 FADD.FTZ R54, R54, R44 ;  /* 0x0000002c3636b221 */ /* 0x000fe40000010000 */
[----:B------:R-:W-:-:S02]  /*5da0*/  @!P3 FADD.FTZ R55, R55, R45 ;  /* 0x0000002d3737b221 */ /* 0x000fc40000010000 */
.L_x_2859:
[----:B01----:R-:W-:-:S13]  /*5db0*/  ISETP.NE.OR P0, PT, RZ, UR14, P0 ;  /* 0x0000000eff007c0c */ /* 0x003fda0008705670 */
[----:B------:R-:W-:Y:S05]  /*5dc0*/  @!P0 BRA `(.L_x_2855) ;  /* 0x000002a000008947 */ /* 0x000fea0003800000 */
.L_x_2856:
        /* <DEDUP_REMOVED lines=42> */
.L_x_2855:
        /* <DEDUP_REMOVED lines=16> */
.L_x_2861:
[----:B------:R-:W-:Y:S05]  /*6170*/  BSYNC B0 ;  /* 0x0000000000007941 */ /* 0x000fea0003800000 */
.L_x_2860:
        /* <DEDUP_REMOVED lines=24> */
.L_x_2852:
        /* <DEDUP_REMOVED lines=26> */
.L_x_2862:
[----:B------:R-:W-:Y:S01]  /*64a0*/  BSSY B0, `(.L_x_2863) ;  /* 0x0000014000007945 */ /* 0x000fe20003800000 */
[----:B------:R-:W-:Y:S05]  /*64b0*/  @!P1 BRA `(.L_x_2864) ;  /* 0x0000012000009947 */ /* 0x000fea0003800000 */
[----:B01----:R-:W-:Y:S02]  /*64c0*/  MOV R40, UR5 ;  /* 0x0000000500287c02 */ /* 0x003fe40008000f00 */
[----:B-----5:R-:W-:-:S03]  /*64d0*/  SHF.R.S32.HI R41, RZ, 0x1f, R2 ;  /* 0x0000001fff297819 */ /* 0x020fc60000011402 */
[----:B--2---:R-:W-:-:S04]  /*64e0*/  FFMA.FTZ R40, R76, R40, UR6 ;  /* 0x000000064c287e23 */ /* 0x004fc80008010028 */
[----:B------:R-:W-:Y:S01]  /*64f0*/  FFMA.FTZ R42, R3, R16, -R40 ;  /* 0x00000010032a7223 */ /* 0x000fe20000010828 */
[----:B------:R-:W-:Y:S02]  /*6500*/  MOV R16, UR5 ;  /* 0x0000000500107c02 */ /* 0x000fe40008000f00 */
[----:B------:R-:W-:-:S03]  /*6510*/  MOV R40, R48 ;  /* 0x0000003000287202 */ /* 0x000fc60000000f00 */
        /* <DEDUP_REMOVED lines=12> */
.L_x_2864:
[----:B------:R-:W-:Y:S05]  /*65e0*/  BSYNC B0 ;  /* 0x0000000000007941 */ /* 0x000fea0003800000 */
.L_x_2863:
[C---:B-----5:R-:W-:Y:S02]  /*65f0*/  IADD3 R43, R2.reuse, 0x8, RZ ;  /* 0x00000008022b7810 */ /* 0x060fe40007ffe0ff */
[----:B------:R-:W-:Y:S02]  /*6600*/  IADD3 R42, R2, 0x8, RZ ;  /* 0x00000008022a7810 */ /* 0x000fe40007ffe0ff */
[----:B------:R-:W-:Y:S02]  /*6610*/  SHF.R.S32.HI R43, RZ, 0x1f, R43 ;  /* 0x0000001fff2b7819 */ /* 0x000fe4000001142b */
[----:B------:R-:W-:-:S04]  /*6620*/  ISETP.GE.U32.AND P0, PT, R42, c[0x0][0x1e0], PT ;  /* 0x000078002a007a0c */ /* 0x000fc80003f06070 */
[----:B------:R-:W-:-:S04]  /*6630*/  ISETP.GE.AND.EX P0, PT, R43, c[0x0][0x1e4], PT, P0 ;  /* 0x000079002b007a0c */ /* 0x000fc80003f06300 */
[----:B------:R-:W-:Y:S01]  /*6640*/  ISETP.GT.U32.OR P0, PT, R0, 0x27f, P0 ;  /* 0x0000027f0000780c */ /* 0x000fe20000704470 */
[----:B------:R-:W-:Y:S11]  /*6650*/  @!P5 BRA `(.L_x_2865) ;  /* 0x000001200000d947 */ /* 0x000ff60003800000 */
        /* <DEDUP_REMOVED lines=18> */
.L_x_2865:
[----:B------:R-:W-:Y:S01]  /*6780*/  BSSY B0, `(.L_x_2866) ;  /* 0x0000013000007945 */ /* 0x000fe20003800000 */
[----:B------:R-:W-:Y:S05]  /*6790*/  @P0 BRA `(.L_x_2867) ;  /* 0x0000011000000947 */ /* 0x000fea0003800000 */
[----:B01----:R-:W-:-:S05]  /*67a0*/  MOV R16, UR5 ;  /* 0x0000000500107c02 */ /* 0x003fca0008000f00 */
[----:B--2---:R-:W-:-:S04]  /*67b0*/  FFMA.FTZ R16, R79, R16, UR6 ;  /* 0x000000064f107e23 */ /* 0x004fc80008010010 */
[----:B------:R-:W-:Y:S01]  /*67c0*/  FFMA.FTZ R40, R3, R36, -R16 ;  /* 0x0000002403287223 */ /* 0x000fe20000010810 */
[----:B------:R-:W-:Y:S02]  /*67d0*/  MOV R16, UR5 ;  /* 0x0000000500107c02 */ /* 0x000fe40008000f00 */
[----:B------:R-:W-:-:S03]  /*67e0*/  MOV R36, R48 ;  /* 0x0000003000247202 */ /* 0x000fc60000000f00 */
[----:B------:R-:W-:-:S04]  /*67f0*/  FFMA.FTZ R16, R74, R16, UR6 ;  /* 0x000000064a107e23 */ /* 0x000fc80008010010 */
        /* <DEDUP_REMOVED lines=11> */
.L_x_2867:
[----:B------:R-:W-:Y:S05]  /*68b0*/  BSYNC B0 ;  /* 0x0000000000007941 */ /* 0x000fea0003800000 */
.L_x_2866:
[C---:B------:R-:W-:Y:S02]  /*68c0*/  IADD3 R46, R2.reuse, 0x10, RZ ;  /* 0x00000010022e7810 */ /* 0x040fe40007ffe0ff */
[C---:B------:R-:W-:Y:S02]  /*68d0*/  IADD3 R43, R2.reuse, 0x18, RZ ;  /* 0x00000018022b7810 */ /* 0x040fe40007ffe0ff */
[C---:B0-----:R-:W-:Y:S02]  /*68e0*/  IADD3 R40, R2.reuse, 0x20, RZ ;  /* 0x0000002002287810 */ /* 0x041fe40007ffe0ff */
        /* <DEDUP_REMOVED lines=38> */
.L_x_2868:
[----:B------:R-:W-:Y:S01]  /*6b50*/  BSSY B0, `(.L_x_2869) ;  /* 0x0000013000007945 */ /* 0x000fe20003800000 */
[----:B------:R-:W-:Y:S05]  /*6b60*/  @P6 BRA `(.L_x_2870) ;  /* 0x0000011000006947 */ /* 0x000fea0003800000 */
[----:B-1----:R-:W-:-:S05]  /*6b70*/  MOV R16, UR5 ;  /* 0x0000000500107c02 */ /* 0x002fca0008000f00 */
        /* <DEDUP_REMOVED lines=16> */
.L_x_2870:
[----:B------:R-:W-:Y:S05]  /*6c80*/  BSYNC B0 ;  /* 0x0000000000007941 */ /* 0x000fea0003800000 */
.L_x_2869:
        /* <DEDUP_REMOVED lines=19> */
.L_x_2871:
        /* <DEDUP_REMOVED lines=19> */
.L_x_2873:
[----:B------:R-:W-:Y:S05]  /*6ef0*/  BSYNC B0 ;  /* 0x0000000000007941 */ /* 0x000fea0003800000 */
.L_x_2872:
        /* <DEDUP_REMOVED lines=19> */
.L_x_2874:
        /* <DEDUP_REMOVED lines=19> */
.L_x_2876:
[----:B------:R-:W-:Y:S05]  /*7160*/  BSYNC B0 ;  /* 0x0000000000007941 */ /* 0x000fea0003800000 */
.L_x_2875:
        /* <DEDUP_REMOVED lines=19> */
[----:B0-----:R-:W-:Y:S02]  /*72a0*/  FFMA.FTZ R16, R72, R3, R4 ;  /* 0x0000000348107223 */ /* 0x001fe40000010004 */
        /* <DEDUP_REMOVED lines=10> */
[----:B---3--:R-:W-:Y:S02]  /*7350*/  FMUL.FTZ R35, R29, R34 ;  /* 0x000000221d237220 */ /* 0x008fe40000410000 */
[----:B------:R-:W-:Y:S02]  /*7360*/  FADD.FTZ R29, -R31, 1 ;  /* 0x3f8000001f1d7421 */ /* 0x000fe40000010100 */
[----:B------:R-:W-:Y:S02]  /*7370*/  FADD.FTZ R34, -R34, 1 ;  /* 0x3f80000022227421 */ /* 0x000fe40000010100 */
[----:B------:R-:W-:Y:S02]  /*7380*/  FFMA.FTZ R29, R16, R29, 1 ;  /* 0x3f800000101d7423 */ /* 0x000fe4000001001d */
[----:B------:R-:W-:-:S02]  /*7390*/  FFMA.FTZ R34, R17, R34, 1 ;  /* 0x3f80000011227423 */ /* 0x000fc40000010022 */
[----:B------:R-:W-:Y:S02]  /*73a0*/  FMUL.FTZ R28, R28, R29 ;  /* 0x0000001d1c1c7220 */ /* 0x000fe40000410000 */
[----:B------:R-:W-:Y:S02]  /*73b0*/  FMUL.FTZ R29, R35, R34 ;  /* 0x00000022231d7220 */ /* 0x000fe40000410000 */
.L_x_2877:
[----:B------:R-:W-:Y:S01]  /*73c0*/  BSSY B0, `(.L_x_2878) ;  /* 0x0000013000007945 */ /* 0x000fe20003800000 */
[----:B------:R-:W-:Y:S05]  /*73d0*/  @P3 BRA `(.L_x_2879) ;  /* 0x0000011000003947 */ /* 0x000fea0003800000 */
[----:B01----:R-:W-:Y:S01]  /*73e0*/  MOV R17, UR5 ;  /* 0x0000000500117c02 */ /* 0x003fe20008000f00 */
[----:B------:R-:W-:Y:S01]  /*73f0*/  IMAD R16, R45, c[0x0][0x1d8], RZ ;  /* 0x000076002d107a24 */ /* 0x000fe200078e02ff */
[----:B------:R-:W-:-:S03]  /*7400*/  MOV R30, UR5 ;  /* 0x00000005001e7c02 */ /* 0x000fc60008000f00 */
[----:B--2---:R-:W-:Y:S01]  /*7410*/  FFMA.FTZ R72, R72, R17, UR6 ;  /* 0x0000000648487e23 */ /* 0x004fe20008010011 */
[----:B------:R-:W-:Y:S01]  /*7420*/  MOV R17, R39 ;  /* 0x0000002700117202 */ /* 0x000fe20000000f00 */
[C---:B------:R-:W-:Y:S01]  /*7430*/  IMAD R31, R44.reuse, c[0x0][0x1dc], R16 ;  /* 0x000077002c1f7a24 */ /* 0x040fe200078e0210 */
[----:B------:R-:W-:Y:S01]  /*7440*/  MOV R16, R48 ;  /* 0x0000003000107202 */ /* 0x000fe20000000f00 */
[----:B------:R-:W-:Y:S02]  /*7450*/  FFMA.FTZ R71, R71, R30, UR6 ;  /* 0x0000000647477e23 */ /* 0x000fe4000801001e */
[----:B------:R-:W-:Y:S02]  /*7460*/  FFMA.FTZ R72, R3, R28, -R72 ;  /* 0x0000001c03487223 */ /* 0x000fe40000010848 */
[----:B------:R-:W-:-:S05]  /*7470*/  IMAD.WIDE.U32 R16, R44, c[0x0][0x1d8], R16 ;  /* 0x000076002c107a25 */ /* 0x000fca00078e0010 */
[----:B------:R-:W-:Y:S01]  /*7480*/  IADD3 R31, R17, R31, RZ ;  /* 0x0000001f111f7210 */ /* 0x000fe20007ffe0ff */
[----:B------:R-:W-:Y:S01]  /*7490*/  FFMA.FTZ R17, R50, R29, -R71 ;  /* 0x0000001d32117223 */ /* 0x000fe20000010847 */
[----:B------:R-:W-:-:S03]  /*74a0*/  LEA R28, P3, R16, c[0x0][0x160], 0x2 ;  /* 0x00005800101c7a11 */ /* 0x000fc600078610ff */
[----:B------:R-:W-:Y:S01]  /*74b0*/  FMUL.FTZ R17, R17, UR23 ;  /* 0x0000001711117c20 */ /* 0x000fe20008410000 */
[----:B------:R-:W-:Y:S01]  /*74c0*/  LEA.HI.X R29, R16, c[0x0][0x164], R31, 0x2, P3 ;  /* 0x00005900101d7a11 */ /* 0x000fe200018f141f */
[----:B------:R-:W-:-:S05]  /*74d0*/  FMUL.FTZ R16, R72, UR23 ;  /* 0x0000001748107c20 */ /* 0x000fca0008410000 */
[----:B------:R0:W-:Y:S03]  /*74e0*/  STG.E.64 [R28.64], R16 ;  /* 0x000000101c007986 */ /* 0x0001e6000c101b12 */
.L_x_2879:
[----:B------:R-:W-:Y:S05]  /*74f0*/  BSYNC B0 ;  /* 0x0000000000007941 */ /* 0x000fea0003800000 */
.L_x_2878:
        /* <DEDUP_REMOVED lines=19> */
.L_x_2880:
        /* <DEDUP_REMOVED lines=19> */
.L_x_2882:
[----:B------:R-:W-:Y:S05]  /*7760*/  BSYNC B0 ;  /* 0x0000000000007941 */ /* 0x000fea0003800000 */
.L_x_2881:
        /* <DEDUP_REMOVED lines=19> */
.L_x_2883:
        /* <DEDUP_REMOVED lines=19> */
.L_x_2885:
[----:B------:R-:W-:Y:S05]  /*79d0*/  BSYNC B0 ;  /* 0x0000000000007941 */ /* 0x000fea0003800000 */
.L_x_2884:
[C---:B0-----:R-:W-:Y:S02]  /*79e0*/  IADD3 R33, R2.reuse, 0x50, RZ ;  /* 0x0000005002217810 */ /* 0x041fe40007ffe0ff */
        /* <DEDUP_REMOVED lines=36> */
.L_x_2886:
[----:B------:R-:W-:Y:S01]  /*7c30*/  BSSY B0, `(.L_x_2887) ;  /* 0x0000013000007945 */ /* 0x000fe20003800000 */
[----:B------:R-:W-:Y:S05]  /*7c40*/  @P2 BRA `(.L_x_2888) ;  /* 0x0000011000002947 */ /* 0x000fea0003800000 */
[----:B------:R-:W-:Y:S01]  /*7c50*/  MOV R16, R48 ;  /* 0x0000003000107202 */ /* 0x000fe20000000f00 */
        /* <DEDUP_REMOVED lines=16> */
.L_x_2888:
[----:B------:R-:W-:Y:S05]  /*7d60*/  BSYNC B0 ;  /* 0x0000000000007941 */ /* 0x000fea0003800000 */
.L_x_2887:
        /* <DEDUP_REMOVED lines=19> */
.L_x_2889:
        /* <DEDUP_REMOVED lines=19> */
.L_x_2891:
[----:B------:R-:W-:Y:S05]  /*7fd0*/  BSYNC B0 ;  /* 0x0000000000007941 */ /* 0x000fea0003800000 */
.L_x_2890:
        /* <DEDUP_REMOVED lines=19> */
.L_x_2892:
        /* <DEDUP_REMOVED lines=19> */
.L_x_2894:
[----:B------:R-:W-:Y:S05]  /*8240*/  BSYNC B0 ;  /* 0x0000000000007941 */ /* 0x000fea0003800000 */
.L_x_2893:
        /* <DEDUP_REMOVED lines=11> */
[----:B0-----:R-:W-:-:S02]  /*8300*/  SHF.R.S32.HI R25, RZ, 0x1f, R87 ;  /* 0x0000001fff197819 */ /* 0x001fc40000011457 */
        /* <DEDUP_REMOVED lines=29> */
.L_x_2895:
        /* <DEDUP_REMOVED lines=19> */
.L_x_2897:
[----:B------:R-:W-:Y:S05]  /*8610*/  BSYNC B0 ;  /* 0x0000000000007941 */ /* 0x000fea0003800000 */
.L_x_2896:
        /* <DEDUP_REMOVED lines=19> */
.L_x_2898:
[----:B------:R-:W-:Y:S01]  /*8750*/  BSSY B0, `(.L_x_2899) ;  /* 0x0000013000007945 */ /* 0x000fe20003800000 */
[----:B------:R-:W-:Y:S05]  /*8760*/  @P6 BRA `(.L_x_2900) ;  /* 0x0000011000006947 */ /* 0x000fea0003800000 */
[----:B------:R-:W-:Y:S01]  /*8770*/  MOV R14, R48 ;  /* 0x00000030000e7202 */ /* 0x000fe20000000f00 */
[----:B------:R-:W-:Y:S01]  /*8780*/  IMAD R16, R29, c[0x0][0x1d8], RZ ;  /* 0x000076001d107a24 */ /* 0x000fe200078e02ff */
[----:B------:R-:W-:Y:S02]  /*8790*/  MOV R15, R39 ;  /* 0x00000027000f7202 */ /* 0x000fe40000000f00 */
[----:B01----:R-:W-:Y:S01]  /*87a0*/  MOV R19, UR5 ;  /* 0x0000000500137c02 */ /* 0x003fe20008000f00 */
        /* <DEDUP_REMOVED lines=13> */
.L_x_2900:
[----:B------:R-:W-:Y:S05]  /*8880*/  BSYNC B0 ;  /* 0x0000000000007941 */ /* 0x000fea0003800000 */
.L_x_2899:
        /* <DEDUP_REMOVED lines=19> */
.L_x_2901:
        /* <DEDUP_REMOVED lines=19> */
.L_x_2903:
[----:B------:R-:W-:Y:S05]  /*8af0*/  BSYNC B0 ;  /* 0x0000000000007941 */ /* 0x000fea0003800000 */
.L_x_2902:
        /* <DEDUP_REMOVED lines=19> */
.L_x_2904:
[----:B------:R-:W-:Y:S01]  /*8c30*/  BSSY B0, `(.L_x_2905) ;  /* 0x0000013000007945 */ /* 0x000fe20003800000 */
[----:B------:R-:W-:Y:S05]  /*8c40*/  @P2 BRA `(.L_x_2906) ;  /* 0x0000011000002947 */ /* 0x000fea0003800000 */
[----:B------:R-:W-:Y:S01]  /*8c50*/  IMAD R13, R26, c[0x0][0x1d8], RZ ;  /* 0x000076001a0d7a24 */ /* 0x000fe200078e02ff */
[----:B------:R-:W-:Y:S02]  /*8c60*/  MOV R10, R48 ;  /* 0x00000030000a7202 */ /* 0x000fe40000000f00 */
[----:B------:R-:W-:Y:S01]  /*8c70*/  MOV R11, R39 ;  /* 0x00000027000b7202 */ /* 0x000fe20000000f00 */
[C---:B0-----:R-:W-:Y:S01]  /*8c80*/  IMAD R15, R88.reuse, c[0x0][0x1dc], R13 ;  /* 0x00007700580f7a24 */ /* 0x041fe200078e020d */
[----:B-1----:R-:W-:Y:S02]  /*8c90*/  MOV R17, UR5 ;  /* 0x0000000500117c02 */ /* 0x002fe40008000f00 */
        /* <DEDUP_REMOVED lines=12> */
.L_x_2906:
[----:B------:R-:W-:Y:S05]  /*8d60*/  BSYNC B0 ;  /* 0x0000000000007941 */ /* 0x000fea0003800000 */
.L_x_2905:
        /* <DEDUP_REMOVED lines=19> */
.L_x_2907:
[----:B------:R-:W-:Y:S01]  /*8ea0*/  BSSY B0, `(.L_x_2908) ;  /* 0x0000012000007945 */ /* 0x000fe20003800000 */
[----:B------:R-:W-:Y:S05]  /*8eb0*/  @P3 BRA `(.L_x_2909) ;  /* 0x0000010000003947 */ /* 0x000fea0003800000 */
[----:B------:R-:W-:Y:S01]  /*8ec0*/  MOV R38, R48 ;  /* 0x0000003000267202 */ /* 0x000fe20000000f00 */
[----:B------:R-:W-:Y:S01]  /*8ed0*/  IMAD R4, R25, c[0x0][0x1d8], RZ ;  /* 0x0000760019047a24 */ /* 0x000fe200078e02ff */
        /* <DEDUP_REMOVED lines=14> */
.L_x_2909:
[----:B------:R-:W-:Y:S05]  /*8fc0*/  BSYNC B0 ;  /* 0x0000000000007941 */ /* 0x000fea0003800000 */
.L_x_2908:
[----:B-1----:R-:W-:Y:S02]  /*8fd0*/  ULDC UR5, c[0x0][0x10] ;  /* 0x0000040000057ab9 */ /* 0x002fe40000000800 */
[----:B------:R-:W-:Y:S02]  /*8fe0*/  UIADD3 UR9, UR9, UR5, URZ ;  /* 0x0000000509097290 */ /* 0x000fe4000fffe03f */
[----:B------:R-:W-:Y:S02]  /*8ff0*/  UIADD3 UR4, UR4, 0x1, URZ ;  /* 0x0000000104047890 */ /* 0x000fe4000fffe03f */
[----:B------:R-:W-:-:S06]  /*9000*/  UISETP.GE.AND UP0, UPT, UR9, UR8, UPT ;  /* 0x000000080900728c */ /* 0x000fcc000bf06270 */
[----:B------:R-:W-:-:S13]  /*9010*/  PLOP3.LUT P0, PT, PT, PT, UP0, 0x80, 0x0 ;  /* 0x000000000000781c */ /* 0x000fda0003f0f008 */
[----:B------:R-:W-:Y:S01]  /*9020*/  @P0 CALL.REL.NOINC `(.L_x_2827) ;  /* 0x0000001000000944 */ /* 0x000fe20003c00000 */
[----:B------:R-:W-:Y:S05]  /*9030*/  BRA `(.L_x_2910) ;  /* 0xffff736000007947 */ /* 0x000fea000383ffff */
.L_x_2827:
        /* <DEDUP_REMOVED lines=15> */
[----:B------:R-:W3:Y:S05]  /*9130*/  POPC R5, UR4 ;  /* 0x0000000400057d09 */ /* 0x000eea0008000000 */
[----:B-1----:R-:W-:-:S13]  /*9140*/  ISETP.EQ.U32.AND P0, PT, R7, UR5, PT ;  /* 0x0000000507007c0c */ /* 0x002fda000bf02070 */
[----:B---3--:R1:W-:Y:S02]  /*9150*/  @P0 RED.E.ADD.S32.STRONG.GPU [R2.64], R5 ;  /* 0x000000050200098e */ /* 0x0083e4000c10e392 */
.L_x_2912:
[----:B------:R-:W-:Y:S05]  /*9160*/  BSYNC B0 ;  /* 0x0000000000007941 */ /* 0x000fea0003800000 */
.L_x_2911:
[----:B------:R-:W3:Y:S01]  /*9170*/  S2UR UR4, SR_CTAID.X ;  /* 0x00000000000479c3 */ /* 0x000ee20000002500 */
[----:B-1----:R-:W-:Y:S02]  /*9180*/  IADD3 R5, R6, -0x1, RZ ;  /* 0xffffffff06057810 */ /* 0x002fe40007ffe0ff */
[----:B------:R-:W-:-:S05]  /*9190*/  IADD3 R4, R4, -0x1, RZ ;  /* 0xffffffff04047810 */ /* 0x000fca0007ffe0ff */
[----:B------:R-:W1:Y:S01]  /*91a0*/  S2UR UR5, SR_CTAID.Y ;  /* 0x00000000000579c3 */ /* 0x000e620000002600 */
[----:B---3--:R-:W-:-:S04]  /*91b0*/  ISETP.NE.AND P0, PT, R5, UR4, PT ;  /* 0x0000000405007c0c */ /* 0x008fc8000bf05270 */
[----:B-1----:R-:W-:-:S13]  /*91c0*/  ISETP.NE.OR P0, PT, R4, UR5, P0 ;  /* 0x0000000504007c0c */ /* 0x002fda0008705670 */
[----:B------:R-:W-:Y:S05]  /*91d0*/  @P0 EXIT ;  /* 0x000000000000094d */ /* 0x000fea0003800000 */
[----:B------:R-:W-:Y:S05]  /*91e0*/  @P1 BRA `(.L_x_2913) ;  /* 0x0000008000001947 */ /* 0x000fea0003800000 */
[----:B------:R-:W-:-:S05]  /*91f0*/  IMAD R4, R6, c[0x0][0x10], RZ ;  /* 0x0000040006047a24 */ /* 0x000fca00078e02ff */
[----:B------:R-:W-:-:S13]  /*9200*/  ISETP.NE.AND P0, PT, R4, -0x1, PT ;  /* 0xffffffff0400780c */ /* 0x000fda0003f05270 */
[----:B------:R-:W-:Y:S05]  /*9210*/  @!P0 BRA `(.L_x_2913) ;  /* 0x0000005000008947 */ /* 0x000fea0003800000 */
.L_x_2914:
[----:B------:R-:W3:Y:S01]  /*9220*/  LDG.E.STRONG.GPU R5, [R2.64] ;  /* 0x0000001202057981 */ /* 0x000ee2000c1ef900 */
[----:B------:R-:W-:Y:S01]  /*9230*/  YIELD ;  /* 0x0000000000007946 */ /* 0x000fe20003800000 */
[----:B---3--:R-:W-:Y:S01]  /*9240*/  ISETP.NE.AND P0, PT, R5, R4, PT ;  /* 0x000000040500720c */ /* 0x008fe20003f05270 */
[----:B------:R-:W-:-:S12]  /*9250*/  CCTL.IVALL ;  /* 0x00000000ff00798f */ /* 0x000fd80002000000 */
[----:B------:R-:W-:Y:S05]  /*9260*/  @P0 BRA `(.L_x_2914) ;  /* 0xffffffb000000947 */ /* 0x000fea000383ffff */
.L_x_2913:
[----:B------:R-:W-:Y:S02]  /*9270*/  WARPSYNC 0xffffffff ;  /* 0xffffffff00007948 */ /* 0x000fe40003800000 */
[----:B0-----:R-:W-:Y:S01]  /*9280*/  MOV R19, c[0x0][0x1dc] ;  /* 0x0000770000137a02 */ /* 0x001fe20000000f00 */
        /* <DEDUP_REMOVED lines=23> */
.L_x_2915:
[----:B------:R-:W-:-:S04]  /*9400*/  LEA R6, P0, R0, c[0x0][0x1b8], 0x2 ;  /* 0x00006e0000067a11 */ /* 0x000fc800078010ff */
[----:B------:R-:W-:Y:S02]  /*9410*/  LEA.HI.X R7, R0, c[0x0][0x1bc], R7, 0x2, P0 ;  /* 0x00006f0000077a11 */ /* 0x000fe400000f1407 */
[-C--:B------:R-:W-:Y:S02]  /*9420*/  LEA R8, P0, R25, R6.reuse, 0x2 ;  /* 0x0000000619087211 */ /* 0x080fe400078010ff */
[-C--:B------:R-:W-:Y:S01]  /*9430*/  LEA R12, P2, R23, R6.reuse, 0x2 ;  /* 0x00000006170c7211 */ /* 0x080fe200078410ff */
[----:B0-----:R0:W3:Y:S01]  /*9440*/  LDG.E R2, [R6.64] ;  /* 0x0000001206027981 */ /* 0x0010e2000c1e1900 */
[----:B------:R-:W-:Y:S02]  /*9450*/  LEA R10, P1, R16, R6, 0x2 ;  /* 0x00000006100a7211 */ /* 0x000fe400078210ff */
[C---:B------:R-:W-:Y:S02]  /*9460*/  IADD3.X R9, R7.reuse, R27, RZ, P0, !PT ;  /* 0x0000001b07097210 */ /* 0x040fe400007fe4ff */
[----:B------:R-:W-:-:S02]  /*9470*/  IADD3.X R13, R7, R21, RZ, P2, !PT ;  /* 0x00000015070d7210 */ /* 0x000fc400017fe4ff */
[----:B------:R-:W-:Y:S02]  /*9480*/  IADD3.X R11, R19, R7, RZ, P1, !PT ;  /* 0x00000007130b7210 */ /* 0x000fe40000ffe4ff */
[----:B------:R-:W3:Y:S04]  /*9490*/  LDG.E R9, [R8.64] ;  /* 0x0000001208097981 */ /* 0x000ee8000c1e1900 */
[----:B------:R-:W4:Y:S04]  /*94a0*/  LDG.E R10, [R10.64] ;  /* 0x000000120a0a7981 */ /* 0x000f28000c1e1900 */
[----:B------:R-:W4:Y:S01]  /*94b0*/  LDG.E R13, [R12.64] ;  /* 0x000000120c0d7981 */ /* 0x000f22000c1e1900 */
[----:B------:R-:W-:Y:S01]  /*94c0*/  HFMA2.MMA R5, -RZ, RZ, 0, 1.1920928955078125e-07 ;  /* 0x00000002ff057435 */ /* 0x000fe200000001ff */
[----:B------:R-:W-:-:S02]  /*94d0*/  SHF.L.U32 R4, R0, 0x1, RZ ;  /* 0x0000000100047819 */ /* 0x000fc400000006ff */
[----:B------:R-:W-:-:S04]  /*94e0*/  IADD3 R0, R0, 0x280, RZ ;  /* 0x0000028000007810 */ /* 0x000fc80007ffe0ff */
[----:B------:R-:W-:Y:S02]  /*94f0*/  ISETP.GT.U32.AND P0, PT, R25, R0, PT ;  /* 0x000000001900720c */ /* 0x000fe40003f04070 */
[----:B0-----:R-:W-:-:S04]  /*9500*/  SHF.R.S32.HI R7, RZ, 0x1f, R0 ;  /* 0x0000001fff077819 */ /* 0x001fc80000011400 */
[----:B------:R-:W-:Y:S02]  /*9510*/  ISETP.GT.AND.EX P0, PT, R14, R7, PT, P0 ;  /* 0x000000070e00720c */ /* 0x000fe40003f04300 */
[----:B---3--:R-:W-:Y:S01]  /*9520*/  F2FP.BF16.PACK_AB R15, R9, R2 ;  /* 0x00000002090f723e */ /* 0x008fe200000010ff */
[----:B------:R-:W-:-:S04]  /*9530*/  IMAD.WIDE R2, R4, R5, c[0x0][0x168] ;  /* 0x00005a0004027625 */ /* 0x000fc800078e0205 */
[----:B------:R-:W-:Y:S01]  /*9540*/  IMAD.WIDE R4, R4, R5, c[0x0][0x170] ;  /* 0x00005c0004047625 */ /* 0x000fe200078e0205 */
[----:B----4-:R-:W-:Y:S01]  /*9550*/  F2FP.BF16.PACK_AB R17, R13, R10 ;  /* 0x0000000a0d11723e */ /* 0x010fe200000010ff */
[----:B------:R0:W-:Y:S04]  /*9560*/  STG.E [R2.64], R15 ;  /* 0x0000000f02007986 */ /* 0x0001e8000c101912 */
[----:B------:R0:W-:Y:S01]  /*9570*/  STG.E [R4.64], R17 ;  /* 0x0000001104007986 */ /* 0x0001e2000c101912 */
[----:B------:R-:W-:Y:S05]  /*9580*/  @P0 BRA `(.L_x_2915) ;  /* 0xfffffe7000000947 */ /* 0x000fea000383ffff */
[----:B------:R-:W-:Y:S05]  /*9590*/  EXIT ;  /* 0x000000000000794d */ /* 0x000fea0003800000 */
.L_x_2916:
        /* <DEDUP_REMOVED lines=14> */
.L_x_5617:


//--------------------- .text._Z35group_norm_nhwc_bwd_one_pass_kernelI11Fp32IOBf16WLi256ELi160ELi640EEv26Group_norm_nhwc_bwd_params --------------------------
	.section	.text._Z35group_norm_nhwc_bwd_one_pass_kernelI11Fp32IOBf16WLi256ELi160ELi640EEv26Group_norm_nhwc_bwd_params,"ax",@progbits
	.sectioninfo	@"SHI_REGISTERS=48"
	.align	128
        .global         _Z35group_norm_nhwc_bwd_one_pass_kernelI11Fp32IOBf16WLi256ELi160ELi640EEv26Group_norm_nhwc_bwd_params
        .type           _Z35group_norm_nhwc_bwd_one_pass_kernelI11Fp32IOBf16WLi256ELi160ELi640EEv26Group_norm_nhwc_bwd_params,@function
        .size           _Z35group_norm_nhwc_bwd_one_pass_kernelI11Fp32IOBf16WLi256ELi160ELi640EEv26Group_norm_nhwc_bwd_params,(.L_x_5618 - _Z35group_norm_nhwc_bwd_one_pass_kernelI11Fp32IOBf16WLi256ELi160ELi640EEv26Group_norm_nhwc_bwd_params)
        .other          _Z35group_norm_nhwc_bwd_one_pass_kernelI11Fp32IOBf16WLi256ELi160ELi640EEv26Group_norm_nhwc_bwd_params,@"STO_CUDA_ENTRY STV_DEFAULT"
_Z35group_norm_nhwc_bwd_one_pass_kernelI11Fp32IOBf16WLi256ELi160ELi640EEv26Group_norm_nhwc_bwd_params:
.text._Z35group_norm_nhwc_bwd_one_pass_kernelI11Fp32IOBf16WLi256ELi160ELi640EEv26Group_norm_nhwc_bwd_params:
        /* <DEDUP_REMOVED lines=13> */
[--C-:B------:R-:W-:Y:S01]  /*00d0*/  SHF.R.S32.HI R5, RZ, 0x1f, R0.reuse ;  /* 0x0000001fff057819 */ /* 0x100fe20000011400 */
[----:B------:R-:W-:Y:S02]  /*00e0*/  UMOV UR13, 0x3 ;  /* 0x00000003000d7882 */ /* 0x000fe40000000000 */
[----:B------:R-:W-:Y:S01]  /*00f0*/  ULDC.64 UR6, c[0x0][0x1d8] ;  /* 0x0000760000067ab9 */ /* 0x000fe20000000a00 */
[----:B------:R-:W-:Y:S01]  /*0100*/  SHF.R.U32.HI R7, RZ, 0x6, R3 ;  /* 0x00000006ff077819 */ /* 0x000fe20000011603 */
[----:B------:R-:W-:Y:S01]  /*0110*/  UIMAD.WIDE.U32 UR4, UR13, UR6, URZ ;  /* 0x000000060d0472a5 */ /* 0x000fe2000f8e003f */
[----:B------:R-:W-:Y:S01]  /*0120*/  LEA.HI R5, R5, R0, RZ, 0x5 ;  /* 0x0000000005057211 */ /* 0x000fe200078f28ff */
[----:B------:R-:W-:Y:S02]  /*0130*/  UIMAD UR13, UR13, UR7, URZ ;  /* 0x000000070d0d72a4 */ /* 0x000fe4000f8e023f */
[----:B------:R-:W-:Y:S01]  /*0140*/  IMAD R3, R7, -0x50, R0 ;  /* 0xffffffb007037824 */ /* 0x000fe200078e0200 */
[----:B------:R-:W-:Y:S01]  /*0150*/  SHF.R.S32.HI R4, RZ, 0x5, R5 ;  /* 0x00000005ff047819 */ /* 0x000fe20000011405 */
[----:B------:R-:W-:-:S02]  /*0160*/  ULEA.HI UR10, UP0, UR7, UR6, URZ, 0x1 ;  /* 0x00000006070a7291 */ /* 0x000fc4000f81083f */
[----:B------:R-:W-:Y:S01]  /*0170*/  UIADD3 UR13, UR5, UR13, URZ ;  /* 0x0000000d050d7290 */ /* 0x000fe2000fffe03f */
[----:B------:R-:W-:Y:S01]  /*0180*/  SHF.L.U32 R3, R3, 0x1, RZ ;  /* 0x0000000103037819 */ /* 0x000fe200000006ff */
[----:B------:R-:W-:Y:S01]  /*0190*/  STL [R1+0x208], R4 ;  /* 0x0002080401007387 */ /* 0x000fe20000100800 */
[----:B------:R-:W-:Y:S02]  /*01a0*/  UIADD3.X UR11, URZ, UR7, URZ, UP0, !UPT ;  /* 0x000000073f0b7290 */ /* 0x000fe400087fe43f */
[----:B------:R-:W-:Y:S01]  /*01b0*/  ULEA.HI UR12, UP0, UR13, UR4, URZ, 0x1 ;  /* 0x000000040d0c7291 */ /* 0x000fe2000f81083f */
[----:B------:R1:W-:Y:S01]  /*01c0*/  STL [R1+0x204], R3 ;  /* 0x0002040301007387 */ /* 0x0003e20000100800 */
[----:B------:R-:W-:Y:S01]  /*01d0*/  USHF.R.S64 UR10, UR10, 0x1, UR11 ;  /* 0x000000010a0a7899 */ /* 0x000fe2000800100b */
[----:B0-----:R-:W-:Y:S01]  /*01e0*/  MOV R2, UR20 ;  /* 0x0000001400027c02 */ /* 0x001fe20008000f00 */
[----:B------:R-:W-:Y:S02]  /*01f0*/  UIADD3.X UR13, URZ, UR13, URZ, UP0, !UPT ;  /* 0x0000000d3f0d7290 */ /* 0x000fe400087fe43f */
[----:B------:R-:W-:-:S02]  /*0200*/  USHF.R.S32.HI UR11, URZ, 0x1, UR11 ;  /* 0x000000013f0b7899 */ /* 0x000fc4000801140b */
[----:B------:R-:W-:Y:S01]  /*0210*/  IMAD R2, R2, c[0x0][0x1fc], R7 ;  /* 0x00007f0002027a24 */ /* 0x000fe200078e0207 */
[----:B------:R-:W-:Y:S02]  /*0220*/  USHF.R.S64 UR12, UR12, 0x1, UR13 ;  /* 0x000000010c0c7899 */ /* 0x000fe4000800100d */
[----:B------:R-:W-:Y:S02]  /*0230*/  USHF.R.S32.HI UR13, URZ, 0x1, UR13 ;  /* 0x000000013f0d7899 */ /* 0x000fe4000801140d */
[C---:B-1----:R-:W-:Y:S01]  /*0240*/  IADD3 R3, R2.reuse, 0x10, RZ ;  /* 0x0000001002037810 */ /* 0x042fe20007ffe0ff */
[----:B------:R-:W-:Y:S01]  /*0250*/  ULDC.U8 UR21, c[0x0][0x1f4] ;  /* 0x00007d0000157ab9 */ /* 0x000fe20000000000 */
[C---:B------:R-:W-:Y:S01]  /*0260*/  IADD3 R3, R2.reuse, 0x20, RZ ;  /* 0x0000002002037810 */ /* 0x040fe20007ffe0ff */
[----:B------:R-:W-:Y:S01]  /*0270*/  USHF.L.U64.HI UR11, UR10, 0x2, UR11 ;  /* 0x000000020a0b7899 */ /* 0x000fe2000801020b */
[C---:B------:R-:W-:Y:S01]  /*0280*/  IADD3 R3, R2.reuse, 0x38, RZ ;  /* 0x0000003802037810 */ /* 0x040fe20007ffe0ff */
[----:B------:R-:W-:Y:S01]  /*0290*/  USHF.L.U64.HI UR13, UR12, 0x2, UR13 ;  /* 0x000000020c0d7899 */ /* 0x000fe2000801020d */
[----:B------:R-:W-:Y:S01]  /*02a0*/  ISETP.GE.U32.AND P1, PT, R2, c[0x0][0x1e0], PT ;  /* 0x0000780002007a0c */ /* 0x000fe20003f26070 */
        /* <DEDUP_REMOVED lines=32> */
.L_x_3064:
[----:B0-2---:R-:W2:Y:S01]  /*04b0*/  LDL R8, [R1+0x204] ;  /* 0x0002040001087983 */ /* 0x005ea20000100800 */
[----:B------:R-:W-:Y:S01]  /*04c0*/  IABS R5, c[0x0][0x1f0] ;  /* 0x00007c0000057a13 */ /* 0x000fe20000000000 */
[----:B------:R-:W-:Y:S01]  /*04d0*/  UMOV UR6, URZ ;  /* 0x0000003f00067c82 */ /* 0x000fe20008000000 */
[----:B------:R-:W-:Y:S01]  /*04e0*/  IABS R6, UR9 ;  /* 0x0000000900067c13 */ /* 0x000fe20008000000 */
[----:B------:R-:W-:Y:S01]  /*04f0*/  UISETP.GE.AND UP4, UPT, UR9, URZ, UPT ;  /* 0x0000003f0900728c */ /* 0x000fe2000bf86270 */
[----:B------:R0:W1:Y:S01]  /*0500*/  R2UR UR16, R5 ;  /* 0x00000000051073c2 */ /* 0x00006200000e0000 */
[----:B------:R-:W-:Y:S01]  /*0510*/  ULDC UR15, c[0x0][0x1f0] ;  /* 0x00007c00000f7ab9 */ /* 0x000fe20000000800 */
[C---:B------:R-:W-:Y:S01]  /*0520*/  IADD3 R7, R2.reuse, 0x8, RZ ;  /* 0x0000000802077810 */ /* 0x040fe20007ffe0ff */
[----:B------:R-:W-:Y:S01]  /*0530*/  UISETP.NE.AND UP0, UPT, URZ, UR15, UPT ;  /* 0x0000000f3f00728c */ /* 0x000fe2000bf05270 */
[----:B------:R-:W-:Y:S01]  /*0540*/  IADD3 R13, R2, 0x10, RZ ;  /* 0x00000010020d7810 */ /* 0x000fe20007ffe0ff */
[----:B------:R-:W-:Y:S01]  /*0550*/  CS2R R16, SRZ ;  /* 0x0000000000107805 */ /* 0x000fe2000001ff00 */
[----:B------:R-:W-:-:S02]  /*0560*/  ISETP.GE.U32.AND P2, PT, R7, c[0x0][0x1e0], PT ;  /* 0x0000780007007a0c */ /* 0x000fc40003f46070 */
[----:B------:R3:W4:Y:S01]  /*0570*/  R2UR UR14, R6 ;  /* 0x00000000060e73c2 */ /* 0x00072200000e0000 */
[----:B------:R-:W-:Y:S02]  /*0580*/  IADD3 R12, R2, 0x18, RZ ;  /* 0x00000018020c7810 */ /* 0x000fe40007ffe0ff */
[----:B------:R-:W-:Y:S02]  /*0590*/  ISETP.GE.U32.AND P3, PT, R13, c[0x0][0x1e0], PT ;  /* 0x000078000d007a0c */ /* 0x000fe40003f66070 */
[----:B------:R-:W-:Y:S02]  /*05a0*/  ISETP.GE.U32.AND P6, PT, R12, c[0x0][0x1e0], PT ;  /* 0x000078000c007a0c */ /* 0x000fe40003fc6070 */
[----:B0-----:R-:W-:Y:S02]  /*05b0*/  SHF.R.S32.HI R5, RZ, 0x1f, R12 ;  /* 0x0000001fff057819 */ /* 0x001fe4000001140c */
[----:B---3--:R-:W-:Y:S02]  /*05c0*/  SHF.R.S32.HI R6, RZ, 0x1f, R13 ;  /* 0x0000001fff067819 */ /* 0x008fe4000001140d */
[----:B------:R-:W-:-:S02]  /*05d0*/  ISETP.GE.AND.EX P6, PT, R5, c[0x0][0x1e4], PT, P6 ;  /* 0x0000790005007a0c */ /* 0x000fc40003fc6360 */
[----:B------:R-:W-:Y:S02]  /*05e0*/  ISETP.GE.AND.EX P3, PT, R6, c[0x0][0x1e4], PT, P3 ;  /* 0x0000790006007a0c */ /* 0x000fe40003f66330 */
[C---:B------:R-:W-:Y:S01]  /*05f0*/  ISETP.GT.U32.OR P6, PT, R0.reuse, 0x27f, P6 ;  /* 0x0000027f0000780c */ /* 0x040fe200037c4470 */
[----:B-1----:R-:W0:Y:S01]  /*0600*/  I2F.RP R3, UR16 ;  /* 0x0000001000037d06 */ /* 0x002e220008209400 */
[----:B------:R-:W-:Y:S02]  /*0610*/  ISETP.GT.U32.OR P3, PT, R0, 0x27f, P3 ;  /* 0x0000027f0000780c */ /* 0x000fe40001f64470 */
[C---:B------:R-:W-:Y:S02]  /*0620*/  IADD3 R18, R2.reuse, 0x20, RZ ;  /* 0x0000002002127810 */ /* 0x040fe40007ffe0ff */
[----:B------:R-:W-:-:S07]  /*0630*/  IADD3 R15, R2, 0x28, RZ ;  /* 0x00000028020f7810 */ /* 0x000fce0007ffe0ff */
[----:B------:R-:W-:Y:S01]  /*0640*/  @!P6 IMAD R5, R5, c[0x0][0x1d8], RZ ;  /* 0x000076000505ea24 */ /* 0x000fe200078e02ff */
[----:B0-----:R-:W0:Y:S01]  /*0650*/  MUFU.RCP R3, R3 ;  /* 0x0000000300037308 */ /* 0x001e220000001000 */
[----:B------:R-:W-:Y:S02]  /*0660*/  ISETP.GE.U32.AND P5, PT, R18, c[0x0][0x1e0], PT ;  /* 0x0000780012007a0c */ /* 0x000fe40003fa6070 */
[----:B------:R-:W-:Y:S01]  /*0670*/  @!P6 IMAD R5, R12, c[0x0][0x1dc], R5 ;  /* 0x000077000c05ea24 */ /* 0x000fe200078e0205 */
[----:B0-----:R-:W-:-:S06]  /*0680*/  IADD3 R4, R3, 0xffffffe, RZ ;  /* 0x0ffffffe03047810 */ /* 0x001fcc0007ffe0ff */
[----:B------:R-:W0:Y:S02]  /*0690*/  F2I.FTZ.U32.TRUNC.NTZ R4, R4 ;  /* 0x0000000400047305 */ /* 0x000e24000021f000 */
[----:B0-----:R-:W0:Y:S02]  /*06a0*/  R2UR UR7, R4 ;  /* 0x00000000040773c2 */ /* 0x001e2400000e0000 */
[----:B0-----:R-:W-:-:S04]  /*06b0*/  UIADD3 UR5, URZ, -UR7, URZ ;  /* 0x800000073f057290 */ /* 0x001fc8000fffe03f */
[----:B------:R-:W-:-:S04]  /*06c0*/  UIMAD UR5, UR5, UR16, URZ ;  /* 0x00000010050572a4 */ /* 0x000fc8000f8e023f */
[----:B------:R-:W-:-:S04]  /*06d0*/  UIMAD.WIDE.U32 UR6, UR7, UR5, UR6 ;  /* 0x00000005070672a5 */ /* 0x000fc8000f8e0006 */
[----:B----4-:R-:W-:-:S04]  /*06e0*/  UIMAD.WIDE.U32 UR6, UR7, UR14, URZ ;  /* 0x0000000e070672a5 */ /* 0x010fc8000f8e003f */
        /* <DEDUP_REMOVED lines=15> */
[----:B------:R-:W-:-:S05]  /*07e0*/  UIMAD UR17, UR16, 0xa0, URZ ;  /* 0x000000a0101178a4 */ /* 0x000fca000f8e023f */
[----:B------:R-:W-:Y:S01]  /*07f0*/  @!UP2 UIADD3 UR7, -UR7, URZ, URZ ;  /* 0x0000003f0707a290 */ /* 0x000fe2000fffe13f */
[----:B------:R-:W-:-:S03]  /*0800*/  MOV R4, UR17 ;  /* 0x0000001100047c02 */ /* 0x000fc60008000f00 */
[----:B------:R-:W-:-:S03]  /*0810*/  USEL UR7, UR14, UR7, !UP0 ;  /* 0x000000070e077287 */ /* 0x000fc6000c000000 */
[----:B------:R-:W-:Y:S02]  /*0820*/  ULDC.64 UR14, c[0x0][0x1e8] ;  /* 0x00007a00000e7ab9 */ /* 0x000fe40000000a00 */
[----:B------:R-:W-:-:S04]  /*0830*/  USHF.R.S32.HI UR5, URZ, 0x1f, UR7 ;  /* 0x0000001f3f057899 */ /* 0x000fc80008011407 */
[----:B------:R-:W-:-:S04]  /*0840*/  UIMAD UR5, UR5, UR14, URZ ;  /* 0x0000000e050572a4 */ /* 0x000fc8000f8e023f */
[----:B------:R-:W-:Y:S01]  /*0850*/  UIMAD UR5, UR7, UR15, UR5 ;  /* 0x0000000f070572a4 */ /* 0x000fe2000f8e0205 */
[----:B------:R-:W-:Y:S02]  /*0860*/  ISETP.GE.U32.AND P4, PT, R15, c[0x0][0x1e0], PT ;  /* 0x000078000f007a0c */ /* 0x000fe40003f86070 */
[----:B------:R-:W-:-:S04]  /*0870*/  SHF.R.S32.HI R19, RZ, 0x1f, R15 ;  /* 0x0000001fff137819 */ /* 0x000fc8000001140f */
[----:B------:R-:W-:Y:S01]  /*0880*/  ISETP.GE.AND.EX P4, PT, R19, c[0x0][0x1e4], PT, P4 ;  /* 0x0000790013007a0c */ /* 0x000fe20003f86340 */
[----:B------:R-:W-:-:S03]  /*0890*/  CS2R R44, SRZ ;  /* 0x00000000002c7805 */ /* 0x000fc6000001ff00 */
[----:B------:R-:W-:Y:S02]  /*08a0*/  ISETP.GT.U32.OR P4, PT, R0, 0x27f, P4 ;  /* 0x0000027f0000780c */ /* 0x000fe40002784470 */
[----:B--2---:R-:W-:Y:S02]  /*08b0*/  SHF.R.S32.HI R3, RZ, 0x1f, R8 ;  /* 0x0000001fff037819 */ /* 0x004fe40000011408 */
[----:B------:R-:W-:Y:S02]  /*08c0*/  IADD3 R30, P0, R8, UR17, RZ ;  /* 0x00000011081e7c10 */ /* 0x000fe4000ff1e0ff */
[----:B------:R-:W-:Y:S02]  /*08d0*/  SHF.R.S32.HI R8, RZ, 0x1f, R7 ;  /* 0x0000001fff087819 */ /* 0x000fe40000011407 */
[----:B------:R-:W-:Y:S02]  /*08e0*/  LEA.HI.X.SX32 R31, R4, R3, 0x1, P0 ;  /* 0x00000003041f7211 */ /* 0x000fe400000f0eff */
[----:B------:R-:W-:-:S02]  /*08f0*/  ISETP.GE.AND.EX P2, PT, R8, c[0x0][0x1e4], PT, P2 ;  /* 0x0000790008007a0c */ /* 0x000fc40003f46320 */
[----:B------:R-:W-:Y:S02]  /*0900*/  MOV R3, UR7 ;  /* 0x0000000700037c02 */ /* 0x000fe40008000f00 */
[----:B------:R-:W-:-:S03]  /*0910*/  ISETP.GT.U32.OR P2, PT, R0, 0x27f, P2 ;  /* 0x0000027f0000780c */ /* 0x000fc60001744470 */
[----:B------:R-:W-:-:S04]  /*0920*/  IMAD.WIDE.U32 R30, R3, c[0x0][0x1e8], R30 ;  /* 0x00007a00031e7a25 */ /* 0x000fc800078e001e */
[----:B------:R-:W-:Y:S01]  /*0930*/  @!P3 IMAD R3, R6, c[0x0][0x1d8], RZ ;  /* 0x000076000603ba24 */ /* 0x000fe200078e02ff */
[----:B------:R-:W-:Y:S02]  /*0940*/  IADD3 R29, R31, UR5, RZ ;  /* 0x000000051f1d7c10 */ /* 0x000fe4000fffe0ff */
[-C--:B------:R-:W-:Y:S01]  /*0950*/  @!P6 MOV R6, R30.reuse ;  /* 0x0000001e0006e202 */ /* 0x080fe20000000f00 */
[----:B------:R-:W-:Y:S01]  /*0960*/  @!P3 IMAD R3, R13, c[0x0][0x1dc], R3 ;  /* 0x000077000d03ba24 */ /* 0x000fe200078e0203 */
[----:B------:R-:W-:Y:S01]  /*0970*/  @!P3 MOV R9, R29 ;  /* 0x0000001d0009b202 */ /* 0x000fe20000000f00 */
[----:B------:R-:W-:Y:S01]  /*0980*/  @!P2 IMAD R4, R8, c[0x0][0x1d8], RZ ;  /* 0x000076000804aa24 */ /* 0x000fe200078e02ff */
[-C--:B------:R-:W-:Y:S02]  /*0990*/  @!P2 MOV R28, R30.reuse ;  /* 0x0000001e001ca202 */ /* 0x080fe40000000f00 */
[----:B------:R-:W-:Y:S01]  /*09a0*/  @!P3 MOV R8, R30 ;  /* 0x0000001e0008b202 */ /* 0x000fe20000000f00 */
[----:B------:R-:W-:-:S02]  /*09b0*/  @!P2 IMAD R4, R7, c[0x0][0x1dc], R4 ;  /* 0x000077000704aa24 */ /* 0x000fc400078e0204 */
[----:B------:R-:W-:Y:S01]  /*09c0*/  @!P2 IMAD.WIDE.U32 R10, R7, c[0x0][0x1d8], R28 ;  /* 0x00007600070aaa25 */ /* 0x000fe200078e001c */
[----:B------:R-:W-:-:S03]  /*09d0*/  @!P6 MOV R7, R29 ;  /* 0x0000001d0007e202 */ /* 0x000fc60000000f00 */
[----:B------:R-:W-:Y:S01]  /*09e0*/  @!P3 IMAD.WIDE.U32 R8, R13, c[0x0][0x1d8], R8 ;  /* 0x000076000d08ba25 */ /* 0x000fe200078e0008 */
[----:B------:R-:W-:Y:S02]  /*09f0*/  SHF.R.S32.HI R13, RZ, 0x1f, R18 ;  /* 0x0000001fff0d7819 */ /* 0x000fe40000011412 */
[----:B------:R-:W-:Y:S01]  /*0a00*/  @!P2 IADD3 R4, R11, R4, RZ ;  /* 0x000000040b04a210 */ /* 0x000fe20007ffe0ff */
[----:B------:R-:W-:Y:S01]  /*0a10*/  @!P6 IMAD.WIDE.U32 R6, R12, c[0x0][0x1d8], R6 ;  /* 0x000076000c06ea25 */ /* 0x000fe200078e0006 */
[C---:B------:R-:W-:Y:S02]  /*0a20*/  @!P2 SHF.L.U32 R11, R10.reuse, 0x2, RZ ;  /* 0x000000020a0ba819 */ /* 0x040fe400000006ff */
[----:B------:R-:W-:Y:S02]  /*0a30*/  ISETP.GE.AND.EX P5, PT, R13, c[0x0][0x1e4], PT, P5 ;  /* 0x000079000d007a0c */ /* 0x000fe40003fa6350 */
[----:B------:R-:W-:Y:S02]  /*0a40*/  @!P2 SHF.L.U64.HI R10, R10, 0x2, R4 ;  /* 0x000000020a0aa819 */ /* 0x000fe40000010204 */
[----:B------:R-:W-:-:S02]  /*0a50*/  @!P3 IADD3 R3, R9, R3, RZ ;  /* 0x000000030903b210 */ /* 0x000fc40007ffe0ff */
[----:B------:R-:W-:Y:S02]  /*0a60*/  @!P2 IADD3 R4, P0, R11, c[0x0][0x180], RZ ;  /* 0x000060000b04aa10 */ /* 0x000fe40007f1e0ff */
[----:B------:R-:W-:Y:S02]  /*0a70*/  @!P6 IADD3 R21, R7, R5, RZ ;  /* 0x000000050715e210 */ /* 0x000fe40007ffe0ff */
[----:B------:R-:W-:Y:S02]  /*0a80*/  ISETP.GT.U32.OR P5, PT, R0, 0x27f, P5 ;  /* 0x0000027f0000780c */ /* 0x000fe40002fa4470 */
[----:B------:R-:W-:Y:S02]  /*0a90*/  @!P3 SHF.L.U64.HI R9, R8, 0x2, R3 ;  /* 0x000000020809b819 */ /* 0x000fe40000010203 */
[----:B------:R-:W-:Y:S02]  /*0aa0*/  @!P2 IADD3.X R5, R10, c[0x0][0x184], RZ, P0, !PT ;  /* 0x000061000a05aa10 */ /* 0x000fe400007fe4ff */
[----:B------:R-:W-:-:S02]  /*0ab0*/  @!P6 SHF.L.U32 R3, R6, 0x2, RZ ;  /* 0x000000020603e819 */ /* 0x000fc400000006ff */
[----:B------:R-:W-:Y:S01]  /*0ac0*/  @!P6 SHF.L.U64.HI R21, R6, 0x2, R21 ;  /* 0x000000020615e819 */ /* 0x000fe20000010215 */
[----:B------:R0:W2:Y:S01]  /*0ad0*/  @!P2 LDG.E.64 R16, [R4.64] ;  /* 0x000000120410a981 */ /* 0x0000a2000c1e1b00 */
[----:B------:R-:W-:Y:S02]  /*0ae0*/  @!P2 IADD3 R6, P0, R11, c[0x0][0x178], RZ ;  /* 0x00005e000b06aa10 */ /* 0x000fe40007f1e0ff */
[----:B------:R-:W-:Y:S02]  /*0af0*/  @!P3 SHF.L.U32 R12, R8, 0x2, RZ ;  /* 0x00000002080cb819 */ /* 0x000fe400000006ff */
[----:B------:R-:W-:Y:S01]  /*0b00*/  @!P2 IADD3.X R7, R10, c[0x0][0x17c], RZ, P0, !PT ;  /* 0x00005f000a07aa10 */ /* 0x000fe200007fe4ff */
[----:B------:R-:W-:-:S04]  /*0b10*/  @!P5 IMAD R13, R13, c[0x0][0x1d8], RZ ;  /* 0x000076000d0dda24 */ /* 0x000fc800078e02ff */
[----:B------:R1:W3:Y:S01]  /*0b20*/  @!P2 LDG.E.64 R44, [R6.64] ;  /* 0x00000012062ca981 */ /* 0x0002e2000c1e1b00 */
[----:B0-----:R-:W-:Y:S01]  /*0b30*/  @!P3 IADD3 R4, P0, R12, c[0x0][0x180], RZ ;  /* 0x000060000c04ba10 */ /* 0x001fe20007f1e0ff */
[----:B------:R-:W-:Y:S01]  /*0b40*/  @!P5 IMAD R13, R18, c[0x0][0x1dc], R13 ;  /* 0x00007700120dda24 */ /* 0x000fe200078e020d */
[----:B------:R-:W-:Y:S01]  /*0b50*/  @!P3 IADD3 R8, P2, R12, c[0x0][0x178], RZ ;  /* 0x00005e000c08ba10 */ /* 0x000fe20007f5e0ff */
[----:B------:R-:W-:Y:S01]  /*0b60*/  @!P4 IMAD R12, R19, c[0x0][0x1d8], RZ ;  /* 0x00007600130cca24 */ /* 0x000fe200078e02ff */
[-C--:B------:R-:W-:Y:S02]  /*0b70*/  @!P4 MOV R10, R30.reuse ;  /* 0x0000001e000ac202 */ /* 0x080fe40000000f00 */
[----:B-1----:R-:W-:Y:S02]  /*0b80*/  @!P5 MOV R6, R30 ;  /* 0x0000001e0006d202 */ /* 0x002fe40000000f00 */
[-C--:B------:R-:W-:Y:S02]  /*0b90*/  @!P5 MOV R7, R29.reuse ;  /* 0x0000001d0007d202 */ /* 0x080fe40000000f00 */
[----:B------:R-:W-:-:S03]  /*0ba0*/  @!P4 MOV R11, R29 ;  /* 0x0000001d000bc202 */ /* 0x000fc60000000f00 */
[----:B------:R-:W-:-:S04]  /*0bb0*/  @!P5 IMAD.WIDE.U32 R6, R18, c[0x0][0x1d8], R6 ;  /* 0x000076001206da25 */ /* 0x000fc800078e0006 */
[----:B------:R-:W-:Y:S01]  /*0bc0*/  @!P4 IMAD R12, R15, c[0x0][0x1dc], R12 ;  /* 0x000077000f0cca24 */ /* 0x000fe200078e020c */
[----:B------:R-:W-:Y:S01]  /*0bd0*/  @!P5 IADD3 R13, R7, R13, RZ ;  /* 0x0000000d070dd210 */ /* 0x000fe20007ffe0ff */
[----:B------:R-:W-:Y:S01]  /*0be0*/  @!P4 IMAD.WIDE.U32 R10, R15, c[0x0][0x1d8], R10 ;  /* 0x000076000f0aca25 */ /* 0x000fe200078e000a */
[----:B------:R-:W-:Y:S01]  /*0bf0*/  CS2R R18, SRZ ;  /* 0x0000000000127805 */ /* 0x000fe2000001ff00 */
[----:B------:R-:W-:Y:S02]  /*0c00*/  @!P3 IADD3.X R5, R9, c[0x0][0x184], RZ, P0, !PT ;  /* 0x000061000905ba10 */ /* 0x000fe400007fe4ff */
[----:B------:R-:W-:Y:S02]  /*0c10*/  @!P5 SHF.L.U64.HI R15, R6, 0x2, R13 ;  /* 0x00000002060fd819 */ /* 0x000fe4000001020d */
[----:B------:R-:W-:Y:S01]  /*0c20*/  @!P4 IADD3 R7, R11, R12, RZ ;  /* 0x0000000c0b07c210 */ /* 0x000fe20007ffe0ff */
[----:B------:R0:W4:Y:S01]  /*0c30*/  @!P3 LDG.E.64 R18, [R4.64] ;  /* 0x000000120412b981 */ /* 0x000122000c1e1b00 */
[----:B------:R-:W-:Y:S01]  /*0c40*/  CS2R R12, SRZ ;  /* 0x00000000000c7805 */ /* 0x000fe2000001ff00 */
[----:B------:R-:W-:-:S05]  /*0c50*/  @!P3 IADD3.X R9, R9, c[0x0][0x17c], RZ, P2, !PT ;  /* 0x00005f000909ba10 */ /* 0x000fca00017fe4ff */
[----:B------:R1:W4:Y:S01]  /*0c60*/  @!P3 LDG.E.64 R12, [R8.64] ;  /* 0x00000012080cb981 */ /* 0x000322000c1e1b00 */
        /* <DEDUP_REMOVED lines=8> */
[C---:B------:R-:W-:Y:S02]  /*0cf0*/  ISETP.GT.U32.OR P0, PT, R0.reuse, 0x27f, P0 ;  /* 0x0000027f0000780c */ /* 0x040fe40000704470 */
[----:B------:R-:W-:Y:S02]  /*0d00*/  ISETP.GT.U32.OR P2, PT, R0, 0x27f, P2 ;  /* 0x0000027f0000780c */ /* 0x000fe40001744470 */
[----:B------:R-:W-:Y:S02]  /*0d10*/  @!P5 SHF.L.U32 R20, R6, 0x2, RZ ;  /* 0x000000020614d819 */ /* 0x000fe400000006ff */
[----:B------:R-:W-:-:S02]  /*0d20*/  @!P4 SHF.L.U32 R6, R10, 0x2, RZ ;  /* 0x000000020a06c819 */ /* 0x000fc400000006ff */
[----:B------:R-:W-:-:S05]  /*0d30*/  @!P4 SHF.L.U64.HI R7, R10, 0x2, R7 ;  /* 0x000000020a07c819 */ /* 0x000fca0000010207 */
[----:B0-----:R-:W-:Y:S01]  /*0d40*/  @!P0 MOV R4, R30 ;  /* 0x0000001e00048202 */ /* 0x001fe20000000f00 */
[----:B------:R-:W-:Y:S01]  /*0d50*/  @!P0 IMAD R11, R24, c[0x0][0x1d8], RZ ;  /* 0x00007600180b8a24 */ /* 0x000fe200078e02ff */
[----:B------:R-:W-:Y:S01]  /*0d60*/  @!P0 MOV R5, R29 ;  /* 0x0000001d00058202 */ /* 0x000fe20000000f00 */
[----:B------:R-:W-:Y:S02]  /*0d70*/  @!P2 IMAD R10, R23, c[0x0][0x1d8], RZ ;  /* 0x00007600170aaa24 */ /* 0x000fe400078e02ff */
[C---:B------:R-:W-:Y:S02]  /*0d80*/  @!P0 IMAD R11, R22.reuse, c[0x0][0x1dc], R11 ;  /* 0x00007700160b8a24 */ /* 0x040fe400078e020b */
[----:B------:R-:W-:Y:S01]  /*0d90*/  @!P0 IMAD.WIDE.U32 R4, R22, c[0x0][0x1d8], R4 ;  /* 0x0000760016048a25 */ /* 0x000fe200078e0004 */
[----:B-1----:R-:W-:-:S03]  /*0da0*/  @!P6 IADD3 R8, P3, R3, c[0x0][0x180], RZ ;  /* 0x000060000308ea10 */ /* 0x002fc60007f7e0ff */
[----:B------:R-:W-:Y:S01]  /*0db0*/  @!P2 IMAD R9, R14, c[0x0][0x1dc], R10 ;  /* 0x000077000e09aa24 */ /* 0x000fe200078e020a */
[----:B------:R-:W-:Y:S02]  /*0dc0*/  @!P0 IADD3 R11, R5, R11, RZ ;  /* 0x0000000b050b8210 */ /* 0x000fe40007ffe0ff */
[C---:B------:R-:W-:Y:S02]  /*0dd0*/  @!P0 SHF.L.U32 R10, R4.reuse, 0x2, RZ ;  /* 0x00000002040a8819 */ /* 0x040fe400000006ff */
[----:B------:R-:W-:Y:S01]  /*0de0*/  @!P0 SHF.L.U64.HI R11, R4, 0x2, R11 ;  /* 0x00000002040b8819 */ /* 0x000fe2000001020b */
[----:B--2---:R-:W-:Y:S04]  /*0df0*/  STL.64 [R1+0x210], R16 ;  /* 0x0002101001007387 */ /* 0x004fe80000100a00 */
[----:B---3--:R-:W-:Y:S04]  /*0e00*/  STL [R1+0x21c], R44 ;  /* 0x00021c2c01007387 */ /* 0x008fe80000100800 */
[----:B------:R-:W-:Y:S04]  /*0e10*/  STL [R1+0x218], R45 ;  /* 0x0002182d01007387 */ /* 0x000fe80000100800 */
[----:B----4-:R-:W-:Y:S04]  /*0e20*/  STL.64 [R1+0x220], R18 ;  /* 0x0002201201007387 */ /* 0x010fe80000100a00 */
[----:B------:R0:W-:Y:S02]  /*0e30*/  STL.64 [R1+0x80], R12 ;  /* 0x0000800c01007387 */ /* 0x0001e40000100a00 */
[----:B0-----:R-:W-:-:S02]  /*0e40*/  @!P2 MOV R12, R30 ;  /* 0x0000001e000ca202 */ /* 0x001fc40000000f00 */
[----:B------:R-:W-:-:S05]  /*0e50*/  @!P2 MOV R13, R29 ;  /* 0x0000001d000da202 */ /* 0x000fca0000000f00 */
[----:B------:R-:W-:-:S05]  /*0e60*/  @!P2 IMAD.WIDE.U32 R12, R14, c[0x0][0x1d8], R12 ;  /* 0x000076000e0caa25 */ /* 0x000fca00078e000c */
[----:B------:R-:W-:Y:S02]  /*0e70*/  @!P2 IADD3 R5, R13, R9, RZ ;  /* 0x000000090d05a210 */ /* 0x000fe40007ffe0ff */
[----:B------:R-:W-:Y:S02]  /*0e80*/  @!P6 IADD3.X R9, R21, c[0x0][0x184], RZ, P3, !PT ;  /* 0x000061001509ea10 */ /* 0x000fe40001ffe4ff */
[----:B------:R-:W-:Y:S01]  /*0e90*/  @!P6 IADD3 R4, P3, R3, c[0x0][0x178], RZ ;  /* 0x00005e000304ea10 */ /* 0x000fe20007f7e0ff */
[----:B------:R-:W-:Y:S01]  /*0ea0*/  CS2R R18, SRZ ;  /* 0x0000000000127805 */ /* 0x000fe2000001ff00 */
[----:B------:R-:W-:Y:S02]  /*0eb0*/  @!P2 SHF.L.U64.HI R3, R12, 0x2, R5 ;  /* 0x000000020c03a819 */ /* 0x000fe40000010205 */
[----:B------:R-:W-:-:S05]  /*0ec0*/  @!P6 IADD3.X R5, R21, c[0x0][0x17c], RZ, P3, !PT ;  /* 0x00005f001505ea10 */ /* 0x000fca0001ffe4ff */
[----:B------:R0:W2:Y:S01]  /*0ed0*/  @!P6 LDG.E.64 R18, [R4.64] ;  /* 0x000000120412e981 */ /* 0x0000a2000c1e1b00 */
[----:B-----5:R-:W-:Y:S01]  /*0ee0*/  CS2R R32, SRZ ;  /* 0x0000000000207805 */ /* 0x020fe2000001ff00 */
[----:B------:R-:W-:-:S05]  /*0ef0*/  @!P2 SHF.L.U32 R14, R12, 0x2, RZ ;  /* 0x000000020c0ea819 */ /* 0x000fca00000006ff */
[----:B------:R1:W5:Y:S01]  /*0f00*/  @!P6 LDG.E.64 R32, [R8.64] ;  /* 0x000000120820e981 */ /* 0x000362000c1e1b00 */
[----:B------:R-:W-:Y:S01]  /*0f10*/  CS2R R16, SRZ ;  /* 0x0000000000107805 */ /* 0x000fe2000001ff00 */
[----:B-1----:R-:W-:-:S04]  /*0f20*/  @!P5 IADD3 R8, P3, R20, c[0x0][0x180], RZ ;  /* 0x000060001408da10 */ /* 0x002fc80007f7e0ff */
[----:B------:R-:W-:Y:S02]  /*0f30*/  @!P5 IADD3.X R9, R15, c[0x0][0x184], RZ, P3, !PT ;  /* 0x000061000f09da10 */ /* 0x000fe40001ffe4ff */
[----:B------:R-:W-:-:S04]  /*0f40*/  @!P5 IADD3 R12, P3, R20, c[0x0][0x178], RZ ;  /* 0x00005e00140cda10 */ /* 0x000fc80007f7e0ff */
[----:B------:R-:W-:Y:S01]  /*0f50*/  @!P5 IADD3.X R13, R15, c[0x0][0x17c], RZ, P3, !PT ;  /* 0x00005f000f0dda10 */ /* 0x000fe20001ffe4ff */
[----:B------:R-:W-:-:S04]  /*0f60*/  CS2R R38, SRZ ;  /* 0x0000000000267805 */ /* 0x000fc8000001ff00 */
[----:B------:R-:W3:Y:S01]  /*0f70*/  @!P5 LDG.E.64 R16, [R12.64] ;  /* 0x000000120c10d981 */ /* 0x000ee2000c1e1b00 */
[----:B0-----:R-:W-:-:S03]  /*0f80*/  @!P4 IADD3 R4, P3, R6, c[0x0][0x180], RZ ;  /* 0x000060000604ca10 */ /* 0x001fc60007f7e0ff */
[----:B------:R0:W5:Y:S01]  /*0f90*/  @!P5 LDG.E.64 R38, [R8.64] ;  /* 0x000000120826d981 */ /* 0x000162000c1e1b00 */
[----:B------:R-:W-:Y:S01]  /*0fa0*/  @!P4 IADD3 R6, P5, R6, c[0x0][0x178], RZ ;  /* 0x00005e000606ca10 */ /* 0x000fe20007fbe0ff */
[----:B------:R-:W-:Y:S01]  /*0fb0*/  CS2R R22, SRZ ;  /* 0x0000000000167805 */ /* 0x000fe2000001ff00 */
[C---:B------:R-:W-:Y:S01]  /*0fc0*/  @!P4 IADD3.X R5, R7.reuse, c[0x0][0x184], RZ, P3, !PT ;  /* 0x000061000705ca10 */ /* 0x040fe20001ffe4ff */
[----:B------:R-:W-:Y:S01]  /*0fd0*/  CS2R R20, SRZ ;  /* 0x0000000000147805 */ /* 0x000fe2000001ff00 */
[----:B------:R-:W-:-:S03]  /*0fe0*/  @!P4 IADD3.X R7, R7, c[0x0][0x17c], RZ, P5, !PT ;  /* 0x00005f000707ca10 */ /* 0x000fc60002ffe4ff */
[----:B------:R1:W4:Y:S01]  /*0ff0*/  @!P4 LDG.E.64 R22, [R4.64] ;  /* 0x000000120416c981 */ /* 0x000322000c1e1b00 */
[----:B0-----:R-:W-:-:S03]  /*1000*/  @!P0 IADD3 R8, P6, R10, c[0x0][0x180], RZ ;  /* 0x000060000a088a10 */ /* 0x001fc60007fde0ff */
[----:B------:R0:W4:Y:S01]  /*1010*/  @!P4 LDG.E.64 R20, [R6.64] ;  /* 0x000000120614c981 */ /* 0x000122000c1e1b00 */
[----:B------:R-:W-:Y:S02]  /*1020*/  @!P0 IADD3.X R9, R11, c[0x0][0x184], RZ, P6, !PT ;  /* 0x000061000b098a10 */ /* 0x000fe400037fe4ff */
[----:B------:R-:W-:-:S04]  /*1030*/  @!P0 IADD3 R10, P4, R10, c[0x0][0x178], RZ ;  /* 0x00005e000a0a8a10 */ /* 0x000fc80007f9e0ff */
[----:B------:R-:W-:Y:S01]  /*1040*/  @!P0 IADD3.X R11, R11, c[0x0][0x17c], RZ, P4, !PT ;  /* 0x00005f000b0b8a10 */ /* 0x000fe200027fe4ff */
[----:B0-----:R-:W-:-:S06]  /*1050*/  CS2R R6, SRZ ;  /* 0x0000000000067805 */ /* 0x001fcc000001ff00 */
[----:B------:R-:W4:Y:S04]  /*1060*/  @!P0 LDG.E.64 R6, [R10.64] ;  /* 0x000000120a068981 */ /* 0x000f28000c1e1b00 */
[----:B--2---:R0:W-:Y:S02]  /*1070*/  STL.64 [R1+0x88], R18 ;  /* 0x0000881201007387 */ /* 0x0041e40000100a00 */
[----:B0-----:R-:W-:-:S06]  /*1080*/  CS2R R18, SRZ ;  /* 0x0000000000127805 */ /* 0x001fcc000001ff00 */
[----:B------:R0:W2:Y:S04]  /*1090*/  @!P0 LDG.E.64 R18, [R8.64] ;  /* 0x0000001208128981 */ /* 0x0000a8000c1e1b00 */
[----:B---3--:R3:W-:Y:S02]  /*10a0*/  STL.64 [R1+0xa0], R16 ;  /* 0x0000a01001007387 */ /* 0x0087e40000100a00 */
[----:B---3--:R-:W-:-:S04]  /*10b0*/  IADD3 R17, R2, 0x40, RZ ;  /* 0x0000004002117810 */ /* 0x008fc80007ffe0ff */
[----:B------:R-:W-:Y:S02]  /*10c0*/  ISETP.GE.U32.AND P3, PT, R17, c[0x0][0x1e0], PT ;  /* 0x0000780011007a0c */ /* 0x000fe40003f66070 */
[----:B-1----:R-:W-:-:S04]  /*10d0*/  SHF.R.S32.HI R4, RZ, 0x1f, R17 ;  /* 0x0000001fff047819 */ /* 0x002fc80000011411 */
[----:B------:R-:W-:Y:S01]  /*10e0*/  ISETP.GE.AND.EX P3, PT, R4, c[0x0][0x1e4], PT, P3 ;  /* 0x0000790004007a0c */ /* 0x000fe20003f66330 */
[----:B----4-:R1:W-:Y:S03]  /*10f0*/  STL.64 [R1+0x20], R22 ;  /* 0x0000201601007387 */ /* 0x0103e60000100a00 */
[----:B------:R-:W-:Y:S02]  /*1100*/  ISETP.GT.U32.OR P3, PT, R0, 0x27f, P3 ;  /* 0x0000027f0000780c */ /* 0x000fe40001f64470 */
[----:B-1----:R-:W-:-:S04]  /*1110*/  IADD3 R22, R2, 0x48, RZ ;  /* 0x0000004802167810 */ /* 0x002fc80007ffe0ff */
[----:B------:R-:W-:-:S07]  /*1120*/  ISETP.GE.U32.AND P5, PT, R22, c[0x0][0x1e0], PT ;  /* 0x0000780016007a0c */ /* 0x000fce0003fa6070 */
[----:B0-----:R-:W-:Y:S01]  /*1130*/  @!P3 IMAD R8, R4, c[0x0][0x1d8], RZ ;  /* 0x000076000408ba24 */ /* 0x001fe200078e02ff */
[----:B------:R-:W-:Y:S02]  /*1140*/  @!P3 MOV R4, R30 ;  /* 0x0000001e0004b202 */ /* 0x000fe40000000f00 */
[----:B------:R-:W-:Y:S01]  /*1150*/  @!P3 MOV R5, R29 ;  /* 0x0000001d0005b202 */ /* 0x000fe20000000f00 */
[----:B------:R-:W-:-:S04]  /*1160*/  @!P3 IMAD R8, R17, c[0x0][0x1dc], R8 ;  /* 0x000077001108ba24 */ /* 0x000fc800078e0208 */
[----:B------:R-:W-:-:S05]  /*1170*/  @!P3 IMAD.WIDE.U32 R4, R17, c[0x0][0x1d8], R4 ;  /* 0x000076001104ba25 */ /* 0x000fca00078e0004 */
[----:B------:R-:W-:Y:S01]  /*1180*/  @!P3 SHF.L.U32 R12, R4, 0x2, RZ ;  /* 0x00000002040cb819 */ /* 0x000fe200000006ff */
[----:B--2---:R0:W-:Y:S04]  /*1190*/  STL.64 [R1+0x28], R18 ;  /* 0x0000281201007387 */ /* 0x0041e80000100a00 */
[----:B------:R1:W-:Y:S01]  /*11a0*/  STL.64 [R1+0xa8], R20 ;  /* 0x0000a81401007387 */ /* 0x0003e20000100a00 */
[C---:B0-----:R-:W-:Y:S02]  /*11b0*/  IADD3 R19, R2.reuse, 0x50, RZ ;  /* 0x0000005002137810 */ /* 0x041fe40007ffe0ff */
[----:B------:R-:W-:Y:S02]  /*11c0*/  IADD3 R18, R2, 0x58, RZ ;  /* 0x0000005802127810 */ /* 0x000fe40007ffe0ff */
[----:B------:R-:W-:-:S02]  /*11d0*/  ISETP.GE.U32.AND P6, PT, R19, c[0x0][0x1e0], PT ;  /* 0x0000780013007a0c */ /* 0x000fc40003fc6070 */
[----:B-1----:R-:W-:Y:S02]  /*11e0*/  SHF.R.S32.HI R21, RZ, 0x1f, R22 ;  /* 0x0000001fff157819 */ /* 0x002fe40000011416 */
[----:B------:R-:W-:Y:S02]  /*11f0*/  SHF.R.S32.HI R20, RZ, 0x1f, R19 ;  /* 0x0000001fff147819 */ /* 0x000fe40000011413 */
[----:B------:R-:W-:Y:S02]  /*1200*/  ISETP.GE.U32.AND P4, PT, R18, c[0x0][0x1e0], PT ;  /* 0x0000780012007a0c */ /* 0x000fe40003f86070 */
[----:B------:R-:W-:Y:S02]  /*1210*/  SHF.R.S32.HI R13, RZ, 0x1f, R18 ;  /* 0x0000001fff0d7819 */ /* 0x000fe40000011412 */
[----:B------:R-:W-:Y:S02]  /*1220*/  ISETP.GE.AND.EX P5, PT, R21, c[0x0][0x1e4], PT, P5 ;  /* 0x0000790015007a0c */ /* 0x000fe40003fa6350 */
[----:B------:R-:W-:Y:S01]  /*1230*/  ISETP.GE.AND.EX P6, PT, R20, c[0x0][0x1e4], PT, P6 ;  /* 0x0000790014007a0c */ /* 0x000fe20003fc6360 */
[----:B------:R0:W-:Y:S01]  /*1240*/  STL.64 [R1+0xd8], R6 ;  /* 0x0000d80601007387 */ /* 0x0001e20000100a00 */
[----:B------:R-:W-:-:S02]  /*1250*/  ISETP.GE.AND.EX P0, PT, R13, c[0x0][0x1e4], PT, P4 ;  /* 0x000079000d007a0c */ /* 0x000fc40003f06340 */
[C---:B------:R-:W-:Y:S02]  /*1260*/  ISETP.GT.U32.OR P5, PT, R0.reuse, 0x27f, P5 ;  /* 0x0000027f0000780c */ /* 0x040fe40002fa4470 */
[C---:B------:R-:W-:Y:S02]  /*1270*/  ISETP.GT.U32.OR P6, PT, R0.reuse, 0x27f, P6 ;  /* 0x0000027f0000780c */ /* 0x040fe400037c4470 */
[----:B------:R-:W-:Y:S02]  /*1280*/  ISETP.GT.U32.OR P0, PT, R0, 0x27f, P0 ;  /* 0x0000027f0000780c */ /* 0x000fe40000704470 */
[----:B0-----:R-:W-:-:S04]  /*1290*/  @!P2 IADD3 R6, P4, R14, c[0x0][0x180], RZ ;  /* 0x000060000e06aa10 */ /* 0x001fc80007f9e0ff */
[----:B------:R-:W-:Y:S02]  /*12a0*/  @!P2 IADD3.X R7, R3, c[0x0][0x184], RZ, P4, !PT ;  /* 0x000061000307aa10 */ /* 0x000fe400027fe4ff */
[----:B------:R-:W-:-:S04]  /*12b0*/  @!P2 IADD3 R14, P4, R14, c[0x0][0x178], RZ ;  /* 0x00005e000e0eaa10 */ /* 0x000fc80007f9e0ff */
[----:B------:R-:W-:Y:S02]  /*12c0*/  @!P2 IADD3.X R15, R3, c[0x0][0x17c], RZ, P4, !PT ;  /* 0x00005f00030faa10 */ /* 0x000fe400027fe4ff */
[----:B------:R-:W-:Y:S01]  /*12d0*/  @!P3 IADD3 R3, R5, R8, RZ ;  /* 0x000000080503b210 */ /* 0x000fe20007ffe0ff */
[----:B------:R-:W-:Y:S01]  /*12e0*/  @!P5 IMAD R9, R21, c[0x0][0x1d8], RZ ;  /* 0x000076001509da24 */ /* 0x000fe200078e02ff */
[----:B------:R-:W-:Y:S01]  /*12f0*/  @!P6 MOV R5, R29 ;  /* 0x0000001d0005e202 */ /* 0x000fe20000000f00 */
[----:B------:R-:W-:Y:S01]  /*1300*/  @!P6 IMAD R8, R20, c[0x0][0x1d8], RZ ;  /* 0x000076001408ea24 */ /* 0x000fe200078e02ff */
[----:B------:R-:W-:Y:S01]  /*1310*/  @!P3 SHF.L.U64.HI R3, R4, 0x2, R3 ;  /* 0x000000020403b819 */ /* 0x000fe20000010203 */
[----:B------:R-:W-:Y:S01]  /*1320*/  @!P0 IMAD R13, R13, c[0x0][0x1d8], RZ ;  /* 0x000076000d0d8a24 */ /* 0x000fe200078e02ff */
[-C--:B------:R-:W-:Y:S02]  /*1330*/  @!P6 MOV R4, R30.reuse ;  /* 0x0000001e0004e202 */ /* 0x080fe40000000f00 */
[----:B------:R-:W-:-:S02]  /*1340*/  @!P0 MOV R20, R30 ;  /* 0x0000001e00148202 */ /* 0x000fc40000000f00 */
[----:B------:R-:W-:Y:S01]  /*1350*/  @!P0 MOV R21, R29 ;  /* 0x0000001d00158202 */ /* 0x000fe20000000f00 */
[C---:B------:R-:W-:Y:S02]  /*1360*/  @!P6 IMAD R8, R19.reuse, c[0x0][0x1dc], R8 ;  /* 0x000077001308ea24 */ /* 0x040fe400078e0208 */
[----:B------:R-:W-:-:S04]  /*1370*/  @!P6 IMAD.WIDE.U32 R4, R19, c[0x0][0x1d8], R4 ;  /* 0x000076001304ea25 */ /* 0x000fc800078e0004 */
[C---:B------:R-:W-:Y:S02]  /*1380*/  @!P0 IMAD R13, R18.reuse, c[0x0][0x1dc], R13 ;  /* 0x00007700120d8a24 */ /* 0x040fe400078e020d */
[----:B------:R-:W-:Y:S02]  /*1390*/  @!P0 IMAD.WIDE.U32 R20, R18, c[0x0][0x1d8], R20 ;  /* 0x0000760012148a25 */ /* 0x000fe400078e0014 */
[----:B------:R-:W-:-:S06]  /*13a0*/  CS2R R18, SRZ ;  /* 0x0000000000127805 */ /* 0x000fcc000001ff00 */
[----:B------:R0:W2:Y:S01]  /*13b0*/  @!P2 LDG.E.64 R18, [R14.64] ;  /* 0x000000120e12a981 */ /* 0x0000a2000c1e1b00 */
[----:B------:R-:W-:-:S04]  /*13c0*/  IADD3 R16, R2, 0x60, RZ ;  /* 0x0000006002107810 */ /* 0x000fc80007ffe0ff */
[----:B------:R-:W-:Y:S02]  /*13d0*/  ISETP.GE.U32.AND P4, PT, R16, c[0x0][0x1e0], PT ;  /* 0x0000780010007a0c */ /* 0x000fe40003f86070 */
[----:B------:R-:W-:-:S04]  /*13e0*/  SHF.R.S32.HI R17, RZ, 0x1f, R16 ;  /* 0x0000001fff117819 */ /* 0x000fc80000011410 */
[----:B------:R-:W-:Y:S02]  /*13f0*/  ISETP.GE.AND.EX P4, PT, R17, c[0x0][0x1e4], PT, P4 ;  /* 0x0000790011007a0c */ /* 0x000fe40003f86340 */
[----:B------:R-:W-:Y:S02]  /*1400*/  @!P5 MOV R10, R30 ;  /* 0x0000001e000ad202 */ /* 0x000fe40000000f00 */
[----:B------:R-:W-:Y:S02]  /*1410*/  ISETP.GT.U32.OR P4, PT, R0, 0x27f, P4 ;  /* 0x0000027f0000780c */ /* 0x000fe40002784470 */
[----:B------:R-:W-:Y:S01]  /*1420*/  @!P5 MOV R11, R29 ;  /* 0x0000001d000bd202 */ /* 0x000fe20000000f00 */
[----:B------:R-:W-:Y:S01]  /*1430*/  @!P5 IMAD R9, R22, c[0x0][0x1dc], R9 ;  /* 0x000077001609da24 */ /* 0x000fe200078e0209 */
[----:B------:R-:W-:-:S03]  /*1440*/  @!P6 IADD3 R5, R5, R8, RZ ;  /* 0x000000080505e210 */ /* 0x000fc60007ffe0ff */
[----:B------:R-:W-:Y:S02]  /*1450*/  @!P5 IMAD.WIDE.U32 R10, R22, c[0x0][0x1d8], R10 ;  /* 0x00007600160ada25 */ /* 0x000fe400078e000a */
[----:B------:R-:W-:Y:S01]  /*1460*/  CS2R R22, SRZ ;  /* 0x0000000000167805 */ /* 0x000fe2000001ff00 */
[C---:B------:R-:W-:Y:S02]  /*1470*/  @!P6 SHF.L.U64.HI R5, R4.reuse, 0x2, R5 ;  /* 0x000000020405e819 */ /* 0x040fe40000010205 */
[----:B------:R-:W-:Y:S02]  /*1480*/  @!P5 IADD3 R9, R11, R9, RZ ;  /* 0x000000090b09d210 */ /* 0x000fe40007ffe0ff */
[----:B------:R-:W-:Y:S01]  /*1490*/  @!P6 SHF.L.U32 R11, R4, 0x2, RZ ;  /* 0x00000002040be819 */ /* 0x000fe200000006ff */
[----:B------:R1:W3:Y:S01]  /*14a0*/  @!P2 LDG.E.64 R22, [R6.64] ;  /* 0x000000120616a981 */ /* 0x0002e2000c1e1b00 */
[----:B------:R-:W-:Y:S01]  /*14b0*/  @!P0 IADD3 R4, R21, R13, RZ ;  /* 0x0000000d15048210 */ /* 0x000fe20007ffe0ff */
[----:B------:R-:W-:Y:S01]  /*14c0*/  @!P4 IMAD R13, R17, c[0x0][0x1d8], RZ ;  /* 0x00007600110dca24 */ /* 0x000fe200078e02ff */
[----:B0-----:R-:W-:-:S02]  /*14d0*/  @!P4 MOV R14, R30 ;  /* 0x0000001e000ec202 */ /* 0x001fc40000000f00 */
[----:B------:R-:W-:Y:S01]  /*14e0*/  @!P4 MOV R15, R29 ;  /* 0x0000001d000fc202 */ /* 0x000fe20000000f00 */
[----:B------:R-:W-:Y:S01]  /*14f0*/  @!P4 IMAD R13, R16, c[0x0][0x1dc], R13 ;  /* 0x00007700100dca24 */ /* 0x000fe200078e020d */
[----:B-1----:R-:W-:-:S03]  /*1500*/  @!P3 IADD3 R6, P2, R12, c[0x0][0x180], RZ ;  /* 0x000060000c06ba10 */ /* 0x002fc60007f5e0ff */
[----:B------:R-:W-:Y:S01]  /*1510*/  @!P4 IMAD.WIDE.U32 R14, R16, c[0x0][0x1d8], R14 ;  /* 0x00007600100eca25 */ /* 0x000fe200078e000e */
[----:B------:R-:W-:Y:S02]  /*1520*/  @!P3 IADD3.X R7, R3, c[0x0][0x184], RZ, P2, !PT ;  /* 0x000061000307ba10 */ /* 0x000fe400017fe4ff */
[----:B------:R-:W-:Y:S01]  /*1530*/  @!P3 IADD3 R12, P2, R12, c[0x0][0x178], RZ ;  /* 0x00005e000c0cba10 */ /* 0x000fe20007f5e0ff */
[----:B------:R-:W-:Y:S01]  /*1540*/  CS2R R16, SRZ ;  /* 0x0000000000107805 */ /* 0x000fe2000001ff00 */
[----:B------:R-:W-:Y:S02]  /*1550*/  @!P4 IADD3 R21, R15, R13, RZ ;  /* 0x0000000d0f15c210 */ /* 0x000fe40007ffe0ff */
[----:B------:R-:W-:-:S05]  /*1560*/  @!P3 IADD3.X R13, R3, c[0x0][0x17c], RZ, P2, !PT ;  /* 0x00005f00030dba10 */ /* 0x000fca00017fe4ff */
[----:B------:R0:W4:Y:S04]  /*1570*/  @!P3 LDG.E.64 R16, [R12.64] ;  /* 0x000000120c10b981 */ /* 0x000128000c1e1b00 */
[----:B--2---:R1:W-:Y:S02]  /*1580*/  STL.64 [R1+0xd0], R18 ;  /* 0x0000d01201007387 */ /* 0x0043e40000100a00 */
[----:B-1----:R-:W-:-:S06]  /*1590*/  CS2R R18, SRZ ;  /* 0x0000000000127805 */ /* 0x002fcc000001ff00 */
[----:B------:R1:W2:Y:S01]  /*15a0*/  @!P3 LDG.E.64 R18, [R6.64] ;  /* 0x000000120612b981 */ /* 0x0002a2000c1e1b00 */
[C---:B------:R-:W-:Y:S02]  /*15b0*/  @!P5 SHF.L.U32 R8, R10.reuse, 0x2, RZ ;  /* 0x000000020a08d819 */ /* 0x040fe400000006ff */
[----:B------:R-:W-:Y:S02]  /*15c0*/  @!P5 SHF.L.U64.HI R9, R10, 0x2, R9 ;  /* 0x000000020a09d819 */ /* 0x000fe40000010209 */
[C---:B-1----:R-:W-:Y:S02]  /*15d0*/  @!P5 IADD3 R6, P3, R8.reuse, c[0x0][0x180], RZ ;  /* 0x000060000806da10 */ /* 0x042fe40007f7e0ff */
[----:B------:R-:W-:Y:S02]  /*15e0*/  @!P5 IADD3 R8, P2, R8, c[0x0][0x178], RZ ;  /* 0x00005e000808da10 */ /* 0x000fe40007f5e0ff */
[----:B------:R-:W-:Y:S02]  /*15f0*/  @!P5 IADD3.X R7, R9, c[0x0][0x184], RZ, P3, !PT ;  /* 0x000061000907da10 */ /* 0x000fe40001ffe4ff */
[----:B0-----:R-:W-:-:S02]  /*1600*/  @!P6 IADD3 R12, P3, R11, c[0x0][0x180], RZ ;  /* 0x000060000b0cea10 */ /* 0x001fc40007f7e0ff */
[C---:B------:R-:W-:Y:S02]  /*1610*/  @!P4 SHF.L.U32 R3, R14.reuse, 0x2, RZ ;  /* 0x000000020e03c819 */ /* 0x040fe400000006ff */
[----:B------:R-:W-:Y:S02]  /*1620*/  @!P4 SHF.L.U64.HI R21, R14, 0x2, R21 ;  /* 0x000000020e15c819 */ /* 0x000fe40000010215 */
[----:B------:R-:W-:Y:S01]  /*1630*/  CS2R R14, SRZ ;  /* 0x00000000000e7805 */ /* 0x000fe2000001ff00 */
[----:B------:R-:W-:Y:S02]  /*1640*/  @!P6 IADD3.X R13, R5, c[0x0][0x184], RZ, P3, !PT ;  /* 0x00006100050dea10 */ /* 0x000fe40001ffe4ff */
[----:B------:R-:W-:-:S03]  /*1650*/  @!P5 IADD3.X R9, R9, c[0x0][0x17c], RZ, P2, !PT ;  /* 0x00005f000909da10 */ /* 0x000fc600017fe4ff */
[----:B------:R-:W3:Y:S04]  /*1660*/  @!P6 LDG.E.64 R14, [R12.64] ;  /* 0x000000120c0ee981 */ /* 0x000ee8000c1e1b00 */
[----:B--2---:R0:W-:Y:S04]  /*1670*/  STL.64 [R1+0x38], R18 ;  /* 0x0000381201007387 */ /* 0x0041e80000100a00 */
[----:B----4-:R1:W-:Y:S01]  /*1680*/  STL.64 [R1+0xe0], R16 ;  /* 0x0000e01001007387 */ /* 0x0103e20000100a00 */
[----:B0-----:R-:W-:Y:S01]  /*1690*/  CS2R R18, SRZ ;  /* 0x0000000000127805 */ /* 0x001fe2000001ff00 */
[----:B-1----:R-:W-:-:S05]  /*16a0*/  CS2R R16, SRZ ;  /* 0x0000000000107805 */ /* 0x002fca000001ff00 */
[----:B------:R0:W2:Y:S04]  /*16b0*/  @!P5 LDG.E.64 R18, [R6.64] ;  /* 0x000000120612d981 */ /* 0x0000a8000c1e1b00 */
[----:B------:R-:W4:Y:S04]  /*16c0*/  @!P5 LDG.E.64 R16, [R8.64] ;  /* 0x000000120810d981 */ /* 0x000f28000c1e1b00 */
[----:B---3--:R-:W-:Y:S01]  /*16d0*/  STL.64 [R1+0x30], R22 ;  /* 0x0000301601007387 */ /* 0x008fe20000100a00 */
[----:B0-----:R-:W-:-:S04]  /*16e0*/  @!P6 IADD3 R6, P5, R11, c[0x0][0x178], RZ ;  /* 0x00005e000b06ea10 */ /* 0x001fc80007fbe0ff */
[----:B------:R-:W-:Y:S01]  /*16f0*/  @!P6 IADD3.X R7, R5, c[0x0][0x17c], RZ, P5, !PT ;  /* 0x00005f000507ea10 */ /* 0x000fe20002ffe4ff */
[----:B--2---:R-:W-:Y:S04]  /*1700*/  STL.64 [R1+0x40], R18 ;  /* 0x0000401201007387 */ /* 0x004fe80000100a00 */
[----:B------:R-:W-:Y:S04]  /*1710*/  STL.64 [R1+0x50], R14 ;  /* 0x0000500e01007387 */ /* 0x000fe80000100a00 */
[----:B----4-:R0:W-:Y:S02]  /*1720*/  STL.64 [R1+0xf0], R16 ;  /* 0x0000f01001007387 */ /* 0x0101e40000100a00 */
[----:B0-----:R-:W-:-:S06]  /*1730*/  CS2R R16, SRZ ;  /* 0x0000000000107805 */ /* 0x001fcc000001ff00 */
[----:B------:R0:W2:Y:S01]  /*1740*/  @!P6 LDG.E.64 R16, [R6.64] ;  /* 0x000000120610e981 */ /* 0x0000a2000c1e1b00 */
[C---:B------:R-:W-:Y:S02]  /*1750*/  @!P0 SHF.L.U32 R10, R20.reuse, 0x2, RZ ;  /* 0x00000002140a8819 */ /* 0x040fe400000006ff */
[----:B------:R-:W-:Y:S02]  /*1760*/  @!P0 SHF.L.U64.HI R4, R20, 0x2, R4 ;  /* 0x0000000214048819 */ /* 0x000fe40000010204 */
[C---:B------:R-:W-:Y:S02]  /*1770*/  IADD3 R20, R2.reuse, 0x68, RZ ;  /* 0x0000006802147810 */ /* 0x040fe40007ffe0ff */
[----:B------:R-:W-:Y:S02]  /*1780*/  IADD3 R19, R2, 0x70, RZ ;  /* 0x0000007002137810 */ /* 0x000fe40007ffe0ff */
[----:B------:R-:W-:Y:S02]  /*1790*/  ISETP.GE.U32.AND P3, PT, R20, c[0x0][0x1e0], PT ;  /* 0x0000780014007a0c */ /* 0x000fe40003f66070 */
[----:B------:R-:W-:-:S02]  /*17a0*/  SHF.R.S32.HI R22, RZ, 0x1f, R20 ;  /* 0x0000001fff167819 */ /* 0x000fc40000011414 */
[----:B------:R-:W-:Y:S02]  /*17b0*/  ISETP.GE.U32.AND P2, PT, R19, c[0x0][0x1e0], PT ;  /* 0x0000780013007a0c */ /* 0x000fe40003f46070 */
[----:B------:R-:W-:Y:S02]  /*17c0*/  SHF.R.S32.HI R15, RZ, 0x1f, R19 ;  /* 0x0000001fff0f7819 */ /* 0x000fe40000011413 */
[----:B------:R-:W-:Y:S02]  /*17d0*/  ISETP.GE.AND.EX P3, PT, R22, c[0x0][0x1e4], PT, P3 ;  /* 0x0000790016007a0c */ /* 0x000fe40003f66330 */
[----:B------:R-:W-:Y:S02]  /*17e0*/  ISETP.GE.AND.EX P2, PT, R15, c[0x0][0x1e4], PT, P2 ;  /* 0x000079000f007a0c */ /* 0x000fe40003f46320 */
[C---:B------:R-:W-:Y:S02]  /*17f0*/  ISETP.GT.U32.OR P3, PT, R0.reuse, 0x27f, P3 ;  /* 0x0000027f0000780c */ /* 0x040fe40001f64470 */
[----:B------:R-:W-:-:S02]  /*1800*/  ISETP.GT.U32.OR P2, PT, R0, 0x27f, P2 ;  /* 0x0000027f0000780c */ /* 0x000fc40001744470 */
[C---:B------:R-:W-:Y:S02]  /*1810*/  @!P0 IADD3 R8, P5, R10.reuse, c[0x0][0x180], RZ ;  /* 0x000060000a088a10 */ /* 0x040fe40007fbe0ff */
[----:B------:R-:W-:Y:S02]  /*1820*/  @!P0 IADD3 R10, P6, R10, c[0x0][0x178], RZ ;  /* 0x00005e000a0a8a10 */ /* 0x000fe40007fde0ff */
[C---:B------:R-:W-:Y:S02]  /*1830*/  @!P0 IADD3.X R9, R4.reuse, c[0x0][0x184], RZ, P5, !PT ;  /* 0x0000610004098a10 */ /* 0x040fe40002ffe4ff */
[----:B------:R-:W-:-:S03]  /*1840*/  @!P0 IADD3.X R11, R4, c[0x0][0x17c], RZ, P6, !PT ;  /* 0x00005f00040b8a10 */ /* 0x000fc600037fe4ff */
[-C--:B0-----:R-:W-:Y:S01]  /*1850*/  @!P3 MOV R6, R30.reuse ;  /* 0x0000001e0006b202 */ /* 0x081fe20000000f00 */
        /* <DEDUP_REMOVED lines=9> */
[----:B------:R-:W-:-:S04]  /*18f0*/  @!P3 IADD3 R12, R7, R12, RZ ;  /* 0x0000000c070cb210 */ /* 0x000fc80007ffe0ff */
[----:B------:R-:W-:Y:S02]  /*1900*/  @!P2 IADD3 R7, R5, R13, RZ ;  /* 0x0000000d0507a210 */ /* 0x000fe40007ffe0ff */
[C---:B------:R-:W-:Y:S02]  /*1910*/  @!P2 SHF.L.U32 R5, R4.reuse, 0x2, RZ ;  /* 0x000000020405a819 */ /* 0x040fe400000006ff */
[----:B------:R-:W-:Y:S01]  /*1920*/  @!P2 SHF.L.U64.HI R4, R4, 0x2, R7 ;  /* 0x000000020404a819 */ /* 0x000fe20000010207 */
[----:B------:R-:W-:-:S06]  /*1930*/  CS2R R22, SRZ ;  /* 0x0000000000167805 */ /* 0x000fcc000001ff00 */
[----:B------:R0:W3:Y:S04]  /*1940*/  @!P0 LDG.E.64 R22, [R8.64] ;  /* 0x0000001208168981 */ /* 0x0000e8000c1e1b00 */
[----:B--2---:R1:W-:Y:S02]  /*1950*/  STL.64 [R1+0x100], R16 ;  /* 0x0001001001007387 */ /* 0x0043e40000100a00 */
        /* <DEDUP_REMOVED lines=15> */
[C---:B------:R-:W-:Y:S01]  /*1a50*/  @!P3 SHF.L.U32 R20, R6.reuse, 0x2, RZ ;  /* 0x000000020614b819 */ /* 0x040fe200000006ff */
[C---:B------:R-:W-:Y:S01]  /*1a60*/  @!P5 IMAD R7, R17.reuse, c[0x0][0x1dc], R7 ;  /* 0x000077001107da24 */ /* 0x040fe200078e0207 */
[----:B------:R-:W-:Y:S01]  /*1a70*/  @!P3 SHF.L.U64.HI R6, R6, 0x2, R12 ;  /* 0x000000020606b819 */ /* 0x000fe2000001020c */
[----:B------:R-:W-:-:S04]  /*1a80*/  @!P5 IMAD.WIDE.U32 R8, R17, c[0x0][0x1d8], R8 ;  /* 0x000076001108da25 */ /* 0x000fc800078e0008 */
[----:B------:R-:W-:Y:S01]  /*1a90*/  @!P6 IMAD R12, R18, c[0x0][0x1d8], RZ ;  /* 0x00007600120cea24 */ /* 0x000fe200078e02ff */
[----:B-1----:R-:W-:-:S03]  /*1aa0*/  @!P5 IADD3 R11, R9, R7, RZ ;  /* 0x00000007090bd210 */ /* 0x002fc60007ffe0ff */
[----:B------:R-:W-:Y:S01]  /*1ab0*/  @!P6 IMAD R10, R16, c[0x0][0x1dc], R12 ;  /* 0x00007700100aea24 */ /* 0x000fe200078e020c */
[----:B------:R-:W-:Y:S02]  /*1ac0*/  @!P4 IADD3 R12, P0, R3, c[0x0][0x180], RZ ;  /* 0x00006000030cca10 */ /* 0x000fe40007f1e0ff */
[C---:B------:R-:W-:Y:S02]  /*1ad0*/  @!P5 SHF.L.U32 R7, R8.reuse, 0x2, RZ ;  /* 0x000000020807d819 */ /* 0x040fe400000006ff */
[----:B------:R-:W-:Y:S02]  /*1ae0*/  @!P5 SHF.L.U64.HI R11, R8, 0x2, R11 ;  /* 0x00000002080bd819 */ /* 0x000fe4000001020b */
[----:B------:R-:W-:Y:S02]  /*1af0*/  @!P4 IADD3.X R13, R21, c[0x0][0x184], RZ, P0, !PT ;  /* 0x00006100150dca10 */ /* 0x000fe400007fe4ff */
[----:B------:R-:W-:Y:S01]  /*1b00*/  @!P4 IADD3 R8, P0, R3, c[0x0][0x178], RZ ;  /* 0x00005e000308ca10 */ /* 0x000fe20007f1e0ff */
[----:B------:R-:W-:Y:S01]  /*1b10*/  CS2R R18, SRZ ;  /* 0x0000000000127805 */ /* 0x000fe2000001ff00 */
[----:B--2---:R0:W-:Y:S02]  /*1b20*/  STL.64 [R1+0x108], R14 ;  /* 0x0001080e01007387 */ /* 0x0041e40000100a00 */
[----:B0-----:R-:W-:-:S02]  /*1b30*/  @!P6 MOV R14, R30 ;  /* 0x0000001e000ee202 */ /* 0x001fc40000000f00 */
[----:B------:R-:W-:-:S05]  /*1b40*/  @!P6 MOV R15, R29 ;  /* 0x0000001d000fe202 */ /* 0x000fca0000000f00 */
[----:B------:R-:W-:Y:S02]  /*1b50*/  @!P6 IMAD.WIDE.U32 R14, R16, c[0x0][0x1d8], R14 ;  /* 0x00007600100eea25 */ /* 0x000fe400078e000e */
[----:B------:R-:W-:-:S03]  /*1b60*/  CS2R R16, SRZ ;  /* 0x0000000000107805 */ /* 0x000fc6000001ff00 */
[----:B------:R-:W-:Y:S01]  /*1b70*/  @!P6 IADD3 R9, R15, R10, RZ ;  /* 0x0000000a0f09e210 */ /* 0x000fe20007ffe0ff */
[----:B---3--:R0:W-:Y:S03]  /*1b80*/  STL.64 [R1+0x58], R22 ;  /* 0x0000581601007387 */ /* 0x0081e60000100a00 */
[----:B------:R-:W-:Y:S01]  /*1b90*/  @!P6 SHF.L.U64.HI R3, R14, 0x2, R9 ;  /* 0x000000020e03e819 */ /* 0x000fe20000010209 */
[----:B------:R1:W2:Y:S01]  /*1ba0*/  @!P4 LDG.E.64 R16, [R12.64] ;  /* 0x000000120c10c981 */ /* 0x0002a2000c1e1b00 */
[----:B------:R-:W-:Y:S01]  /*1bb0*/  @!P4 IADD3.X R9, R21, c[0x0][0x17c], RZ, P0, !PT ;  /* 0x00005f001509ca10 */ /* 0x000fe200007fe4ff */
[----:B0-----:R-:W-:Y:S01]  /*1bc0*/  CS2R R22, SRZ ;  /* 0x0000000000167805 */ /* 0x001fe2000001ff00 */
[----:B-1----:R-:W-:-:S04]  /*1bd0*/  @!P3 IADD3 R12, P0, R20, c[0x0][0x180], RZ ;  /* 0x00006000140cba10 */ /* 0x002fc80007f1e0ff */
[----:B------:R-:W-:Y:S01]  /*1be0*/  @!P3 IADD3.X R13, R6, c[0x0][0x184], RZ, P0, !PT ;  /* 0x00006100060dba10 */ /* 0x000fe200007fe4ff */
[----:B------:R0:W3:Y:S04]  /*1bf0*/  @!P4 LDG.E.64 R22, [R8.64] ;  /* 0x000000120816c981 */ /* 0x0000e8000c1e1b00 */
[----:B------:R-:W4:Y:S01]  /*1c00*/  @!P3 LDG.E.64 R18, [R12.64] ;  /* 0x000000120c12b981 */ /* 0x000f22000c1e1b00 */
[----:B------:R-:W-:Y:S02]  /*1c10*/  @!P6 SHF.L.U32 R10, R14, 0x2, RZ ;  /* 0x000000020e0ae819 */ /* 0x000fe400000006ff */
[----:B------:R-:W-:-:S04]  /*1c20*/  @!P3 IADD3 R14, P0, R20, c[0x0][0x178], RZ ;  /* 0x00005e00140eba10 */ /* 0x000fc80007f1e0ff */
[----:B------:R-:W-:Y:S02]  /*1c30*/  @!P3 IADD3.X R15, R6, c[0x0][0x17c], RZ, P0, !PT ;  /* 0x00005f00060fba10 */ /* 0x000fe400007fe4ff */
[----:B0-----:R-:W-:-:S04]  /*1c40*/  @!P2 IADD3 R8, P0, R5, c[0x0][0x180], RZ ;  /* 0x000060000508aa10 */ /* 0x001fc80007f1e0ff */
[----:B------:R-:W-:Y:S01]  /*1c50*/  @!P2 IADD3.X R9, R4, c[0x0][0x184], RZ, P0, !PT ;  /* 0x000061000409aa10 */ /* 0x000fe200007fe4ff */
[----:B------:R-:W-:Y:S01]  /*1c60*/  CS2R R20, SRZ ;  /* 0x0000000000147805 */ /* 0x000fe2000001ff00 */
[----:B--2---:R0:W-:Y:S02]  /*1c70*/  STL.64 [R1+0x60], R16 ;  /* 0x0000601001007387 */ /* 0x0041e40000100a00 */
[----:B0-----:R-:W-:Y:S02]  /*1c80*/  CS2R R16, SRZ ;  /* 0x0000000000107805 */ /* 0x001fe4000001ff00 */
[----:B---3--:R0:W-:Y:S04]  /*1c90*/  STL.64 [R1+0xf8], R22 ;  /* 0x0000f81601007387 */ /* 0x0081e80000100a00 */
[----:B------:R1:W2:Y:S04]  /*1ca0*/  @!P3 LDG.E.64 R16, [R14.64] ;  /* 0x000000120e10b981 */ /* 0x0002a8000c1e1b00 */
[----:B----4-:R3:W-:Y:S01]  /*1cb0*/  STL.64 [R1+0x68], R18 ;  /* 0x0000681201007387 */ /* 0x0107e20000100a00 */
[----:B0-----:R-:W-:Y:S01]  /*1cc0*/  CS2R R22, SRZ ;  /* 0x0000000000167805 */ /* 0x001fe2000001ff00 */
[----:B-1----:R-:W-:-:S04]  /*1cd0*/  @!P5 IADD3 R14, P4, R7, c[0x0][0x180], RZ ;  /* 0x00006000070eda10 */ /* 0x002fc80007f9e0ff */
[----:B------:R-:W-:Y:S01]  /*1ce0*/  @!P5 IADD3.X R15, R11, c[0x0][0x184], RZ, P4, !PT ;  /* 0x000061000b0fda10 */ /* 0x000fe200027fe4ff */
[----:B------:R0:W4:Y:S01]  /*1cf0*/  @!P2 LDG.E.64 R22, [R8.64] ;  /* 0x000000120816a981 */ /* 0x000122000c1e1b00 */
[----:B---3--:R-:W-:Y:S01]  /*1d00*/  CS2R R18, SRZ ;  /* 0x0000000000127805 */ /* 0x008fe2000001ff00 */
[----:B------:R-:W-:-:S05]  /*1d10*/  @!P2 IADD3 R12, P3, R5, c[0x0][0x178], RZ ;  /* 0x00005e00050caa10 */ /* 0x000fca0007f7e0ff */
[----:B------:R-:W3:Y:S01]  /*1d20*/  @!P5 LDG.E.64 R18, [R14.64] ;  /* 0x000000120e12d981 */ /* 0x000ee2000c1e1b00 */
[----:B------:R-:W-:Y:S02]  /*1d30*/  @!P2 IADD3.X R13, R4, c[0x0][0x17c], RZ, P3, !PT ;  /* 0x00005f00040daa10 */ /* 0x000fe40001ffe4ff */
[----:B------:R-:W-:Y:S01]  /*1d40*/  @!P5 IADD3 R4, P0, R7, c[0x0][0x178], RZ ;  /* 0x00005e000704da10 */ /* 0x000fe20007f1e0ff */
[----:B0-----:R-:W-:Y:S02]  /*1d50*/  CS2R R8, SRZ ;  /* 0x0000000000087805 */ /* 0x001fe4000001ff00 */
[----:B------:R0:W3:Y:S01]  /*1d60*/  @!P2 LDG.E.64 R20, [R12.64] ;  /* 0x000000120c14a981 */ /* 0x0000e2000c1e1b00 */
[----:B------:R-:W-:-:S05]  /*1d70*/  @!P5 IADD3.X R5, R11, c[0x0][0x17c], RZ, P0, !PT ;  /* 0x00005f000b05da10 */ /* 0x000fca00007fe4ff */
[----:B------:R-:W3:Y:S04]  /*1d80*/  @!P5 LDG.E.64 R8, [R4.64] ;  /* 0x000000120408d981 */ /* 0x000ee8000c1e1b00 */
[----:B--2---:R1:W-:Y:S02]  /*1d90*/  STL.64 [R1+0x120], R16 ;  /* 0x0001201001007387 */ /* 0x0043e40000100a00 */
[----:B-1----:R-:W-:-:S04]  /*1da0*/  IADD3 R17, R2, 0x88, RZ ;  /* 0x0000008802117810 */ /* 0x002fc80007ffe0ff */
[----:B------:R-:W-:Y:S02]  /*1db0*/  ISETP.GE.U32.AND P2, PT, R17, c[0x0][0x1e0], PT ;  /* 0x0000780011007a0c */ /* 0x000fe40003f46070 */
[----:B------:R-:W-:Y:S01]  /*1dc0*/  SHF.R.S32.HI R6, RZ, 0x1f, R17 ;  /* 0x0000001fff067819 */ /* 0x000fe20000011411 */
[----:B----4-:R-:W-:Y:S03]  /*1dd0*/  STL.64 [R1+0x78], R22 ;  /* 0x0000781601007387 */ /* 0x010fe60000100a00 */
[----:B------:R-:W-:Y:S01]  /*1de0*/  ISETP.GE.AND.EX P2, PT, R6, c[0x0][0x1e4], PT, P2 ;  /* 0x0000790006007a0c */ /* 0x000fe20003f46320 */
[----:B---3--:R1:W-:Y:S03]  /*1df0*/  STL.64 [R1+0x90], R18 ;  /* 0x0000901201007387 */ /* 0x0083e60000100a00 */
[----:B------:R-:W-:-:S02]  /*1e00*/  ISETP.GT.U32.OR P2, PT, R0, 0x27f, P2 ;  /* 0x0000027f0000780c */ /* 0x000fc40001744470 */
[C---:B-1----:R-:W-:Y:S02]  /*1e10*/  IADD3 R19, R2.reuse, 0x98, RZ ;  /* 0x0000009802137810 */ /* 0x042fe40007ffe0ff */
[----:B------:R-:W-:Y:S02]  /*1e20*/  IADD3 R18, R2, 0xa0, RZ ;  /* 0x000000a002127810 */ /* 0x000fe40007ffe0ff */
[----:B------:R-:W-:Y:S02]  /*1e30*/  ISETP.GE.U32.AND P4, PT, R19, c[0x0][0x1e0], PT ;  /* 0x0000780013007a0c */ /* 0x000fe40003f86070 */
[----:B------:R-:W-:Y:S02]  /*1e40*/  ISETP.GE.U32.AND P0, PT, R18, c[0x0][0x1e0], PT ;  /* 0x0000780012007a0c */ /* 0x000fe40003f06070 */
[----:B0-----:R-:W-:Y:S02]  /*1e50*/  SHF.R.S32.HI R13, RZ, 0x1f, R19 ;  /* 0x0000001fff0d7819 */ /* 0x001fe40000011413 */
[----:B------:R-:W-:-:S02]  /*1e60*/  SHF.R.S32.HI R12, RZ, 0x1f, R18 ;  /* 0x0000001fff0c7819 */ /* 0x000fc40000011412 */
[----:B------:R-:W-:Y:S02]  /*1e70*/  ISETP.GE.AND.EX P4, PT, R13, c[0x0][0x1e4], PT, P4 ;  /* 0x000079000d007a0c */ /* 0x000fe40003f86340 */
[----:B------:R-:W-:Y:S01]  /*1e80*/  ISETP.GE.AND.EX P5, PT, R12, c[0x0][0x1e4], PT, P0 ;  /* 0x000079000c007a0c */ /* 0x000fe20003fa6300 */
[----:B------:R-:W-:Y:S01]  /*1e90*/  STL.64 [R1+0x128], R20 ;  /* 0x0001281401007387 */ /* 0x000fe20000100a00 */
[C---:B------:R-:W-:Y:S02]  /*1ea0*/  ISETP.GT.U32.OR P4, PT, R0.reuse, 0x27f, P4 ;  /* 0x0000027f0000780c */ /* 0x040fe40002784470 */
[----:B------:R-:W-:Y:S01]  /*1eb0*/  ISETP.GT.U32.OR P5, PT, R0, 0x27f, P5 ;  /* 0x0000027f0000780c */ /* 0x000fe20002fa4470 */
[----:B------:R0:W-:Y:S01]  /*1ec0*/  STL.64 [R1+0x140], R8 ;  /* 0x0001400801007387 */ /* 0x0001e20000100a00 */
[----:B------:R-:W-:Y:S01]  /*1ed0*/  @!P2 MOV R4, R30 ;  /* 0x0000001e0004a202 */ /* 0x000fe20000000f00 */
[----:B------:R-:W-:Y:S01]  /*1ee0*/  @!P2 IMAD R6, R6, c[0x0][0x1d8], RZ ;  /* 0x000076000606aa24 */ /* 0x000fe200078e02ff */
[----:B------:R-:W-:-:S03]  /*1ef0*/  @!P2 MOV R5, R29 ;  /* 0x0000001d0005a202 */ /* 0x000fc60000000f00 */
[C---:B------:R-:W-:Y:S01]  /*1f00*/  @!P2 IMAD R6, R17.reuse, c[0x0][0x1dc], R6 ;  /* 0x000077001106aa24 */ /* 0x040fe200078e0206 */
[----:B0-----:R-:W-:Y:S01]  /*1f10*/  @!P6 IADD3 R8, P0, R10, c[0x0][0x180], RZ ;  /* 0x000060000a08ea10 */ /* 0x001fe20007f1e0ff */
[----:B------:R-:W-:-:S03]  /*1f20*/  @!P2 IMAD.WIDE.U32 R4, R17, c[0x0][0x1d8], R4 ;  /* 0x000076001104aa25 */ /* 0x000fc600078e0004 */
[----:B------:R-:W-:Y:S02]  /*1f30*/  @!P6 IADD3.X R9, R3, c[0x0][0x184], RZ, P0, !PT ;  /* 0x000061000309ea10 */ /* 0x000fe400007fe4ff */
[----:B------:R-:W-:Y:S01]  /*1f40*/  @!P6 IADD3 R10, P0, R10, c[0x0][0x178], RZ ;  /* 0x00005e000a0aea10 */ /* 0x000fe20007f1e0ff */
[----:B------:R-:W-:Y:S01]  /*1f50*/  @!P4 IMAD R15, R13, c[0x0][0x1d8], RZ ;  /* 0x000076000d0fca24 */ /* 0x000fe200078e02ff */
[----:B------:R-:W-:Y:S01]  /*1f60*/  @!P4 MOV R7, R29 ;  /* 0x0000001d0007c202 */ /* 0x000fe20000000f00 */
[----:B------:R-:W-:Y:S01]  /*1f70*/  @!P5 IMAD R14, R12, c[0x0][0x1d8], RZ ;  /* 0x000076000c0eda24 */ /* 0x000fe200078e02ff */
[----:B------:R-:W-:Y:S02]  /*1f80*/  @!P6 IADD3.X R11, R3, c[0x0][0x17c], RZ, P0, !PT ;  /* 0x00005f00030bea10 */ /* 0x000fe400007fe4ff */
[----:B------:R-:W-:Y:S02]  /*1f90*/  @!P2 IADD3 R3, R5, R6, RZ ;  /* 0x000000060503a210 */ /* 0x000fe40007ffe0ff */
[----:B------:R-:W-:-:S02]  /*1fa0*/  @!P4 MOV R6, R30 ;  /* 0x0000001e0006c202 */ /* 0x000fc40000000f00 */
[----:B------:R-:W-:Y:S02]  /*1fb0*/  @!P5 MOV R12, R30 ;  /* 0x0000001e000cd202 */ /* 0x000fe40000000f00 */
        /* <DEDUP_REMOVED lines=11> */
[----:B------:R-:W-:Y:S02]  /*2070*/  IADD3 R16, R2, 0xa8, RZ ;  /* 0x000000a802107810 */ /* 0x000fe40007ffe0ff */
[----:B------:R-:W-:Y:S02]  /*2080*/  ISETP.GT.U32.OR P3, PT, R0, 0x27f, P3 ;  /* 0x0000027f0000780c */ /* 0x000fe40001f64470 */
[----:B------:R-:W-:Y:S02]  /*2090*/  ISETP.GE.U32.AND P0, PT, R16, c[0x0][0x1e0], PT ;  /* 0x0000780010007a0c */ /* 0x000fe40003f06070 */
[----:B------:R-:W-:-:S04]  /*20a0*/  SHF.R.S32.HI R17, RZ, 0x1f, R16 ;  /* 0x0000001fff117819 */ /* 0x000fc80000011410 */
[----:B------:R-:W-:Y:S02]  /*20b0*/  ISETP.GE.AND.EX P0, PT, R17, c[0x0][0x1e4], PT, P0 ;  /* 0x0000790011007a0c */ /* 0x000fe40003f06300 */
[C---:B------:R-:W-:Y:S02]  /*20c0*/  @!P2 SHF.L.U32 R20, R4.reuse, 0x2, RZ ;  /* 0x000000020414a819 */ /* 0x040fe400000006ff */
[----:B------:R-:W-:Y:S01]  /*20d0*/  @!P2 SHF.L.U64.HI R3, R4, 0x2, R3 ;  /* 0x000000020403a819 */ /* 0x000fe20000010203 */
[----:B------:R-:W-:Y:S01]  /*20e0*/  @!P3 IMAD R21, R21, c[0x0][0x1d8], RZ ;  /* 0x000076001515ba24 */ /* 0x000fe200078e02ff */
[----:B------:R-:W-:Y:S02]  /*20f0*/  ISETP.GT.U32.OR P0, PT, R0, 0x27f, P0 ;  /* 0x0000027f0000780c */ /* 0x000fe40000704470 */
[----:B------:R-:W-:Y:S02]  /*2100*/  @!P3 MOV R4, R30 ;  /* 0x0000001e0004b202 */ /* 0x000fe40000000f00 */
[----:B------:R-:W-:Y:S01]  /*2110*/  @!P3 MOV R5, R29 ;  /* 0x0000001d0005b202 */ /* 0x000fe20000000f00 */
[----:B------:R-:W-:-:S04]  /*2120*/  @!P3 IMAD R21, R22, c[0x0][0x1dc], R21 ;  /* 0x000077001615ba24 */ /* 0x000fc800078e0215 */
[----:B------:R-:W-:Y:S02]  /*2130*/  @!P3 IMAD.WIDE.U32 R4, R22, c[0x0][0x1d8], R4 ;  /* 0x000076001604ba25 */ /* 0x000fe400078e0004 */
[----:B------:R-:W-:-:S06]  /*2140*/  CS2R R22, SRZ ;  /* 0x0000000000167805 */ /* 0x000fcc000001ff00 */
[----:B------:R1:W3:Y:S01]  /*2150*/  @!P6 LDG.E.64 R22, [R8.64] ;  /* 0x000000120816e981 */ /* 0x0002e2000c1e1b00 */
[----:B------:R-:W-:Y:S02]  /*2160*/  @!P3 IADD3 R5, R5, R21, RZ ;  /* 0x000000150505b210 */ /* 0x000fe40007ffe0ff */
[----:B------:R-:W-:Y:S01]  /*2170*/  @!P4 IADD3 R7, R7, R15, RZ ;  /* 0x0000000f0707c210 */ /* 0x000fe20007ffe0ff */
[----:B-1----:R-:W-:Y:S01]  /*2180*/  @!P0 IMAD R8, R17, c[0x0][0x1d8], RZ ;  /* 0x0000760011088a24 */ /* 0x002fe200078e02ff */
[----:B------:R-:W-:-:S03]  /*2190*/  @!P3 SHF.L.U32 R15, R4, 0x2, RZ ;  /* 0x00000002040fb819 */ /* 0x000fc600000006ff */
[----:B0-----:R-:W-:Y:S01]  /*21a0*/  @!P0 IMAD R11, R16, c[0x0][0x1dc], R8 ;  /* 0x00007700100b8a24 */ /* 0x001fe200078e0208 */
[----:B------:R-:W-:Y:S02]  /*21b0*/  @!P2 IADD3 R8, P6, R20, c[0x0][0x180], RZ ;  /* 0x000060001408aa10 */ /* 0x000fe40007fde0ff */
[----:B------:R-:W-:Y:S02]  /*21c0*/  @!P5 IADD3 R14, R13, R14, RZ ;  /* 0x0000000e0d0ed210 */ /* 0x000fe40007ffe0ff */
[----:B------:R-:W-:Y:S02]  /*21d0*/  @!P3 SHF.L.U64.HI R4, R4, 0x2, R5 ;  /* 0x000000020404b819 */ /* 0x000fe40000010205 */
[C---:B------:R-:W-:Y:S02]  /*21e0*/  @!P4 SHF.L.U32 R5, R6.reuse, 0x2, RZ ;  /* 0x000000020605c819 */ /* 0x040fe400000006ff */
[----:B------:R-:W-:Y:S02]  /*21f0*/  @!P2 IADD3.X R9, R3, c[0x0][0x184], RZ, P6, !PT ;  /* 0x000061000309aa10 */ /* 0x000fe400037fe4ff */
[----:B------:R-:W-:-:S02]  /*2200*/  @!P4 SHF.L.U64.HI R6, R6, 0x2, R7 ;  /* 0x000000020606c819 */ /* 0x000fc40000010207 */
[C---:B------:R-:W-:Y:S02]  /*2210*/  @!P5 SHF.L.U32 R7, R12.reuse, 0x2, RZ ;  /* 0x000000020c07d819 */ /* 0x040fe400000006ff */
[----:B------:R-:W-:Y:S02]  /*2220*/  @!P5 SHF.L.U64.HI R14, R12, 0x2, R14 ;  /* 0x000000020c0ed819 */ /* 0x000fe4000001020e */
[----:B------:R-:W-:Y:S02]  /*2230*/  @!P0 MOV R12, R30 ;  /* 0x0000001e000c8202 */ /* 0x000fe40000000f00 */
[----:B------:R-:W-:Y:S02]  /*2240*/  @!P0 MOV R13, R29 ;  /* 0x0000001d000d8202 */ /* 0x000fe40000000f00 */
[----:B------:R-:W-:-:S03]  /*2250*/  @!P2 IADD3 R10, P6, R20, c[0x0][0x178], RZ ;  /* 0x00005e00140aaa10 */ /* 0x000fc60007fde0ff */
[----:B------:R-:W-:Y:S02]  /*2260*/  @!P0 IMAD.WIDE.U32 R12, R16, c[0x0][0x1d8], R12 ;  /* 0x00007600100c8a25 */ /* 0x000fe400078e000c */
[----:B------:R-:W-:-:S03]  /*2270*/  CS2R R16, SRZ ;  /* 0x0000000000107805 */ /* 0x000fc6000001ff00 */
[----:B------:R-:W-:Y:S02]  /*2280*/  @!P0 IADD3 R13, R13, R11, RZ ;  /* 0x0000000b0d0d8210 */ /* 0x000fe40007ffe0ff */
[----:B------:R-:W-:-:S05]  /*2290*/  @!P2 IADD3.X R11, R3, c[0x0][0x17c], RZ, P6, !PT ;  /* 0x00005f00030baa10 */ /* 0x000fca00037fe4ff */
[----:B------:R0:W4:Y:S04]  /*22a0*/  @!P2 LDG.E.64 R16, [R10.64] ;  /* 0x000000120a10a981 */ /* 0x000128000c1e1b00 */
[----:B--2---:R1:W-:Y:S02]  /*22b0*/  STL.64 [R1+0xb8], R18 ;  /* 0x0000b81201007387 */ /* 0x0043e40000100a00 */
[----:B-1----:R-:W-:-:S06]  /*22c0*/  CS2R R18, SRZ ;  /* 0x0000000000127805 */ /* 0x002fcc000001ff00 */
[----:B------:R1:W2:Y:S01]  /*22d0*/  @!P2 LDG.E.64 R18, [R8.64] ;  /* 0x000000120812a981 */ /* 0x0002a2000c1e1b00 */
[----:B0-----:R-:W-:Y:S01]  /*22e0*/  @!P3 IADD3 R10, P2, R15, c[0x0][0x178], RZ ;  /* 0x00005e000f0aba10 */ /* 0x001fe20007f5e0ff */
[----:B------:R-:W-:-:S03]  /*22f0*/  CS2R R20, SRZ ;  /* 0x0000000000147805 */ /* 0x000fc6000001ff00 */
[----:B------:R-:W-:Y:S02]  /*2300*/  @!P3 IADD3.X R11, R4, c[0x0][0x17c], RZ, P2, !PT ;  /* 0x00005f00040bba10 */ /* 0x000fe400017fe4ff */
[----:B-1----:R-:W-:-:S04]  /*2310*/  @!P3 IADD3 R8, P6, R15, c[0x0][0x180], RZ ;  /* 0x000060000f08ba10 */ /* 0x002fc80007fde0ff */
[----:B------:R-:W-:-:S05]  /*2320*/  @!P3 IADD3.X R9, R4, c[0x0][0x184], RZ, P6, !PT ;  /* 0x000061000409ba10 */ /* 0x000fca00037fe4ff */
[----:B------:R0:W3:Y:S01]  /*2330*/  @!P3 LDG.E.64 R20, [R8.64] ;  /* 0x000000120814b981 */ /* 0x0000e2000c1e1b00 */
[C---:B------:R-:W-:Y:S02]  /*2340*/  @!P0 SHF.L.U32 R24, R12.reuse, 0x2, RZ ;  /* 0x000000020c188819 */ /* 0x040fe400000006ff */
[----:B------:R-:W-:Y:S02]  /*2350*/  @!P0 SHF.L.U64.HI R3, R12, 0x2, R13 ;  /* 0x000000020c038819 */ /* 0x000fe4000001020d */
[----:B------:R-:W-:-:S04]  /*2360*/  @!P4 IADD3 R12, P6, R5, c[0x0][0x180], RZ ;  /* 0x00006000050cca10 */ /* 0x000fc80007fde0ff */
[----:B------:R-:W-:Y:S01]  /*2370*/  @!P4 IADD3.X R13, R6, c[0x0][0x184], RZ, P6, !PT ;  /* 0x00006100060dca10 */ /* 0x000fe200037fe4ff */
[----:B--2---:R1:W-:Y:S02]  /*2380*/  STL.64 [R1+0xb0], R18 ;  /* 0x0000b01201007387 */ /* 0x0043e40000100a00 */
[----:B-1----:R-:W-:-:S06]  /*2390*/  CS2R R18, SRZ ;  /* 0x0000000000127805 */ /* 0x002fcc000001ff00 */
[----:B------:R1:W2:Y:S04]  /*23a0*/  @!P3 LDG.E.64 R18, [R10.64] ;  /* 0x000000120a12b981 */ /* 0x0002a8000c1e1b00 */
[----:B----4-:R4:W-:Y:S02]  /*23b0*/  STL.64 [R1+0xc0], R16 ;  /* 0x0000c01001007387 */ /* 0x0109e40000100a00 */
[----:B----4-:R-:W-:-:S06]  /*23c0*/  CS2R R16, SRZ ;  /* 0x0000000000107805 */ /* 0x010fcc000001ff00 */
[----:B------:R-:W4:Y:S01]  /*23d0*/  @!P4 LDG.E.64 R16, [R12.64] ;  /* 0x000000120c10c981 */ /* 0x000f22000c1e1b00 */
[----:B------:R-:W-:-:S03]  /*23e0*/  @!P5 IADD3 R4, P3, R7, c[0x0][0x180], RZ ;  /* 0x000060000704da10 */ /* 0x000fc60007f7e0ff */
[----:B---3--:R-:W-:Y:S01]  /*23f0*/  STL.64 [R1+0x98], R22 ;  /* 0x0000981601007387 */ /* 0x008fe20000100a00 */
[----:B0-----:R-:W-:-:S03]  /*2400*/  @!P4 IADD3 R8, P2, R5, c[0x0][0x178], RZ ;  /* 0x00005e000508ca10 */ /* 0x001fc60007f5e0ff */
[----:B------:R0:W-:Y:S01]  /*2410*/  STL.64 [R1+0xc8], R20 ;  /* 0x0000c81401007387 */ /* 0x0001e20000100a00 */
[----:B------:R-:W-:Y:S02]  /*2420*/  @!P5 IADD3.X R5, R14, c[0x0][0x184], RZ, P3, !PT ;  /* 0x000061000e05da10 */ /* 0x000fe40001ffe4ff */
[----:B-1----:R-:W-:-:S04]  /*2430*/  @!P5 IADD3 R10, P6, R7, c[0x0][0x178], RZ ;  /* 0x00005e00070ada10 */ /* 0x002fc80007fde0ff */
[----:B------:R-:W-:Y:S02]  /*2440*/  @!P5 IADD3.X R11, R14, c[0x0][0x17c], RZ, P6, !PT ;  /* 0x00005f000e0bda10 */ /* 0x000fe400037fe4ff */
[----:B------:R-:W-:Y:S01]  /*2450*/  @!P4 IADD3.X R9, R6, c[0x0][0x17c], RZ, P2, !PT ;  /* 0x00005f000609ca10 */ /* 0x000fe200017fe4ff */
[----:B0-----:R-:W-:-:S06]  /*2460*/  CS2R R20, SRZ ;  /* 0x0000000000147805 */ /* 0x001fcc000001ff00 */
[----:B------:R-:W3:Y:S04]  /*2470*/  @!P4 LDG.E.64 R20, [R8.64] ;  /* 0x000000120814c981 */ /* 0x000ee8000c1e1b00 */
[----:B--2---:R0:W-:Y:S02]  /*2480*/  STL.64 [R1+0x138], R18 ;  /* 0x0001381201007387 */ /* 0x0041e40000100a00 */
[----:B0-----:R-:W-:-:S06]  /*2490*/  CS2R R18, SRZ ;  /* 0x0000000000127805 */ /* 0x001fcc000001ff00 */
[----:B------:R-:W2:Y:S04]  /*24a0*/  @!P5 LDG.E.64 R18, [R4.64] ;  /* 0x000000120412d981 */ /* 0x000ea8000c1e1b00 */
[----:B----4-:R0:W-:Y:S02]  /*24b0*/  STL.64 [R1+0xe8], R16 ;  /* 0x0000e81001007387 */ /* 0x0101e40000100a00 */
[----:B0-----:R-:W-:-:S06]  /*24c0*/  CS2R R16, SRZ ;  /* 0x0000000000107805 */ /* 0x001fcc000001ff00 */
[----:B------:R-:W4:Y:S01]  /*24d0*/  @!P5 LDG.E.64 R16, [R10.64] ;  /* 0x000000120a10d981 */ /* 0x000f22000c1e1b00 */
[----:B------:R-:W-:-:S04]  /*24e0*/  IADD3 R15, R2, 0xc0, RZ ;  /* 0x000000c0020f7810 */ /* 0x000fc80007ffe0ff */
[----:B------:R-:W-:Y:S02]  /*24f0*/  ISETP.GE.U32.AND P2, PT, R15, c[0x0][0x1e0], PT ;  /* 0x000078000f007a0c */ /* 0x000fe40003f46070 */
[----:B------:R-:W-:Y:S02]  /*2500*/  SHF.R.S32.HI R6, RZ, 0x1f, R15 ;  /* 0x0000001fff067819 */ /* 0x000fe4000001140f */
[----:B------:R-:W-:Y:S02]  /*2510*/  @!P0 IADD3 R12, P5, R24, c[0x0][0x180], RZ ;  /* 0x00006000180c8a10 */ /* 0x000fe40007fbe0ff */
[----:B------:R-:W-:Y:S02]  /*2520*/  ISETP.GE.AND.EX P2, PT, R6, c[0x0][0x1e4], PT, P2 ;  /* 0x0000790006007a0c */ /* 0x000fe40003f46320 */
[----:B------:R-:W-:Y:S02]  /*2530*/  @!P0 IADD3.X R13, R3, c[0x0][0x184], RZ, P5, !PT ;  /* 0x00006100030d8a10 */ /* 0x000fe40002ffe4ff */
[----:B------:R-:W-:-:S02]  /*2540*/  ISETP.GT.U32.OR P2, PT, R0, 0x27f, P2 ;  /* 0x0000027f0000780c */ /* 0x000fc40001744470 */
[----:B------:R-:W-:Y:S02]  /*2550*/  @!P0 IADD3 R24, P5, R24, c[0x0][0x178], RZ ;  /* 0x00005e0018188a10 */ /* 0x000fe40007fbe0ff */
[C---:B------:R-:W-:Y:S02]  /*2560*/  IADD3 R27, R2.reuse, 0xc8, RZ ;  /* 0x000000c8021b7810 */ /* 0x040fe40007ffe0ff */
[----:B------:R-:W-:Y:S02]  /*2570*/  IADD3 R26, R2, 0xd0, RZ ;  /* 0x000000d0021a7810 */ /* 0x000fe40007ffe0ff */
[----:B------:R-:W-:Y:S02]  /*2580*/  @!P0 IADD3.X R25, R3, c[0x0][0x17c], RZ, P5, !PT ;  /* 0x00005f0003198a10 */ /* 0x000fe40002ffe4ff */
[----:B------:R-:W-:Y:S02]  /*2590*/  ISETP.GE.U32.AND P6, PT, R27, c[0x0][0x1e0], PT ;  /* 0x000078001b007a0c */ /* 0x000fe40003fc6070 */
[----:B------:R-:W-:Y:S01]  /*25a0*/  ISETP.GE.U32.AND P5, PT, R26, c[0x0][0x1e0], PT ;  /* 0x000078001a007a0c */ /* 0x000fe20003fa6070 */
[----:B------:R-:W-:Y:S01]  /*25b0*/  @!P2 IMAD R3, R6, c[0x0][0x1d8], RZ ;  /* 0x000076000603aa24 */ /* 0x000fe200078e02ff */
[----:B------:R-:W-:-:S03]  /*25c0*/  @!P2 MOV R6, R30 ;  /* 0x0000001e0006a202 */ /* 0x000fc60000000f00 */
[----:B------:R-:W-:Y:S01]  /*25d0*/  @!P2 IMAD R3, R15, c[0x0][0x1dc], R3 ;  /* 0x000077000f03aa24 */ /* 0x000fe200078e0203 */
[----:B--2---:R0:W-:Y:S02]  /*25e0*/  STL.64 [R1+0x110], R18 ;  /* 0x0001101201007387 */ /* 0x0041e40000100a00 */
[C---:B0-----:R-:W-:Y:S02]  /*25f0*/  IADD3 R19, R2.reuse, 0xb0, RZ ;  /* 0x000000b002137810 */ /* 0x041fe40007ffe0ff */
[----:B------:R-:W-:Y:S02]  /*2600*/  IADD3 R18, R2, 0xb8, RZ ;  /* 0x000000b802127810 */ /* 0x000fe40007ffe0ff */
[----:B------:R-:W-:Y:S02]  /*2610*/  ISETP.GE.U32.AND P4, PT, R19, c[0x0][0x1e0], PT ;  /* 0x0000780013007a0c */ /* 0x000fe40003f86070 */
[----:B------:R-:W-:Y:S02]  /*2620*/  ISETP.GE.U32.AND P3, PT, R18, c[0x0][0x1e0], PT ;  /* 0x0000780012007a0c */ /* 0x000fe40003f66070 */
[----:B------:R-:W-:-:S02]  /*2630*/  SHF.R.S32.HI R4, RZ, 0x1f, R19 ;  /* 0x0000001fff047819 */ /* 0x000fc40000011413 */
[----:B------:R-:W-:Y:S02]  /*2640*/  SHF.R.S32.HI R7, RZ, 0x1f, R18 ;  /* 0x0000001fff077819 */ /* 0x000fe40000011412 */
[----:B------:R-:W-:Y:S02]  /*2650*/  ISETP.GE.AND.EX P4, PT, R4, c[0x0][0x1e4], PT, P4 ;  /* 0x0000790004007a0c */ /* 0x000fe40003f86340 */
[----:B------:R-:W-:Y:S01]  /*2660*/  ISETP.GE.AND.EX P3, PT, R7, c[0x0][0x1e4], PT, P3 ;  /* 0x0000790007007a0c */ /* 0x000fe20003f66330 */
[----:B----4-:R0:W-:Y:S01]  /*2670*/  STL.64 [R1+0x148], R16 ;  /* 0x0001481001007387 */ /* 0x0101e20000100a00 */
[C---:B------:R-:W-:Y:S02]  /*2680*/  ISETP.GT.U32.OR P4, PT, R0.reuse, 0x27f, P4 ;  /* 0x0000027f0000780c */ /* 0x040fe40002784470 */
[----:B------:R-:W-:Y:S02]  /*2690*/  ISETP.GT.U32.OR P3, PT, R0, 0x27f, P3 ;  /* 0x0000027f0000780c */ /* 0x000fe40001f64470 */
[----:B0-----:R-:W-:-:S02]  /*26a0*/  SHF.R.S32.HI R16, RZ, 0x1f, R2 ;  /* 0x0000001fff107819 */ /* 0x001fc40000011402 */
[----:B------:R-:W-:-:S03]  /*26b0*/  SHF.R.S32.HI R17, RZ, 0x1f, R27 ;  /* 0x0000001fff117819 */ /* 0x000fc6000001141b */
[----:B------:R-:W-:Y:S01]  /*26c0*/  @P1 IMAD R5, R16, c[0x0][0x1d8], RZ ;  /* 0x0000760010051a24 */ /* 0x000fe200078e02ff */
[----:B------:R-:W-:Y:S01]  /*26d0*/  SHF.R.S32.HI R16, RZ, 0x1f, R26 ;  /* 0x0000001fff107819 */ /* 0x000fe2000001141a */
[----:B---3--:R0:W-:Y:S01]  /*26e0*/  STL.64 [R1+0x70], R20 ;  /* 0x0000701401007387 */ /* 0x0081e20000100a00 */
[----:B------:R-:W-:-:S03]  /*26f0*/  ISETP.GE.AND.EX P6, PT, R17, c[0x0][0x1e4], PT, P6 ;  /* 0x0000790011007a0c */ /* 0x000fc60003fc6360 */
[----:B------:R-:W-:Y:S01]  /*2700*/  @!P3 IMAD R14, R7, c[0x0][0x1d8], RZ ;  /* 0x00007600070eba24 */ /* 0x000fe200078e02ff */
[----:B------:R-:W-:Y:S01]  /*2710*/  ISETP.GE.AND.EX P5, PT, R16, c[0x0][0x1e4], PT, P5 ;  /* 0x0000790010007a0c */ /* 0x000fe20003fa6350 */
[----:B------:R-:W-:Y:S01]  /*2720*/  @!P4 IMAD R4, R4, c[0x0][0x1d8], RZ ;  /* 0x000076000404ca24 */ /* 0x000fe200078e02ff */
[-C--:B------:R-:W-:Y:S02]  /*2730*/  @!P4 MOV R10, R30.reuse ;  /* 0x0000001e000ac202 */ /* 0x080fe40000000f00 */
[-C--:B------:R-:W-:Y:S02]  /*2740*/  @!P4 MOV R11, R29.reuse ;  /* 0x0000001d000bc202 */ /* 0x080fe40000000f00 */
[-C--:B------:R-:W-:Y:S02]  /*2750*/  @!P3 MOV R8, R30.reuse ;  /* 0x0000001e0008b202 */ /* 0x080fe40000000f00 */
[----:B------:R-:W-:Y:S02]  /*2760*/  @!P3 MOV R9, R29 ;  /* 0x0000001d0009b202 */ /* 0x000fe40000000f00 */
[----:B0-----:R-:W-:-:S02]  /*2770*/  @P1 MOV R20, R30 ;  /* 0x0000001e00141202 */ /* 0x001fc40000000f00 */
[-C--:B------:R-:W-:Y:S02]  /*2780*/  @P1 MOV R21, R29.reuse ;  /* 0x0000001d00151202 */ /* 0x080fe40000000f00 */
[----:B------:R-:W-:Y:S02]  /*2790*/  @!P2 MOV R7, R29 ;  /* 0x0000001d0007a202 */ /* 0x000fe40000000f00 */
[C---:B------:R-:W-:Y:S02]  /*27a0*/  ISETP.GT.U32.OR P6, PT, R0.reuse, 0x27f, P6 ;  /* 0x0000027f0000780c */ /* 0x040fe400037c4470 */
[----:B------:R-:W-:Y:S01]  /*27b0*/  ISETP.GT.U32.OR P5, PT, R0, 0x27f, P5 ;  /* 0x0000027f0000780c */ /* 0x000fe20002fa4470 */
[C---:B------:R-:W-:Y:S02]  /*27c0*/  @P1 IMAD R5, R2.reuse, c[0x0][0x1dc], R5 ;  /* 0x0000770002051a24 */ /* 0x040fe400078e0205 */
[----:B------:R-:W-:Y:S02]  /*27d0*/  @!P4 IMAD R4, R19, c[0x0][0x1dc], R4 ;  /* 0x000077001304ca24 */ /* 0x000fe400078e0204 */
[----:B------:R-:W-:-:S04]  /*27e0*/  @P1 IMAD.WIDE.U32 R20, R2, c[0x0][0x1d8], R20 ;  /* 0x0000760002141a25 */ /* 0x000fc800078e0014 */
[----:B------:R-:W-:-:S04]  /*27f0*/  @!P4 IMAD.WIDE.U32 R10, R19, c[0x0][0x1d8], R10 ;  /* 0x00007600130aca25 */ /* 0x000fc800078e000a */
[C---:B------:R-:W-:Y:S02]  /*2800*/  @!P3 IMAD R14, R18.reuse, c[0x0][0x1dc], R14 ;  /* 0x00007700120eba24 */ /* 0x040fe400078e020e */
[----:B------:R-:W-:-:S04]  /*2810*/  @!P3 IMAD.WIDE.U32 R8, R18, c[0x0][0x1d8], R8 ;  /* 0x000076001208ba25 */ /* 0x000fc800078e0008 */
[----:B------:R-:W-:Y:S01]  /*2820*/  @!P2 IMAD.WIDE.U32 R6, R15, c[0x0][0x1d8], R6 ;  /* 0x000076000f06aa25 */ /* 0x000fe200078e0006 */
[----:B------:R-:W-:Y:S02]  /*2830*/  @P1 IADD3 R5, R21, R5, RZ ;  /* 0x0000000515051210 */ /* 0x000fe40007ffe0ff */
[----:B------:R-:W-:Y:S02]  /*2840*/  @!P4 IADD3 R15, R11, R4, RZ ;  /* 0x000000040b0fc210 */ /* 0x000fe40007ffe0ff */
[----:B------:R-:W-:Y:S02]  /*2850*/  @!P3 IADD3 R11, R9, R14, RZ ;  /* 0x0000000e090bb210 */ /* 0x000fe40007ffe0ff */
[----:B------:R-:W-:Y:S02]  /*2860*/  @!P2 IADD3 R3, R7, R3, RZ ;  /* 0x000000030703a210 */ /* 0x000fe40007ffe0ff */
[C---:B------:R-:W-:Y:S02]  /*2870*/  @P1 SHF.L.U32 R4, R20.reuse, 0x2, RZ ;  /* 0x0000000214041819 */ /* 0x040fe400000006ff */
[----:B------:R-:W-:-:S02]  /*2880*/  @P1 SHF.L.U64.HI R5, R20, 0x2, R5 ;  /* 0x0000000214051819 */ /* 0x000fc40000010205 */
[C---:B------:R-:W-:Y:S02]  /*2890*/  @!P3 SHF.L.U32 R20, R8.reuse, 0x2, RZ ;  /* 0x000000020814b819 */ /* 0x040fe400000006ff */
[----:B------:R-:W-:Y:S01]  /*28a0*/  @!P3 SHF.L.U64.HI R11, R8, 0x2, R11 ;  /* 0x00000002080bb819 */ /* 0x000fe2000001020b */
[----:B------:R-:W-:Y:S01]  /*28b0*/  @!P5 IMAD R8, R16, c[0x0][0x1d8], RZ ;  /* 0x000076001008da24 */ /* 0x000fe200078e02ff */
[----:B------:R-:W-:Y:S01]  /*28c0*/  @!P2 SHF.L.U64.HI R9, R6, 0x2, R3 ;  /* 0x000000020609a819 */ /* 0x000fe20000010203 */
[----:B------:R-:W-:Y:S02]  /*28d0*/  @!P6 IMAD R3, R17, c[0x0][0x1d8], RZ ;  /* 0x000076001103ea24 */ /* 0x000fe400078e02ff */
[----:B------:R-:W-:-:S06]  /*28e0*/  CS2R R16, SRZ ;  /* 0x0000000000107805 */ /* 0x000fcc000001ff00 */
[----:B------:R-:W2:Y:S01]  /*28f0*/  @!P0 LDG.E.64 R16, [R24.64] ;  /* 0x0000001218108981 */ /* 0x000ea2000c1e1b00 */
[----:B------:R-:W-:Y:S01]  /*2900*/  CS2R R18, SRZ ;  /* 0x0000000000127805 */ /* 0x000fe2000001ff00 */
[C---:B------:R-:W-:Y:S02]  /*2910*/  @!P4 SHF.L.U32 R14, R10.reuse, 0x2, RZ ;  /* 0x000000020a0ec819 */ /* 0x040fe400000006ff */
[----:B------:R-:W-:-:S03]  /*2920*/  @!P4 SHF.L.U64.HI R15, R10, 0x2, R15 ;  /* 0x000000020a0fc819 */ /* 0x000fc6000001020f */
[----:B------:R0:W3:Y:S02]  /*2930*/  @!P0 LDG.E.64 R18, [R12.64] ;  /* 0x000000120c128981 */ /* 0x0000e4000c1e1b00 */
[----:B0-----:R-:W-:-:S04]  /*2940*/  @!P4 IADD3 R12, P0, R14, c[0x0][0x180], RZ ;  /* 0x000060000e0cca10 */ /* 0x001fc80007f1e0ff */
[----:B------:R-:W-:Y:S01]  /*2950*/  @!P4 IADD3.X R13, R15, c[0x0][0x184], RZ, P0, !PT ;  /* 0x000061000f0dca10 */ /* 0x000fe200007fe4ff */
[----:B--2---:R0:W-:Y:S02]  /*2960*/  STL.64 [R1+0x48], R16 ;  /* 0x0000481001007387 */ /* 0x0041e40000100a00 */
[----:B0-----:R-:W-:-:S06]  /*2970*/  CS2R R16, SRZ ;  /* 0x0000000000107805 */ /* 0x001fcc000001ff00 */
[----:B------:R0:W2:Y:S01]  /*2980*/  @!P4 LDG.E.64 R16, [R12.64] ;  /* 0x000000120c10c981 */ /* 0x0000a2000c1e1b00 */
[----:B------:R-:W-:-:S04]  /*2990*/  @!P4 IADD3 R14, P0, R14, c[0x0][0x178], RZ ;  /* 0x00005e000e0eca10 */ /* 0x000fc80007f1e0ff */
[----:B------:R-:W-:Y:S02]  /*29a0*/  @!P4 IADD3.X R15, R15, c[0x0][0x17c], RZ, P0, !PT ;  /* 0x00005f000f0fca10 */ /* 0x000fe400007fe4ff */
[----:B0-----:R-:W-:-:S04]  /*29b0*/  @!P3 IADD3 R12, P0, R20, c[0x0][0x180], RZ ;  /* 0x00006000140cba10 */ /* 0x001fc80007f1e0ff */
[----:B------:R-:W-:Y:S01]  /*29c0*/  @!P3 IADD3.X R13, R11, c[0x0][0x184], RZ, P0, !PT ;  /* 0x000061000b0dba10 */ /* 0x000fe200007fe4ff */
[----:B--2---:R0:W-:Y:S02]  /*29d0*/  STL.64 [R1+0x130], R16 ;  /* 0x0001301001007387 */ /* 0x0041e40000100a00 */
[----:B0-----:R-:W-:-:S06]  /*29e0*/  CS2R R16, SRZ ;  /* 0x0000000000107805 */ /* 0x001fcc000001ff00 */
[----:B------:R0:W2:Y:S01]  /*29f0*/  @!P3 LDG.E.64 R16, [R12.64] ;  /* 0x000000120c10b981 */ /* 0x0000a2000c1e1b00 */
[----:B------:R-:W-:Y:S02]  /*2a00*/  @!P2 SHF.L.U32 R10, R6, 0x2, RZ ;  /* 0x00000002060aa819 */ /* 0x000fe400000006ff */
[-C--:B------:R-:W-:Y:S02]  /*2a10*/  @!P6 MOV R6, R30.reuse ;  /* 0x0000001e0006e202 */ /* 0x080fe40000000f00 */
[-C--:B------:R-:W-:Y:S02]  /*2a20*/  @!P6 MOV R7, R29.reuse ;  /* 0x0000001d0007e202 */ /* 0x080fe40000000f00 */
[----:B------:R-:W-:Y:S02]  /*2a30*/  @!P5 MOV R22, R30 ;  /* 0x0000001e0016d202 */ /* 0x000fe40000000f00 */
[----:B------:R-:W-:Y:S01]  /*2a40*/  @!P5 MOV R23, R29 ;  /* 0x0000001d0017d202 */ /* 0x000fe20000000f00 */
[----:B------:R-:W-:-:S02]  /*2a50*/  @!P6 IMAD R3, R27, c[0x0][0x1dc], R3 ;  /* 0x000077001b03ea24 */ /* 0x000fc400078e0203 */
[----:B------:R-:W-:Y:S02]  /*2a60*/  @!P5 IMAD R8, R26, c[0x0][0x1dc], R8 ;  /* 0x000077001a08da24 */ /* 0x000fe400078e0208 */
[----:B------:R-:W-:-:S04]  /*2a70*/  @!P6 IMAD.WIDE.U32 R6, R27, c[0x0][0x1d8], R6 ;  /* 0x000076001b06ea25 */ /* 0x000fc800078e0006 */
[----:B------:R-:W-:Y:S02]  /*2a80*/  @!P5 IMAD.WIDE.U32 R22, R26, c[0x0][0x1d8], R22 ;  /* 0x000076001a16da25 */ /* 0x000fe400078e0016 */
[----:B------:R-:W-:Y:S01]  /*2a90*/  CS2R R26, SRZ ;  /* 0x00000000001a7805 */ /* 0x000fe2000001ff00 */
[----:B0-----:R-:W-:Y:S02]  /*2aa0*/  @!P2 IADD3 R12, P0, R10, c[0x0][0x180], RZ ;  /* 0x000060000a0caa10 */ /* 0x001fe40007f1e0ff */
[----:B------:R-:W-:-:S03]  /*2ab0*/  @!P6 IADD3 R7, R7, R3, RZ ;  /* 0x000000030707e210 */ /* 0x000fc60007ffe0ff */
[----:B------:R0:W5:Y:S01]  /*2ac0*/  @!P4 LDG.E.64 R26, [R14.64] ;  /* 0x000000120e1ac981 */ /* 0x000162000c1e1b00 */
[----:B------:R-:W-:Y:S01]  /*2ad0*/  @!P2 IADD3.X R13, R9, c[0x0][0x184], RZ, P0, !PT ;  /* 0x00006100090daa10 */ /* 0x000fe200007fe4ff */
[----:B------:R-:W-:Y:S01]  /*2ae0*/  CS2R R24, SRZ ;  /* 0x0000000000187805 */ /* 0x000fe2000001ff00 */
[----:B------:R-:W-:Y:S02]  /*2af0*/  @!P5 IADD3 R3, R23, R8, RZ ;  /* 0x000000081703d210 */ /* 0x000fe40007ffe0ff */
[----:B------:R-:W-:Y:S02]  /*2b00*/  @!P6 SHF.L.U32 R8, R6, 0x2, RZ ;  /* 0x000000020608e819 */ /* 0x000fe400000006ff */
[----:B0-----:R-:W-:-:S04]  /*2b10*/  @!P3 IADD3 R14, P4, R20, c[0x0][0x178], RZ ;  /* 0x00005e00140eba10 */ /* 0x001fc80007f9e0ff */
[----:B------:R-:W-:Y:S02]  /*2b20*/  @!P3 IADD3.X R15, R11, c[0x0][0x17c], RZ, P4, !PT ;  /* 0x00005f000b0fba10 */ /* 0x000fe400027fe4ff */
[----:B------:R-:W-:-:S03]  /*2b30*/  @!P6 SHF.L.U64.HI R7, R6, 0x2, R7 ;  /* 0x000000020607e819 */ /* 0x000fc60000010207 */
[----:B------:R0:W5:Y:S02]  /*2b40*/  @!P3 LDG.E.64 R24, [R14.64] ;  /* 0x000000120e18b981 */ /* 0x000164000c1e1b00 */
[----:B0-----:R-:W-:Y:S02]  /*2b50*/  CS2R R14, SRZ ;  /* 0x00000000000e7805 */ /* 0x001fe4000001ff00 */
[----:B--2---:R0:W-:Y:S02]  /*2b60*/  STL.64 [R1+0x150], R16 ;  /* 0x0001501001007387 */ /* 0x0041e40000100a00 */
[----:B0-----:R-:W-:-:S06]  /*2b70*/  CS2R R16, SRZ ;  /* 0x0000000000107805 */ /* 0x001fcc000001ff00 */
[----:B------:R0:W2:Y:S02]  /*2b80*/  @!P2 LDG.E.64 R16, [R12.64] ;  /* 0x000000120c10a981 */ /* 0x0000a4000c1e1b00 */
[----:B0-----:R-:W-:-:S04]  /*2b90*/  @!P6 IADD3 R12, P0, R8, c[0x0][0x180], RZ ;  /* 0x00006000080cea10 */ /* 0x001fc80007f1e0ff */
[----:B------:R-:W-:-:S05]  /*2ba0*/  @!P6 IADD3.X R13, R7, c[0x0][0x184], RZ, P0, !PT ;  /* 0x00006100070dea10 */ /* 0x000fca00007fe4ff */
[----:B------:R0:W4:Y:S01]  /*2bb0*/  @!P6 LDG.E.64 R14, [R12.64] ;  /* 0x000000120c0ee981 */ /* 0x000122000c1e1b00 */
[----:B------:R-:W-:Y:S02]  /*2bc0*/  @!P2 IADD3 R10, P3, R10, c[0x0][0x178], RZ ;  /* 0x00005e000a0aaa10 */ /* 0x000fe40007f7e0ff */
[C---:B------:R-:W-:Y:S02]  /*2bd0*/  @!P5 SHF.L.U32 R6, R22.reuse, 0x2, RZ ;  /* 0x000000021606d819 */ /* 0x040fe400000006ff */
[----:B------:R-:W-:Y:S02]  /*2be0*/  @!P5 SHF.L.U64.HI R3, R22, 0x2, R3 ;  /* 0x000000021603d819 */ /* 0x000fe40000010203 */
[----:B------:R-:W-:Y:S01]  /*2bf0*/  CS2R R22, SRZ ;  /* 0x0000000000167805 */ /* 0x000fe2000001ff00 */
[----:B------:R-:W-:Y:S01]  /*2c00*/  @!P2 IADD3.X R11, R9, c[0x0][0x17c], RZ, P3, !PT ;  /* 0x00005f00090baa10 */ /* 0x000fe20001ffe4ff */
[----:B---3--:R1:W-:Y:S04]  /*2c10*/  STL.64 [R1+0x118], R18 ;  /* 0x0001181201007387 */ /* 0x0083e80000100a00 */
[----:B------:R3:W5:Y:S01]  /*2c20*/  @!P2 LDG.E.64 R22, [R10.64] ;  /* 0x000000120a16a981 */ /* 0x000762000c1e1b00 */
[----:B------:R-:W-:Y:S01]  /*2c30*/  @!P6 IADD3 R8, P2, R8, c[0x0][0x178], RZ ;  /* 0x00005e000808ea10 */ /* 0x000fe20007f5e0ff */
[----:B------:R-:W-:Y:S01]  /*2c40*/  CS2R R20, SRZ ;  /* 0x0000000000147805 */ /* 0x000fe2000001ff00 */
[----:B-1----:R-:W-:-:S04]  /*2c50*/  IADD3 R18, R2, 0xd8, RZ ;  /* 0x000000d802127810 */ /* 0x002fc80007ffe0ff */
[----:B------:R-:W-:Y:S02]  /*2c60*/  ISETP.GE.U32.AND P3, PT, R18, c[0x0][0x1e0], PT ;  /* 0x0000780012007a0c */ /* 0x000fe40003f66070 */
[----:B------:R-:W-:Y:S02]  /*2c70*/  SHF.R.S32.HI R34, RZ, 0x1f, R18 ;  /* 0x0000001fff227819 */ /* 0x000fe40000011412 */
[----:B------:R-:W-:Y:S02]  /*2c80*/  @!P6 IADD3.X R9, R7, c[0x0][0x17c], RZ, P2, !PT ;  /* 0x00005f000709ea10 */ /* 0x000fe400017fe4ff */
[----:B---3--:R-:W-:Y:S02]  /*2c90*/  @P1 IADD3 R10, P0, R4, c[0x0][0x180], RZ ;  /* 0x00006000040a1a10 */ /* 0x008fe40007f1e0ff */
[----:B------:R-:W-:Y:S01]  /*2ca0*/  ISETP.GE.AND.EX P3, PT, R34, c[0x0][0x1e4], PT, P3 ;  /* 0x0000790022007a0c */ /* 0x000fe20003f66330 */
[----:B------:R1:W5:Y:S01]  /*2cb0*/  @!P6 LDG.E.64 R20, [R8.64] ;  /* 0x000000120814e981 */ /* 0x000362000c1e1b00 */
[----:B------:R-:W-:-:S02]  /*2cc0*/  @P1 IADD3.X R11, R5, c[0x0][0x184], RZ, P0, !PT ;  /* 0x00006100050b1a10 */ /* 0x000fc400007fe4ff */
[----:B------:R-:W-:Y:S02]  /*2cd0*/  ISETP.GT.U32.OR P3, PT, R0, 0x27f, P3 ;  /* 0x0000027f0000780c */ /* 0x000fe40001f64470 */
[----:B------:R-:W-:Y:S02]  /*2ce0*/  @P1 IADD3 R4, P2, R4, c[0x0][0x178], RZ ;  /* 0x00005e0004041a10 */ /* 0x000fe40007f5e0ff */
[----:B------:R-:W-:Y:S02]  /*2cf0*/  IADD3 R36, R2, 0xe8, RZ ;  /* 0x000000e802247810 */ /* 0x000fe40007ffe0ff */
[C---:B-1----:R-:W-:Y:S02]  /*2d00*/  @!P5 IADD3 R8, P0, R6.reuse, c[0x0][0x180], RZ ;  /* 0x000060000608da10 */ /* 0x042fe40007f1e0ff */
[----:B------:R-:W-:Y:S02]  /*2d10*/  @!P5 IADD3 R6, P6, R6, c[0x0][0x178], RZ ;  /* 0x00005e000606da10 */ /* 0x000fe40007fde0ff */
[----:B------:R-:W-:-:S02]  /*2d20*/  IADD3 R44, R2, 0xf0, RZ ;  /* 0x000000f0022c7810 */ /* 0x000fc40007ffe0ff */
[C---:B------:R-:W-:Y:S02]  /*2d30*/  IADD3 R19, R2.reuse, 0xf8, RZ ;  /* 0x000000f802137810 */ /* 0x040fe40007ffe0ff */
[----:B------:R-:W-:Y:S02]  /*2d40*/  IADD3 R37, R2, 0xe0, RZ ;  /* 0x000000e002257810 */ /* 0x000fe40007ffe0ff */
[----:B------:R-:W-:Y:S02]  /*2d50*/  @P1 IADD3.X R5, R5, c[0x0][0x17c], RZ, P2, !PT ;  /* 0x00005f0005051a10 */ /* 0x000fe400017fe4ff */
[C---:B------:R-:W-:Y:S02]  /*2d60*/  @!P5 IADD3.X R9, R3.reuse, c[0x0][0x184], RZ, P0, !PT ;  /* 0x000061000309da10 */ /* 0x040fe400007fe4ff */
[----:B------:R-:W-:Y:S02]  /*2d70*/  @!P5 IADD3.X R7, R3, c[0x0][0x17c], RZ, P6, !PT ;  /* 0x00005f000307da10 */ /* 0x000fe400037fe4ff */
[----:B------:R-:W-:-:S02]  /*2d80*/  ISETP.GE.U32.AND P2, PT, R36, c[0x0][0x1e0], PT ;  /* 0x0000780024007a0c */ /* 0x000fc40003f46070 */
[----:B------:R-:W-:Y:S02]  /*2d90*/  ISETP.GE.U32.AND P0, PT, R44, c[0x0][0x1e0], PT ;  /* 0x000078002c007a0c */ /* 0x000fe40003f06070 */
[----:B------:R-:W-:Y:S02]  /*2da0*/  ISETP.GE.U32.AND P6, PT, R19, c[0x0][0x1e0], PT ;  /* 0x0000780013007a0c */ /* 0x000fe40003fc6070 */
[----:B------:R-:W-:Y:S01]  /*2db0*/  ISETP.GE.U32.AND P4, PT, R37, c[0x0][0x1e0], PT ;  /* 0x0000780025007a0c */ /* 0x000fe20003f86070 */
[----:B------:R-:W-:Y:S01]  /*2dc0*/  @!P3 IMAD R3, R34, c[0x0][0x1d8], RZ ;  /* 0x000076002203ba24 */ /* 0x000fe200078e02ff */
[----:B0-----:R-:W-:Y:S02]  /*2dd0*/  @!P3 MOV R12, R30 ;  /* 0x0000001e000cb202 */ /* 0x001fe40000000f00 */
[----:B------:R-:W-:Y:S01]  /*2de0*/  @!P3 MOV R13, R29 ;  /* 0x0000001d000db202 */ /* 0x000fe20000000f00 */
[----:B------:R-:W-:-:S04]  /*2df0*/  @!P3 IMAD R3, R18, c[0x0][0x1dc], R3 ;  /* 0x000077001203ba24 */ /* 0x000fc800078e0203 */
[----:B------:R-:W-:-:S05]  /*2e00*/  @!P3 IMAD.WIDE.U32 R12, R18, c[0x0][0x1d8], R12 ;  /* 0x00007600120cba25 */ /* 0x000fca00078e000c */
[----:B------:R-:W-:Y:S02]  /*2e10*/  @!P3 IADD3 R43, R13, R3, RZ ;  /* 0x000000030d2bb210 */ /* 0x000fe40007ffe0ff */
[C---:B------:R-:W-:Y:S02]  /*2e20*/  @!P3 SHF.L.U32 R3, R12.reuse, 0x2, RZ ;  /* 0x000000020c03b819 */ /* 0x040fe400000006ff */
[----:B------:R-:W-:Y:S01]  /*2e30*/  @!P3 SHF.L.U64.HI R43, R12, 0x2, R43 ;  /* 0x000000020c2bb819 */ /* 0x000fe2000001022b */
[----:B--2---:R0:W-:Y:S02]  /*2e40*/  STL.64 [R1+0x158], R16 ;  /* 0x0001581001007387 */ /* 0x0041e40000100a00 */
[----:B0-----:R-:W-:Y:S02]  /*2e50*/  SHF.R.S32.HI R16, RZ, 0x1f, R44 ;  /* 0x0000001fff107819 */ /* 0x001fe4000001142c */
[----:B------:R-:W-:Y:S01]  /*2e60*/  SHF.R.S32.HI R17, RZ, 0x1f, R37 ;  /* 0x0000001fff117819 */ /* 0x000fe20000011425 */
[----:B----4-:R0:W-:Y:S01]  /*2e70*/  STL.64 [R1+0x168], R14 ;  /* 0x0001680e01007387 */ /* 0x0101e20000100a00 */
[----:B------:R-:W-:-:S02]  /*2e80*/  ISETP.GE.AND.EX P0, PT, R16, c[0x0][0x1e4], PT, P0 ;  /* 0x0000790010007a0c */ /* 0x000fc40003f06300 */
[----:B------:R-:W-:Y:S02]  /*2e90*/  ISETP.GE.AND.EX P4, PT, R17, c[0x0][0x1e4], PT, P4 ;  /* 0x0000790011007a0c */ /* 0x000fe40003f86340 */
[----:B0-----:R-:W-:Y:S02]  /*2ea0*/  SHF.R.S32.HI R14, RZ, 0x1f, R36 ;  /* 0x0000001fff0e7819 */ /* 0x001fe40000011424 */
[----:B------:R-:W-:Y:S02]  /*2eb0*/  SHF.R.S32.HI R15, RZ, 0x1f, R19 ;  /* 0x0000001fff0f7819 */ /* 0x000fe40000011413 */
[----:B------:R-:W-:Y:S02]  /*2ec0*/  ISETP.GE.AND.EX P2, PT, R14, c[0x0][0x1e4], PT, P2 ;  /* 0x000079000e007a0c */ /* 0x000fe40003f46320 */
[----:B------:R-:W-:Y:S02]  /*2ed0*/  ISETP.GE.AND.EX P6, PT, R15, c[0x0][0x1e4], PT, P6 ;  /* 0x000079000f007a0c */ /* 0x000fe40003fc6360 */
[----:B------:R-:W-:-:S02]  /*2ee0*/  ISETP.GT.U32.OR P2, PT, R0, 0x27f, P2 ;  /* 0x0000027f0000780c */ /* 0x000fc40001744470 */
[C---:B------:R-:W-:Y:S02]  /*2ef0*/  ISETP.GT.U32.OR P0, PT, R0.reuse, 0x27f, P0 ;  /* 0x0000027f0000780c */ /* 0x040fe40000704470 */
[C---:B------:R-:W-:Y:S02]  /*2f00*/  ISETP.GT.U32.OR P6, PT, R0.reuse, 0x27f, P6 ;  /* 0x0000027f0000780c */ /* 0x040fe400037c4470 */
[----:B------:R-:W-:-:S07]  /*2f10*/  ISETP.GT.U32.OR P4, PT, R0, 0x27f, P4 ;  /* 0x0000027f0000780c */ /* 0x000fce0002784470 */
[----:B------:R-:W-:Y:S02]  /*2f20*/  @!P2 IMAD R14, R14, c[0x0][0x1d8], RZ ;  /* 0x000076000e0eaa24 */ /* 0x000fe400078e02ff */
[----:B------:R-:W-:Y:S02]  /*2f30*/  @!P0 IMAD R13, R16, c[0x0][0x1d8], RZ ;  /* 0x00007600100d8a24 */ /* 0x000fe400078e02ff */
[----:B------:R-:W-:Y:S02]  /*2f40*/  @!P6 IMAD R12, R15, c[0x0][0x1d8], RZ ;  /* 0x000076000f0cea24 */ /* 0x000fe400078e02ff */
[----:B------:R-:W-:Y:S01]  /*2f50*/  @!P4 IMAD R42, R17, c[0x0][0x1d8], RZ ;  /* 0x00007600112aca24 */ /* 0x000fe200078e02ff */
[-C--:B------:R-:W-:Y:S01]  /*2f60*/  @!P2 MOV R15, R29.reuse ;  /* 0x0000001d000fa202 */ /* 0x080fe20000000f00 */
[----:B------:R-:W-:Y:S01]  /*2f70*/  @!P2 IMAD R16, R36, c[0x0][0x1dc], R14 ;  /* 0x000077002410aa24 */ /* 0x000fe200078e020e */
[-C--:B------:R-:W-:Y:S01]  /*2f80*/  @!P2 MOV R14, R30.reuse ;  /* 0x0000001e000ea202 */ /* 0x080fe20000000f00 */
[----:B------:R-:W-:Y:S01]  /*2f90*/  @!P0 IMAD R17, R44, c[0x0][0x1dc], R13 ;  /* 0x000077002c118a24 */ /* 0x000fe200078e020d */
[----:B------:R-:W-:Y:S01]  /*2fa0*/  @!P4 MOV R13, R29 ;  /* 0x0000001d000dc202 */ /* 0x000fe20000000f00 */
[----:B------:R-:W-:Y:S01]  /*2fb0*/  @!P6 IMAD R18, R19, c[0x0][0x1dc], R12 ;  /* 0x000077001312ea24 */ /* 0x000fe200078e020c */
[----:B------:R-:W-:Y:S01]  /*2fc0*/  @!P4 MOV R12, R30 ;  /* 0x0000001e000cc202 */ /* 0x000fe20000000f00 */
[----:B------:R-:W-:-:S02]  /*2fd0*/  @!P4 IMAD R42, R37, c[0x0][0x1dc], R42 ;  /* 0x00007700252aca24 */ /* 0x000fc400078e022a */
[----:B------:R-:W-:Y:S01]  /*2fe0*/  @!P2 IMAD.WIDE.U32 R14, R36, c[0x0][0x1d8], R14 ;  /* 0x00007600240eaa25 */ /* 0x000fe200078e000e */
[----:B------:R-:W-:-:S03]  /*2ff0*/  @!P6 MOV R36, R30 ;  /* 0x0000001e0024e202 */ /* 0x000fc60000000f00 */
[----:B------:R-:W-:Y:S01]  /*3000*/  @!P4 IMAD.WIDE.U32 R12, R37, c[0x0][0x1d8], R12 ;  /* 0x00007600250cca25 */ /* 0x000fe200078e000c */
[----:B------:R-:W-:-:S04]  /*3010*/  @!P6 MOV R37, R29 ;  /* 0x0000001d0025e202 */ /* 0x000fc80000000f00 */
[----:B------:R-:W-:Y:S01]  /*3020*/  @!P4 IADD3 R13, R13, R42, RZ ;  /* 0x0000002a0d0dc210 */ /* 0x000fe20007ffe0ff */
[----:B------:R-:W-:Y:S01]  /*3030*/  @!P6 IMAD.WIDE.U32 R36, R19, c[0x0][0x1d8], R36 ;  /* 0x000076001324ea25 */ /* 0x000fe200078e0024 */
[----:B------:R-:W-:Y:S02]  /*3040*/  @!P2 IADD3 R15, R15, R16, RZ ;  /* 0x000000100f0fa210 */ /* 0x000fe40007ffe0ff */
[----:B------:R-:W-:Y:S02]  /*3050*/  @!P4 SHF.L.U64.HI R16, R12, 0x2, R13 ;  /* 0x000000020c10c819 */ /* 0x000fe4000001020d */
[----:B------:R-:W-:Y:S02]  /*3060*/  @!P6 IADD3 R13, R37, R18, RZ ;  /* 0x00000012250de210 */ /* 0x000fe40007ffe0ff */
[----:B------:R-:W-:-:S06]  /*3070*/  CS2R R18, SRZ ;  /* 0x0000000000127805 */ /* 0x000fcc000001ff00 */
[----:B------:R-:W2:Y:S01]  /*3080*/  @!P5 LDG.E.64 R18, [R8.64] ;  /* 0x000000120812d981 */ /* 0x000ea2000c1e1b00 */
[----:B------:R-:W-:Y:S02]  /*3090*/  @!P0 MOV R40, R30 ;  /* 0x0000001e00288202 */ /* 0x000fe40000000f00 */
[----:B------:R-:W-:-:S05]  /*30a0*/  @!P0 MOV R41, R29 ;  /* 0x0000001d00298202 */ /* 0x000fca0000000f00 */
[----:B------:R-:W-:Y:S01]  /*30b0*/  @!P0 IMAD.WIDE.U32 R40, R44, c[0x0][0x1d8], R40 ;  /* 0x000076002c288a25 */ /* 0x000fe200078e0028 */
[----:B------:R-:W-:-:S04]  /*30c0*/  @!P4 SHF.L.U32 R42, R12, 0x2, RZ ;  /* 0x000000020c2ac819 */ /* 0x000fc800000006ff */
[----:B------:R-:W-:Y:S02]  /*30d0*/  @!P0 IADD3 R12, R41, R17, RZ ;  /* 0x00000011290c8210 */ /* 0x000fe40007ffe0ff */
[C---:B------:R-:W-:Y:S02]  /*30e0*/  @!P2 SHF.L.U32 R41, R14.reuse, 0x2, RZ ;  /* 0x000000020e29a819 */ /* 0x040fe400000006ff */
[----:B------:R-:W-:Y:S02]  /*30f0*/  @!P2 SHF.L.U64.HI R17, R14, 0x2, R15 ;  /* 0x000000020e11a819 */ /* 0x000fe4000001020f */
[----:B------:R-:W-:Y:S01]  /*3100*/  @!P0 SHF.L.U32 R14, R40, 0x2, RZ ;  /* 0x00000002280e8819 */ /* 0x000fe200000006ff */
[----:B--2---:R0:W-:Y:S02]  /*3110*/  STL.64 [R1+0x160], R18 ;  /* 0x0001601201007387 */ /* 0x0041e40000100a00 */
[----:B0-----:R-:W-:-:S06]  /*3120*/  CS2R R18, SRZ ;  /* 0x0000000000127805 */ /* 0x001fcc000001ff00 */
[----:B------:R0:W2:Y:S01]  /*3130*/  @P1 LDG.E.64 R18, [R4.64] ;  /* 0x0000001204121981 */ /* 0x0000a2000c1e1b00 */
[----:B------:R-:W-:Y:S02]  /*3140*/  @!P0 SHF.L.U64.HI R44, R40, 0x2, R12 ;  /* 0x00000002282c8819 */ /* 0x000fe4000001020c */
[----:B------:R-:W-:Y:S02]  /*3150*/  MOV R40, R14 ;  /* 0x0000000e00287202 */ /* 0x000fe40000000f00 */
[----:B------:R-:W-:Y:S01]  /*3160*/  CS2R R14, SRZ ;  /* 0x00000000000e7805 */ /* 0x000fe2000001ff00 */
[----:B------:R-:W-:Y:S02]  /*3170*/  MOV R12, R16 ;  /* 0x00000010000c7202 */ /* 0x000fe40000000f00 */
[C---:B------:R-:W-:Y:S02]  /*3180*/  @!P6 SHF.L.U32 R16, R36.reuse, 0x2, RZ ;  /* 0x000000022410e819 */ /* 0x040fe400000006ff */
[----:B------:R-:W-:Y:S01]  /*3190*/  @!P6 SHF.L.U64.HI R45, R36, 0x2, R13 ;  /* 0x00000002242de819 */ /* 0x000fe2000001020d */
[----:B------:R1:W5:Y:S01]  /*31a0*/  @!P5 LDG.E.64 R14, [R6.64] ;  /* 0x00000012060ed981 */ /* 0x000362000c1e1b00 */
[----:B------:R-:W-:-:S06]  /*31b0*/  CS2R R36, SRZ ;  /* 0x0000000000247805 */ /* 0x000fcc000001ff00 */
[----:B------:R3:W4:Y:S01]  /*31c0*/  @P1 LDG.E.64 R36, [R10.64] ;  /* 0x000000120a241981 */ /* 0x000722000c1e1b00 */
[----:B-1----:R-:W-:-:S04]  /*31d0*/  @!P3 IADD3 R6, P5, R3, c[0x0][0x180], RZ ;  /* 0x000060000306ba10 */ /* 0x002fc80007fbe0ff */
[----:B------:R-:W-:Y:S02]  /*31e0*/  @!P3 IADD3.X R7, R43, c[0x0][0x184], RZ, P5, !PT ;  /* 0x000061002b07ba10 */ /* 0x000fe40002ffe4ff */
[----:B------:R-:W-:Y:S01]  /*31f0*/  @!P3 IADD3 R8, P5, R3, c[0x0][0x178], RZ ;  /* 0x00005e000308ba10 */ /* 0x000fe20007fbe0ff */
[----:B---3--:R-:W-:Y:S01]  /*3200*/  CS2R R10, SRZ ;  /* 0x00000000000a7805 */ /* 0x008fe2000001ff00 */
[----:B------:R-:W-:Y:S02]  /*3210*/  MOV R3, R12 ;  /* 0x0000000c00037202 */ /* 0x000fe40000000f00 */
[----:B------:R-:W-:Y:S01]  /*3220*/  @!P3 IADD3.X R9, R43, c[0x0][0x17c], RZ, P5, !PT ;  /* 0x00005f002b09ba10 */ /* 0x000fe20002ffe4ff */
[----:B------:R-:W-:Y:S01]  /*3230*/  CS2R R12, SRZ ;  /* 0x00000000000c7805 */ /* 0x000fe2000001ff00 */
[----:B0-----:R-:W-:Y:S01]  /*3240*/  @!P4 IADD3 R4, P5, R42, c[0x0][0x180], RZ ;  /* 0x000060002a04ca10 */ /* 0x001fe20007fbe0ff */
[----:B------:R0:W3:Y:S03]  /*3250*/  @!P3 LDG.E.64 R10, [R6.64] ;  /* 0x00000012060ab981 */ /* 0x0000e6000c1e1b00 */
[----:B------:R-:W-:Y:S01]  /*3260*/  @!P4 IADD3.X R5, R3, c[0x0][0x184], RZ, P5, !PT ;  /* 0x000061000305ca10 */ /* 0x000fe20002ffe4ff */
[----:B------:R1:W5:Y:S01]  /*3270*/  @!P3 LDG.E.64 R12, [R8.64] ;  /* 0x00000012080cb981 */ /* 0x000362000c1e1b00 */
[----:B0-----:R-:W-:Y:S01]  /*3280*/  @!P2 IADD3 R6, P5, R41, c[0x0][0x180], RZ ;  /* 0x000060002906aa10 */ /* 0x001fe20007fbe0ff */
[----:B-1----:R-:W-:-:S03]  /*3290*/  CS2R R8, SRZ ;  /* 0x0000000000087805 */ /* 0x002fc6000001ff00 */
[----:B------:R-:W-:-:S05]  /*32a0*/  @!P2 IADD3.X R7, R17, c[0x0][0x184], RZ, P5, !PT ;  /* 0x000061001107aa10 */ /* 0x000fca0002ffe4ff */
[----:B------:R0:W4:Y:S04]  /*32b0*/  @!P2 LDG.E.64 R8, [R6.64] ;  /* 0x000000120608a981 */ /* 0x000128000c1e1b00 */
[----:B--2---:R1:W-:Y:S02]  /*32c0*/  STL.64 [R1], R18 ;  /* 0x0000001201007387 */ /* 0x0043e40000100a00 */
[----:B-1----:R-:W-:-:S06]  /*32d0*/  CS2R R18, SRZ ;  /* 0x0000000000127805 */ /* 0x002fcc000001ff00 */
[----:B------:R1:W2:Y:S01]  /*32e0*/  @!P4 LDG.E.64 R18, [R4.64] ;  /* 0x000000120412c981 */ /* 0x0002a2000c1e1b00 */
[----:B------:R-:W-:-:S04]  /*32f0*/  @!P4 IADD3 R42, P3, R42, c[0x0][0x178], RZ ;  /* 0x00005e002a2aca10 */ /* 0x000fc80007f7e0ff */
[----:B------:R-:W-:Y:S01]  /*3300*/  @!P4 IADD3.X R43, R3, c[0x0][0x17c], RZ, P3, !PT ;  /* 0x00005f00032bca10 */ /* 0x000fe20001ffe4ff */
[----:B------:R-:W-:Y:S01]  /*3310*/  HFMA2.MMA R3, -RZ, RZ, 0, 0 ;  /* 0x00000000ff037435 */ /* 0x000fe200000001ff */
[----:B0-----:R-:W-:Y:S02]  /*3320*/  MOV R7, R17 ;  /* 0x0000001100077202 */ /* 0x001fe40000000f00 */
[----:B-1----:R-:W-:Y:S01]  /*3330*/  @!P2 IADD3 R4, P3, R41, c[0x0][0x178], RZ ;  /* 0x00005e002904aa10 */ /* 0x002fe20007f7e0ff */
[----:B---3--:R0:W-:Y:S03]  /*3340*/  STL.64 [R1+0x170], R10 ;  /* 0x0001700a01007387 */ /* 0x0081e60000100a00 */
[----:B------:R-:W-:Y:S01]  /*3350*/  @!P2 IADD3.X R5, R7, c[0x0][0x17c], RZ, P3, !PT ;  /* 0x00005f000705aa10 */ /* 0x000fe20001ffe4ff */
[----:B0-----:R-:W-:Y:S01]  /*3360*/  CS2R R10, SRZ ;  /* 0x00000000000a7805 */ /* 0x001fe2000001ff00 */
[----:B------:R-:W-:-:S05]  /*3370*/  MOV R17, RZ ;  /* 0x000000ff00117202 */ /* 0x000fca0000000f00 */
[----:B------:R0:W5:Y:S02]  /*3380*/  @!P4 LDG.E.64 R10, [R42.64] ;  /* 0x000000122a0ac981 */ /* 0x000164000c1e1b00 */
[----:B0-----:R-:W-:-:S04]  /*3390*/  MOV R43, R40 ;  /* 0x00000028002b7202 */ /* 0x001fc80000000f00 */
[----:B------:R-:W-:-:S04]  /*33a0*/  @!P0 IADD3 R40, P4, R43, c[0x0][0x180], RZ ;  /* 0x000060002b288a10 */ /* 0x000fc80007f9e0ff */
[----:B------:R-:W-:Y:S01]  /*33b0*/  @!P0 IADD3.X R41, R44, c[0x0][0x184], RZ, P4, !PT ;  /* 0x000061002c298a10 */ /* 0x000fe200027fe4ff */
[----:B--2---:R0:W-:Y:S04]  /*33c0*/  STL.64 [R1+0x178], R18 ;  /* 0x0001781201007387 */ /* 0x0041e80000100a00 */
[----:B0-----:R0:W5:Y:S04]  /*33d0*/  LDL.LU.64 R18, [R1+0x220] ;  /* 0x0002200001127983 */ /* 0x0011680000300a00 */
[----:B----4-:R1:W-:Y:S02]  /*33e0*/  STL.64 [R1+0x180], R8 ;  /* 0x0001800801007387 */ /* 0x0103e40000100a00 */
[----:B-1----:R-:W-:-:S06]  /*33f0*/  CS2R R8, SRZ ;  /* 0x0000000000087805 */ /* 0x002fcc000001ff00 */
[----:B------:R1:W5:Y:S02]  /*3400*/  @!P2 LDG.E.64 R8, [R4.64] ;  /* 0x000000120408a981 */ /* 0x000364000c1e1b00 */
[----:B-1----:R-:W-:Y:S02]  /*3410*/  MOV R4, R17 ;  /* 0x0000001100047202 */ /* 0x002fe40000000f00 */
[----:B------:R-:W-:-:S06]  /*3420*/  MOV R5, R3 ;  /* 0x0000000300057202 */ /* 0x000fcc0000000f00 */
[----:B------:R-:W2:Y:S01]  /*3430*/  @!P0 LDG.E.64 R4, [R40.64] ;  /* 0x0000001228048981 */ /* 0x000ea2000c1e1b00 */
[----:B------:R-:W-:Y:S01]  /*3440*/  @!P0 IADD3 R42, P5, R43, c[0x0][0x178], RZ ;  /* 0x00005e002b2a8a10 */ /* 0x000fe20007fbe0ff */
[----:B------:R-:W-:-:S03]  /*3450*/  CS2R R6, SRZ ;  /* 0x0000000000067805 */ /* 0x000fc6000001ff00 */
[----:B------:R-:W-:Y:S01]  /*3460*/  @!P0 IADD3.X R43, R44, c[0x0][0x17c], RZ, P5, !PT ;  /* 0x00005f002c2b8a10 */ /* 0x000fe20002ffe4ff */
[----:B------:R-:W-:Y:S04]  /*3470*/  STL [R1+0x18c], R3 ;  /* 0x00018c0301007387 */ /* 0x000fe80000100800 */
[----:B------:R1:W-:Y:S04]  /*3480*/  STL [R1+0x188], R17 ;  /* 0x0001881101007387 */ /* 0x0003e80000100800 */
[----:B------:R0:W5:Y:S04]  /*3490*/  LDL.LU R44, [R1+0x21c] ;  /* 0x00021c00012c7983 */ /* 0x0001680000300800 */
[----:B------:R3:W5:Y:S02]  /*34a0*/  @!P0 LDG.E.64 R6, [R42.64] ;  /* 0x000000122a068981 */ /* 0x000764000c1e1b00 */
[----:B---3--:R-:W-:Y:S01]  /*34b0*/  @!P6 IADD3 R42, P2, R16, c[0x0][0x178], RZ ;  /* 0x00005e00102aea10 */ /* 0x008fe20007f5e0ff */
[----:B------:R-:W-:-:S02]  /*34c0*/  UMOV UR5, 0x8 ;  /* 0x0000000800057882 */ /* 0x000fc40000000000 */
[----:B------:R-:W-:Y:S02]  /*34d0*/  ULDC.64 UR6, c[0x0][0x198] ;  /* 0x0000660000067ab9 */ /* 0x000fe40000000a00 */
[----:B------:R-:W-:-:S06]  /*34e0*/  UIMAD.WIDE UR6, UR9, UR5, UR6 ;  /* 0x00000005090672a5 */ /* 0x000fcc000f8e0206 */
[----:B------:R-:W-:Y:S02]  /*34f0*/  MOV R34, UR6 ;  /* 0x0000000600227c02 */ /* 0x000fe40008000f00 */
[----:B------:R-:W-:-:S06]  /*3500*/  MOV R35, UR7 ;  /* 0x0000000700237c02 */ /* 0x000fcc0008000f00 */
[----:B------:R-:W3:Y:S04]  /*3510*/  LDG.E.64 R34, [R34.64] ;  /* 0x0000001222227981 */ /* 0x000ee8000c1e1b00 */
[----:B--2---:R-:W-:Y:S01]  /*3520*/  @!P0 STL.64 [R1+0x188], R4 ;  /* 0x0001880401008387 */ /* 0x004fe20000100a00 */
[----:B------:R-:W-:Y:S01]  /*3530*/  @!P6 IADD3 R40, P0, R16, c[0x0][0x180], RZ ;  /* 0x000060001028ea10 */ /* 0x000fe20007f1e0ff */
[----:B------:R-:W-:-:S03]  /*3540*/  HFMA2.MMA R16, -RZ, RZ, 0, 0 ;  /* 0x00000000ff107435 */ /* 0x000fc600000001ff */
[----:B------:R-:W-:-:S07]  /*3550*/  @!P6 IADD3.X R41, R45, c[0x0][0x184], RZ, P0, !PT ;  /* 0x000061002d29ea10 */ /* 0x000fce00007fe4ff */
[----:B-1----:R-:W2:Y:S01]  /*3560*/  @!P6 LDG.E.64 R16, [R40.64] ;  /* 0x000000122810e981 */ /* 0x002ea2000c1e1b00 */
[----:B------:R-:W-:-:S03]  /*3570*/  @!P6 IADD3.X R43, R45, c[0x0][0x17c], RZ, P2, !PT ;  /* 0x00005f002d2bea10 */ /* 0x000fc600017fe4ff */
[----:B------:R0:W5:Y:S01]  /*3580*/  LDL.LU R45, [R1+0x218] ;  /* 0x00021800012d7983 */ /* 0x0001620000300800 */
[----:B---3--:R-:W1:Y:S02]  /*3590*/  R2UR UR6, R34 ;  /* 0x00000000220673c2 */ /* 0x008e6400000e0000 */
[----:B-1----:R-:W-:-:S05]  /*35a0*/  MOV R3, UR6 ;  /* 0x0000000600037c02 */ /* 0x002fca0008000f00 */
[----:B------:R-:W-:-:S05]  /*35b0*/  FFMA.FTZ R3, -R3, UR6, R35 ;  /* 0x0000000603037c23 */ /* 0x000fca0008010123 */
[----:B------:R-:W-:Y:S01]  /*35c0*/  FSETP.GTU.FTZ.AND P0, PT, R3, RZ, PT ;  /* 0x000000ff0300720b */ /* 0x000fe20003f1c000 */
[----:B--2---:R1:W-:Y:S04]  /*35d0*/  STL.64 [R1+0x190], R16 ;  /* 0x0001901001007387 */ /* 0x0043e80000100a00 */
[----:B-1----:R0:W5:Y:S08]  /*35e0*/  LDL.LU.64 R16, [R1+0x210] ;  /* 0x0002100001107983 */ /* 0x0021700000300a00 */
[----:B------:R-:W-:Y:S01]  /*35f0*/  VOTEU.ANY UP0, P0 ;  /* 0x00000000003f7886 */ /* 0x000fe20000000100 */
[----:B------:R-:W-:-:S13]  /*3600*/  PLOP3.LUT P0, PT, PT, PT, UP0, 0x80, 0x0 ;  /* 0x000000000000781c */ /* 0x000fda0003f0f008 */
[----:B------:R-:W-:-:S06]  /*3610*/  @P0 FADD.FTZ R3, R3, c[0x0][0x1a0] ;  /* 0x0000680003030621 */ /* 0x000fcc0000010000 */
[----:B------:R-:W1:Y:S02]  /*3620*/  @P0 MUFU.RSQ R3, R3 ;  /* 0x0000000300030308 */ /* 0x000e640000001400 */
[----:B-1----:R1:W2:Y:S01]  /*3630*/  @P0 R2UR UR5, R3 ;  /* 0x00000000030503c2 */ /* 0x0022a200000e0000 */
[----:B------:R-:W-:Y:S01]  /*3640*/  ISETP.GT.U32.AND P0, PT, R0, 0x27f, PT ;  /* 0x0000027f0000780c */ /* 0x000fe20003f04070 */
[----:B------:R-:W-:Y:S01]  /*3650*/  CS2R R4, SRZ ;  /* 0x0000000000047805 */ /* 0x000fe2000001ff00 */
[----:B------:R-:W-:Y:S01]  /*3660*/  UMOV UR23, 0x3f800000 ;  /* 0x3f80000000177882 */ /* 0x000fe20000000000 */
[----:B------:R-:W-:Y:S01]  /*3670*/  BSSY B0, `(.L_x_2918) ;  /* 0x000001a000007945 */ /* 0x000fe20003800000 */
[----:B------:R-:W-:Y:S01]  /*3680*/  ISETP.NE.AND P5, PT, RZ, UR21, PT ;  /* 0x00000015ff007c0c */ /* 0x000fe2000bfa5270 */
[----:B------:R-:W-:Y:S02]  /*3690*/  CS2R R34, SRZ ;  /* 0x0000000000227805 */ /* 0x000fe4000001ff00 */
[----:B------:R3:W5:Y:S01]  /*36a0*/  @!P6 LDG.E.64 R4, [R42.64] ;  /* 0x000000122a04e981 */ /* 0x000762000c1e1b00 */
[----:B-1----:R-:W-:Y:S01]  /*36b0*/  HFMA2.MMA R3, -RZ, RZ, 0, 0 ;  /* 0x00000000ff037435 */ /* 0x002fe200000001ff */
[----:B---3--:R-:W-:Y:S01]  /*36c0*/  FADD.FTZ R43, R36, -UR6 ;  /* 0x80000006242b7e21 */ /* 0x008fe20008010000 */
[----:B------:R-:W-:Y:S01]  /*36d0*/  MOV R36, RZ ;  /* 0x000000ff00247202 */ /* 0x000fe20000000f00 */
[----:B------:R-:W-:Y:S01]  /*36e0*/  FADD.FTZ R42, R37, -UR6 ;  /* 0x80000006252a7e21 */ /* 0x000fe20008010000 */
[----:B--2---:R-:W-:Y:S01]  /*36f0*/  @UP0 UMOV UR23, UR5 ;  /* 0x0000000500170c82 */ /* 0x004fe20008000000 */
[----:B------:R-:W-:Y:S05]  /*3700*/  @P0 BRA `(.L_x_2919) ;  /* 0x0000010000000947 */ /* 0x000fea0003800000 */
[----:B0-----:R-:W2:Y:S01]  /*3710*/  LDL R41, [R1+0x204] ;  /* 0x0002040001297983 */ /* 0x001ea20000100800 */
[----:B------:R-:W-:-:S02]  /*3720*/  ISETP.NE.AND P0, PT, RZ, UR21, PT ;  /* 0x00000015ff007c0c */ /* 0x000fc4000bf05270 */
[----:B--2---:R-:W-:Y:S02]  /*3730*/  IADD3 R40, R41, UR17, RZ ;  /* 0x0000001129287c10 */ /* 0x004fe4000fffe0ff */
        /* <DEDUP_REMOVED lines=13> */
.L_x_2919:
[----:B0-----:R-:W-:Y:S05]  /*3810*/  BSYNC B0 ;  /* 0x0000000000007941 */ /* 0x001fea0003800000 */
.L_x_2918:
[----:B------:R-:W-:Y:S01]  /*3820*/  FMUL.FTZ R43, R43, UR23 ;  /* 0x000000172b2b7c20 */ /* 0x000fe20008410000 */
[----:B------:R0:W5:Y:S01]  /*3830*/  LDL R37, [R1] ;  /* 0x0000000001257983 */ /* 0x0001620000100800 */
[----:B------:R-:W-:-:S03]  /*3840*/  FMUL.FTZ R42, R42, UR23 ;  /* 0x000000172a2a7c20 */ /* 0x000fc60008410000 */
[----:B------:R0:W5:Y:S04]  /*3850*/  LDL R40, [R1+0x4] ;  /* 0x0000040001287983 */ /* 0x0001680000100800 */
        /* <DEDUP_REMOVED lines=8> */
[----:B-1----:R-:W-:-:S04]  /*38e0*/  FADD.FTZ R41, -R37, 1 ;  /* 0x3f80000025297421 */ /* 0x002fc80000010100 */
[----:B------:R-:W-:Y:S02]  /*38f0*/  FFMA.FTZ R41, R40, R41, 1 ;  /* 0x3f80000028297423 */ /* 0x000fe40000010029 */
[----:B------:R-:W2:Y:S02]  /*3900*/  LDL R40, [R1] ;  /* 0x0000000001287983 */ /* 0x000ea40000100800 */
        /* <DEDUP_REMOVED lines=12> */
.L_x_2920:
[----:B------:R1:W-:Y:S04]  /*39d0*/  STL [R1+0x210], R0 ;  /* 0x0002100001007387 */ /* 0x0003e80000100800 */
[----:B-1----:R-:W2:Y:S01]  /*39e0*/  LDL R0, [R1+0x19c] ;  /* 0x00019c0001007983 */ /* 0x002ea20000100800 */
[----:B0----5:R-:W-:Y:S02]  /*39f0*/  FMUL.FTZ R42, R37, R3 ;  /* 0x00000003252a7220 */ /* 0x021fe40000410000 */
[----:B------:R-:W-:Y:S02]  /*3a00*/  FMUL.FTZ R41, R40, R36 ;  /* 0x0000002428297220 */ /* 0x000fe40000410000 */
[----:B------:R-:W-:Y:S02]  /*3a10*/  FFMA.FTZ R43, R43, R42, RZ ;  /* 0x0000002a2b2b7223 */ /* 0x000fe400000100ff */
[----:B------:R-:W-:-:S02]  /*3a20*/  FADD.FTZ R42, RZ, R42 ;  /* 0x0000002aff2a7221 */ /* 0x000fc40000010000 */
[----:B------:R-:W-:Y:S02]  /*3a30*/  FADD.FTZ R16, R16, -UR6 ;  /* 0x8000000610107e21 */ /* 0x000fe40008010000 */
[----:B------:R-:W-:Y:S02]  /*3a40*/  FADD.FTZ R17, R17, -UR6 ;  /* 0x8000000611117e21 */ /* 0x000fe40008010000 */
[----:B--2---:R-:W-:Y:S02]  /*3a50*/  FFMA.FTZ R43, R0, R41, R43 ;  /* 0x00000029002b7223 */ /* 0x004fe4000001002b */
[----:B------:R0:W5:Y:S01]  /*3a60*/  LDL.LU R0, [R1+0x210] ;  /* 0x0002100001007983 */ /* 0x0001620000300800 */
[----:B------:R-:W-:Y:S02]  /*3a70*/  FADD.FTZ R41, R41, R42 ;  /* 0x0000002a29297221 */ /* 0x000fe40000010000 */
[----:B------:R-:W-:Y:S01]  /*3a80*/  FMUL.FTZ R42, R17, UR23 ;  /* 0x00000017112a7c20 */ /* 0x000fe20008410000 */
[----:B------:R1:W-:Y:S01]  /*3a90*/  STL [R1+0xc], R43 ;  /* 0x00000c2b01007387 */ /* 0x0003e20000100800 */
[----:B------:R-:W-:-:S03]  /*3aa0*/  MOV R17, R45 ;  /* 0x0000002d00117202 */ /* 0x000fc60000000f00 */
[----:B------:R0:W-:Y:S01]  /*3ab0*/  STL [R1+0x8], R41 ;  /* 0x0000082901007387 */ /* 0x0001e20000100800 */
[----:B-1----:R-:W-:Y:S01]  /*3ac0*/  FMUL.FTZ R43, R16, UR23 ;  /* 0x00000017102b7c20 */ /* 0x002fe20008410000 */
        /* <DEDUP_REMOVED lines=22> */
.L_x_2921:
[----:B0-----:R-:W2:Y:S04]  /*3c30*/  LDL.LU R42, [R1+0xc] ;  /* 0x00000c00012a7983 */ /* 0x001ea80000300800 */
[----:B------:R-:W3:Y:S04]  /*3c40*/  LDL R41, [R1+0x198] ;  /* 0x0001980001297983 */ /* 0x000ee80000100800 */
[----:B------:R-:W-:Y:S04]  /*3c50*/  STL [R1+0x214], R2 ;  /* 0x0002140201007387 */ /* 0x000fe80000100800 */
[----:B-----5:R0:W-:Y:S04]  /*3c60*/  STL [R1+0x210], R0 ;  /* 0x0002100001007387 */ /* 0x0201e80000100800 */
[----:B0-----:R-:W4:Y:S01]  /*3c70*/  LDL R0, [R1+0x1bc] ;  /* 0x0001bc0001007983 */ /* 0x001f220000100800 */
[----:B--2---:R-:W-:Y:S01]  /*3c80*/  MOV R2, R42 ;  /* 0x0000002a00027202 */ /* 0x004fe20000000f00 */
[----:B---3--:R-:W-:-:S02]  /*3c90*/  FFMA.FTZ R42, R41, R37, RZ ;  /* 0x00000025292a7223 */ /* 0x008fc400000100ff */
[----:B------:R-:W-:Y:S02]  /*3ca0*/  FADD.FTZ R37, RZ, R37 ;  /* 0x00000025ff257221 */ /* 0x000fe40000010000 */
[----:B------:R-:W-:Y:S02]  /*3cb0*/  FFMA.FTZ R42, R43, R16, R42 ;  /* 0x000000102b2a7223 */ /* 0x000fe4000001002a */
[----:B------:R-:W-:-:S03]  /*3cc0*/  FMUL.FTZ R41, R16, R3 ;  /* 0x0000000310297220 */ /* 0x000fc60000410000 */
[----:B------:R0:W-:Y:S02]  /*3cd0*/  STL [R1+0x10], R42 ;  /* 0x0000102a01007387 */ /* 0x0001e40000100800 */
[----:B0-----:R-:W-:Y:S01]  /*3ce0*/  MOV R42, R43 ;  /* 0x0000002b002a7202 */ /* 0x001fe20000000f00 */
[----:B------:R-:W-:Y:S02]  /*3cf0*/  FADD.FTZ R43, R37, R16 ;  /* 0x00000010252b7221 */ /* 0x000fe40000010000 */
[----:B------:R-:W2:Y:S04]  /*3d00*/  LDL.LU R37, [R1+0x8] ;  /* 0x0000080001257983 */ /* 0x000ea80000300800 */
[----:B------:R-:W3:Y:S01]  /*3d10*/  LDL R16, [R1+0x19c] ;  /* 0x00019c0001107983 */ /* 0x000ee20000100800 */
[----:B------:R-:W-:-:S03]  /*3d20*/  FFMA.FTZ R42, R42, R41, R2 ;  /* 0x000000292a2a7223 */ /* 0x000fc60000010002 */
[----:B------:R0:W5:Y:S01]  /*3d30*/  LDL.LU R2, [R1+0x214] ;  /* 0x0002140001027983 */ /* 0x0001620000300800 */
[----:B------:R-:W-:Y:S02]  /*3d40*/  FADD.FTZ R18, R18, -UR6 ;  /* 0x8000000612127e21 */ /* 0x000fe40008010000 */
[----:B------:R-:W-:Y:S02]  /*3d50*/  FADD.FTZ R19, R19, -UR6 ;  /* 0x8000000613137e21 */ /* 0x000fe40008010000 */
[----:B------:R-:W-:Y:S02]  /*3d60*/  FMUL.FTZ R18, R18, UR23 ;  /* 0x0000001712127c20 */ /* 0x000fe40008410000 */
[----:B---3--:R-:W-:-:S04]  /*3d70*/  FFMA.FTZ R16, R16, R40, RZ ;  /* 0x0000002810107223 */ /* 0x008fc800000100ff */
[----:B----4-:R-:W-:Y:S02]  /*3d80*/  FFMA.FTZ R16, R0, R17, R16 ;  /* 0x0000001100107223 */ /* 0x010fe40000010010 */
[----:B--2---:R-:W-:Y:S02]  /*3d90*/  FADD.FTZ R41, R37, R41 ;  /* 0x0000002925297221 */ /* 0x004fe40000010000 */
[----:B------:R-:W-:Y:S01]  /*3da0*/  FADD.FTZ R37, RZ, R40 ;  /* 0x00000028ff257221 */ /* 0x000fe20000010000 */
[----:B------:R1:W-:Y:S01]  /*3db0*/  STL [R1+0x8], R16 ;  /* 0x0000081001007387 */ /* 0x0003e20000100800 */
[----:B------:R-:W-:-:S04]  /*3dc0*/  FMUL.FTZ R40, R17, R36 ;  /* 0x0000002411287220 */ /* 0x000fc80000410000 */
[----:B------:R-:W-:Y:S01]  /*3dd0*/  FADD.FTZ R41, R40, R41 ;  /* 0x0000002928297221 */ /* 0x000fe20000010000 */
[----:B-1----:R-:W-:Y:S02]  /*3de0*/  MOV R16, R0 ;  /* 0x0000000000107202 */ /* 0x002fe40000000f00 */
[----:B------:R0:W5:Y:S03]  /*3df0*/  LDL.LU R0, [R1+0x210] ;  /* 0x0002100001007983 */ /* 0x0001660000300800 */
[----:B------:R-:W-:Y:S02]  /*3e00*/  FFMA.FTZ R42, R16, R40, R42 ;  /* 0x00000028102a7223 */ /* 0x000fe4000001002a */
[----:B------:R-:W2:Y:S01]  /*3e10*/  LDL R40, [R1+0x84] ;  /* 0x0000840001287983 */ /* 0x000ea20000100800 */
[----:B------:R-:W-:-:S03]  /*3e20*/  FMUL.FTZ R19, R19, UR23 ;  /* 0x0000001713137c20 */ /* 0x000fc60008410000 */
[----:B------:R0:W5:Y:S04]  /*3e30*/  LDL R16, [R1+0x80] ;  /* 0x0000800001107983 */ /* 0x0001680000100800 */
[----:B------:R0:W-:Y:S04]  /*3e40*/  STL [R1+0x1a0], R18 ;  /* 0x0001a01201007387 */ /* 0x0001e80000100800 */
[----:B------:R0:W-:Y:S01]  /*3e50*/  STL [R1+0x1b0], R19 ;  /* 0x0001b01301007387 */ /* 0x0001e20000100800 */
[----:B------:R-:W-:Y:S01]  /*3e60*/  FADD.FTZ R37, R37, R17 ;  /* 0x0000001125257221 */ /* 0x000fe20000010000 */
[----:B--2---:R-:W-:Y:S01]  /*3e70*/  MOV R17, R40 ;  /* 0x0000002800117202 */ /* 0x004fe20000000f00 */
[----:B------:R-:W-:Y:S05]  /*3e80*/  @!P5 BRA `(.L_x_2922) ;  /* 0x000001300000d947 */ /* 0x000fea0003800000 */
[----:B0----5:R-:W-:-:S04]  /*3e90*/  FFMA.FTZ R16, R18, R3, R34 ;  /* 0x0000000312107223 */ /* 0x021fc80000010022 */
[----:B------:R-:W-:-:S06]  /*3ea0*/  FMUL.FTZ R17, R16, -1.4426950216293334961 ;  /* 0xbfb8aa3b10117820 */ /* 0x000fcc0000410000 */
[----:B------:R-:W0:Y:S02]  /*3eb0*/  MUFU.EX2 R17, R17 ;  /* 0x0000001100117308 */ /* 0x000e240000000800 */
[----:B0-----:R-:W-:-:S06]  /*3ec0*/  FADD.FTZ R17, R17, 1 ;  /* 0x3f80000011117421 */ /* 0x001fcc0000010000 */
[----:B------:R-:W0:Y:S02]  /*3ed0*/  MUFU.RCP R17, R17 ;  /* 0x0000001100117308 */ /* 0x000e240000001000 */
[----:B0-----:R-:W-:-:S04]  /*3ee0*/  FADD.FTZ R18, -R17, 1 ;  /* 0x3f80000011127421 */ /* 0x001fc80000010100 */
[----:B------:R-:W-:Y:S02]  /*3ef0*/  FFMA.FTZ R16, R16, R18, 1 ;  /* 0x3f80000010107423 */ /* 0x000fe40000010012 */
[----:B------:R-:W2:Y:S02]  /*3f00*/  LDL R18, [R1+0x80] ;  /* 0x0000800001127983 */ /* 0x000ea40000100800 */
[----:B--2---:R-:W-:-:S04]  /*3f10*/  FMUL.FTZ R17, R18, R17 ;  /* 0x0000001112117220 */ /* 0x004fc80000410000 */
        /* <DEDUP_REMOVED lines=10> */
.L_x_2922:
[----:B0-----:R0:W-:Y:S04]  /*3fc0*/  STL [R1+0x218], R4 ;  /* 0x0002180401007387 */ /* 0x0011e80000100800 */
[----:B0-----:R-:W2:Y:S04]  /*3fd0*/  LDL.LU R4, [R1+0x10] ;  /* 0x0000100001047983 */ /* 0x001ea80000300800 */
[----:B-----5:R0:W-:Y:S04]  /*3fe0*/  STL [R1+0x214], R2 ;  /* 0x0002140201007387 */ /* 0x0201e80000100800 */
[----:B0-----:R-:W3:Y:S04]  /*3ff0*/  LDL R2, [R1+0x1a0] ;  /* 0x0001a00001027983 */ /* 0x001ee80000100800 */
[----:B------:R0:W-:Y:S04]  /*4000*/  STL [R1+0x210], R0 ;  /* 0x0002100001007387 */ /* 0x0001e80000100800 */
[----:B0-----:R-:W4:Y:S04]  /*4010*/  LDL.LU R0, [R1+0x8] ;  /* 0x0000080001007983 */ /* 0x001f280000300800 */
[----:B------:R-:W4:Y:S01]  /*4020*/  LDL R19, [R1+0x1b0] ;  /* 0x0001b00001137983 */ /* 0x000f220000100800 */
[----:B------:R-:W-:-:S02]  /*4030*/  FADD.FTZ R40, R43, R16 ;  /* 0x000000102b287221 */ /* 0x000fc40000010000 */
[----:B------:R-:W-:Y:S01]  /*4040*/  FMUL.FTZ R18, R16, R3 ;  /* 0x0000000310127220 */ /* 0x000fe20000410000 */
[----:B------:R-:W4:Y:S01]  /*4050*/  LDL R43, [R1+0x8c] ;  /* 0x00008c00012b7983 */ /* 0x000f220000100800 */
[----:B------:R-:W-:Y:S02]  /*4060*/  FADD.FTZ R32, R32, -UR6 ;  /* 0x8000000620207e21 */ /* 0x000fe40008010000 */
[----:B------:R-:W-:Y:S02]  /*4070*/  FADD.FTZ R41, R41, R18 ;  /* 0x0000001229297221 */ /* 0x000fe40000010000 */
[----:B------:R-:W-:Y:S02]  /*4080*/  FADD.FTZ R33, R33, -UR6 ;  /* 0x8000000621217e21 */ /* 0x000fe40008010000 */
[----:B------:R-:W-:Y:S02]  /*4090*/  FMUL.FTZ R32, R32, UR23 ;  /* 0x0000001720207c20 */ /* 0x000fe40008410000 */
[----:B------:R-:W-:-:S02]  /*40a0*/  FADD.FTZ R37, R37, R17 ;  /* 0x0000001125257221 */ /* 0x000fc40000010000 */
[----:B------:R-:W-:Y:S02]  /*40b0*/  FMUL.FTZ R33, R33, UR23 ;  /* 0x0000001721217c20 */ /* 0x000fe40008410000 */
[C---:B---3--:R-:W-:Y:S02]  /*40c0*/  FFMA.FTZ R42, R2.reuse, R18, R42 ;  /* 0x00000012022a7223 */ /* 0x048fe4000001002a */
[----:B------:R-:W-:Y:S02]  /*40d0*/  FMUL.FTZ R18, R17, R36 ;  /* 0x0000002411127220 */ /* 0x000fe40000410000 */
[----:B--2---:R-:W-:Y:S02]  /*40e0*/  FFMA.FTZ R16, R2, R16, R4 ;  /* 0x0000001002107223 */ /* 0x004fe40000010004 */
[----:B------:R0:W5:Y:S01]  /*40f0*/  LDL.LU R4, [R1+0x218] ;  /* 0x0002180001047983 */ /* 0x0001620000300800 */
[----:B------:R-:W-:-:S03]  /*4100*/  FADD.FTZ R41, R18, R41 ;  /* 0x0000002912297221 */ /* 0x000fc60000010000 */
[----:B------:R0:W5:Y:S01]  /*4110*/  LDL.LU R2, [R1+0x214] ;  /* 0x0002140001027983 */ /* 0x0001620000300800 */
[----:B----4-:R-:W-:-:S03]  /*4120*/  FFMA.FTZ R17, R19, R17, R0 ;  /* 0x0000001113117223 */ /* 0x010fc60000010000 */
[----:B------:R0:W5:Y:S01]  /*4130*/  LDL.LU R0, [R1+0x210] ;  /* 0x0002100001007983 */ /* 0x0001620000300800 */
[----:B------:R-:W-:-:S03]  /*4140*/  FFMA.FTZ R42, R19, R18, R42 ;  /* 0x00000012132a7223 */ /* 0x000fc6000001002a */
[----:B------:R0:W5:Y:S01]  /*4150*/  LDL R18, [R1+0x88] ;  /* 0x0000880001127983 */ /* 0x0001620000100800 */
[----:B------:R-:W-:-:S03]  /*4160*/  MOV R19, R43 ;  /* 0x0000002b00137202 */ /* 0x000fc60000000f00 */
        /* <DEDUP_REMOVED lines=22> */
.L_x_2923:
[----:B-----5:R1:W-:Y:S01]  /*42d0*/  STL [R1+0x210], R0 ;  /* 0x0002100001007387 */ /* 0x0203e20000100800 */
[----:B0-----:R-:W-:Y:S02]  /*42e0*/  FMUL.FTZ R32, R18, R3 ;  /* 0x0000000312207220 */ /* 0x001fe40000410000 */
[----:B------:R-:W-:Y:S01]  /*42f0*/  FADD.FTZ R40, R40, R18 ;  /* 0x0000001228287221 */ /* 0x000fe20000010000 */
[----:B------:R-:W2:Y:S04]  /*4300*/  LDL R33, [R1+0x1b8] ;  /* 0x0001b80001217983 */ /* 0x000ea80000100800 */
[----:B------:R-:W3:Y:S04]  /*4310*/  LDL R43, [R1+0xa4] ;  /* 0x0000a400012b7983 */ /* 0x000ee80000100800 */
[----:B-1----:R-:W4:Y:S01]  /*4320*/  LDL R0, [R1+0x1a4] ;  /* 0x0001a40001007983 */ /* 0x002f220000100800 */
[----:B------:R-:W-:-:S02]  /*4330*/  FADD.FTZ R38, R38, -UR6 ;  /* 0x8000000626267e21 */ /* 0x000fc40008010000 */
[----:B----4-:R-:W-:Y:S02]  /*4340*/  FFMA.FTZ R16, R0, R18, R16 ;  /* 0x0000001200107223 */ /* 0x010fe40000010010 */
[----:B------:R0:W5:Y:S04]  /*4350*/  LDL.LU R0, [R1+0x210] ;  /* 0x0002100001007983 */ /* 0x0001680000300800 */
[----:B------:R-:W4:Y:S01]  /*4360*/  LDL R18, [R1+0x1a4] ;  /* 0x0001a40001127983 */ /* 0x000f220000100800 */
[----:B------:R-:W-:Y:S02]  /*4370*/  FADD.FTZ R41, R41, R32 ;  /* 0x0000002029297221 */ /* 0x000fe40000010000 */
[----:B------:R-:W-:Y:S02]  /*4380*/  FADD.FTZ R39, R39, -UR6 ;  /* 0x8000000627277e21 */ /* 0x000fe40008010000 */
[----:B--2---:R-:W-:-:S02]  /*4390*/  FFMA.FTZ R17, R33, R19, R17 ;  /* 0x0000001321117223 */ /* 0x004fc40000010011 */
[----:B----4-:R-:W-:Y:S02]  /*43a0*/  FFMA.FTZ R42, R18, R32, R42 ;  /* 0x00000020122a7223 */ /* 0x010fe4000001002a */
[----:B------:R-:W-:Y:S02]  /*43b0*/  FMUL.FTZ R32, R38, UR23 ;  /* 0x0000001726207c20 */ /* 0x000fe40008410000 */
[----:B------:R-:W2:Y:S01]  /*43c0*/  LDL R38, [R1+0xa0] ;  /* 0x0000a00001267983 */ /* 0x000ea20000100800 */
[----:B------:R-:W-:-:S04]  /*43d0*/  FMUL.FTZ R18, R19, R36 ;  /* 0x0000002413127220 */ /* 0x000fc80000410000 */
[----:B------:R-:W-:Y:S02]  /*43e0*/  FFMA.FTZ R42, R33, R18, R42 ;  /* 0x00000012212a7223 */ /* 0x000fe4000001002a */
[----:B------:R-:W-:Y:S01]  /*43f0*/  FMUL.FTZ R33, R39, UR23 ;  /* 0x0000001727217c20 */ /* 0x000fe20008410000 */
[----:B------:R0:W-:Y:S04]  /*4400*/  STL [R1+0x1ac], R32 ;  /* 0x0001ac2001007387 */ /* 0x0001e80000100800 */
[----:B------:R0:W-:Y:S01]  /*4410*/  STL [R1+0x1c4], R33 ;  /* 0x0001c42101007387 */ /* 0x0001e20000100800 */
[----:B------:R-:W-:Y:S01]  /*4420*/  FADD.FTZ R37, R37, R19 ;  /* 0x0000001325257221 */ /* 0x000fe20000010000 */
[----:B---3--:R-:W-:Y:S01]  /*4430*/  MOV R19, R43 ;  /* 0x0000002b00137202 */ /* 0x008fe20000000f00 */
[----:B------:R-:W-:Y:S01]  /*4440*/  FADD.FTZ R41, R18, R41 ;  /* 0x0000002912297221 */ /* 0x000fe20000010000 */
[----:B--2---:R-:W-:Y:S01]  /*4450*/  MOV R18, R38 ;  /* 0x0000002600127202 */ /* 0x004fe20000000f00 */
[----:B------:R-:W-:Y:S05]  /*4460*/  @!P5 BRA `(.L_x_2924) ;  /* 0x000001200000d947 */ /* 0x000fea0003800000 */
[----:B0-----:R-:W-:-:S04]  /*4470*/  FFMA.FTZ R19, R32, R3, R34 ;  /* 0x0000000320137223 */ /* 0x001fc80000010022 */
        /* <DEDUP_REMOVED lines=17> */
.L_x_2924:
[----:B0----5:R0:W-:Y:S04]  /*4590*/  STL [R1+0x210], R0 ;  /* 0x0002100001007387 */ /* 0x0211e80000100800 */
[----:B0-----:R-:W2:Y:S01]  /*45a0*/  LDL R0, [R1+0x1ac] ;  /* 0x0001ac0001007983 */ /* 0x001ea20000100800 */
[----:B------:R-:W-:-:S03]  /*45b0*/  FMUL.FTZ R32, R18, R3 ;  /* 0x0000000312207220 */ /* 0x000fc60000410000 */
[----:B------:R-:W3:Y:S01]  /*45c0*/  LDL.LU R43, [R1+0x20] ;  /* 0x00002000012b7983 */ /* 0x000ee20000300800 */
[----:B------:R-:W-:-:S03]  /*45d0*/  FADD.FTZ R40, R40, R18 ;  /* 0x0000001228287221 */ /* 0x000fc60000010000 */
[----:B------:R-:W4:Y:S04]  /*45e0*/  LDL.LU R33, [R1+0x24] ;  /* 0x0000240001217983 */ /* 0x000f280000300800 */
[----:B------:R-:W3:Y:S04]  /*45f0*/  LDL R39, [R1+0xa8] ;  /* 0x0000a80001277983 */ /* 0x000ee80000100800 */
[----:B------:R-:W3:Y:S01]  /*4600*/  LDL R38, [R1+0xac] ;  /* 0x0000ac0001267983 */ /* 0x000ee20000100800 */
[----:B--2---:R-:W-:-:S03]  /*4610*/  FFMA.FTZ R16, R0, R18, R16 ;  /* 0x0000001200107223 */ /* 0x004fc60000010010 */
[----:B------:R0:W5:Y:S04]  /*4620*/  LDL.LU R0, [R1+0x210] ;  /* 0x0002100001007983 */ /* 0x0001680000300800 */
[----:B------:R-:W2:Y:S01]  /*4630*/  LDL R18, [R1+0x1ac] ;  /* 0x0001ac0001127983 */ /* 0x000ea20000100800 */
[----:B------:R-:W-:Y:S02]  /*4640*/  FADD.FTZ R41, R41, R32 ;  /* 0x0000002029297221 */ /* 0x000fe40000010000 */
[----:B--2---:R-:W-:Y:S02]  /*4650*/  FFMA.FTZ R42, R18, R32, R42 ;  /* 0x00000020122a7223 */ /* 0x004fe4000001002a */
[----:B------:R-:W2:Y:S01]  /*4660*/  LDL R32, [R1+0x1c4] ;  /* 0x0001c40001207983 */ /* 0x000ea20000100800 */
[----:B------:R-:W-:-:S02]  /*4670*/  FMUL.FTZ R18, R19, R36 ;  /* 0x0000002413127220 */ /* 0x000fc40000410000 */
[----:B------:R-:W-:Y:S02]  /*4680*/  FADD.FTZ R37, R37, R19 ;  /* 0x0000001325257221 */ /* 0x000fe40000010000 */
[----:B------:R-:W-:Y:S02]  /*4690*/  FADD.FTZ R41, R18, R41 ;  /* 0x0000002912297221 */ /* 0x000fe40000010000 */
[C---:B--2---:R-:W-:Y:S02]  /*46a0*/  FFMA.FTZ R42, R32.reuse, R18, R42 ;  /* 0x00000012202a7223 */ /* 0x044fe4000001002a */
[----:B------:R-:W-:Y:S02]  /*46b0*/  FFMA.FTZ R17, R32, R19, R17 ;  /* 0x0000001320117223 */ /* 0x000fe40000010011 */
[----:B---3--:R-:W-:Y:S02]  /*46c0*/  FADD.FTZ R18, R43, -UR6 ;  /* 0x800000062b127e21 */ /* 0x008fe40008010000 */
[----:B----4-:R-:W-:-:S02]  /*46d0*/  FADD.FTZ R19, R33, -UR6 ;  /* 0x8000000621137e21 */ /* 0x010fc40008010000 */
[----:B------:R-:W-:Y:S01]  /*46e0*/  FMUL.FTZ R32, R18, UR23 ;  /* 0x0000001712207c20 */ /* 0x000fe20008410000 */
[----:B------:R-:W-:Y:S01]  /*46f0*/  MOV R18, R39 ;  /* 0x0000002700127202 */ /* 0x000fe20000000f00 */
[----:B------:R-:W-:Y:S01]  /*4700*/  FMUL.FTZ R33, R19, UR23 ;  /* 0x0000001713217c20 */ /* 0x000fe20008410000 */
[----:B------:R-:W-:Y:S02]  /*4710*/  MOV R19, R38 ;  /* 0x0000002600137202 */ /* 0x000fe40000000f00 */
        /* <DEDUP_REMOVED lines=21> */
.L_x_2925:
[----:B-----5:R1:W-:Y:S04]  /*4870*/  STL [R1+0x210], R0 ;  /* 0x0002100001007387 */ /* 0x0203e80000100800 */
[----:B-1----:R-:W2:Y:S01]  /*4880*/  LDL R0, [R1+0x1b4] ;  /* 0x0001b40001007983 */ /* 0x002ea20000100800 */
[----:B0-----:R-:W-:-:S03]  /*4890*/  FMUL.FTZ R32, R18, R3 ;  /* 0x0000000312207220 */ /* 0x001fc60000410000 */
        /* <DEDUP_REMOVED lines=43> */
.L_x_2926:
        /* <DEDUP_REMOVED lines=46> */
.L_x_2927:
        /* <DEDUP_REMOVED lines=46> */
.L_x_2928:
        /* <DEDUP_REMOVED lines=18> */
[----:B------:R-:W-:Y:S01]  /*5230*/  FFMA.FTZ R17, R32, R19, R17 ;  /* 0x0000001320117223 */ /* 0x000fe20000010011 */
[----:B---3--:R-:W-:Y:S01]  /*5240*/  MOV R32, R39 ;  /* 0x0000002700207202 */ /* 0x008fe20000000f00 */
[----:B------:R-:W-:Y:S02]  /*5250*/  FADD.FTZ R18, R43, -UR6 ;  /* 0x800000062b127e21 */ /* 0x000fe40008010000 */
[----:B----4-:R-:W-:-:S02]  /*5260*/  FADD.FTZ R19, R33, -UR6 ;  /* 0x8000000621137e21 */ /* 0x010fc40008010000 */
        /* <DEDUP_REMOVED lines=24> */
.L_x_2929:
[----:B-----5:R1:W-:Y:S04]  /*53f0*/  STL [R1+0x210], R0 ;  /* 0x0002100001007387 */ /* 0x0203e80000100800 */
[----:B-1----:R-:W2:Y:S01]  /*5400*/  LDL R0, [R1+0x1d8] ;  /* 0x0001d80001007983 */ /* 0x002ea20000100800 */
[----:B------:R-:W-:Y:S02]  /*5410*/  FMUL.FTZ R19, R32, R3 ;  /* 0x0000000320137220 */ /* 0x000fe40000410000 */
[----:B------:R-:W-:Y:S01]  /*5420*/  FADD.FTZ R40, R40, R32 ;  /* 0x0000002028287221 */ /* 0x000fe20000010000 */
[----:B0-----:R-:W3:Y:S04]  /*5430*/  LDL.LU R43, [R1+0x50] ;  /* 0x00005000012b7983 */ /* 0x001ee80000300800 */
[----:B------:R-:W4:Y:S04]  /*5440*/  LDL.LU R33, [R1+0x54] ;  /* 0x0000540001217983 */ /* 0x000f280000300800 */
[----:B------:R-:W3:Y:S04]  /*5450*/  LDL R39, [R1+0x100] ;  /* 0x0001000001277983 */ /* 0x000ee80000100800 */
[----:B------:R-:W3:Y:S01]  /*5460*/  LDL R38, [R1+0x104] ;  /* 0x0001040001267983 */ /* 0x000ee20000100800 */
        /* <DEDUP_REMOVED lines=10> */
[----:B---3--:R-:W-:Y:S01]  /*5510*/  MOV R32, R39 ;  /* 0x0000002700207202 */ /* 0x008fe20000000f00 */
[----:B------:R-:W-:Y:S02]  /*5520*/  FADD.FTZ R18, R43, -UR6 ;  /* 0x800000062b127e21 */ /* 0x000fe40008010000 */
        /* <DEDUP_REMOVED lines=25> */
.L_x_2930:
        /* <DEDUP_REMOVED lines=45> */
.L_x_2931:
        /* <DEDUP_REMOVED lines=45> */
.L_x_2932:
        /* <DEDUP_REMOVED lines=45> */
.L_x_2933:
        /* <DEDUP_REMOVED lines=45> */
.L_x_2934:
        /* <DEDUP_REMOVED lines=45> */
.L_x_2935:
        /* <DEDUP_REMOVED lines=45> */
.L_x_2936:
        /* <DEDUP_REMOVED lines=45> */
.L_x_2937:
        /* <DEDUP_REMOVED lines=45> */
.L_x_2938:
        /* <DEDUP_REMOVED lines=45> */
.L_x_2939:
        /* <DEDUP_REMOVED lines=45> */
.L_x_2940:
        /* <DEDUP_REMOVED lines=45> */
.L_x_2941:
[----:B------:R-:W2:Y:S04]  /*75b0*/  LDL.LU R38, [R1+0x130] ;  /* 0x0001300001267983 */ /* 0x000ea80000300800 */
[----:B------:R-:W3:Y:S01]  /*75c0*/  LDL.LU R33, [R1+0x134] ;  /* 0x0001340001217983 */ /* 0x000ee20000300800 */
[----:B------:R-:W-:Y:S02]  /*75d0*/  FMUL.FTZ R19, R32, R3 ;  /* 0x0000000320137220 */ /* 0x000fe40000410000 */
[----:B------:R-:W-:Y:S02]  /*75e0*/  FADD.FTZ R37, R37, R18 ;  /* 0x0000001225257221 */ /* 0x000fe40000010000 */
[----:B------:R-:W-:Y:S02]  /*75f0*/  FFMA.FTZ R42, R43, R19, R42 ;  /* 0x000000132b2a7223 */ /* 0x000fe4000001002a */
[----:B------:R-:W-:-:S02]  /*7600*/  FADD.FTZ R41, R41, R19 ;  /* 0x0000001329297221 */ /* 0x000fc40000010000 */
[----:B------:R-:W-:Y:S02]  /*7610*/  FMUL.FTZ R19, R18, R36 ;  /* 0x0000002412137220 */ /* 0x000fe40000410000 */
[C---:B------:R-:W-:Y:S02]  /*7620*/  FFMA.FTZ R17, R39.reuse, R18, R17 ;  /* 0x0000001227117223 */ /* 0x040fe40000010011 */
[----:B------:R-:W-:Y:S02]  /*7630*/  FFMA.FTZ R42, R39, R19, R42 ;  /* 0x00000013272a7223 */ /* 0x000fe4000001002a */
[----:B------:R-:W-:Y:S02]  /*7640*/  FADD.FTZ R41, R19, R41 ;  /* 0x0000002913297221 */ /* 0x000fe40000010000 */
[----:B------:R-:W-:Y:S02]  /*7650*/  FFMA.FTZ R16, R43, R32, R16 ;  /* 0x000000202b107223 */ /* 0x000fe40000010010 */
[----:B------:R-:W-:Y:S01]  /*7660*/  FADD.FTZ R40, R40, R32 ;  /* 0x0000002028287221 */ /* 0x000fe20000010000 */
[----:B------:R-:W-:Y:S01]  /*7670*/  MOV R32, R26 ;  /* 0x0000001a00207202 */ /* 0x000fe20000000f00 */
[----:B--2---:R-:W-:-:S02]  /*7680*/  FADD.FTZ R18, R38, -UR6 ;  /* 0x8000000626127e21 */ /* 0x004fc40008010000 */
[----:B---3--:R-:W-:Y:S02]  /*7690*/  FADD.FTZ R19, R33, -UR6 ;  /* 0x8000000621137e21 */ /* 0x008fe40008010000 */
[----:B0-----:R-:W-:Y:S01]  /*76a0*/  FMUL.FTZ R43, R18, UR23 ;  /* 0x00000017122b7c20 */ /* 0x001fe20008410000 */
        /* <DEDUP_REMOVED lines=23> */
.L_x_2942:
        /* <DEDUP_REMOVED lines=39> */
.L_x_2943:
        /* <DEDUP_REMOVED lines=39> */
.L_x_2944:
        /* <DEDUP_REMOVED lines=39> */
.L_x_2945:
        /* <DEDUP_REMOVED lines=39> */
.L_x_2946:
        /* <DEDUP_REMOVED lines=39> */
.L_x_2947:
[----:B------:R-:W2:Y:S04]  /*8450*/  LDL.LU R38, [R1+0x178] ;  /* 0x0001780001267983 */ /* 0x000ea80000300800 */
[----:B------:R-:W3:Y:S01]  /*8460*/  LDL.LU R33, [R1+0x17c] ;  /* 0x00017c0001217983 */ /* 0x000ee20000300800 */
[----:B------:R-:W-:Y:S02]  /*8470*/  FADD.FTZ R40, R40, R32 ;  /* 0x0000002028287221 */ /* 0x000fe40000010000 */
[----:B------:R-:W-:Y:S02]  /*8480*/  FMUL.FTZ R19, R32, R3 ;  /* 0x0000000320137220 */ /* 0x000fe40000410000 */
[C---:B------:R-:W-:Y:S01]  /*8490*/  FFMA.FTZ R16, R43.reuse, R32, R16 ;  /* 0x000000202b107223 */ /* 0x040fe20000010010 */
[----:B------:R1:W-:Y:S01]  /*84a0*/  STL [R1+0xc], R40 ;  /* 0x00000c2801007387 */ /* 0x0003e20000100800 */
[----:B------:R-:W-:-:S02]  /*84b0*/  FFMA.FTZ R42, R43, R19, R42 ;  /* 0x000000132b2a7223 */ /* 0x000fc4000001002a */
[----:B------:R-:W-:Y:S01]  /*84c0*/  FADD.FTZ R41, R41, R19 ;  /* 0x0000001329297221 */ /* 0x000fe20000010000 */
[----:B------:R4:W-:Y:S01]  /*84d0*/  STL [R1+0x10], R16 ;  /* 0x0000101001007387 */ /* 0x0009e20000100800 */
[----:B------:R-:W-:Y:S02]  /*84e0*/  FADD.FTZ R19, R37, R18 ;  /* 0x0000001225137221 */ /* 0x000fe40000010000 */
[----:B------:R-:W-:-:S03]  /*84f0*/  FFMA.FTZ R17, R39, R18, R17 ;  /* 0x0000001227117223 */ /* 0x000fc60000010011 */
[----:B------:R-:W-:Y:S01]  /*8500*/  STL [R1+0x14], R19 ;  /* 0x0000141301007387 */ /* 0x000fe20000100800 */
[----:B-1----:R-:W-:Y:S01]  /*8510*/  MOV R40, R11 ;  /* 0x0000000b00287202 */ /* 0x002fe20000000f00 */
[----:B----4-:R-:W-:Y:S02]  /*8520*/  FMUL.FTZ R16, R18, R36 ;  /* 0x0000002412107220 */ /* 0x010fe40000410000 */
[----:B------:R3:W-:Y:S02]  /*8530*/  STL [R1+0x20], R17 ;  /* 0x0000201101007387 */ /* 0x0007e40000100800 */
[----:B------:R-:W-:Y:S02]  /*8540*/  FFMA.FTZ R42, R39, R16, R42 ;  /* 0x00000010272a7223 */ /* 0x000fe4000001002a */
[----:B------:R-:W-:Y:S02]  /*8550*/  FADD.FTZ R41, R16, R41 ;  /* 0x0000002910297221 */ /* 0x000fe40000010000 */
[----:B--2---:R-:W-:-:S02]  /*8560*/  FADD.FTZ R16, R38, -UR6 ;  /* 0x8000000626107e21 */ /* 0x004fc40008010000 */
        /* <DEDUP_REMOVED lines=12> */
[----:B--2---:R-:W-:Y:S02]  /*8630*/  FADD.FTZ R18, -R16, 1 ;  /* 0x3f80000010127421 */ /* 0x004fe40000010100 */
[----:B------:R-:W-:Y:S02]  /*8640*/  FMUL.FTZ R16, R10, R16 ;  /* 0x000000100a107220 */ /* 0x000fe40000410000 */
[----:B------:R-:W-:Y:S02]  /*8650*/  FFMA.FTZ R18, R17, R18, 1 ;  /* 0x3f80000011127423 */ /* 0x000fe40000010012 */
[----:B------:R-:W-:Y:S02]  /*8660*/  FFMA.FTZ R17, R37, R36, R35 ;  /* 0x0000002425117223 */ /* 0x000fe40000010023 */
[----:B------:R-:W-:-:S02]  /*8670*/  FMUL.FTZ R16, R16, R18 ;  /* 0x0000001210107220 */ /* 0x000fc40000410000 */
[----:B------:R-:W-:-:S06]  /*8680*/  FMUL.FTZ R18, R17, -1.4426950216293334961 ;  /* 0xbfb8aa3b11127820 */ /* 0x000fcc0000410000 */
[----:B------:R-:W2:Y:S02]  /*8690*/  MUFU.EX2 R18, R18 ;  /* 0x0000001200127308 */ /* 0x000ea40000000800 */
[----:B--2---:R-:W-:-:S06]  /*86a0*/  FADD.FTZ R18, R18, 1 ;  /* 0x3f80000012127421 */ /* 0x004fcc0000010000 */
[----:B------:R-:W2:Y:S02]  /*86b0*/  MUFU.RCP R18, R18 ;  /* 0x0000001200127308 */ /* 0x000ea40000001000 */
[----:B--2---:R-:W-:Y:S02]  /*86c0*/  FADD.FTZ R19, -R18, 1 ;  /* 0x3f80000012137421 */ /* 0x004fe40000010100 */
[----:B------:R-:W-:Y:S02]  /*86d0*/  FMUL.FTZ R18, R11, R18 ;  /* 0x000000120b127220 */ /* 0x000fe40000410000 */
[----:B------:R-:W-:-:S04]  /*86e0*/  FFMA.FTZ R19, R17, R19, 1 ;  /* 0x3f80000011137423 */ /* 0x000fc80000010013 */
[----:B------:R-:W-:Y:S02]  /*86f0*/  FMUL.FTZ R40, R18, R19 ;  /* 0x0000001312287220 */ /* 0x000fe40000410000 */
.L_x_2948:
[----:B------:R-:W2:Y:S04]  /*8700*/  LDL.LU R33, [R1+0x180] ;  /* 0x0001800001217983 */ /* 0x000ea80000300800 */
[----:B------:R-:W3:Y:S01]  /*8710*/  LDL.LU R32, [R1+0x184] ;  /* 0x0001840001207983 */ /* 0x000ee20000300800 */
[----:B------:R-:W-:Y:S01]  /*8720*/  FMUL.FTZ R17, R16, R3 ;  /* 0x0000000310117220 */ /* 0x000fe20000410000 */
[----:B0-----:R-:W-:Y:S01]  /*8730*/  MOV R39, R9 ;  /* 0x0000000900277202 */ /* 0x001fe20000000f00 */
[----:B------:R-:W-:Y:S02]  /*8740*/  FMUL.FTZ R18, R40, R36 ;  /* 0x0000002428127220 */ /* 0x000fe40000410000 */
[----:B------:R-:W-:Y:S02]  /*8750*/  FFMA.FTZ R42, R38, R17, R42 ;  /* 0x00000011262a7223 */ /* 0x000fe4000001002a */
[----:B------:R-:W-:-:S02]  /*8760*/  FADD.FTZ R19, R41, R17 ;  /* 0x0000001129137221 */ /* 0x000fc40000010000 */
[----:B------:R-:W-:Y:S02]  /*8770*/  FFMA.FTZ R17, R37, R18, R42 ;  /* 0x0000001225117223 */ /* 0x000fe4000001002a */
[----:B------:R-:W-:Y:S02]  /*8780*/  FADD.FTZ R19, R18, R19 ;  /* 0x0000001312137221 */ /* 0x000fe40000010000 */
[----:B--2---:R-:W-:Y:S02]  /*8790*/  FADD.FTZ R18, R33, -UR6 ;  /* 0x8000000621127e21 */ /* 0x004fe40008010000 */
[----:B---3--:R-:W-:Y:S02]  /*87a0*/  FADD.FTZ R32, R32, -UR6 ;  /* 0x8000000620207e21 */ /* 0x008fe40008010000 */
[----:B------:R-:W-:Y:S01]  /*87b0*/  FMUL.FTZ R41, R18, UR23 ;  /* 0x0000001712297c20 */ /* 0x000fe20008410000 */
[----:B------:R-:W-:Y:S01]  /*87c0*/  MOV R18, R8 ;  /* 0x0000000800127202 */ /* 0x000fe20000000f00 */
        /* <DEDUP_REMOVED lines=22> */
.L_x_2949:
        /* <DEDUP_REMOVED lines=35> */
.L_x_2950:
[----:B------:R-:W2:Y:S04]  /*8b60*/  LDL.LU R41, [R1+0x190] ;  /* 0x0001900001297983 */ /* 0x000ea80000300800 */
[----:B------:R-:W3:Y:S01]  /*8b70*/  LDL.LU R33, [R1+0x194] ;  /* 0x0001940001217983 */ /* 0x000ee20000300800 */
[----:B------:R-:W-:-:S04]  /*8b80*/  FMUL.FTZ R32, R37, R3 ;  /* 0x0000000325207220 */ /* 0x000fc80000410000 */
[----:B------:R-:W-:Y:S02]  /*8b90*/  FFMA.FTZ R17, R42, R32, R17 ;  /* 0x000000202a117223 */ /* 0x000fe40000010011 */
[----:B0-----:R-:W-:Y:S02]  /*8ba0*/  FMUL.FTZ R42, R38, R36 ;  /* 0x00000024262a7220 */ /* 0x001fe40000410000 */
[----:B------:R-:W-:Y:S02]  /*8bb0*/  FADD.FTZ R19, R19, R32 ;  /* 0x0000002013137221 */ /* 0x000fe40000010000 */
[----:B------:R-:W-:Y:S02]  /*8bc0*/  FFMA.FTZ R32, R43, R42, R17 ;  /* 0x0000002a2b207223 */ /* 0x000fe40000010011 */
[----:B------:R-:W-:Y:S02]  /*8bd0*/  FADD.FTZ R42, R42, R19 ;  /* 0x000000132a2a7221 */ /* 0x000fe40000010000 */
[----:B--2---:R-:W-:-:S02]  /*8be0*/  FADD.FTZ R17, R41, -UR6 ;  /* 0x8000000629117e21 */ /* 0x004fc40008010000 */
[----:B---3--:R-:W-:Y:S02]  /*8bf0*/  FADD.FTZ R19, R33, -UR6 ;  /* 0x8000000621137e21 */ /* 0x008fe40008010000 */
        /* <DEDUP_REMOVED lines=25> */
.L_x_2951:
        /* <DEDUP_REMOVED lines=9> */
[----:B-1----:R-:W2:Y:S01]  /*8e20*/  LDL R2, [R1+0x18] ;  /* 0x0000180001027983 */ /* 0x002ea20000100800 */
[----:B------:R-:W-:-:S03]  /*8e30*/  FMUL.FTZ R33, R17, R3 ;  /* 0x0000000311217220 */ /* 0x000fc60000410000 */
[----:B------:R-:W1:Y:S01]  /*8e40*/  S2R R8, SR_LANEID ;  /* 0x0000000000087919 */ /* 0x000e620000000000 */
[----:B------:R-:W-:Y:S02]  /*8e50*/  FFMA.FTZ R32, R43, R33, R32 ;  /* 0x000000212b207223 */ /* 0x000fe40000010020 */
[----:B0-----:R-:W-:Y:S01]  /*8e60*/  FMUL.FTZ R41, R19, R36 ;  /* 0x0000002413297220 */ /* 0x001fe20000410000 */
[----:B------:R-:W3:Y:S01]  /*8e70*/  LDL.LU R11, [R1+0x10] ;  /* 0x00001000010b7983 */ /* 0x000ee20000300800 */
[----:B------:R-:W-:-:S03]  /*8e80*/  FADD.FTZ R33, R42, R33 ;  /* 0x000000212a217221 */ /* 0x000fc60000010000 */
[----:B------:R-:W4:Y:S01]  /*8e90*/  LDL.LU R10, [R1+0x20] ;  /* 0x00002000010a7983 */ /* 0x000f220000300800 */
[----:B------:R-:W-:-:S03]  /*8ea0*/  FADD.FTZ R33, R41, R33 ;  /* 0x0000002129217221 */ /* 0x000fc60000010000 */
[----:B------:R-:W4:Y:S04]  /*8eb0*/  LDL R9, [R1+0x34] ;  /* 0x0000340001097983 */ /* 0x000f280000100800 */
[----:B------:R-:W3:Y:S04]  /*8ec0*/  LDL R7, [R1+0x30] ;  /* 0x0000300001077983 */ /* 0x000ee80000100800 */
[----:B------:R-:W3:Y:S01]  /*8ed0*/  LDL R6, [R1+0x2c] ;  /* 0x00002c0001067983 */ /* 0x000ee20000100800 */
[----:B-1----:R-:W-:-:S03]  /*8ee0*/  ISETP.GT.AND P0, PT, R8, 0x1e, PT ;  /* 0x0000001e0800780c */ /* 0x002fc60003f04270 */
[----:B------:R-:W3:Y:S01]  /*8ef0*/  LDL R5, [R1+0x28] ;  /* 0x0000280001057983 */ /* 0x000ee20000100800 */
[----:B--2---:R-:W-:-:S03]  /*8f00*/  FFMA.FTZ R32, R2, R41, R32 ;  /* 0x0000002902207223 */ /* 0x004fc60000010020 */
[----:B------:R-:W0:Y:S04]  /*8f10*/  SHFL.DOWN PT, R41, R33, 0x1, 0x1f ;  /* 0x08201f0021297f89 */ /* 0x000e2800000e0000 */
[----:B------:R-:W1:Y:S02]  /*8f20*/  SHFL.DOWN PT, R42, R32, 0x1, 0x1f ;  /* 0x08201f00202a7f89 */ /* 0x000e6400000e0000 */
        /* <DEDUP_REMOVED lines=16> */
[----:B-1----:R-:W-:Y:S02]  /*9030*/  @!P0 FADD.FTZ R32, R32, R42 ;  /* 0x0000002a20208221 */ /* 0x002fe40000010000 */
[----:B------:R-:W2:Y:S04]  /*9040*/  LDL.LU R42, [R1+0xc] ;  /* 0x00000c00012a7983 */ /* 0x000ea80000300800 */
[----:B------:R-:W3:Y:S01]  /*9050*/  LDL R41, [R1+0x38] ;  /* 0x0000380001297983 */ /* 0x000ee20000100800 */
[----:B------:R-:W-:-:S03]  /*9060*/  ISETP.GT.AND P0, PT, R8, 0xf, PT ;  /* 0x0000000f0800780c */ /* 0x000fc60003f04270 */
[----:B------:R-:W0:Y:S04]  /*9070*/  SHFL.DOWN PT, R4, R32, 0x10, 0x1f ;  /* 0x0a001f0020047f89 */ /* 0x000e2800000e0000 */
[----:B------:R-:W1:Y:S01]  /*9080*/  SHFL.DOWN PT, R43, R33, 0x10, 0x1f ;  /* 0x0a001f00212b7f89 */ /* 0x000e6200000e0000 */
[----:B--2---:R-:W-:Y:S02]  /*9090*/  FADD.FTZ R42, R42, R16 ;  /* 0x000000102a2a7221 */ /* 0x004fe40000010000 */
[----:B---3--:R-:W-:Y:S02]  /*90a0*/  FFMA.FTZ R41, R41, R16, R11 ;  /* 0x0000001029297223 */ /* 0x008fe4000001000b */
[----:B------:R2:W5:Y:S04]  /*90b0*/  LDL.LU R11, [R1+0x230] ;  /* 0x00023000010b7983 */ /* 0x0005680000300800 */
[----:B------:R-:W3:Y:S01]  /*90c0*/  LDL.LU R16, [R1+0x14] ;  /* 0x0000140001107983 */ /* 0x000ee20000300800 */
[----:B------:R-:W-:-:S02]  /*90d0*/  FFMA.FTZ R41, R7, R18, R41 ;  /* 0x0000001207297223 */ /* 0x000fc40000010029 */
[----:B------:R-:W-:Y:S02]  /*90e0*/  FADD.FTZ R42, R42, R18 ;  /* 0x000000122a2a7221 */ /* 0x000fe40000010000 */
[----:B------:R-:W-:Y:S02]  /*90f0*/  FFMA.FTZ R41, R5, R37, R41 ;  /* 0x0000002505297223 */ /* 0x000fe40000010029 */
[----:B------:R-:W-:Y:S02]  /*9100*/  FADD.FTZ R42, R42, R37 ;  /* 0x000000252a2a7221 */ /* 0x000fe40000010000 */
[----:B---3--:R-:W-:Y:S02]  /*9110*/  FADD.FTZ R16, R16, R40 ;  /* 0x0000002810107221 */ /* 0x008fe40000010000 */
[----:B----4-:R-:W-:Y:S02]  /*9120*/  FFMA.FTZ R40, R9, R40, R10 ;  /* 0x0000002809287223 */ /* 0x010fe4000001000a */
[----:B------:R2:W5:Y:S01]  /*9130*/  LDL.LU R10, [R1+0x22c] ;  /* 0x00022c00010a7983 */ /* 0x0005620000300800 */
[----:B------:R-:W-:-:S03]  /*9140*/  FADD.FTZ R16, R16, R39 ;  /* 0x0000002710107221 */ /* 0x000fc60000010000 */
[----:B------:R2:W5:Y:S01]  /*9150*/  LDL.LU R9, [R1+0x228] ;  /* 0x0002280001097983 */ /* 0x0005620000300800 */
[----:B------:R-:W-:-:S03]  /*9160*/  FFMA.FTZ R40, R6, R39, R40 ;  /* 0x0000002706287223 */ /* 0x000fc60000010028 */
[----:B------:R2:W5:Y:S04]  /*9170*/  LDL.LU R8, [R1+0x224] ;  /* 0x0002240001087983 */ /* 0x0005680000300800 */
[----:B------:R2:W5:Y:S01]  /*9180*/  LDL.LU R7, [R1+0x220] ;  /* 0x0002200001077983 */ /* 0x0005620000300800 */
[----:B------:R-:W-:-:S03]  /*9190*/  FADD.FTZ R37, R16, R38 ;  /* 0x0000002610257221 */ /* 0x000fc60000010000 */
[----:B------:R-:W3:Y:S04]  /*91a0*/  LDL R18, [R1+0x1c] ;  /* 0x00001c0001127983 */ /* 0x000ee80000100800 */
[----:B------:R2:W5:Y:S04]  /*91b0*/  LDL.LU R6, [R1+0x21c] ;  /* 0x00021c0001067983 */ /* 0x0005680000300800 */
[----:B------:R-:W4:Y:S04]  /*91c0*/  LDL R39, [R1+0x208] ;  /* 0x0002080001277983 */ /* 0x000f280000100800 */
[----:B------:R2:W5:Y:S04]  /*91d0*/  LDL.LU R5, [R1+0x218] ;  /* 0x0002180001057983 */ /* 0x0005680000300800 */
[----:B------:R-:W2:Y:S01]  /*91e0*/  LDL R16, [R1+0x24] ;  /* 0x0000240001107983 */ /* 0x000ea20000100800 */
[----:B0-----:R-:W-:-:S03]  /*91f0*/  @!P0 FADD.FTZ R32, R32, R4 ;  /* 0x0000000420208221 */ /* 0x001fc60000010000 */
[----:B------:R0:W5:Y:S02]  /*9200*/  LDL.LU R4, [R1+0x214] ;  /* 0x0002140001047983 */ /* 0x0001640000300800 */
[----:B-----5:R-:W-:Y:S01]  /*9210*/  ISETP.NE.AND P2, PT, R0, RZ, PT ;  /* 0x000000ff0000720c */ /* 0x020fe20003f45270 */
[----:B-1----:R-:W-:Y:S02]  /*9220*/  @!P0 FADD.FTZ R33, R33, R43 ;  /* 0x0000002b21218221 */ /* 0x002fe40000010000 */
[----:B--2---:R-:W-:Y:S02]  /*9230*/  FFMA.FTZ R40, R16, R38, R40 ;  /* 0x0000002610287223 */ /* 0x004fe40000010028 */
[----:B---3--:R-:W-:Y:S01]  /*9240*/  FFMA.FTZ R16, R18, R17, R41 ;  /* 0x0000001112107223 */ /* 0x008fe20000010029 */
[----:B------:R-:W1:Y:S01]  /*9250*/  S2R R38, SR_LANEID ;  /* 0x0000000000267919 */ /* 0x000e620000000000 */
[----:B------:R-:W-:Y:S02]  /*9260*/  FADD.FTZ R18, R42, R17 ;  /* 0x000000112a127221 */ /* 0x000fe40000010000 */
[----:B------:R-:W-:-:S02]  /*9270*/  FFMA.FTZ R17, R2, R19, R40 ;  /* 0x0000001302117223 */ /* 0x000fc40000010028 */
[----:B------:R0:W5:Y:S01]  /*9280*/  LDL.LU R2, [R1+0x210] ;  /* 0x0002100001027983 */ /* 0x0001620000300800 */
[----:B------:R-:W-:Y:S01]  /*9290*/  FADD.FTZ R19, R37, R19 ;  /* 0x0000001325137221 */ /* 0x000fe20000010000 */
[----:B------:R-:W-:Y:S04]  /*92a0*/  BSSY B0, `(.L_x_2952) ;  /* 0x0000037000007945 */ /* 0x000fe80003800000 */
[----:B------:R0:W-:Y:S01]  /*92b0*/  STS.128 [R0.X16+0xd0], R16 ;  /* 0x0000d01000007388 */ /* 0x0001e2000000cc00 */
[----:B-1----:R-:W-:Y:S02]  /*92c0*/  ISETP.NE.AND P3, PT, R38, RZ, PT ;  /* 0x000000ff2600720c */ /* 0x002fe40003f65270 */
[----:B------:R-:W-:-:S11]  /*92d0*/  ISETP.GT.U32.AND P0, PT, R0, 0x4f, PT ;  /* 0x0000004f0000780c */ /* 0x000fd60003f04070 */
[----:B----4-:R0:W-:Y:S04]  /*92e0*/  @!P3 STS.64 [R39.X8+0x18], R32 ;  /* 0x000018202700b388 */ /* 0x0101e80000008a00 */
        /* <DEDUP_REMOVED lines=47> */
[----:B------:R-:W0:Y:S02]  /*95e0*/  LDS.64 R32, [0xb0] ;  /* 0x0000b000ff207984 */ /* 0x000e240000000a00 */
[----:B0-----:R-:W-:Y:S02]  /*95f0*/  FADD.FTZ R32, R42, R32 ;  /* 0x000000202a207221 */ /* 0x001fe40000010000 */
[----:B------:R-:W-:Y:S02]  /*9600*/  FADD.FTZ R33, R43, R33 ;  /* 0x000000212b217221 */ /* 0x000fe40000010000 */
.L_x_2953:
[----:B------:R-:W-:Y:S05]  /*9610*/  BSYNC B0 ;  /* 0x0000000000007941 */ /* 0x000fea0003800000 */
.L_x_2952:
[----:B------:R-:W-:Y:S01]  /*9620*/  BAR.SYNC.DEFER_BLOCKING 0x0 ;  /* 0x0000000000007b1d */ /* 0x000fe20000010000 */
[----:B------:R-:W-:-:S05]  /*9630*/  SHF.L.U32 R37, R0, 0x4, RZ ;  /* 0x0000000400257819 */ /* 0x000fca00000006ff */
[----:B------:R-:W-:Y:S01]  /*9640*/  BSSY B0, `(.L_x_2954) ;  /* 0x0000026000007945 */ /* 0x000fe20003800000 */
[----:B------:R-:W-:Y:S05]  /*9650*/  @P0 BRA `(.L_x_2955) ;  /* 0x0000024000000947 */ /* 0x000fea0003800000 */
[----:B------:R-:W1:Y:S02]  /*9660*/  LDS.128 R40, [R37+0x5d0] ;  /* 0x0005d00025287984 */ /* 0x000e640000000c00 */
[----:B01----:R-:W-:Y:S01]  /*9670*/  FADD.FTZ R39, R17, R41 ;  /* 0x0000002911277221 */ /* 0x003fe20000010000 */
[----:B------:R-:W-:Y:S01]  /*9680*/  SHF.L.U32 R41, R0, 0x4, RZ ;  /* 0x0000000400297819 */ /* 0x000fe200000006ff */
        /* <DEDUP_REMOVED lines=33> */
.L_x_2955:
[----:B------:R-:W-:Y:S05]  /*98a0*/  BSYNC B0 ;  /* 0x0000000000007941 */ /* 0x000fea0003800000 */
.L_x_2954:
[----:B------:R-:W-:Y:S01]  /*98b0*/  UMOV UR15, 0x4 ;  /* 0x00000004000f7882 */ /* 0x000fe20000000000 */
[----:B------:R-:W-:Y:S01]  /*98c0*/  BSSY B0, `(.L_x_2956) ;  /* 0x0000014000007945 */ /* 0x000fe20003800000 */
[----:B------:R-:W-:Y:S05]  /*98d0*/  @P0 BRA `(.L_x_2957) ;  /* 0x0000012000000947 */ /* 0x000fea0003800000 */
[----:B------:R-:W-:Y:S02]  /*98e0*/  MOV R38, UR16 ;  /* 0x0000001000267c02 */ /* 0x000fe40008000f00 */
[----:B0-----:R-:W-:Y:S02]  /*98f0*/  MOV R39, UR15 ;  /* 0x0000000f00277c02 */ /* 0x001fe40008000f00 */
        /* <DEDUP_REMOVED lines=16> */
.L_x_2957:
[----:B------:R-:W-:Y:S05]  /*9a00*/  BSYNC B0 ;  /* 0x0000000000007941 */ /* 0x000fea0003800000 */
.L_x_2956:
[----:B0-----:R-:W-:-:S10]  /*9a10*/  HFMA2.MMA R16, -RZ, RZ, 0, 1.1920928955078125e-07 ;  /* 0x00000002ff107435 */ /* 0x001fd400000001ff */
[----:B------:R-:W-:-:S13]  /*9a20*/  ISETP.LE.U32.AND P0, PT, R16, c[0x0][0xc], PT ;  /* 0x0000030010007a0c */ /* 0x000fda0003f03070 */
[----:B------:R-:W-:Y:S05]  /*9a30*/  @!P0 BRA `(.L_x_2958) ;  /* 0x0000186000008947 */ /* 0x000fea0003800000 */
[----:B------:R-:W0:Y:S01]  /*9a40*/  S2UR UR22, SR_CTAID.Y ;  /* 0x00000000001679c3 */ /* 0x000e220000002600 */
        /* <DEDUP_REMOVED lines=9> */
[----:B0-----:R-:W-:-:S04]  /*9ae0*/  UIADD3 UR5, UR5, UR22, URZ ;  /* 0x0000001605057290 */ /* 0x001fc8000fffe03f */
[----:B------:R-:W-:Y:S01]  /*9af0*/  UIMAD.WIDE.U32 UR16, UR5, UR15, UR16 ;  /* 0x0000000f051072a5 */ /* 0x000fe2000f8e0010 */
[----:B------:R-:W-:Y:S05]  /*9b00*/  @P2 BRA `(.L_x_2959) ;  /* 0x0000020000002947 */ /* 0x000fea0003800000 */
[----:B------:R-:W-:Y:S01]  /*9b10*/  ULDC UR14, c[0x0][0x10] ;  /* 0x00000400000e7ab9 */ /* 0x000fe20000000800 */
[----:B------:R-:W0:Y:S01]  /*9b20*/  S2R R18, SR_LANEID ;  /* 0x0000000000127919 */ /* 0x000e220000000000 */
        /* <DEDUP_REMOVED lines=23> */
.L_x_2960:
[----:B------:R-:W-:Y:S02]  /*9ca0*/  MOV R16, UR16 ;  /* 0x0000001000107c02 */ /* 0x000fe40008000f00 */
[----:B------:R-:W-:-:S05]  /*9cb0*/  MOV R17, UR17 ;  /* 0x0000001100117c02 */ /* 0x000fca0008000f00 */
[----:B------:R-:W2:Y:S01]  /*9cc0*/  LDG.E.STRONG.GPU R16, [R16.64] ;  /* 0x0000001210107981 */ /* 0x000ea2000c1ef900 */
[----:B------:R-:W-:Y:S01]  /*9cd0*/  YIELD ;  /* 0x0000000000007946 */ /* 0x000fe20003800000 */
[----:B--2---:R-:W-:Y:S01]  /*9ce0*/  ISETP.NE.AND P0, PT, R16, R18, PT ;  /* 0x000000121000720c */ /* 0x004fe20003f05270 */
[----:B------:R-:W-:-:S12]  /*9cf0*/  CCTL.IVALL ;  /* 0x00000000ff00798f */ /* 0x000fd80002000000 */
[----:B------:R-:W-:Y:S05]  /*9d00*/  @P0 BRA `(.L_x_2960) ;  /* 0xffffff9000000947 */ /* 0x000fea000383ffff */
.L_x_2959:
[----:B------:R-:W-:Y:S01]  /*9d10*/  ISETP.NE.AND P0, PT, RZ, c[0x0][0xc], PT ;  /* 0x00000300ff007a0c */ /* 0x000fe20003f05270 */
[----:B------:R-:W-:Y:S01]  /*9d20*/  WARPSYNC 0xffffffff ;  /* 0xffffffff00007948 */ /* 0x000fe20003800000 */
[----:B------:R-:W-:Y:S11]  /*9d30*/  BAR.SYNC.DEFER_BLOCKING 0x0 ;  /* 0x0000000000007b1d */ /* 0x000ff60000010000 */
[----:B------:R-:W-:Y:S05]  /*9d40*/  @!P0 BRA `(.L_x_2958) ;  /* 0x0000155000008947 */ /* 0x000fea0003800000 */
[----:B------:R-:W-:Y:S01]  /*9d50*/  HFMA2.MMA R16, -RZ, RZ, 0, 5.9604644775390625e-08 ;  /* 0x00000001ff107435 */ /* 0x000fe200000001ff */
        /* <DEDUP_REMOVED lines=15> */
.L_x_2964:
        /* <DEDUP_REMOVED lines=155> */
.L_x_2963:
        /* <DEDUP_REMOVED lines=85> */
.L_x_2965:
[----:B01----:R-:W-:-:S13]  /*ad50*/  ISETP.NE.OR P0, PT, RZ, UR14, P0 ;  /* 0x0000000eff007c0c */ /* 0x003fda0008705670 */
[----:B------:R-:W-:Y:S05]  /*ad60*/  @!P0 BRA `(.L_x_2961) ;  /* 0x000002a000008947 */ /* 0x000fea0003800000 */
.L_x_2962:
        /* <DEDUP_REMOVED lines=42> */
.L_x_2961:
        /* <DEDUP_REMOVED lines=16> */
.L_x_2967:
[----:B------:R-:W-:Y:S05]  /*b110*/  BSYNC B0 ;  /* 0x0000000000007941 */ /* 0x000fea0003800000 */
.L_x_2966:
        /* <DEDUP_REMOVED lines=24> */
.L_x_2958:
[----:B------:R0:W5:Y:S04]  /*b2a0*/  LDL R39, [R1+0x198] ;  /* 0x0001980001277983 */ /* 0x0001680000100800 */
[----:B------:R0:W5:Y:S04]  /*b2b0*/  LDL R38, [R1] ;  /* 0x0000000001267983 */ /* 0x0001680000100800 */
[----:B------:R0:W5:Y:S04]  /*b2c0*/  LDL R37, [R1+0x19c] ;  /* 0x00019c0001257983 */ /* 0x0001680000100800 */
        /* <DEDUP_REMOVED lines=20> */
[----:B------:R0:W-:Y:S03]  /*b410*/  STL [R1], R38 ;  /* 0x0000002601007387 */ /* 0x0001e60000100800 */
        /* <DEDUP_REMOVED lines=8> */
.L_x_2968:
[----:B------:R-:W-:Y:S01]  /*b4a0*/  BSSY B0, `(.L_x_2969) ;  /* 0x0000014000007945 */ /* 0x000fe20003800000 */
[----:B------:R-:W-:Y:S05]  /*b4b0*/  @!P1 BRA `(.L_x_2970) ;  /* 0x0000012000009947 */ /* 0x000fea0003800000 */
[----:B01----:R-:W-:Y:S02]  /*b4c0*/  MOV R16, UR5 ;  /* 0x0000000500107c02 */ /* 0x003fe40008000f00 */
[----:B-----5:R-:W-:Y:S02]  /*b4d0*/  SHF.R.S32.HI R17, RZ, 0x1f, R2 ;  /* 0x0000001fff117819 */ /* 0x020fe40000011402 */
[----:B------:R-:W-:Y:S01]  /*b4e0*/  MOV R18, R30 ;  /* 0x0000001e00127202 */ /* 0x000fe20000000f00 */
[----:B--2---:R-:W-:-:S04]  /*b4f0*/  FFMA.FTZ R16, R39, R16, UR6 ;  /* 0x0000000627107e23 */ /* 0x004fc80008010010 */
[----:B------:R-:W-:Y:S01]  /*b500*/  FFMA.FTZ R32, R3, R38, -R16 ;  /* 0x0000002603207223 */ /* 0x000fe20000010810 */
[----:B------:R-:W-:-:S05]  /*b510*/  MOV R16, UR5 ;  /* 0x0000000500107c02 */ /* 0x000fca0008000f00 */
[----:B------:R-:W-:-:S04]  /*b520*/  FFMA.FTZ R16, R37, R16, UR6 ;  /* 0x0000000625107e23 */ /* 0x000fc80008010010 */
[----:B------:R-:W-:Y:S01]  /*b530*/  FFMA.FTZ R33, R36, R19, -R16 ;  /* 0x0000001324217223 */ /* 0x000fe20000010810 */
[----:B------:R-:W-:Y:S01]  /*b540*/  MOV R19, R29 ;  /* 0x0000001d00137202 */ /* 0x000fe20000000f00 */
[----:B------:R-:W-:-:S04]  /*b550*/  IMAD R16, R17, c[0x0][0x1d8], RZ ;  /* 0x0000760011107a24 */ /* 0x000fc800078e02ff */
        /* <DEDUP_REMOVED lines=8> */
.L_x_2970:
[----:B------:R-:W-:Y:S05]  /*b5e0*/  BSYNC B0 ;  /* 0x0000000000007941 */ /* 0x000fea0003800000 */
.L_x_2969:
[----:B------:R3:W5:Y:S04]  /*b5f0*/  LDL R33, [R1+0x1a8] ;  /* 0x0001a80001217983 */ /* 0x0007680000100800 */
[----:B0----5:R3:W5:Y:S01]  /*b600*/  LDL R19, [R1+0x1bc] ;  /* 0x0001bc0001137983 */ /* 0x0217620000100800 */
[C---:B------:R-:W-:Y:S02]  /*b610*/  IADD3 R18, R2.reuse, 0x8, RZ ;  /* 0x0000000802127810 */ /* 0x040fe40007ffe0ff */
[----:B------:R-:W-:Y:S02]  /*b620*/  IADD3 R32, R2, 0x8, RZ ;  /* 0x0000000802207810 */ /* 0x000fe40007ffe0ff */
[----:B------:R-:W-:Y:S02]  /*b630*/  SHF.R.S32.HI R18, RZ, 0x1f, R18 ;  /* 0x0000001fff127819 */ /* 0x000fe40000011412 */
[----:B------:R-:W-:-:S04]  /*b640*/  ISETP.GE.U32.AND P0, PT, R32, c[0x0][0x1e0], PT ;  /* 0x0000780020007a0c */ /* 0x000fc80003f06070 */
[----:B------:R-:W-:-:S04]  /*b650*/  ISETP.GE.AND.EX P0, PT, R18, c[0x0][0x1e4], PT, P0 ;  /* 0x0000790012007a0c */ /* 0x000fc80003f06300 */
[----:B------:R-:W-:Y:S01]  /*b660*/  ISETP.GT.U32.OR P0, PT, R0, 0x27f, P0 ;  /* 0x0000027f0000780c */ /* 0x000fe20000704470 */
[----:B------:R-:W-:Y:S11]  /*b670*/  @!P5 BRA `(.L_x_2971) ;  /* 0x000001200000d947 */ /* 0x000ff60003800000 */
        /* <DEDUP_REMOVED lines=8> */
[----:B-----5:R-:W-:Y:S02]  /*b700*/  FFMA.FTZ R16, R19, R36, R35 ;  /* 0x0000002413107223 */ /* 0x020fe40000010023 */
        /* <DEDUP_REMOVED lines=9> */
.L_x_2971:
[----:B---3--:R-:W-:Y:S01]  /*b7a0*/  BSSY B0, `(.L_x_2972) ;  /* 0x0000013000007945 */ /* 0x008fe20003800000 */
[----:B------:R-:W-:Y:S05]  /*b7b0*/  @P0 BRA `(.L_x_2973) ;  /* 0x0000011000000947 */ /* 0x000fea0003800000 */
[----:B-1----:R-:W-:Y:S02]  /*b7c0*/  MOV R16, UR5 ;  /* 0x0000000500107c02 */ /* 0x002fe40008000f00 */
[----:B------:R-:W-:-:S03]  /*b7d0*/  MOV R17, UR5 ;  /* 0x0000000500117c02 */ /* 0x000fc60008000f00 */
[----:B--2---:R-:W-:Y:S02]  /*b7e0*/  FFMA.FTZ R16, R33, R16, UR6 ;  /* 0x0000000621107e23 */ /* 0x004fe40008010010 */
[----:B-----5:R-:W-:Y:S01]  /*b7f0*/  FFMA.FTZ R17, R19, R17, UR6 ;  /* 0x0000000613117e23 */ /* 0x020fe20008010011 */
[----:B------:R-:W-:Y:S01]  /*b800*/  MOV R19, R29 ;  /* 0x0000001d00137202 */ /* 0x000fe20000000f00 */
[----:B------:R-:W-:Y:S02]  /*b810*/  FFMA.FTZ R44, R3, R44, -R16 ;  /* 0x0000002c032c7223 */ /* 0x000fe40000010810 */
[----:B------:R-:W-:Y:S01]  /*b820*/  IMAD R16, R18, c[0x0][0x1d8], RZ ;  /* 0x0000760012107a24 */ /* 0x000fe200078e02ff */
[----:B------:R-:W-:Y:S01]  /*b830*/  MOV R18, R30 ;  /* 0x0000001e00127202 */ /* 0x000fe20000000f00 */
[----:B------:R-:W-:Y:S02]  /*b840*/  FFMA.FTZ R45, R36, R45, -R17 ;  /* 0x0000002d242d7223 */ /* 0x000fe40000010811 */
[----:B------:R-:W-:-:S02]  /*b850*/  IMAD R16, R32, c[0x0][0x1dc], R16 ;  /* 0x0000770020107a24 */ /* 0x000fc400078e0210 */
[----:B------:R-:W-:-:S05]  /*b860*/  IMAD.WIDE.U32 R18, R32, c[0x0][0x1d8], R18 ;  /* 0x0000760020127a25 */ /* 0x000fca00078e0012 */
[----:B------:R-:W-:Y:S01]  /*b870*/  IADD3 R17, R19, R16, RZ ;  /* 0x0000001013117210 */ /* 0x000fe20007ffe0ff */
[----:B------:R-:W-:Y:S01]  /*b880*/  FMUL.FTZ R19, R45, UR23 ;  /* 0x000000172d137c20 */ /* 0x000fe20008410000 */
[----:B------:R-:W-:-:S04]  /*b890*/  LEA R16, P0, R18, c[0x0][0x160], 0x2 ;  /* 0x0000580012107a11 */ /* 0x000fc800078010ff */
[----:B------:R-:W-:Y:S01]  /*b8a0*/  LEA.HI.X R17, R18, c[0x0][0x164], R17, 0x2, P0 ;  /* 0x0000590012117a11 */ /* 0x000fe200000f1411 */
[----:B------:R-:W-:-:S05]  /*b8b0*/  FMUL.FTZ R18, R44, UR23 ;  /* 0x000000172c127c20 */ /* 0x000fca0008410000 */
[----:B------:R0:W-:Y:S03]  /*b8c0*/  STG.E.64 [R16.64], R18 ;  /* 0x0000001210007986 */ /* 0x0001e6000c101b12 */
.L_x_2973:
[----:B------:R-:W-:Y:S05]  /*b8d0*/  BSYNC B0 ;  /* 0x0000000000007941 */ /* 0x000fea0003800000 */
.L_x_2972:
[----:B------:R3:W5:Y:S04]  /*b8e0*/  LDL R33, [R1+0x1a0] ;  /* 0x0001a00001217983 */ /* 0x0007680000100800 */
[----:B------:R3:W5:Y:S04]  /*b8f0*/  LDL R32, [R1+0x80] ;  /* 0x0000800001207983 */ /* 0x0007680000100800 */
[----:B------:R3:W5:Y:S01]  /*b900*/  LDL R39, [R1+0x1b0] ;  /* 0x0001b00001277983 */ /* 0x0007620000100800 */
[----:B------:R-:W-:-:S03]  /*b910*/  IADD3 R38, R2, 0x10, RZ ;  /* 0x0000001002267810 */ /* 0x000fc60007ffe0ff */
[----:B0----5:R3:W5:Y:S01]  /*b920*/  LDL R19, [R1+0x84] ;  /* 0x0000840001137983 */ /* 0x0217620000100800 */
        /* <DEDUP_REMOVED lines=21> */
[----:B---3-5:R-:W-:Y:S02]  /*ba80*/  FMUL.FTZ R18, R19, R17 ;  /* 0x0000001113127220 */ /* 0x028fe40000410000 */
[----:B------:R-:W-:-:S04]  /*ba90*/  FADD.FTZ R17, -R17, 1 ;  /* 0x3f80000011117421 */ /* 0x000fc80000010100 */
[----:B------:R-:W-:-:S04]  /*baa0*/  FFMA.FTZ R17, R16, R17, 1 ;  /* 0x3f80000010117423 */ /* 0x000fc80000010011 */
[----:B------:R-:W-:-:S05]  /*bab0*/  FMUL.FTZ R19, R18, R17 ;  /* 0x0000001112137220 */ /* 0x000fca0000410000 */
[----:B------:R0:W-:Y:S02]  /*bac0*/  STL [R1+0x84], R19 ;  /* 0x0000841301007387 */ /* 0x0001e40000100800 */
.L_x_2974:
[----:B---3--:R-:W-:Y:S01]  /*bad0*/  BSSY B0, `(.L_x_2975) ;  /* 0x0000013000007945 */ /* 0x008fe20003800000 */
[----:B------:R-:W-:Y:S05]  /*bae0*/  @P0 BRA `(.L_x_2976) ;  /* 0x0000011000000947 */ /* 0x000fea0003800000 */
[----:B-1----:R-:W-:Y:S02]  /*baf0*/  MOV R16, UR5 ;  /* 0x0000000500107c02 */ /* 0x002fe40008000f00 */
[----:B------:R-:W-:-:S03]  /*bb00*/  MOV R18, R30 ;  /* 0x0000001e00127202 */ /* 0x000fc60000000f00 */
[----:B--2---:R-:W-:-:S04]  /*bb10*/  FFMA.FTZ R16, R33, R16, UR6 ;  /* 0x0000000621107e23 */ /* 0x004fc80008010010 */
[----:B------:R-:W-:Y:S01]  /*bb20*/  FFMA.FTZ R33, R3, R32, -R16 ;  /* 0x0000002003217223 */ /* 0x000fe20000010810 */
[----:B0-----:R-:W-:Y:S01]  /*bb30*/  MOV R32, UR5 ;  /* 0x0000000500207c02 */ /* 0x001fe20008000f00 */
[----:B------:R-:W-:-:S04]  /*bb40*/  IMAD R16, R38, c[0x0][0x1d8], RZ ;  /* 0x0000760026107a24 */ /* 0x000fc800078e02ff */
[----:B------:R-:W-:Y:S02]  /*bb50*/  FFMA.FTZ R32, R39, R32, UR6 ;  /* 0x0000000627207e23 */ /* 0x000fe40008010020 */
[----:B------:R-:W-:Y:S02]  /*bb60*/  IMAD R16, R37, c[0x0][0x1dc], R16 ;  /* 0x0000770025107a24 */ /* 0x000fe400078e0210 */
[----:B-----5:R-:W-:Y:S01]  /*bb70*/  FFMA.FTZ R32, R36, R19, -R32 ;  /* 0x0000001324207223 */ /* 0x020fe20000010820 */
        /* <DEDUP_REMOVED lines=8> */
.L_x_2976:
[----:B------:R-:W-:Y:S05]  /*bc00*/  BSYNC B0 ;  /* 0x0000000000007941 */ /* 0x000fea0003800000 */
.L_x_2975:
[----:B------:R3:W5:Y:S04]  /*bc10*/  LDL R33, [R1+0x1a4] ;  /* 0x0001a40001217983 */ /* 0x0007680000100800 */
[----:B0-----:R3:W5:Y:S04]  /*bc20*/  LDL R32, [R1+0x88] ;  /* 0x0000880001207983 */ /* 0x0017680000100800 */
[----:B------:R3:W5:Y:S04]  /*bc30*/  LDL R45, [R1+0x1b8] ;  /* 0x0001b800012d7983 */ /* 0x0007680000100800 */
[----:B-----5:R3:W5:Y:S01]  /*bc40*/  LDL R19, [R1+0x8c] ;  /* 0x00008c0001137983 */ /* 0x0207620000100800 */
[----:B------:R-:W-:-:S02]  /*bc50*/  IADD3 R43, R2, 0x18, RZ ;  /* 0x00000018022b7810 */ /* 0x000fc40007ffe0ff */
[C---:B------:R-:W-:Y:S02]  /*bc60*/  IADD3 R40, R2.reuse, 0x20, RZ ;  /* 0x0000002002287810 */ /* 0x040fe40007ffe0ff */
[C---:B------:R-:W-:Y:S02]  /*bc70*/  IADD3 R37, R2.reuse, 0x28, RZ ;  /* 0x0000002802257810 */ /* 0x040fe40007ffe0ff */
[C---:B------:R-:W-:Y:S02]  /*bc80*/  IADD3 R38, R2.reuse, 0x28, RZ ;  /* 0x0000002802267810 */ /* 0x040fe40007ffe0ff */
[C---:B------:R-:W-:Y:S02]  /*bc90*/  IADD3 R41, R2.reuse, 0x20, RZ ;  /* 0x0000002002297810 */ /* 0x040fe40007ffe0ff */
[----:B------:R-:W-:Y:S02]  /*bca0*/  IADD3 R44, R2, 0x18, RZ ;  /* 0x00000018022c7810 */ /* 0x000fe40007ffe0ff */
[----:B------:R-:W-:-:S02]  /*bcb0*/  ISETP.GE.U32.AND P6, PT, R43, c[0x0][0x1e0], PT ;  /* 0x000078002b007a0c */ /* 0x000fc40003fc6070 */
[----:B------:R-:W-:Y:S02]  /*bcc0*/  ISETP.GE.U32.AND P2, PT, R40, c[0x0][0x1e0], PT ;  /* 0x0000780028007a0c */ /* 0x000fe40003f46070 */
        /* <DEDUP_REMOVED lines=35> */
.L_x_2977:
        /* <DEDUP_REMOVED lines=19> */
.L_x_2979:
[----:B------:R-:W-:Y:S05]  /*c030*/  BSYNC B0 ;  /* 0x0000000000007941 */ /* 0x000fea0003800000 */
.L_x_2978:
[----:B------:R-:W-:Y:S05]  /*c040*/  @!P5 BRA `(.L_x_2980) ;  /* 0x000001800000d947 */ /* 0x000fea0003800000 */
[----:B0-----:R-:W3:Y:S04]  /*c050*/  LDL R16, [R1+0x1ac] ;  /* 0x0001ac0001107983 */ /* 0x001ee80000100800 */
[----:B------:R-:W4:Y:S04]  /*c060*/  LDL.LU R18, [R1+0xa0] ;  /* 0x0000a00001127983 */ /* 0x000f280000300800 */
[----:B--2---:R-:W2:Y:S04]  /*c070*/  LDL R32, [R1+0x1c4] ;  /* 0x0001c40001207983 */ /* 0x004ea80000100800 */
[----:B-----5:R-:W2:Y:S01]  /*c080*/  LDL.LU R19, [R1+0xa4] ;  /* 0x0000a40001137983 */ /* 0x020ea20000300800 */
        /* <DEDUP_REMOVED lines=20> */
.L_x_2980:
[----:B------:R-:W-:Y:S01]  /*c1d0*/  BSSY B0, `(.L_x_2981) ;  /* 0x0000017000007945 */ /* 0x000fe20003800000 */
[----:B------:R-:W-:Y:S05]  /*c1e0*/  @P2 BRA `(.L_x_2982) ;  /* 0x0000015000002947 */ /* 0x000fea0003800000 */
[----:B0-----:R-:W3:Y:S04]  /*c1f0*/  LDL.LU R32, [R1+0x1ac] ;  /* 0x0001ac0001207983 */ /* 0x001ee80000300800 */
[----:B-----5:R-:W4:Y:S04]  /*c200*/  LDL.LU R19, [R1+0xa0] ;  /* 0x0000a00001137983 */ /* 0x020f280000300800 */
        /* <DEDUP_REMOVED lines=19> */
.L_x_2982:
[----:B------:R-:W-:Y:S05]  /*c340*/  BSYNC B0 ;  /* 0x0000000000007941 */ /* 0x000fea0003800000 */
.L_x_2981:
        /* <DEDUP_REMOVED lines=25> */
.L_x_2983:
        /* <DEDUP_REMOVED lines=23> */
.L_x_2985:
[----:B------:R-:W-:Y:S05]  /*c650*/  BSYNC B0 ;  /* 0x0000000000007941 */ /* 0x000fea0003800000 */
.L_x_2984:
[----:B------:R3:W5:Y:S04]  /*c660*/  LDL R33, [R1+0x1c0] ;  /* 0x0001c00001217983 */ /* 0x0007680000100800 */
[----:B0-----:R3:W5:Y:S04]  /*c670*/  LDL R32, [R1+0xd8] ;  /* 0x0000d80001207983 */ /* 0x0017680000100800 */
[----:B------:R3:W5:Y:S04]  /*c680*/  LDL R45, [R1+0x1d4] ;  /* 0x0001d400012d7983 */ /* 0x0007680000100800 */
[----:B-----5:R3:W5:Y:S01]  /*c690*/  LDL R19, [R1+0xdc] ;  /* 0x0000dc0001137983 */ /* 0x0207620000100800 */
[----:B------:R-:W-:-:S02]  /*c6a0*/  IADD3 R37, R2, 0x40, RZ ;  /* 0x0000004002257810 */ /* 0x000fc40007ffe0ff */
[C---:B------:R-:W-:Y:S02]  /*c6b0*/  IADD3 R38, R2.reuse, 0x40, RZ ;  /* 0x0000004002267810 */ /* 0x040fe40007ffe0ff */
[C---:B------:R-:W-:Y:S02]  /*c6c0*/  IADD3 R41, R2.reuse, 0x38, RZ ;  /* 0x0000003802297810 */ /* 0x040fe40007ffe0ff */
[----:B------:R-:W-:Y:S02]  /*c6d0*/  IADD3 R44, R2, 0x30, RZ ;  /* 0x00000030022c7810 */ /* 0x000fe40007ffe0ff */
[----:B------:R-:W-:Y:S02]  /*c6e0*/  ISETP.GE.U32.AND P2, PT, R37, c[0x0][0x1e0], PT ;  /* 0x0000780025007a0c */ /* 0x000fe40003f46070 */
[----:B------:R-:W-:Y:S02]  /*c6f0*/  SHF.R.S32.HI R44, RZ, 0x1f, R44 ;  /* 0x0000001fff2c7819 */ /* 0x000fe4000001142c */
[----:B------:R-:W-:-:S02]  /*c700*/  SHF.R.S32.HI R41, RZ, 0x1f, R41 ;  /* 0x0000001fff297819 */ /* 0x000fc40000011429 */
[----:B------:R-:W-:Y:S02]  /*c710*/  SHF.R.S32.HI R38, RZ, 0x1f, R38 ;  /* 0x0000001fff267819 */ /* 0x000fe40000011426 */
[C---:B------:R-:W-:Y:S02]  /*c720*/  IADD3 R43, R2.reuse, 0x48, RZ ;  /* 0x00000048022b7810 */ /* 0x040fe40007ffe0ff */
[----:B------:R-:W-:Y:S02]  /*c730*/  IADD3 R40, R2, 0x50, RZ ;  /* 0x0000005002287810 */ /* 0x000fe40007ffe0ff */
[----:B------:R-:W-:Y:S02]  /*c740*/  ISETP.GE.AND.EX P0, PT, R44, c[0x0][0x1e4], PT, P0 ;  /* 0x000079002c007a0c */ /* 0x000fe40003f06300 */
[----:B------:R-:W-:Y:S02]  /*c750*/  ISETP.GE.AND.EX P4, PT, R41, c[0x0][0x1e4], PT, P4 ;  /* 0x0000790029007a0c */ /* 0x000fe40003f86340 */
[----:B------:R-:W-:-:S02]  /*c760*/  ISETP.GE.AND.EX P6, PT, R38, c[0x0][0x1e4], PT, P2 ;  /* 0x0000790026007a0c */ /* 0x000fc40003fc6320 */
[----:B------:R-:W-:Y:S02]  /*c770*/  ISETP.GE.U32.AND P3, PT, R43, c[0x0][0x1e0], PT ;  /* 0x000078002b007a0c */ /* 0x000fe40003f66070 */
[----:B------:R-:W-:Y:S02]  /*c780*/  ISETP.GE.U32.AND P2, PT, R40, c[0x0][0x1e0], PT ;  /* 0x0000780028007a0c */ /* 0x000fe40003f46070 */
        /* <DEDUP_REMOVED lines=24> */
.L_x_2986:
        /* <DEDUP_REMOVED lines=19> */
.L_x_2988:
[----:B------:R-:W-:Y:S05]  /*ca40*/  BSYNC B0 ;  /* 0x0000000000007941 */ /* 0x000fea0003800000 */
.L_x_2987:
        /* <DEDUP_REMOVED lines=25> */
.L_x_2989:
        /* <DEDUP_REMOVED lines=23> */
.L_x_2991:
[----:B------:R-:W-:Y:S05]  /*cd50*/  BSYNC B0 ;  /* 0x0000000000007941 */ /* 0x000fea0003800000 */
.L_x_2990:
        /* <DEDUP_REMOVED lines=25> */
.L_x_2992:
        /* <DEDUP_REMOVED lines=23> */
.L_x_2994:
[----:B------:R-:W-:Y:S05]  /*d060*/  BSYNC B0 ;  /* 0x0000000000007941 */ /* 0x000fea0003800000 */
.L_x_2993:
        /* <DEDUP_REMOVED lines=43> */
.L_x_2995:
        /* <DEDUP_REMOVED lines=19> */
.L_x_2997:
[----:B------:R-:W-:Y:S05]  /*d450*/  BSYNC B0 ;  /* 0x0000000000007941 */ /* 0x000fea0003800000 */
.L_x_2996:
        /* <DEDUP_REMOVED lines=25> */
.L_x_2998:
[----:B------:R-:W-:Y:S01]  /*d5f0*/  BSSY B0, `(.L_x_2999) ;  /* 0x0000017000007945 */ /* 0x000fe20003800000 */
[----:B------:R-:W-:Y:S05]  /*d600*/  @P2 BRA `(.L_x_3000) ;  /* 0x0000015000002947 */ /* 0x000fea0003800000 */
[----:B0-----:R-:W3:Y:S04]  /*d610*/  LDL.LU R32, [R1+0x1e0] ;  /* 0x0001e00001207983 */ /* 0x001ee80000300800 */
[----:B-----5:R-:W4:Y:S04]  /*d620*/  LDL.LU R19, [R1+0x100] ;  /* 0x0001000001137983 */ /* 0x020f280000300800 */
        /* <DEDUP_REMOVED lines=19> */
.L_x_3000:
[----:B------:R-:W-:Y:S05]  /*d760*/  BSYNC B0 ;  /* 0x0000000000007941 */ /* 0x000fea0003800000 */
.L_x_2999:
        /* <DEDUP_REMOVED lines=25> */
.L_x_3001:
        /* <DEDUP_REMOVED lines=23> */
.L_x_3003:
[----:B------:R-:W-:Y:S05]  /*da70*/  BSYNC B0 ;  /* 0x0000000000007941 */ /* 0x000fea0003800000 */
.L_x_3002:
[----:B------:R3:W5:Y:S04]  /*da80*/  LDL R45, [R1+0x60] ;  /* 0x00006000012d7983 */ /* 0x0007680000100800 */
[----:B------:R3:W5:Y:S04]  /*da90*/  LDL R33, [R1+0xf8] ;  /* 0x0000f80001217983 */ /* 0x0007680000100800 */
[----:B------:R3:W5:Y:S04]  /*daa0*/  LDL R44, [R1+0x1f8] ;  /* 0x0001f800012c7983 */ /* 0x0007680000100800 */
[----:B0-----:R3:W5:Y:S01]  /*dab0*/  LDL R32, [R1+0xfc] ;  /* 0x0000fc0001207983 */ /* 0x0017620000100800 */
[----:B------:R-:W-:-:S02]  /*dac0*/  IADD3 R37, R2, 0x70, RZ ;  /* 0x0000007002257810 */ /* 0x000fc40007ffe0ff */
[C---:B------:R-:W-:Y:S02]  /*dad0*/  IADD3 R38, R2.reuse, 0x70, RZ ;  /* 0x0000007002267810 */ /* 0x040fe40007ffe0ff */
[C---:B------:R-:W-:Y:S02]  /*dae0*/  IADD3 R41, R2.reuse, 0x68, RZ ;  /* 0x0000006802297810 */ /* 0x040fe40007ffe0ff */
[----:B-----5:R-:W-:Y:S02]  /*daf0*/  IADD3 R19, R2, 0x60, RZ ;  /* 0x0000006002137810 */ /* 0x020fe40007ffe0ff */
        /* <DEDUP_REMOVED lines=35> */
.L_x_3004:
[----:B---3--:R-:W-:Y:S01]  /*dd30*/  BSSY B0, `(.L_x_3005) ;  /* 0x0000013000007945 */ /* 0x008fe20003800000 */
[----:B------:R-:W-:Y:S05]  /*dd40*/  @P0 BRA `(.L_x_3006) ;  /* 0x0000011000000947 */ /* 0x000fea0003800000 */
[----:B-1----:R-:W-:Y:S02]  /*dd50*/  MOV R16, UR5 ;  /* 0x0000000500107c02 */ /* 0x002fe40008000f00 */
[----:B------:R-:W-:-:S03]  /*dd60*/  MOV R18, R30 ;  /* 0x0000001e00127202 */ /* 0x000fc60000000f00 */
[----:B--2---:R-:W-:-:S04]  /*dd70*/  FFMA.FTZ R16, R45, R16, UR6 ;  /* 0x000000062d107e23 */ /* 0x004fc80008010010 */
[----:B0-----:R-:W-:Y:S01]  /*dd80*/  FFMA.FTZ R33, R3, R33, -R16 ;  /* 0x0000002103217223 */ /* 0x001fe20000010810 */
        /* <DEDUP_REMOVED lines=13> */
.L_x_3006:
[----:B------:R-:W-:Y:S05]  /*de60*/  BSYNC B0 ;  /* 0x0000000000007941 */ /* 0x000fea0003800000 */
.L_x_3005:
[----:B------:R-:W-:Y:S05]  /*de70*/  @!P5 BRA `(.L_x_3007) ;  /* 0x000001800000d947 */ /* 0x000fea0003800000 */
[----:B0-----:R-:W3:Y:S04]  /*de80*/  LDL R16, [R1+0x64] ;  /* 0x0000640001107983 */ /* 0x001ee80000100800 */
[----:B------:R-:W4:Y:S04]  /*de90*/  LDL.LU R18, [R1+0x120] ;  /* 0x0001200001127983 */ /* 0x000f280000300800 */
[----:B------:R-:W5:Y:S04]  /*dea0*/  LDL R32, [R1+0x1fc] ;  /* 0x0001fc0001207983 */ /* 0x000f680000100800 */
[----:B--2---:R-:W2:Y:S01]  /*deb0*/  LDL.LU R19, [R1+0x124] ;  /* 0x0001240001137983 */ /* 0x004ea20000300800 */
        /* <DEDUP_REMOVED lines=8> */
[----:B-----5:R-:W-:Y:S02]  /*df40*/  FFMA.FTZ R16, R32, R36, R35 ;  /* 0x0000002420107223 */ /* 0x020fe40000010023 */
[----:B------:R-:W-:Y:S02]  /*df50*/  FMUL.FTZ R18, R18, R17 ;  /* 0x0000001112127220 */ /* 0x000fe40000410000 */
[----:B------:R-:W-:-:S03]  /*df60*/  FMUL.FTZ R17, R16, -1.4426950216293334961 ;  /* 0xbfb8aa3b10117820 */ /* 0x000fc60000410000 */
[----:B------:R2:W-:Y:S03]  /*df70*/  STL [R1+0x120], R18 ;  /* 0x0001201201007387 */ /* 0x0005e60000100800 */
[----:B------:R-:W0:Y:S02]  /*df80*/  MUFU.EX2 R17, R17 ;  /* 0x0000001100117308 */ /* 0x000e240000000800 */
[----:B0-----:R-:W-:-:S06]  /*df90*/  FADD.FTZ R17, R17, 1 ;  /* 0x3f80000011117421 */ /* 0x001fcc0000010000 */
[----:B------:R-:W2:Y:S02]  /*dfa0*/  MUFU.RCP R17, R17 ;  /* 0x0000001100117308 */ /* 0x000ea40000001000 */
[----:B--2---:R-:W-:Y:S02]  /*dfb0*/  FMUL.FTZ R18, R19, R17 ;  /* 0x0000001113127220 */ /* 0x004fe40000410000 */
[----:B------:R-:W-:-:S04]  /*dfc0*/  FADD.FTZ R17, -R17, 1 ;  /* 0x3f80000011117421 */ /* 0x000fc80000010100 */
[----:B------:R-:W-:-:S04]  /*dfd0*/  FFMA.FTZ R17, R16, R17, 1 ;  /* 0x3f80000010117423 */ /* 0x000fc80000010011 */
[----:B------:R-:W-:-:S05]  /*dfe0*/  FMUL.FTZ R16, R18, R17 ;  /* 0x0000001112107220 */ /* 0x000fca0000410000 */
[----:B------:R0:W-:Y:S02]  /*dff0*/  STL [R1+0x124], R16 ;  /* 0x0001241001007387 */ /* 0x0001e40000100800 */
.L_x_3007:
[----:B------:R-:W-:Y:S01]  /*e000*/  BSSY B0, `(.L_x_3008) ;  /* 0x0000017000007945 */ /* 0x000fe20003800000 */
[----:B------:R-:W-:Y:S05]  /*e010*/  @P6 BRA `(.L_x_3009) ;  /* 0x0000015000006947 */ /* 0x000fea0003800000 */
[----:B0-----:R-:W3:Y:S04]  /*e020*/  LDL.LU R32, [R1+0x64] ;  /* 0x0000640001207983 */ /* 0x001ee80000300800 */
[----:B------:R-:W4:Y:S04]  /*e030*/  LDL.LU R19, [R1+0x120] ;  /* 0x0001200001137983 */ /* 0x000f280000300800 */
[----:B------:R-:W5:Y:S04]  /*e040*/  LDL.LU R18, [R1+0x1fc] ;  /* 0x0001fc0001127983 */ /* 0x000f680000300800 */
[----:B--2---:R-:W2:Y:S01]  /*e050*/  LDL.LU R17, [R1+0x124] ;  /* 0x0001240001117983 */ /* 0x004ea20000300800 */
[----:B-1----:R-:W-:-:S05]  /*e060*/  MOV R16, UR5 ;  /* 0x0000000500107c02 */ /* 0x002fca0008000f00 */
[----:B---3--:R-:W-:-:S04]  /*e070*/  FFMA.FTZ R16, R32, R16, UR6 ;  /* 0x0000000620107e23 */ /* 0x008fc80008010010 */
[----:B----4-:R-:W-:Y:S01]  /*e080*/  FFMA.FTZ R33, R3, R19, -R16 ;  /* 0x0000001303217223 */ /* 0x010fe20000010810 */
[----:B------:R-:W-:Y:S02]  /*e090*/  MOV R16, UR5 ;  /* 0x0000000500107c02 */ /* 0x000fe40008000f00 */
[----:B------:R-:W-:-:S03]  /*e0a0*/  MOV R19, R29 ;  /* 0x0000001d00137202 */ /* 0x000fc60000000f00 */
[----:B-----5:R-:W-:Y:S01]  /*e0b0*/  FFMA.FTZ R16, R18, R16, UR6 ;  /* 0x0000000612107e23 */ /* 0x020fe20008010010 */
[----:B------:R-:W-:-:S03]  /*e0c0*/  MOV R18, R30 ;  /* 0x0000001e00127202 */ /* 0x000fc60000000f00 */
[----:B--2---:R-:W-:Y:S02]  /*e0d0*/  FFMA.FTZ R32, R36, R17, -R16 ;  /* 0x0000001124207223 */ /* 0x004fe40000010810 */
        /* <DEDUP_REMOVED lines=9> */
.L_x_3009:
[----:B------:R-:W-:Y:S05]  /*e170*/  BSYNC B0 ;  /* 0x0000000000007941 */ /* 0x000fea0003800000 */
.L_x_3008:
        /* <DEDUP_REMOVED lines=25> */
.L_x_3010:
        /* <DEDUP_REMOVED lines=23> */
.L_x_3012:
[----:B------:R-:W-:Y:S05]  /*e480*/  BSYNC B0 ;  /* 0x0000000000007941 */ /* 0x000fea0003800000 */
.L_x_3011:
[----:B------:R3:W5:Y:S04]  /*e490*/  LDL R45, [R1+0x6c] ;  /* 0x00006c00012d7983 */ /* 0x0007680000100800 */
[----:B0-----:R3:W5:Y:S04]  /*e4a0*/  LDL R33, [R1+0x140] ;  /* 0x0001400001217983 */ /* 0x0017680000100800 */
[----:B------:R3:W5:Y:S04]  /*e4b0*/  LDL R44, [R1+0x94] ;  /* 0x00009400012c7983 */ /* 0x0007680000100800 */
[----:B------:R3:W5:Y:S01]  /*e4c0*/  LDL R32, [R1+0x144] ;  /* 0x0001440001207983 */ /* 0x0007620000100800 */
        /* <DEDUP_REMOVED lines=39> */
.L_x_3013:
[----:B---3--:R-:W-:Y:S01]  /*e740*/  BSSY B0, `(.L_x_3014) ;  /* 0x0000013000007945 */ /* 0x008fe20003800000 */
[----:B------:R-:W-:Y:S05]  /*e750*/  @P2 BRA `(.L_x_3015) ;  /* 0x0000011000002947 */ /* 0x000fea0003800000 */
[----:B-1----:R-:W-:Y:S02]  /*e760*/  MOV R16, UR5 ;  /* 0x0000000500107c02 */ /* 0x002fe40008000f00 */
[----:B------:R-:W-:-:S03]  /*e770*/  MOV R18, R30 ;  /* 0x0000001e00127202 */ /* 0x000fc60000000f00 */
[----:B--2--5:R-:W-:-:S04]  /*e780*/  FFMA.FTZ R16, R45, R16, UR6 ;  /* 0x000000062d107e23 */ /* 0x024fc80008010010 */
        /* <DEDUP_REMOVED lines=14> */
.L_x_3015:
[----:B------:R-:W-:Y:S05]  /*e870*/  BSYNC B0 ;  /* 0x0000000000007941 */ /* 0x000fea0003800000 */
.L_x_3014:
        /* <DEDUP_REMOVED lines=25> */
.L_x_3016:
        /* <DEDUP_REMOVED lines=23> */
.L_x_3018:
[----:B------:R-:W-:Y:S05]  /*eb80*/  BSYNC B0 ;  /* 0x0000000000007941 */ /* 0x000fea0003800000 */
.L_x_3017:
        /* <DEDUP_REMOVED lines=25> */
.L_x_3019:
        /* <DEDUP_REMOVED lines=23> */
.L_x_3021:
[----:B------:R-:W-:Y:S05]  /*ee90*/  BSYNC B0 ;  /* 0x0000000000007941 */ /* 0x000fea0003800000 */
.L_x_3020:
[----:B-----5:R3:W5:Y:S04]  /*eea0*/  LDL R45, [R1+0x98] ;  /* 0x00009800012d7983 */ /* 0x0207680000100800 */
        /* <DEDUP_REMOVED lines=42> */
.L_x_3022:
        /* <DEDUP_REMOVED lines=19> */
.L_x_3024:
[----:B------:R-:W-:Y:S05]  /*f280*/  BSYNC B0 ;  /* 0x0000000000007941 */ /* 0x000fea0003800000 */
.L_x_3023:
        /* <DEDUP_REMOVED lines=25> */
.L_x_3025:
        /* <DEDUP_REMOVED lines=23> */
.L_x_3027:
[----:B------:R-:W-:Y:S05]  /*f590*/  BSYNC B0 ;  /* 0x0000000000007941 */ /* 0x000fea0003800000 */
.L_x_3026:
        /* <DEDUP_REMOVED lines=25> */
.L_x_3028:
        /* <DEDUP_REMOVED lines=23> */
.L_x_3030:
[----:B------:R-:W-:Y:S05]  /*f8a0*/  BSYNC B0 ;  /* 0x0000000000007941 */ /* 0x000fea0003800000 */
.L_x_3029:
        /* <DEDUP_REMOVED lines=43> */
.L_x_3031:
        /* <DEDUP_REMOVED lines=19> */
.L_x_3033:
[----:B------:R-:W-:Y:S05]  /*fc90*/  BSYNC B0 ;  /* 0x0000000000007941 */ /* 0x000fea0003800000 */
.L_x_3032:
        /* <DEDUP_REMOVED lines=21> */
.L_x_3034:
[----:B------:R-:W-:Y:S01]  /*fdf0*/  BSSY B0, `(.L_x_3035) ;  /* 0x0000015000007945 */ /* 0x000fe20003800000 */
[----:B------:R-:W-:Y:S05]  /*fe00*/  @P3 BRA `(.L_x_3036) ;  /* 0x0000013000003947 */ /* 0x000fea0003800000 */
[----:B0-----:R-:W3:Y:S04]  /*fe10*/  LDL.LU R18, [R1+0x110] ;  /* 0x0001100001127983 */ /* 0x001ee80000300800 */
[----:B------:R-:W4:Y:S01]  /*fe20*/  LDL.LU R17, [R1+0x130] ;  /* 0x0001300001117983 */ /* 0x000f220000300800 */
[----:B-1----:R-:W-:Y:S02]  /*fe30*/  MOV R16, UR5 ;  /* 0x0000000500107c02 */ /* 0x002fe40008000f00 */
[----:B------:R-:W-:-:S03]  /*fe40*/  MOV R19, R29 ;  /* 0x0000001d00137202 */ /* 0x000fc60000000f00 */
[----:B--23--:R-:W-:Y:S01]  /*fe50*/  FFMA.FTZ R16, R18, R16, UR6 ;  /* 0x0000000612107e23 */ /* 0x00cfe20008010010 */
[----:B------:R-:W-:-:S03]  /*fe60*/  MOV R18, R30 ;  /* 0x0000001e00127202 */ /* 0x000fc60000000f00 */
[----:B------:R-:W-:Y:S01]  /*fe70*/  FFMA.FTZ R26, R3, R26, -R16 ;  /* 0x0000001a031a7223 */ /* 0x000fe20000010810 */
[----:B------:R-:W-:Y:S01]  /*fe80*/  MOV R16, UR5 ;  /* 0x0000000500107c02 */ /* 0x000fe20008000f00 */
[----:B------:R-:W-:-:S04]  /*fe90*/  IMAD.WIDE.U32 R18, R41, c[0x0][0x1d8], R18 ;  /* 0x0000760029127a25 */ /* 0x000fc800078e0012 */
[----:B----4-:R-:W-:-:S04]  /*fea0*/  FFMA.FTZ R16, R17, R16, UR6 ;  /* 0x0000000611107e23 */ /* 0x010fc80008010010 */
        /* <DEDUP_REMOVED lines=9> */
.L_x_3036:
[----:B------:R-:W-:Y:S05]  /*ff40*/  BSYNC B0 ;  /* 0x0000000000007941 */ /* 0x000fea0003800000 */
.L_x_3035:
        /* <DEDUP_REMOVED lines=21> */
.L_x_3037:
        /* <DEDUP_REMOVED lines=21> */
.L_x_3039:
[----:B------:R-:W-:Y:S05]  /*101f0*/  BSYNC B0 ;  /* 0x0000000000007941 */ /* 0x000fea0003800000 */
.L_x_3038:
[----:B------:R3:W5:Y:S04]  /*10200*/  LDL R40, [R1+0x78] ;  /* 0x0000780001287983 */ /* 0x0007680000100800 */
[----:B0----5:R3:W5:Y:S01]  /*10210*/  LDL R33, [R1+0x5c] ;  /* 0x00005c0001217983 */ /* 0x0217620000100800 */
        /* <DEDUP_REMOVED lines=19> */
[----:B---3--:R-:W-:Y:S02]  /*10350*/  FFMA.FTZ R18, R40, R3, R34 ;  /* 0x0000000328127223 */ /* 0x008fe40000010022 */
[----:B-----5:R-:W-:Y:S02]  /*10360*/  FFMA.FTZ R17, R33, R36, R35 ;  /* 0x0000002421117223 */ /* 0x020fe40000010023 */
        /* <DEDUP_REMOVED lines=16> */
.L_x_3040:
[----:B---3--:R-:W-:Y:S01]  /*10470*/  BSSY B0, `(.L_x_3041) ;  /* 0x0000013000007945 */ /* 0x008fe20003800000 */
[----:B------:R-:W-:Y:S05]  /*10480*/  @P0 BRA `(.L_x_3042) ;  /* 0x0000011000000947 */ /* 0x000fea0003800000 */
[----:B-1----:R-:W-:Y:S01]  /*10490*/  MOV R18, UR5 ;  /* 0x0000000500127c02 */ /* 0x002fe20008000f00 */
[----:B------:R-:W-:Y:S01]  /*104a0*/  IMAD R24, R24, c[0x0][0x1d8], RZ ;  /* 0x0000760018187a24 */ /* 0x000fe200078e02ff */
[----:B------:R-:W-:Y:S02]  /*104b0*/  MOV R16, R30 ;  /* 0x0000001e00107202 */ /* 0x000fe40000000f00 */
[----:B------:R-:W-:Y:S01]  /*104c0*/  MOV R17, R29 ;  /* 0x0000001d00117202 */ /* 0x000fe20000000f00 */
[----:B--2---:R-:W-:Y:S01]  /*104d0*/  FFMA.FTZ R18, R40, R18, UR6 ;  /* 0x0000000628127e23 */ /* 0x004fe20008010012 */
[----:B------:R-:W-:Y:S01]  /*104e0*/  MOV R19, UR5 ;  /* 0x0000000500137c02 */ /* 0x000fe20008000f00 */
[C---:B------:R-:W-:Y:S02]  /*104f0*/  IMAD R24, R39.reuse, c[0x0][0x1dc], R24 ;  /* 0x0000770027187a24 */ /* 0x040fe400078e0218 */
[----:B------:R-:W-:-:S04]  /*10500*/  IMAD.WIDE.U32 R16, R39, c[0x0][0x1d8], R16 ;  /* 0x0000760027107a25 */ /* 0x000fc800078e0010 */
[----:B-----5:R-:W-:Y:S01]  /*10510*/  FFMA.FTZ R19, R33, R19, UR6 ;  /* 0x0000000621137e23 */ /* 0x020fe20008010013 */
        /* <DEDUP_REMOVED lines=8> */
.L_x_3042:
[----:B------:R-:W-:Y:S05]  /*105a0*/  BSYNC B0 ;  /* 0x0000000000007941 */ /* 0x000fea0003800000 */
.L_x_3041:
        /* <DEDUP_REMOVED lines=21> */
.L_x_3043:
[----:B------:R-:W-:Y:S01]  /*10700*/  BSSY B0, `(.L_x_3044) ;  /* 0x0000015000007945 */ /* 0x000fe20003800000 */
[----:B------:R-:W-:Y:S05]  /*10710*/  @P2 BRA `(.L_x_3045) ;  /* 0x0000013000002947 */ /* 0x000fea0003800000 */
[----:B------:R-:W3:Y:S04]  /*10720*/  LDL.LU R23, [R1+0x58] ;  /* 0x0000580001177983 */ /* 0x000ee80000300800 */
        /* <DEDUP_REMOVED lines=18> */
.L_x_3045:
[----:B------:R-:W-:Y:S05]  /*10850*/  BSYNC B0 ;  /* 0x0000000000007941 */ /* 0x000fea0003800000 */
.L_x_3044:
        /* <DEDUP_REMOVED lines=21> */
.L_x_3046:
        /* <DEDUP_REMOVED lines=21> */
.L_x_3048:
[----:B------:R-:W-:Y:S05]  /*10b00*/  BSYNC B0 ;  /* 0x0000000000007941 */ /* 0x000fea0003800000 */
.L_x_3047:
[----:B-----5:R3:W5:Y:S04]  /*10b10*/  LDL R33, [R1+0x40] ;  /* 0x0000400001217983 */ /* 0x0207680000100800 */
        /* <DEDUP_REMOVED lines=46> */
.L_x_3049:
        /* <DEDUP_REMOVED lines=19> */
.L_x_3051:
[----:B------:R-:W-:Y:S05]  /*10f30*/  BSYNC B0 ;  /* 0x0000000000007941 */ /* 0x000fea0003800000 */
.L_x_3050:
        /* <DEDUP_REMOVED lines=21> */
.L_x_3052:
[----:B------:R-:W-:Y:S01]  /*11090*/  BSSY B0, `(.L_x_3053) ;  /* 0x0000015000007945 */ /* 0x000fe20003800000 */
[----:B------:R-:W-:Y:S05]  /*110a0*/  @P6 BRA `(.L_x_3054) ;  /* 0x0000013000006947 */ /* 0x000fea0003800000 */
[----:B0-----:R-:W3:Y:S04]  /*110b0*/  LDL.LU R17, [R1+0x38] ;  /* 0x0000380001117983 */ /* 0x001ee80000300800 */
[----:B------:R-:W4:Y:S01]  /*110c0*/  LDL.LU R18, [R1+0x34] ;  /* 0x0000340001127983 */ /* 0x000f220000300800 */
[----:B------:R-:W-:Y:S01]  /*110d0*/  MOV R12, R30 ;  /* 0x0000001e000c7202 */ /* 0x000fe20000000f00 */
        /* <DEDUP_REMOVED lines=16> */
.L_x_3054:
[----:B------:R-:W-:Y:S05]  /*111e0*/  BSYNC B0 ;  /* 0x0000000000007941 */ /* 0x000fea0003800000 */
.L_x_3053:
        /* <DEDUP_REMOVED lines=21> */
.L_x_3055:
        /* <DEDUP_REMOVED lines=21> */
.L_x_3057:
[----:B------:R-:W-:Y:S05]  /*11490*/  BSYNC B0 ;  /* 0x0000000000007941 */ /* 0x000fea0003800000 */
.L_x_3056:
        /* <DEDUP_REMOVED lines=21> */
.L_x_3058:
        /* <DEDUP_REMOVED lines=21> */
.L_x_3060:
[----:B------:R-:W-:Y:S05]  /*11740*/  BSYNC B0 ;  /* 0x0000000000007941 */ /* 0x000fea0003800000 */
.L_x_3059:
        /* <DEDUP_REMOVED lines=21> */
.L_x_3061:
        /* <DEDUP_REMOVED lines=9> */
[----:B------:R-:W-:Y:S02]  /*11930*/  IMAD R6, R20, c[0x0][0x1dc], R6 ;  /* 0x0000770014067a24 */ /* 0x000fe400078e0206 */
[----:B--23--:R-:W-:Y:S02]  /*11940*/  FFMA.FTZ R7, R10, R7, UR6 ;  /* 0x000000060a077e23 */ /* 0x00cfe40008010007 */
[----:B----4-:R-:W-:Y:S01]  /*11950*/  FFMA.FTZ R8, R9, R8, UR6 ;  /* 0x0000000609087e23 */ /* 0x010fe20008010008 */
[----:B------:R-:W-:Y:S01]  /*11960*/  IADD3 R9, R29, R6, RZ ;  /* 0x000000061d097210 */ /* 0x000fe20007ffe0ff */
[----:B------:R-:W-:Y:S01]  /*11970*/  FFMA.FTZ R4, R3, R4, -R7 ;  /* 0x0000000403047223 */ /* 0x000fe20000010807 */
[----:B------:R-:W-:Y:S01]  /*11980*/  LEA R6, P0, R28, c[0x0][0x160], 0x2 ;  /* 0x000058001c067a11 */ /* 0x000fe200078010ff */
[----:B------:R-:W-:Y:S02]  /*11990*/  FFMA.FTZ R5, R36, R5, -R8 ;  /* 0x0000000524057223 */ /* 0x000fe40000010808 */
[----:B------:R-:W-:Y:S01]  /*119a0*/  FMUL.FTZ R4, R4, UR23 ;  /* 0x0000001704047c20 */ /* 0x000fe20008410000 */
[----:B------:R-:W-:Y:S01]  /*119b0*/  LEA.HI.X R7, R28, c[0x0][0x164], R9, 0x2, P0 ;  /* 0x000059001c077a11 */ /* 0x000fe200000f1409 */
[----:B------:R-:W-:-:S05]  /*119c0*/  FMUL.FTZ R5, R5, UR23 ;  /* 0x0000001705057c20 */ /* 0x000fca0008410000 */
[----:B------:R0:W-:Y:S03]  /*119d0*/  STG.E.64 [R6.64], R4 ;  /* 0x0000000406007986 */ /* 0x0001e6000c101b12 */
.L_x_3063:
[----:B------:R-:W-:Y:S05]  /*119e0*/  BSYNC B0 ;  /* 0x0000000000007941 */ /* 0x000fea0003800000 */
.L_x_3062:
[----:B-1----:R-:W-:Y:S02]  /*119f0*/  ULDC UR5, c[0x0][0x10] ;  /* 0x0000040000057ab9 */ /* 0x002fe40000000800 */
[----:B------:R-:W-:Y:S02]  /*11a00*/  UIADD3 UR9, UR9, UR5, URZ ;  /* 0x0000000509097290 */ /* 0x000fe4000fffe03f */
[----:B------:R-:W-:Y:S02]  /*11a10*/  UIADD3 UR4, UR4, 0x1, URZ ;  /* 0x0000000104047890 */ /* 0x000fe4000fffe03f */
[----:B------:R-:W-:-:S06]  /*11a20*/  UISETP.GE.AND UP0, UPT, UR9, UR8, UPT ;  /* 0x000000080900728c */ /* 0x000fcc000bf06270 */
[----:B------:R-:W-:-:S13]  /*11a30*/  PLOP3.LUT P0, PT, PT, PT, UP0, 0x80, 0x0 ;  /* 0x000000000000781c */ /* 0x000fda0003f0f008 */
[----:B------:R-:W-:Y:S01]  /*11a40*/  @P0 CALL.REL.NOINC `(.L_x_2917) ;  /* 0x0000001000000944 */ /* 0x000fe20003c00000 */
[----:B------:R-:W-:Y:S05]  /*11a50*/  BRA `(.L_x_3064) ;  /* 0xfffeea5000007947 */ /* 0x000fea000383ffff */
.L_x_2917:
        /* <DEDUP_REMOVED lines=18> */
.L_x_3066:
[----:B------:R-:W-:Y:S05]  /*11b80*/  BSYNC B0 ;  /* 0x0000000000007941 */ /* 0x000fea0003800000 */
.L_x_3065:
        /* <DEDUP_REMOVED lines=11> */
.L_x_3068:
[----:B------:R-:W3:Y:S01]  /*11c40*/  LDG.E.STRONG.GPU R5, [R2.64] ;  /* 0x0000001202057981 */ /* 0x000ee2000c1ef900 */
[----:B------:R-:W-:Y:S01]  /*11c50*/  YIELD ;  /* 0x0000000000007946 */ /* 0x000fe20003800000 */
[----:B---3--:R-:W-:Y:S01]  /*11c60*/  ISETP.NE.AND P0, PT, R5, R4, PT ;  /* 0x000000040500720c */ /* 0x008fe20003f05270 */
[----:B------:R-:W-:-:S12]  /*11c70*/  CCTL.IVALL ;  /* 0x00000000ff00798f */ /* 0x000fd80002000000 */
[----:B------:R-:W-:Y:S05]  /*11c80*/  @P0 BRA `(.L_x_3068) ;  /* 0xffffffb000000947 */ /* 0x000fea000383ffff */
.L_x_3067:
        /* <DEDUP_REMOVED lines=25> */
.L_x_3069:
        /* <DEDUP_REMOVED lines=26> */
.L_x_3070:
        /* <DEDUP_REMOVED lines=12> */
.L_x_5618:


//--------------------- .text._Z35group_norm_nhwc_bwd_one_pass_kernelI11Fp32IOBf16WLi512ELi160ELi640EEv26Group_norm_nhwc_bwd_params --------------------------
	.section	.text._Z35group_norm_nhwc_bwd_one_pass_kernelI11Fp32IOBf16WLi512ELi160ELi640EEv26Group_norm_nhwc_bwd_params,"ax",@progbits
	.sectioninfo	@"SHI_REGISTERS=48"
	.align	128
        .global         _Z35group_norm_nhwc_bwd_one_pass_kernelI11Fp32IOBf16WLi512ELi160ELi640EEv26Group_norm_nhwc_bwd_params
        .type           _Z35group_norm_nhwc_bwd_one_pass_kernelI11Fp32IOBf16WLi512ELi160ELi640EEv26Group_norm_nhwc_bwd_params,@function
        .size           _Z35group_norm_nhwc_bwd_one_pass_kernelI11Fp32IOBf16WLi512ELi160ELi640EEv26Group_norm_nhwc_bwd_params,(.L_x_5619 - _Z35group_norm_nhwc_bwd_one_pass_kernelI11Fp32IOBf16WLi512ELi160ELi640EEv26Group_norm_nhwc_bwd_params)
        .other          _Z35group_norm_nhwc_bwd_one_pass_kernelI11Fp32IOBf16WLi512ELi160ELi640EEv26Group_norm_nhwc_bwd_params,@"STO_CUDA_ENTRY STV_DEFAULT"
_Z35group_norm_nhwc_bwd_one_pass_kernelI11Fp32IOBf16WLi512ELi160ELi640EEv26Group_norm_nhwc_bwd_params:
.text._Z35group_norm_nhwc_bwd_one_pass_kernelI11Fp32IOBf16WLi512ELi160ELi640EEv26Group_norm_nhwc_bwd_params:
        /* <DEDUP_REMOVED lines=41> */
.L_x_3160:
[----:B------:R-:W2:Y:S04]  /*0290*/  LDL R9, [R1+0x914] ;  /* 0x0009140001097983 */ /* 0x000ea80000100800 */
[----:B-1----:R-:W3:Y:S01]  /*02a0*/  LDL R8, [R1+0x8a8] ;  /* 0x0008a80001087983 */ /* 0x002ee20000100800 */
[----:B------:R-:W-:Y:S01]  /*02b0*/  IABS R6, c[0x0][0x1f0] ;  /* 0x00007c0000067a13 */ /* 0x000fe20000000000 */
[----:B------:R-:W-:Y:S01]  /*02c0*/  UMOV UR4, URZ ;  /* 0x0000003f00047c82 */ /* 0x000fe20008000000 */
[----:B------:R-:W-:Y:S01]  /*02d0*/  IABS R7, UR7 ;  /* 0x0000000700077c13 */ /* 0x000fe20008000000 */
[----:B------:R-:W-:Y:S01]  /*02e0*/  UISETP.GE.AND UP2, UPT, UR7, URZ, UPT ;  /* 0x0000003f0700728c */ /* 0x000fe2000bf46270 */
[----:B------:R-:W1:Y:S01]  /*02f0*/  R2UR UR20, R6 ;  /* 0x00000000061473c2 */ /* 0x000e6200000e0000 */
[----:B------:R-:W-:Y:S01]  /*0300*/  ULDC UR18, c[0x0][0x1f0] ;  /* 0x00007c0000127ab9 */ /* 0x000fe20000000800 */
[----:B------:R-:W-:-:S02]  /*0310*/  ISETP.GE.U32.AND P1, PT, R4, c[0x0][0x1e0], PT ;  /* 0x0000780004007a0c */ /* 0x000fc40003f26070 */
[----:B------:R-:W-:Y:S02]  /*0320*/  IADD3 R17, R4, 0x10, RZ ;  /* 0x0000001004117810 */ /* 0x000fe40007ffe0ff */
[----:B------:R-:W-:Y:S02]  /*0330*/  LOP3.LUT R42, R42, 0xfdffffff, RZ, 0xc0, !PT ;  /* 0xfdffffff2a2a7812 */ /* 0x000fe400078ec0ff */
[----:B------:R-:W4:Y:S01]  /*0340*/  R2UR UR9, R7 ;  /* 0x00000000070973c2 */ /* 0x000f2200000e0000 */
[----:B------:R-:W-:Y:S02]  /*0350*/  ISETP.GE.U32.AND P2, PT, R17, c[0x0][0x1e0], PT ;  /* 0x0000780011007a0c */ /* 0x000fe40003f46070 */
[C---:B0-----:R-:W-:Y:S02]  /*0360*/  IADD3 R11, R4.reuse, 0x18, RZ ;  /* 0x00000018040b7810 */ /* 0x041fe40007ffe0ff */
[----:B------:R-:W-:Y:S02]  /*0370*/  IADD3 R10, R4, 0x20, RZ ;  /* 0x00000020040a7810 */ /* 0x000fe40007ffe0ff */
[----:B------:R-:W-:-:S02]  /*0380*/  SHF.R.S32.HI R16, RZ, 0x1f, R11 ;  /* 0x0000001fff107819 */ /* 0x000fc4000001140b */
[----:B------:R-:W-:Y:S02]  /*0390*/  SHF.R.S32.HI R14, RZ, 0x1f, R10 ;  /* 0x0000001fff0e7819 */ /* 0x000fe4000001140a */
[----:B------:R-:W-:Y:S02]  /*03a0*/  IADD3 R39, R4, 0x38, RZ ;  /* 0x0000003804277810 */ /* 0x000fe40007ffe0ff */
[----:B------:R-:W-:Y:S02]  /*03b0*/  LOP3.LUT R5, R5, 0x7fffffff, RZ, 0xc0, !PT ;  /* 0x7fffffff05057812 */ /* 0x000fe400078ec0ff */
[----:B------:R-:W-:Y:S01]  /*03c0*/  SHF.R.S32.HI R22, RZ, 0x1f, R39 ;  /* 0x0000001fff167819 */ /* 0x000fe20000011427 */
[----:B-1----:R-:W1:Y:S08]  /*03d0*/  I2F.RP R2, UR20 ;  /* 0x0000001400027d06 */ /* 0x002e700008209400 */
[----:B-1----:R-:W1:Y:S02]  /*03e0*/  MUFU.RCP R2, R2 ;  /* 0x0000000200027308 */ /* 0x002e640000001000 */
[----:B-1----:R-:W-:-:S06]  /*03f0*/  IADD3 R3, R2, 0xffffffe, RZ ;  /* 0x0ffffffe02037810 */ /* 0x002fcc0007ffe0ff */
[----:B------:R-:W1:Y:S02]  /*0400*/  F2I.FTZ.U32.TRUNC.NTZ R3, R3 ;  /* 0x0000000300037305 */ /* 0x000e64000021f000 */
[----:B-1----:R-:W1:Y:S02]  /*0410*/  R2UR UR5, R3 ;  /* 0x00000000030573c2 */ /* 0x002e6400000e0000 */
[----:B-1----:R-:W-:-:S04]  /*0420*/  UIADD3 UR8, URZ, -UR5, URZ ;  /* 0x800000053f087290 */ /* 0x002fc8000fffe03f */
        /* <DEDUP_REMOVED lines=23> */
[----:B------:R-:W-:Y:S02]  /*05a0*/  USHF.R.S32.HI UR4, URZ, 0x1f, UR5 ;  /* 0x0000001f3f047899 */ /* 0x000fe40008011405 */
[----:B------:R-:W-:Y:S02]  /*05b0*/  MOV R13, UR5 ;  /* 0x00000005000d7c02 */ /* 0x000fe40008000f00 */
[----:B--2---:R-:W-:Y:S02]  /*05c0*/  SHF.R.S32.HI R2, RZ, 0x1f, R9 ;  /* 0x0000001fff027819 */ /* 0x004fe40000011409 */
[----:B------:R-:W-:Y:S01]  /*05d0*/  IADD3 R6, P0, R9, UR8, RZ ;  /* 0x0000000809067c10 */ /* 0x000fe2000ff1e0ff */
[----:B------:R-:W-:Y:S01]  /*05e0*/  ULDC.64 UR8, c[0x0][0x1e8] ;  /* 0x00007a0000087ab9 */ /* 0x000fe20000000a00 */
[----:B------:R-:W-:Y:S01]  /*05f0*/  IADD3 R9, R4, 0x8, RZ ;  /* 0x0000000804097810 */ /* 0x000fe20007ffe0ff */
[----:B------:R-:W-:Y:S01]  /*0600*/  UIMAD UR4, UR4, UR8, URZ ;  /* 0x00000008040472a4 */ /* 0x000fe2000f8e023f */
[----:B------:R-:W-:-:S02]  /*0610*/  LEA.HI.X.SX32 R7, R3, R2, 0x1, P0 ;  /* 0x0000000203077211 */ /* 0x000fc400000f0eff */
[----:B---3--:R-:W-:Y:S01]  /*0620*/  ISETP.GT.U32.AND P0, PT, R8, 0x27f, PT ;  /* 0x0000027f0800780c */ /* 0x008fe20003f04070 */
[----:B------:R-:W-:Y:S01]  /*0630*/  UIMAD UR4, UR5, UR9, UR4 ;  /* 0x00000009050472a4 */ /* 0x000fe2000f8e0204 */
[----:B------:R-:W-:Y:S01]  /*0640*/  SHF.R.S32.HI R2, RZ, 0x1f, R4 ;  /* 0x0000001fff027819 */ /* 0x000fe20000011404 */
[----:B------:R-:W-:Y:S01]  /*0650*/  IMAD.WIDE.U32 R6, R13, c[0x0][0x1e8], R6 ;  /* 0x00007a000d067a25 */ /* 0x000fe200078e0006 */
[----:B------:R-:W-:Y:S02]  /*0660*/  SHF.R.S32.HI R3, RZ, 0x1f, R9 ;  /* 0x0000001fff037819 */ /* 0x000fe40000011409 */
[----:B------:R-:W-:Y:S02]  /*0670*/  ISETP.GE.OR.EX P3, PT, R2, c[0x0][0x1e4], P0, P1 ;  /* 0x0000790002007a0c */ /* 0x000fe40000766710 */
[----:B------:R-:W-:Y:S02]  /*0680*/  ISETP.GE.U32.AND P1, PT, R9, c[0x0][0x1e0], PT ;  /* 0x0000780009007a0c */ /* 0x000fe40003f26070 */
[----:B------:R-:W-:-:S02]  /*0690*/  SHF.R.S32.HI R8, RZ, 0x1f, R17 ;  /* 0x0000001fff087819 */ /* 0x000fc40000011411 */
[----:B------:R-:W-:Y:S02]  /*06a0*/  ISETP.GE.OR.EX P6, PT, R3, c[0x0][0x1e4], P0, P1 ;  /* 0x0000790003007a0c */ /* 0x000fe400007c6710 */
[----:B------:R-:W-:Y:S02]  /*06b0*/  ISETP.GE.OR.EX P5, PT, R8, c[0x0][0x1e4], P0, P2 ;  /* 0x0000790008007a0c */ /* 0x000fe400007a6720 */
[----:B------:R-:W-:Y:S02]  /*06c0*/  ISETP.GE.U32.AND P1, PT, R11, c[0x0][0x1e0], PT ;  /* 0x000078000b007a0c */ /* 0x000fe40003f26070 */
[----:B------:R-:W-:Y:S01]  /*06d0*/  IADD3 R29, R7, UR4, RZ ;  /* 0x00000004071d7c10 */ /* 0x000fe2000fffe0ff */
[----:B------:R-:W-:Y:S01]  /*06e0*/  @!P3 IMAD R13, R2, c[0x0][0x1d8], RZ ;  /* 0x00007600020dba24 */ /* 0x000fe200078e02ff */
[----:B------:R-:W-:Y:S02]  /*06f0*/  @P3 LOP3.LUT R42, R42, 0x2000000, RZ, 0xfc, !PT ;  /* 0x020000002a2a3812 */ /* 0x000fe400078efcff */
[----:B------:R-:W-:Y:S01]  /*0700*/  ISETP.GE.OR.EX P4, PT, R16, c[0x0][0x1e4], P0, P1 ;  /* 0x0000790010007a0c */ /* 0x000fe20000786710 */
[----:B------:R-:W-:Y:S01]  /*0710*/  @!P3 IMAD R19, R4, c[0x0][0x1dc], R13 ;  /* 0x000077000413ba24 */ /* 0x000fe200078e020d */
[----:B------:R-:W-:Y:S01]  /*0720*/  LOP3.LUT R42, R42, 0xfeffffff, RZ, 0xc0, !PT ;  /* 0xfeffffff2a2a7812 */ /* 0x000fe200078ec0ff */
[----:B------:R-:W-:Y:S01]  /*0730*/  @!P6 IMAD R2, R3, c[0x0][0x1d8], RZ ;  /* 0x000076000302ea24 */ /* 0x000fe200078e02ff */
[----:B------:R-:W-:Y:S01]  /*0740*/  @!P3 MOV R28, R6 ;  /* 0x00000006001cb202 */ /* 0x000fe20000000f00 */
[----:B------:R-:W-:Y:S01]  /*0750*/  @!P5 IMAD R8, R8, c[0x0][0x1d8], RZ ;  /* 0x000076000808da24 */ /* 0x000fe200078e02ff */
[----:B------:R-:W-:Y:S01]  /*0760*/  @P6 LOP3.LUT R42, R42, 0x1000000, RZ, 0xfc, !PT ;  /* 0x010000002a2a6812 */ /* 0x000fe200078efcff */
[----:B------:R-:W-:Y:S01]  /*0770*/  @!P6 IMAD R21, R9, c[0x0][0x1dc], R2 ;  /* 0x000077000915ea24 */ /* 0x000fe200078e0202 */
[----:B------:R-:W-:Y:S01]  /*0780*/  ISETP.GE.U32.AND P2, PT, R10, c[0x0][0x1e0], PT ;  /* 0x000078000a007a0c */ /* 0x000fe20003f46070 */
[----:B------:R-:W-:Y:S01]  /*0790*/  @!P3 IMAD.WIDE.U32 R2, R4, c[0x0][0x1d8], R28 ;  /* 0x000076000402ba25 */ /* 0x000fe200078e001c */
[----:B------:R-:W-:-:S02]  /*07a0*/  LOP3.LUT R42, R42, 0xff7fffff, RZ, 0xc0, !PT ;  /* 0xff7fffff2a2a7812 */ /* 0x000fc400078ec0ff */
[----:B------:R-:W-:Y:S01]  /*07b0*/  @!P6 MOV R12, R6 ;  /* 0x00000006000ce202 */ /* 0x000fe20000000f00 */
[----:B------:R-:W-:Y:S01]  /*07c0*/  @!P5 IMAD R15, R17, c[0x0][0x1dc], R8 ;  /* 0x00007700110fda24 */ /* 0x000fe200078e0208 */
[----:B------:R-:W-:Y:S01]  /*07d0*/  @P5 LOP3.LUT R42, R42, 0x800000, RZ, 0xfc, !PT ;  /* 0x008000002a2a5812 */ /* 0x000fe200078efcff */
[----:B------:R-:W-:Y:S01]  /*07e0*/  @!P4 IMAD R16, R16, c[0x0][0x1d8], RZ ;  /* 0x000076001010ca24 */ /* 0x000fe200078e02ff */
[----:B------:R-:W-:Y:S02]  /*07f0*/  @!P3 IADD3 R3, R3, R19, RZ ;  /* 0x000000130303b210 */ /* 0x000fe40007ffe0ff */
[----:B------:R-:W-:Y:S02]  /*0800*/  LOP3.LUT R42, R42, 0xffbfffff, RZ, 0xc0, !PT ;  /* 0xffbfffff2a2a7812 */ /* 0x000fe400078ec0ff */
[----:B------:R-:W-:Y:S02]  /*0810*/  @!P3 SHF.L.U32 R34, R2, 0x2, RZ ;  /* 0x000000020222b819 */ /* 0x000fe400000006ff */
[----:B------:R-:W-:-:S02]  /*0820*/  @P4 LOP3.LUT R42, R42, 0x400000, RZ, 0xfc, !PT ;  /* 0x004000002a2a4812 */ /* 0x000fc400078efcff */
[----:B------:R-:W-:Y:S02]  /*0830*/  @!P3 SHF.L.U64.HI R2, R2, 0x2, R3 ;  /* 0x000000020202b819 */ /* 0x000fe40000010203 */
[----:B------:R-:W-:Y:S02]  /*0840*/  @!P3 IADD3 R36, P1, R34, c[0x0][0x180], RZ ;  /* 0x000060002224ba10 */ /* 0x000fe40007f3e0ff */
[----:B------:R-:W-:Y:S02]  /*0850*/  ISETP.GE.OR.EX P3, PT, R14, c[0x0][0x1e4], P0, P2 ;  /* 0x000079000e007a0c */ /* 0x000fe40000766720 */
[----:B------:R-:W-:Y:S02]  /*0860*/  LOP3.LUT P2, RZ, R42, 0x2000000, RZ, 0xc0, !PT ;  /* 0x020000002aff7812 */ /* 0x000fe4000784c0ff */
[----:B------:R-:W-:Y:S02]  /*0870*/  @!P6 MOV R13, R29 ;  /* 0x0000001d000de202 */ /* 0x000fe40000000f00 */
[----:B------:R-:W-:-:S02]  /*0880*/  @!P5 MOV R8, R6 ;  /* 0x000000060008d202 */ /* 0x000fc40000000f00 */
[----:B------:R-:W-:Y:S01]  /*0890*/  LOP3.LUT R42, R42, 0xffdfffff, RZ, 0xc0, !PT ;  /* 0xffdfffff2a2a7812 */ /* 0x000fe200078ec0ff */
[----:B------:R-:W-:Y:S01]  /*08a0*/  @!P6 IMAD.WIDE.U32 R12, R9, c[0x0][0x1d8], R12 ;  /* 0x00007600090cea25 */ /* 0x000fe200078e000c */
[----:B------:R-:W-:-:S03]  /*08b0*/  @!P5 MOV R9, R29 ;  /* 0x0000001d0009d202 */ /* 0x000fc60000000f00 */
[----:B------:R-:W-:Y:S02]  /*08c0*/  @P3 LOP3.LUT R42, R42, 0x200000, RZ, 0xfc, !PT ;  /* 0x002000002a2a3812 */ /* 0x000fe400078efcff */
[----:B------:R-:W-:Y:S01]  /*08d0*/  @!P2 IADD3.X R37, R2, c[0x0][0x184], RZ, P1, !PT ;  /* 0x000061000225aa10 */ /* 0x000fe20000ffe4ff */
[----:B------:R-:W-:Y:S01]  /*08e0*/  @!P5 IMAD.WIDE.U32 R8, R17, c[0x0][0x1d8], R8 ;  /* 0x000076001108da25 */ /* 0x000fe200078e0008 */
[----:B------:R-:W-:Y:S02]  /*08f0*/  @!P2 IADD3 R34, P1, R34, c[0x0][0x178], RZ ;  /* 0x00005e002222aa10 */ /* 0x000fe40007f3e0ff */
[----:B------:R-:W-:Y:S01]  /*0900*/  @!P6 IADD3 R3, R13, R21, RZ ;  /* 0x000000150d03e210 */ /* 0x000fe20007ffe0ff */
[----:B------:R-:W-:Y:S01]  /*0910*/  @!P4 IMAD R17, R11, c[0x0][0x1dc], R16 ;  /* 0x000077000b11ca24 */ /* 0x000fe200078e0210 */
[----:B------:R-:W-:Y:S01]  /*0920*/  @!P6 SHF.L.U32 R30, R12, 0x2, RZ ;  /* 0x000000020c1ee819 */ /* 0x000fe200000006ff */
[----:B------:R-:W-:Y:S01]  /*0930*/  STL.64 [R1+0xae8], R36 ;  /* 0x000ae82401007387 */ /* 0x000fe20000100a00 */
[----:B------:R-:W-:-:S02]  /*0940*/  @!P2 IADD3.X R35, R2, c[0x0][0x17c], RZ, P1, !PT ;  /* 0x00005f000223aa10 */ /* 0x000fc40000ffe4ff */
[----:B------:R-:W-:Y:S02]  /*0950*/  @!P6 SHF.L.U64.HI R12, R12, 0x2, R3 ;  /* 0x000000020c0ce819 */ /* 0x000fe40000010203 */
[----:B------:R-:W-:Y:S01]  /*0960*/  @!P6 IADD3 R32, P1, R30, c[0x0][0x180], RZ ;  /* 0x000060001e20ea10 */ /* 0x000fe20007f3e0ff */
[----:B------:R-:W-:Y:S01]  /*0970*/  STL.64 [R1+0xae0], R34 ;  /* 0x000ae02201007387 */ /* 0x000fe20000100a00 */
[----:B------:R-:W-:Y:S02]  /*0980*/  @!P4 MOV R2, R6 ;  /* 0x000000060002c202 */ /* 0x000fe40000000f00 */
[----:B------:R-:W-:Y:S02]  /*0990*/  @!P6 IADD3.X R33, R12, c[0x0][0x184], RZ, P1, !PT ;  /* 0x000061000c21ea10 */ /* 0x000fe40000ffe4ff */
[----:B------:R-:W-:Y:S02]  /*09a0*/  @!P4 MOV R3, R29 ;  /* 0x0000001d0003c202 */ /* 0x000fe40000000f00 */
[----:B------:R-:W-:Y:S01]  /*09b0*/  @!P6 IADD3 R30, P1, R30, c[0x0][0x178], RZ ;  /* 0x00005e001e1eea10 */ /* 0x000fe20007f3e0ff */
[----:B------:R-:W-:Y:S01]  /*09c0*/  STL.64 [R1+0xad8], R32 ;  /* 0x000ad82001007387 */ /* 0x000fe20000100a00 */
[----:B------:R-:W-:Y:S01]  /*09d0*/  @!P5 IADD3 R13, R9, R15, RZ ;  /* 0x0000000f090dd210 */ /* 0x000fe20007ffe0ff */
[----:B------:R-:W-:Y:S01]  /*09e0*/  @!P3 IMAD R9, R14, c[0x0][0x1d8], RZ ;  /* 0x000076000e09ba24 */ /* 0x000fe200078e02ff */
[----:B------:R-:W-:Y:S01]  /*09f0*/  @!P5 SHF.L.U32 R24, R8, 0x2, RZ ;  /* 0x000000020818d819 */ /* 0x000fe200000006ff */
[----:B------:R-:W-:Y:S01]  /*0a00*/  @!P4 IMAD.WIDE.U32 R2, R11, c[0x0][0x1d8], R2 ;  /* 0x000076000b02ca25 */ /* 0x000fe200078e0002 */
[----:B------:R-:W-:-:S02]  /*0a10*/  @!P6 IADD3.X R31, R12, c[0x0][0x17c], RZ, P1, !PT ;  /* 0x00005f000c1fea10 */ /* 0x000fc40000ffe4ff */
[----:B------:R-:W-:Y:S01]  /*0a20*/  @!P5 SHF.L.U64.HI R13, R8, 0x2, R13 ;  /* 0x00000002080dd819 */ /* 0x000fe2000001020d */
[----:B------:R-:W-:Y:S01]  /*0a30*/  @!P3 IMAD R15, R10, c[0x0][0x1dc], R9 ;  /* 0x000077000a0fba24 */ /* 0x000fe200078e0209 */
[----:B------:R-:W-:Y:S01]  /*0a40*/  @!P5 IADD3 R26, P1, R24, c[0x0][0x180], RZ ;  /* 0x00006000181ada10 */ /* 0x000fe20007f3e0ff */
[----:B------:R-:W-:Y:S01]  /*0a50*/  STL.64 [R1+0xaf0], R30 ;  /* 0x000af01e01007387 */ /* 0x000fe20000100a00 */
[----:B------:R-:W-:Y:S02]  /*0a60*/  @!P3 MOV R8, R6 ;  /* 0x000000060008b202 */ /* 0x000fe40000000f00 */
[----:B------:R-:W-:Y:S02]  /*0a70*/  @!P3 MOV R9, R29 ;  /* 0x0000001d0009b202 */ /* 0x000fe40000000f00 */
[----:B------:R-:W-:Y:S02]  /*0a80*/  @!P5 IADD3.X R27, R13, c[0x0][0x184], RZ, P1, !PT ;  /* 0x000061000d1bda10 */ /* 0x000fe40000ffe4ff */
[----:B------:R-:W-:Y:S01]  /*0a90*/  @!P4 IADD3 R3, R3, R17, RZ ;  /* 0x000000110303c210 */ /* 0x000fe20007ffe0ff */
[----:B------:R-:W-:Y:S01]  /*0aa0*/  @!P3 IMAD.WIDE.U32 R10, R10, c[0x0][0x1d8], R8 ;  /* 0x000076000a0aba25 */ /* 0x000fe200078e0008 */
[----:B------:R-:W-:Y:S01]  /*0ab0*/  @!P5 IADD3 R24, P1, R24, c[0x0][0x178], RZ ;  /* 0x00005e001818da10 */ /* 0x000fe20007f3e0ff */
[----:B------:R-:W-:Y:S01]  /*0ac0*/  STL.64 [R1+0xaf8], R26 ;  /* 0x000af81a01007387 */ /* 0x000fe20000100a00 */
[----:B------:R-:W-:-:S02]  /*0ad0*/  @!P4 SHF.L.U32 R12, R2, 0x2, RZ ;  /* 0x00000002020cc819 */ /* 0x000fc400000006ff */
[----:B------:R-:W-:Y:S02]  /*0ae0*/  @!P4 SHF.L.U64.HI R9, R2, 0x2, R3 ;  /* 0x000000020209c819 */ /* 0x000fe40000010203 */
[----:B------:R-:W-:Y:S02]  /*0af0*/  @!P5 IADD3.X R25, R13, c[0x0][0x17c], RZ, P1, !PT ;  /* 0x00005f000d19da10 */ /* 0x000fe40000ffe4ff */
[C---:B------:R-:W-:Y:S02]  /*0b00*/  @!P4 IADD3 R2, P1, R12.reuse, c[0x0][0x180], RZ ;  /* 0x000060000c02ca10 */ /* 0x040fe40007f3e0ff */
[----:B------:R-:W-:Y:S02]  /*0b10*/  @!P3 IADD3 R13, R11, R15, RZ ;  /* 0x0000000f0b0db210 */ /* 0x000fe40007ffe0ff */
[----:B------:R-:W-:Y:S02]  /*0b20*/  @!P4 IADD3.X R3, R9, c[0x0][0x184], RZ, P1, !PT ;  /* 0x000061000903ca10 */ /* 0x000fe40000ffe4ff */
[----:B------:R-:W-:-:S02]  /*0b30*/  @!P4 IADD3 R8, P1, R12, c[0x0][0x178], RZ ;  /* 0x00005e000c08ca10 */ /* 0x000fc40007f3e0ff */
[C---:B------:R-:W-:Y:S01]  /*0b40*/  @!P3 SHF.L.U32 R12, R10.reuse, 0x2, RZ ;  /* 0x000000020a0cb819 */ /* 0x040fe200000006ff */
[----:B------:R-:W-:Y:S01]  /*0b50*/  STL [R1+0x928], R4 ;  /* 0x0009280401007387 */ /* 0x000fe20000100800 */
[----:B------:R-:W-:Y:S02]  /*0b60*/  @!P3 SHF.L.U64.HI R13, R10, 0x2, R13 ;  /* 0x000000020a0db819 */ /* 0x000fe4000001020d */
[----:B------:R-:W-:Y:S01]  /*0b70*/  @!P4 IADD3.X R9, R9, c[0x0][0x17c], RZ, P1, !PT ;  /* 0x00005f000909ca10 */ /* 0x000fe20000ffe4ff */
[----:B------:R-:W-:Y:S01]  /*0b80*/  STL.64 [R1+0x920], R28 ;  /* 0x0009201c01007387 */ /* 0x000fe20000100a00 */
[----:B------:R-:W-:Y:S02]  /*0b90*/  @!P3 IADD3 R10, P1, R12, c[0x0][0x180], RZ ;  /* 0x000060000c0aba10 */ /* 0x000fe40007f3e0ff */
[----:B------:R-:W-:Y:S02]  /*0ba0*/  IADD3 R17, R4, 0x28, RZ ;  /* 0x0000002804117810 */ /* 0x000fe40007ffe0ff */
[----:B0-----:R-:W-:Y:S01]  /*0bb0*/  LOP3.LUT R0, R0, 0xfffffffe, RZ, 0xc0, !PT ;  /* 0xfffffffe00007812 */ /* 0x001fe200078ec0ff */
[----:B------:R-:W-:Y:S01]  /*0bc0*/  STL.64 [R1+0x930], R6 ;  /* 0x0009300601007387 */ /* 0x000fe20000100a00 */
[----:B------:R-:W-:-:S02]  /*0bd0*/  @!P3 IADD3.X R11, R13, c[0x0][0x184], RZ, P1, !PT ;  /* 0x000061000d0bba10 */ /* 0x000fc40000ffe4ff */
[----:B------:R-:W-:Y:S01]  /*0be0*/  @!P3 IADD3 R12, P1, R12, c[0x0][0x178], RZ ;  /* 0x00005e000c0cba10 */ /* 0x000fe20007f3e0ff */
[----:B------:R-:W-:Y:S01]  /*0bf0*/  STL [R1+0xad0], R3 ;  /* 0x000ad00301007387 */ /* 0x000fe20000100800 */
[----:B------:R-:W-:Y:S02]  /*0c00*/  SHF.R.S32.HI R14, RZ, 0x1f, R17 ;  /* 0x0000001fff0e7819 */ /* 0x000fe40000011411 */
[----:B------:R-:W-:Y:S02]  /*0c10*/  @!P3 IADD3.X R13, R13, c[0x0][0x17c], RZ, P1, !PT ;  /* 0x00005f000d0dba10 */ /* 0x000fe40000ffe4ff */
[----:B------:R-:W-:Y:S02]  /*0c20*/  ISETP.GE.U32.AND P1, PT, R17, c[0x0][0x1e0], PT ;  /* 0x0000780011007a0c */ /* 0x000fe40003f26070 */
[----:B------:R-:W-:Y:S02]  /*0c30*/  IADD3 R21, R4, 0x30, RZ ;  /* 0x0000003004157810 */ /* 0x000fe40007ffe0ff */
[----:B------:R-:W-:-:S02]  /*0c40*/  ISETP.GE.OR.EX P2, PT, R14, c[0x0][0x1e4], P0, P1 ;  /* 0x000079000e007a0c */ /* 0x000fc40000746710 */
[----:B------:R-:W-:Y:S02]  /*0c50*/  LOP3.LUT R42, R42, 0xffefffff, RZ, 0xc0, !PT ;  /* 0xffefffff2a2a7812 */ /* 0x000fe400078ec0ff */
[----:B------:R-:W-:-:S09]  /*0c60*/  SHF.R.S32.HI R18, RZ, 0x1f, R21 ;  /* 0x0000001fff127819 */ /* 0x000fd20000011415 */
        /* <DEDUP_REMOVED lines=182> */
[----:B------:R-:W-:-:S02]  /*17d0*/  @!P2 IADD3 R34, P1, R39, c[0x0][0x180], RZ ;  /* 0x000060002722aa10 */ /* 0x000fc40007f3e0ff */
[----:B------:R-:W-:Y:S02]  /*17e0*/  SHF.R.S32.HI R38, RZ, 0x1f, R41 ;  /* 0x0000001fff267819 */ /* 0x000fe40000011429 */
[----:B------:R-:W-:Y:S02]  /*17f0*/  @!P2 IADD3.X R35, R40, c[0x0][0x184], RZ, P1, !PT ;  /* 0x000061002823aa10 */ /* 0x000fe40000ffe4ff */
        /* <DEDUP_REMOVED lines=845> */
[----:B------:R-:W-:Y:S02]  /*4cd0*/  @!P2 IMAD.WIDE.U32 R38, R41, c[0x0][0x1d8], R38 ;  /* 0x000076002926aa25 */ /* 0x000fe400078e0026 */
        /* <DEDUP_REMOVED lines=18> */
[----:B------:R-:W-:Y:S02]  /*4e00*/  MOV R28, R36 ;  /* 0x00000024001c7202 */ /* 0x000fe40000000f00 */
[----:B------:R-:W-:Y:S01]  /*4e10*/  @P1 LOP3.LUT R42, R42, 0x8000000, RZ, 0xfc, !PT ;  /* 0x080000002a2a1812 */ /* 0x000fe200078efcff */
[----:B------:R-:W-:-:S03]  /*4e20*/  @!P1 IMAD.WIDE.U32 R38, R41, c[0x0][0x1d8], R38 ;  /* 0x0000760029269a25 */ /* 0x000fc600078e0026 */
        /* <DEDUP_REMOVED lines=52> */
[----:B------:R-:W-:Y:S01]  /*5170*/  MOV R7, R31 ;  /* 0x0000001f00077202 */ /* 0x000fe20000000f00 */
[----:B------:R-:W-:Y:S01]  /*5180*/  HFMA2.MMA R3, -RZ, RZ, 0, 0 ;  /* 0x00000000ff037435 */ /* 0x000fe200000001ff */
[----:B------:R-:W-:Y:S01]  /*5190*/  STL [R1+0x818], RZ ;  /* 0x000818ff01007387 */ /* 0x000fe20000100800 */
        /* <DEDUP_REMOVED lines=29> */
[----:B------:R-:W-:-:S04]  /*5370*/  MOV R41, R27 ;  /* 0x0000001b00297202 */ /* 0x000fc80000000f00 */
[----:B------:R-:W-:Y:S02]  /*5380*/  @!P5 IADD3 R40, R39, R40, RZ ;  /* 0x000000282728d210 */ /* 0x000fe40007ffe0ff */
[C---:B------:R-:W-:Y:S02]  /*5390*/  @!P5 SHF.L.U32 R39, R38.reuse, 0x2, RZ ;  /* 0x000000022627d819 */ /* 0x040fe400000006ff */
[----:B------:R-:W-:Y:S02]  /*53a0*/  @!P5 SHF.L.U64.HI R38, R38, 0x2, R40 ;  /* 0x000000022626d819 */ /* 0x000fe40000010228 */
[----:B------:R-:W-:Y:S02]  /*53b0*/  MOV R40, R26 ;  /* 0x0000001a00287202 */ /* 0x000fe40000000f00 */
[----:B------:R-:W-:-:S04]  /*53c0*/  @!P5 IADD3 R26, P6, R39, c[0x0][0x180], RZ ;  /* 0x00006000271ada10 */ /* 0x000fc80007fde0ff */
[----:B------:R-:W-:-:S05]  /*53d0*/  @!P5 IADD3.X R27, R38, c[0x0][0x184], RZ, P6, !PT ;  /* 0x00006100261bda10 */ /* 0x000fca00037fe4ff */
[----:B------:R0:W-:Y:S02]  /*53e0*/  @!P5 STL.64 [R1+0x5a8], R26 ;  /* 0x0005a81a0100d387 */ /* 0x0001e40000100a00 */
[----:B0-----:R-:W-:Y:S02]  /*53f0*/  @!P5 IADD3 R26, P6, R39, c[0x0][0x178], RZ ;  /* 0x00005e00271ada10 */ /* 0x001fe40007fde0ff */
[----:B------:R-:W-:Y:S02]  /*5400*/  MOV R39, R41 ;  /* 0x0000002900277202 */ /* 0x000fe40000000f00 */
[----:B------:R-:W-:Y:S02]  /*5410*/  @!P5 IADD3.X R27, R38, c[0x0][0x17c], RZ, P6, !PT ;  /* 0x00005f00261bda10 */ /* 0x000fe400037fe4ff */
[----:B------:R-:W-:Y:S02]  /*5420*/  MOV R38, R40 ;  /* 0x0000002800267202 */ /* 0x000fe40000000f00 */
[----:B------:R-:W-:Y:S01]  /*5430*/  IADD3 R41, R4, 0x1f8, RZ ;  /* 0x000001f804297810 */ /* 0x000fe20007ffe0ff */
[----:B------:R0:W-:Y:S01]  /*5440*/  @!P5 STL.64 [R1+0x5a0], R26 ;  /* 0x0005a01a0100d387 */ /* 0x0001e20000100a00 */
[----:B------:R-:W-:-:S02]  /*5450*/  MOV R4, R38 ;  /* 0x0000002600047202 */ /* 0x000fc40000000f00 */
[----:B------:R-:W-:Y:S02]  /*5460*/  SHF.R.S32.HI R38, RZ, 0x1f, R41 ;  /* 0x0000001fff267819 */ /* 0x000fe40000011429 */
[----:B------:R-:W-:-:S04]  /*5470*/  ISETP.GE.U32.AND P6, PT, R41, c[0x0][0x1e0], PT ;  /* 0x0000780029007a0c */ /* 0x000fc80003fc6070 */
[----:B------:R-:W-:Y:S02]  /*5480*/  ISETP.GE.OR.EX P6, PT, R38, c[0x0][0x1e4], P0, P6 ;  /* 0x0000790026007a0c */ /* 0x000fe400007c6760 */
[----:B------:R-:W-:Y:S01]  /*5490*/  MOV R5, R39 ;  /* 0x0000002700057202 */ /* 0x000fe20000000f00 */
[----:B0-----:R-:W2:Y:S01]  /*54a0*/  LDL.LU.64 R26, [R1+0xaf8] ;  /* 0x000af800011a7983 */ /* 0x001ea20000300a00 */
[----:B------:R-:W-:-:S04]  /*54b0*/  LOP3.LUT R42, R42, 0x7fffffff, RZ, 0xc0, !PT ;  /* 0x7fffffff2a2a7812 */ /* 0x000fc800078ec0ff */
[----:B------:R-:W-:-:S05]  /*54c0*/  @P5 LOP3.LUT R42, R42, 0x80000000, RZ, 0xfc, !PT ;  /* 0x800000002a2a5812 */ /* 0x000fca00078efcff */
[----:B------:R-:W-:Y:S01]  /*54d0*/  @!P6 MOV R39, R29 ;  /* 0x0000001d0027e202 */ /* 0x000fe20000000f00 */
[----:B------:R-:W-:Y:S01]  /*54e0*/  @!P6 IMAD R40, R38, c[0x0][0x1d8], RZ ;  /* 0x000076002628ea24 */ /* 0x000fe200078e02ff */
[----:B------:R-:W-:Y:S02]  /*54f0*/  MOV R29, R37 ;  /* 0x00000025001d7202 */ /* 0x000fe40000000f00 */
[----:B------:R-:W3:Y:S01]  /*5500*/  LDL.LU.64 R36, [R1+0xae8] ;  /* 0x000ae80001247983 */ /* 0x000ee20000300a00 */
[----:B------:R-:W-:Y:S01]  /*5510*/  @!P6 MOV R38, R6 ;  /* 0x000000060026e202 */ /* 0x000fe20000000f00 */
[C---:B------:R-:W-:Y:S01]  /*5520*/  @!P6 IMAD R40, R41.reuse, c[0x0][0x1dc], R40 ;  /* 0x000077002928ea24 */ /* 0x040fe200078e0228 */
[----:B------:R-:W-:Y:S02]  /*5530*/  MOV R6, R30 ;  /* 0x0000001e00067202 */ /* 0x000fe40000000f00 */
[----:B------:R-:W4:Y:S01]  /*5540*/  LDL.LU.64 R30, [R1+0xaf0] ;  /* 0x000af000011e7983 */ /* 0x000f220000300a00 */
[----:B------:R-:W-:-:S05]  /*5550*/  @!P6 IMAD.WIDE.U32 R38, R41, c[0x0][0x1d8], R38 ;  /* 0x000076002926ea25 */ /* 0x000fca00078e0026 */
[----:B------:R-:W-:Y:S02]  /*5560*/  @!P6 IADD3 R40, R39, R40, RZ ;  /* 0x000000282728e210 */ /* 0x000fe40007ffe0ff */
[C---:B------:R-:W-:Y:S02]  /*5570*/  @!P6 SHF.L.U32 R39, R38.reuse, 0x2, RZ ;  /* 0x000000022627e819 */ /* 0x040fe400000006ff */
[----:B------:R-:W-:Y:S02]  /*5580*/  @!P6 SHF.L.U64.HI R38, R38, 0x2, R40 ;  /* 0x000000022626e819 */ /* 0x000fe40000010228 */
[----:B------:R-:W-:Y:S02]  /*5590*/  MOV R40, R28 ;  /* 0x0000001c00287202 */ /* 0x000fe40000000f00 */
[----:B------:R-:W-:Y:S02]  /*55a0*/  @!P6 IADD3 R28, P1, R39, c[0x0][0x180], RZ ;  /* 0x00006000271cea10 */ /* 0x000fe40007f3e0ff */
[----:B------:R-:W-:-:S02]  /*55b0*/  MOV R41, R29 ;  /* 0x0000001d00297202 */ /* 0x000fc40000000f00 */
[----:B------:R-:W-:Y:S01]  /*55c0*/  @!P6 IADD3.X R29, R38, c[0x0][0x184], RZ, P1, !PT ;  /* 0x00006100261dea10 */ /* 0x000fe20000ffe4ff */
[----:B------:R0:W-:Y:S04]  /*55d0*/  STL [R1+0x93c], R28 ;  /* 0x00093c1c01007387 */ /* 0x0001e80000100800 */
[----:B------:R1:W-:Y:S01]  /*55e0*/  STL [R1+0x938], R29 ;  /* 0x0009381d01007387 */ /* 0x0003e20000100800 */
[----:B0-----:R-:W-:-:S04]  /*55f0*/  @!P6 IADD3 R28, P0, R39, c[0x0][0x178], RZ ;  /* 0x00005e00271cea10 */ /* 0x001fc80007f1e0ff */
[----:B-1----:R-:W-:Y:S01]  /*5600*/  @!P6 IADD3.X R29, R38, c[0x0][0x17c], RZ, P0, !PT ;  /* 0x00005f00261dea10 */ /* 0x002fe200007fe4ff */
[----:B------:R0:W-:Y:S04]  /*5610*/  STL [R1+0x9c0], R28 ;  /* 0x0009c01c01007387 */ /* 0x0001e80000100800 */
[----:B------:R1:W-:Y:S01]  /*5620*/  STL [R1+0x9bc], R29 ;  /* 0x0009bc1d01007387 */ /* 0x0003e20000100800 */
[----:B0-----:R-:W-:Y:S02]  /*5630*/  MOV R28, R34 ;  /* 0x00000022001c7202 */ /* 0x001fe40000000f00 */
[----:B-1----:R-:W-:Y:S02]  /*5640*/  MOV R29, R35 ;  /* 0x00000023001d7202 */ /* 0x002fe40000000f00 */
[----:B------:R-:W-:-:S06]  /*5650*/  CS2R R34, SRZ ;  /* 0x0000000000227805 */ /* 0x000fcc000001ff00 */
[----:B---3--:R-:W3:Y:S01]  /*5660*/  @!P3 LDG.E.64 R34, [R36.64] ;  /* 0x0000000e2422b981 */ /* 0x008ee2000c1e1b00 */
[----:B------:R-:W-:Y:S02]  /*5670*/  MOV R39, R5 ;  /* 0x0000000500277202 */ /* 0x000fe40000000f00 */
[----:B---3--:R-:W-:Y:S01]  /*5680*/  MOV R5, R34 ;  /* 0x0000002200057202 */ /* 0x008fe20000000f00 */
[----:B------:R0:W-:Y:S01]  /*5690*/  STL.64 [R1+0x430], R34 ;  /* 0x0004302201007387 */ /* 0x0001e20000100a00 */
[----:B------:R-:W-:-:S03]  /*56a0*/  MOV R43, R35 ;  /* 0x00000023002b7202 */ /* 0x000fc60000000f00 */
[----:B0-----:R-:W3:Y:S01]  /*56b0*/  LDL.LU.64 R34, [R1+0xae0] ;  /* 0x000ae00001227983 */ /* 0x001ee20000300a00 */
[----:B------:R-:W-:Y:S02]  /*56c0*/  MOV R36, R32 ;  /* 0x0000002000247202 */ /* 0x000fe40000000f00 */
[----:B------:R-:W-:Y:S02]  /*56d0*/  MOV R37, R33 ;  /* 0x0000002100257202 */ /* 0x000fe40000000f00 */
[----:B------:R-:W-:-:S06]  /*56e0*/  CS2R R32, SRZ ;  /* 0x0000000000207805 */ /* 0x000fcc000001ff00 */
[----:B---3--:R-:W3:Y:S01]  /*56f0*/  @!P3 LDG.E.64 R32, [R34.64] ;  /* 0x0000000e2220b981 */ /* 0x008ee2000c1e1b00 */
[----:B------:R-:W-:Y:S02]  /*5700*/  MOV R38, R4 ;  /* 0x0000000400267202 */ /* 0x000fe40000000f00 */
[----:B------:R-:W-:-:S05]  /*5710*/  @!P3 MOV R3, R5 ;  /* 0x000000050003b202 */ /* 0x000fca0000000f00 */
[----:B------:R-:W-:Y:S01]  /*5720*/  STL [R1+0x7f0], R3 ;  /* 0x0007f00301007387 */ /* 0x000fe20000100800 */
[----:B------:R-:W-:Y:S02]  /*5730*/  MOV R5, RZ ;  /* 0x000000ff00057202 */ /* 0x000fe40000000f00 */
[----:B---3--:R-:W-:Y:S01]  /*5740*/  MOV R34, R32 ;  /* 0x0000002000227202 */ /* 0x008fe20000000f00 */
[----:B------:R0:W-:Y:S01]  /*5750*/  STL.64 [R1+0x428], R32 ;  /* 0x0004282001007387 */ /* 0x0001e20000100a00 */
[----:B------:R-:W-:-:S03]  /*5760*/  MOV R4, R33 ;  /* 0x0000002100047202 */ /* 0x000fc60000000f00 */
[----:B0-----:R-:W3:Y:S01]  /*5770*/  LDL.LU.64 R32, [R1+0xad8] ;  /* 0x000ad80001207983 */ /* 0x001ee20000300a00 */
[----:B------:R-:W-:Y:S01]  /*5780*/  HFMA2.MMA R3, -RZ, RZ, 0, 0 ;  /* 0x00000000ff037435 */ /* 0x000fe200000001ff */
[----:B------:R-:W-:-:S05]  /*5790*/  @!P3 MOV R5, R34 ;  /* 0x000000220005b202 */ /* 0x000fca0000000f00 */
[----:B------:R-:W-:Y:S01]  /*57a0*/  @!P3 MOV R3, R4 ;  /* 0x000000040003b202 */ /* 0x000fe20000000f00 */
[----:B------:R-:W-:Y:S01]  /*57b0*/  HFMA2.MMA R4, -RZ, RZ, 0, 0 ;  /* 0x00000000ff047435 */ /* 0x000fe200000001ff */
[----:B------:R0:W-:Y:S02]  /*57c0*/  STL [R1+0x564], R5 ;  /* 0x0005640501007387 */ /* 0x0001e40000100800 */
[----:B0-----:R-:W-:Y:S02]  /*57d0*/  MOV R5, RZ ;  /* 0x000000ff00057202 */ /* 0x001fe40000000f00 */
[----:B------:R0:W-:Y:S04]  /*57e0*/  STL [R1+0x568], R3 ;  /* 0x0005680301007387 */ /* 0x0001e80000100800 */
[----:B0-----:R0:W2:Y:S04]  /*57f0*/  LDL R3, [R1+0x818] ;  /* 0x0008180001037983 */ /* 0x0010a80000100800 */
[----:B---3--:R1:W3:Y:S02]  /*5800*/  @!P2 LDG.E.64 R4, [R32.64] ;  /* 0x0000000e2004a981 */ /* 0x0082e4000c1e1b00 */
[----:B-1----:R-:W-:-:S06]  /*5810*/  CS2R R32, SRZ ;  /* 0x0000000000207805 */ /* 0x002fcc000001ff00 */
[----:B----4-:R1:W4:Y:S01]  /*5820*/  @!P2 LDG.E.64 R32, [R30.64] ;  /* 0x0000000e1e20a981 */ /* 0x010322000c1e1b00 */
[----:B------:R-:W-:Y:S01]  /*5830*/  HFMA2.MMA R35, -RZ, RZ, 0, 0 ;  /* 0x00000000ff237435 */ /* 0x000fe200000001ff */
[----:B------:R-:W-:Y:S01]  /*5840*/  LOP3.LUT P1, RZ, R42, 0x800000, RZ, 0xc0, !PT ;  /* 0x008000002aff7812 */ /* 0x000fe2000782c0ff */
[----:B-1----:R-:W-:-:S04]  /*5850*/  HFMA2.MMA R30, -RZ, RZ, 0, 0 ;  /* 0x00000000ff1e7435 */ /* 0x002fc800000001ff */
[----:B------:R-:W-:Y:S01]  /*5860*/  @!P3 MOV R35, R43 ;  /* 0x0000002b0023b202 */ /* 0x000fe20000000f00 */
[----:B------:R-:W-:Y:S01]  /*5870*/  STL [R1+0x850], RZ ;  /* 0x000850ff01007387 */ /* 0x000fe20000100800 */
[----:B---3--:R-:W-:-:S04]  /*5880*/  MOV R43, R4 ;  /* 0x00000004002b7202 */ /* 0x008fc80000000f00 */
[----:B--2---:R-:W-:Y:S02]  /*5890*/  @!P2 MOV R3, R43 ;  /* 0x0000002b0003a202 */ /* 0x004fe40000000f00 */
[----:B----4-:R-:W-:-:S04]  /*58a0*/  MOV R31, R32 ;  /* 0x00000020001f7202 */ /* 0x010fc80000000f00 */
[----:B------:R-:W-:Y:S02]  /*58b0*/  @!P2 MOV R30, R31 ;  /* 0x0000001f001ea202 */ /* 0x000fe40000000f00 */
[----:B------:R-:W-:-:S03]  /*58c0*/  MOV R4, R33 ;  /* 0x0000002100047202 */ /* 0x000fc60000000f00 */
[----:B------:R1:W-:Y:S04]  /*58d0*/  STL [R1+0x574], R30 ;  /* 0x0005741e01007387 */ /* 0x0003e80000100800 */
[----:B------:R2:W-:Y:S01]  /*58e0*/  @!P2 STL [R1+0x818], R3 ;  /* 0x000818030100a387 */ /* 0x0005e20000100800 */
[----:B-1----:R-:W-:Y:S01]  /*58f0*/  CS2R R30, SRZ ;  /* 0x00000000001e7805 */ /* 0x002fe2000001ff00 */
[----:B--2---:R-:W-:Y:S02]  /*5900*/  MOV R3, RZ ;  /* 0x000000ff00037202 */ /* 0x004fe40000000f00 */
[----:B------:R-:W-:-:S03]  /*5910*/  @!P2 MOV R3, R4 ;  /* 0x000000040003a202 */ /* 0x000fc60000000f00 */
[----:B------:R-:W2:Y:S04]  /*5920*/  @!P1 LDG.E.64 R30, [R26.64] ;  /* 0x0000000e1a1e9981 */ /* 0x000ea8000c1e1b00 */
[----:B------:R1:W-:Y:S04]  /*5930*/  STL [R1+0x570], R3 ;  /* 0x0005700301007387 */ /* 0x0003e80000100800 */
[----:B-1----:R0:W3:Y:S04]  /*5940*/  LDL R3, [R1+0x850] ;  /* 0x0008500001037983 */ /* 0x0020e80000100800 */
[----:B------:R1:W-:Y:S04]  /*5950*/  STL.64 [R1+0x418], R32 ;  /* 0x0004182001007387 */ /* 0x0003e80000100a00 */
[----:B------:R-:W-:Y:S04]  /*5960*/  STL [R1+0x81c], RZ ;  /* 0x00081cff01007387 */ /* 0x000fe80000100800 */
[----:B-1----:R0:W4:Y:S01]  /*5970*/  LDL R32, [R1+0x81c] ;  /* 0x00081c0001207983 */ /* 0x0021220000100800 */
[----:B------:R-:W-:-:S04]  /*5980*/  LOP3.LUT R0, R0, 0xfffffffd, RZ, 0xc0, !PT ;  /* 0xfffffffd00007812 */ /* 0x000fc800078ec0ff */
[----:B------:R-:W-:Y:S02]  /*5990*/  @P6 LOP3.LUT R0, R0, 0x2, RZ, 0xfc, !PT ;  /* 0x0000000200006812 */ /* 0x000fe400078efcff */
[----:B------:R-:W-:Y:S02]  /*59a0*/  LOP3.LUT P6, RZ, R42, 0x40000, RZ, 0xc0, !PT ;  /* 0x000400002aff7812 */ /* 0x000fe400078cc0ff */
[----:B------:R-:W-:Y:S02]  /*59b0*/  LOP3.LUT R0, R0, 0xfbffffff, RZ, 0xc0, !PT ;  /* 0xfbffffff00007812 */ /* 0x000fe400078ec0ff */
[----:B--2---:R-:W-:-:S04]  /*59c0*/  MOV R4, R30 ;  /* 0x0000001e00047202 */ /* 0x004fc80000000f00 */
[----:B---3--:R-:W-:-:S05]  /*59d0*/  @!P1 MOV R3, R4 ;  /* 0x0000000400039202 */ /* 0x008fca0000000f00 */
[----:B------:R1:W-:Y:S04]  /*59e0*/  @!P1 STL [R1+0x850], R3 ;  /* 0x0008500301009387 */ /* 0x0003e80000100800 */
[----:B-1----:R-:W2:Y:S01]  /*59f0*/  LDL.LU R3, [R1+0xad0] ;  /* 0x000ad00001037983 */ /* 0x002ea20000300800 */
[----:B------:R-:W-:Y:S02]  /*5a00*/  @P6 LOP3.LUT R0, R0, 0x4000000, RZ, 0xfc, !PT ;  /* 0x0400000000006812 */ /* 0x000fe400078efcff */
[----:B------:R-:W-:Y:S02]  /*5a10*/  LOP3.LUT P6, RZ, R42, 0x80000, RZ, 0xc0, !PT ;  /* 0x000800002aff7812 */ /* 0x000fe400078cc0ff */
[----:B------:R-:W-:Y:S01]  /*5a20*/  LOP3.LUT R0, R0, 0xf7ffffff, RZ, 0xc0, !PT ;  /* 0xf7ffffff00007812 */ /* 0x000fe200078ec0ff */
[----:B------:R-:W-:Y:S01]  /*5a30*/  HFMA2.MMA R26, -RZ, RZ, 0, 0 ;  /* 0x00000000ff1a7435 */ /* 0x000fe200000001ff */
[----:B------:R-:W-:Y:S01]  /*5a40*/  MOV R27, R31 ;  /* 0x0000001f001b7202 */ /* 0x000fe20000000f00 */
[----:B------:R1:W-:Y:S01]  /*5a50*/  STL [R1+0x7f4], R35 ;  /* 0x0007f42301007387 */ /* 0x0003e20000100800 */
[----:B------:R-:W-:-:S07]  /*5a60*/  MOV R34, R44 ;  /* 0x0000002c00227202 */ /* 0x000fce0000000f00 */
[----:B------:R-:W-:Y:S02]  /*5a70*/  @P6 LOP3.LUT R0, R0, 0x8000000, RZ, 0xfc, !PT ;  /* 0x0800000000006812 */ /* 0x000fe400078efcff */
[----:B------:R-:W-:Y:S02]  /*5a80*/  LOP3.LUT P6, RZ, R42, 0x100000, RZ, 0xc0, !PT ;  /* 0x001000002aff7812 */ /* 0x000fe400078cc0ff */
[----:B------:R-:W-:Y:S02]  /*5a90*/  @!P1 MOV R26, R27 ;  /* 0x0000001b001a9202 */ /* 0x000fe40000000f00 */
[----:B-1----:R-:W-:Y:S02]  /*5aa0*/  MOV R35, R45 ;  /* 0x0000002d00237202 */ /* 0x002fe40000000f00 */
[----:B------:R-:W-:Y:S01]  /*5ab0*/  LOP3.LUT R0, R0, 0xefffffff, RZ, 0xc0, !PT ;  /* 0xefffffff00007812 */ /* 0x000fe200078ec0ff */
[----:B------:R1:W-:Y:S01]  /*5ac0*/  STL [R1+0x854], R26 ;  /* 0x0008541a01007387 */ /* 0x0003e20000100800 */
[----:B------:R-:W-:-:S05]  /*5ad0*/  MOV R27, R35 ;  /* 0x00000023001b7202 */ /* 0x000fca0000000f00 */
[----:B------:R-:W-:Y:S02]  /*5ae0*/  @P6 LOP3.LUT R0, R0, 0x10000000, RZ, 0xfc, !PT ;  /* 0x1000000000006812 */ /* 0x000fe400078efcff */
[----:B-1----:R-:W-:Y:S02]  /*5af0*/  MOV R26, R34 ;  /* 0x00000022001a7202 */ /* 0x002fe40000000f00 */
[----:B------:R-:W3:Y:S01]  /*5b00*/  LDL.LU.64 R34, [R1+0x4d8] ;  /* 0x0004d80001227983 */ /* 0x000ee20000300a00 */
[----:B------:R-:W-:Y:S02]  /*5b10*/  LOP3.LUT P6, RZ, R42, 0x200000, RZ, 0xc0, !PT ;  /* 0x002000002aff7812 */ /* 0x000fe400078cc0ff */
[----:B------:R-:W-:Y:S01]  /*5b20*/  LOP3.LUT R0, R0, 0xdfffffff, RZ, 0xc0, !PT ;  /* 0xdfffffff00007812 */ /* 0x000fe200078ec0ff */
[----:B------:R1:W-:Y:S01]  /*5b30*/  STL.64 [R1+0xac8], R4 ;  /* 0x000ac80401007387 */ /* 0x0003e20000100a00 */
[----:B----4-:R-:W-:-:S09]  /*5b40*/  @!P2 MOV R32, R5 ;  /* 0x000000050020a202 */ /* 0x010fd20000000f00 */
[----:B------:R-:W-:Y:S02]  /*5b50*/  @P6 LOP3.LUT R0, R0, 0x20000000, RZ, 0xfc, !PT ;  /* 0x2000000000006812 */ /* 0x000fe400078efcff */
[----:B------:R-:W-:Y:S02]  /*5b60*/  LOP3.LUT P6, RZ, R42, 0x400000, RZ, 0xc0, !PT ;  /* 0x004000002aff7812 */ /* 0x000fe400078cc0ff */
[----:B-1----:R-:W-:Y:S02]  /*5b70*/  MOV R4, R36 ;  /* 0x0000002400047202 */ /* 0x002fe40000000f00 */
[----:B------:R-:W-:Y:S02]  /*5b80*/  MOV R5, R37 ;  /* 0x0000002500057202 */ /* 0x000fe40000000f00 */
[----:B------:R-:W-:Y:S02]  /*5b90*/  MOV R36, R40 ;  /* 0x0000002800247202 */ /* 0x000fe40000000f00 */
[----:B------:R-:W-:-:S02]  /*5ba0*/  MOV R37, R41 ;  /* 0x0000002900257202 */ /* 0x000fc40000000f00 */
[----:B------:R-:W-:Y:S01]  /*5bb0*/  CS2R R40, SRZ ;  /* 0x0000000000287805 */ /* 0x000fe2000001ff00 */
[----:B------:R-:W-:-:S06]  /*5bc0*/  CS2R R44, SRZ ;  /* 0x00000000002c7805 */ /* 0x000fcc000001ff00 */
[----:B------:R1:W3:Y:S04]  /*5bd0*/  @!P1 LDG.E.64 R44, [R24.64] ;  /* 0x0000000e182c9981 */ /* 0x0002e8000c1e1b00 */
[----:B--2---:R2:W4:Y:S02]  /*5be0*/  @!P6 LDG.E.64 R40, [R2.64] ;  /* 0x0000000e0228e981 */ /* 0x004524000c1e1b00 */
[----:B--2---:R-:W-:Y:S01]  /*5bf0*/  HFMA2.MMA R2, -RZ, RZ, 0, 0 ;  /* 0x00000000ff027435 */ /* 0x004fe200000001ff */
[----:B------:R-:W-:-:S09]  /*5c00*/  MOV R3, RZ ;  /* 0x000000ff00037202 */ /* 0x000fd20000000f00 */
[----:B------:R2:W4:Y:S01]  /*5c10*/  @!P6 LDG.E.64 R2, [R8.64] ;  /* 0x0000000e0802e981 */ /* 0x000522000c1e1b00 */
[----:B------:R-:W-:Y:S01]  /*5c20*/  LOP3.LUT P6, RZ, R0, 0x20000000, RZ, 0xc0, !PT ;  /* 0x2000000000ff7812 */ /* 0x000fe200078cc0ff */
[----:B--2---:R-:W-:-:S12]  /*5c30*/  CS2R R8, SRZ ;  /* 0x0000000000087805 */ /* 0x004fd8000001ff00 */
[----:B------:R2:W4:Y:S02]  /*5c40*/  @!P6 LDG.E.64 R8, [R10.64] ;  /* 0x0000000e0a08e981 */ /* 0x000524000c1e1b00 */
[----:B--2---:R-:W-:-:S06]  /*5c50*/  CS2R R10, SRZ ;  /* 0x00000000000a7805 */ /* 0x004fcc000001ff00 */
        /* <DEDUP_REMOVED lines=15> */
[----:B---3--:R2:W3:Y:S04]  /*5d50*/  @!P6 LDG.E.64 R22, [R34.64] ;  /* 0x0000000e2216e981 */ /* 0x0084e8000c1e1b00 */
[----:B------:R0:W-:Y:S01]  /*5d60*/  STL [R1+0x414], R31 ;  /* 0x0004141f01007387 */ /* 0x0001e20000100800 */
[----:B-1----:R-:W-:Y:S02]  /*5d70*/  CS2R R24, SRZ ;  /* 0x0000000000187805 */ /* 0x002fe4000001ff00 */
[----:B------:R-:W-:Y:S01]  /*5d80*/  @!P1 MOV R25, R44 ;  /* 0x0000002c00199202 */ /* 0x000fe20000000f00 */
[----:B------:R-:W-:Y:S04]  /*5d90*/  STL [R1+0xaa0], R44 ;  /* 0x000aa02c01007387 */ /* 0x000fe80000100800 */
[----:B0-----:R-:W3:Y:S01]  /*5da0*/  LDL.LU.64 R30, [R1+0x4d0] ;  /* 0x0004d000011e7983 */ /* 0x001ee20000300a00 */
[----:B------:R-:W-:-:S03]  /*5db0*/  @!P1 MOV R24, R45 ;  /* 0x0000002d00189202 */ /* 0x000fc60000000f00 */
[----:B------:R0:W-:Y:S04]  /*5dc0*/  STL [R1+0xaa4], R45 ;  /* 0x000aa42d01007387 */ /* 0x0001e80000100800 */
[----:B0-----:R-:W3:Y:S01]  /*5dd0*/  LDL.LU.64 R44, [R1+0x4b8] ;  /* 0x0004b800012c7983 */ /* 0x001ee20000300a00 */
[----:B--2---:R-:W-:Y:S02]  /*5de0*/  MOV R34, R36 ;  /* 0x0000002400227202 */ /* 0x004fe40000000f00 */
[----:B------:R-:W-:Y:S02]  /*5df0*/  MOV R35, R37 ;  /* 0x0000002500237202 */ /* 0x000fe40000000f00 */
[----:B------:R-:W2:Y:S01]  /*5e00*/  LDL.LU.64 R36, [R1+0x4a8] ;  /* 0x0004a80001247983 */ /* 0x000ea20000300a00 */
[----:B------:R-:W-:-:S03]  /*5e10*/  MOV R33, R39 ;  /* 0x0000002700217202 */ /* 0x000fc60000000f00 */
[----:B------:R0:W-:Y:S02]  /*5e20*/  @!P2 STL [R1+0x81c], R32 ;  /* 0x00081c200100a387 */ /* 0x0001e40000100800 */
[----:B0-----:R-:W-:Y:S02]  /*5e30*/  MOV R32, R38 ;  /* 0x0000002600207202 */ /* 0x001fe40000000f00 */
[----:B------:R-:W2:Y:S04]  /*5e40*/  LDL.LU.64 R38, [R1+0x4b0] ;  /* 0x0004b00001267983 */ /* 0x000ea80000300a00 */
[----:B----4-:R-:W-:Y:S04]  /*5e50*/  STL [R1+0xac4], R2 ;  /* 0x000ac40201007387 */ /* 0x010fe80000100800 */
[----:B------:R0:W-:Y:S04]  /*5e60*/  STL [R1+0xac0], R3 ;  /* 0x000ac00301007387 */ /* 0x0001e80000100800 */
[----:B0-----:R-:W4:Y:S04]  /*5e70*/  LDL.LU.64 R2, [R1+0x4c8] ;  /* 0x0004c80001027983 */ /* 0x001f280000300a00 */
[----:B------:R0:W-:Y:S04]  /*5e80*/  STL.64 [R1+0xab8], R8 ;  /* 0x000ab80801007387 */ /* 0x0001e80000100a00 */
[----:B0-----:R-:W2:Y:S01]  /*5e90*/  LDL.LU.64 R8, [R1+0x4c0] ;  /* 0x0004c00001087983 */ /* 0x001ea20000300a00 */
[----:B------:R-:W-:-:S03]  /*5ea0*/  LOP3.LUT P0, RZ, R42, 0x20000, RZ, 0xc0, !PT ;  /* 0x000200002aff7812 */ /* 0x000fc6000780c0ff */
[----:B------:R0:W-:Y:S02]  /*5eb0*/  STL.64 [R1+0xaa8], R12 ;  /* 0x000aa80c01007387 */ /* 0x0001e40000100a00 */
[----:B0-----:R-:W-:Y:S02]  /*5ec0*/  MOV R12, R4 ;  /* 0x00000004000c7202 */ /* 0x001fe40000000f00 */
[----:B------:R-:W-:Y:S02]  /*5ed0*/  MOV R13, R5 ;  /* 0x00000005000d7202 */ /* 0x000fe40000000f00 */
[----:B------:R-:W2:Y:S04]  /*5ee0*/  LDL.LU.64 R4, [R1+0x4a0] ;  /* 0x0004a00001047983 */ /* 0x000ea80000300a00 */
[----:B------:R-:W-:Y:S04]  /*5ef0*/  STL [R1+0x57c], R25 ;  /* 0x00057c1901007387 */ /* 0x000fe80000100800 */
[----:B------:R0:W-:Y:S01]  /*5f00*/  STL [R1+0x584], R24 ;  /* 0x0005841801007387 */ /* 0x0001e20000100800 */
[----:B------:R-:W-:Y:S01]  /*5f10*/  LOP3.LUT P5, RZ, R42, 0x10000, RZ, 0xc0, !PT ;  /* 0x000100002aff7812 */ /* 0x000fe200078ac0ff */
[----:B0-----:R-:W-:-:S02]  /*5f20*/  CS2R R24, SRZ ;  /* 0x0000000000187805 */ /* 0x001fc4000001ff00 */
[----:B---3--:R-:W-:Y:S04]  /*5f30*/  STL [R1+0xa90], R22 ;  /* 0x000a901601007387 */ /* 0x008fe80000100800 */
[----:B------:R0:W-:Y:S04]  /*5f40*/  STL [R1+0xa8c], R23 ;  /* 0x000a8c1701007387 */ /* 0x0001e80000100800 */
[----:B0-----:R-:W3:Y:S01]  /*5f50*/  LDL.LU.64 R22, [R1+0x498] ;  /* 0x0004980001167983 */ /* 0x001ee20000300a00 */
[----:B------:R-:W-:-:S03]  /*5f60*/  LOP3.LUT P4, RZ, R42, 0x8000, RZ, 0xc0, !PT ;  /* 0x000080002aff7812 */ /* 0x000fc6000788c0ff */
[----:B----4-:R0:W4:Y:S02]  /*5f70*/  @!P0 LDG.E.64 R24, [R2.64] ;  /* 0x0000000e02188981 */ /* 0x010124000c1e1b00 */
[----:B0-----:R-:W-:Y:S02]  /*5f80*/  MOV R2, R26 ;  /* 0x0000001a00027202 */ /* 0x001fe40000000f00 */
[----:B------:R-:W-:Y:S02]  /*5f90*/  MOV R3, R27 ;  /* 0x0000001b00037202 */ /* 0x000fe40000000f00 */
[----:B------:R-:W-:-:S06]  /*5fa0*/  CS2R R26, SRZ ;  /* 0x00000000001a7805 */ /* 0x000fcc000001ff00 */
[----:B------:R0:W4:Y:S02]  /*5fb0*/  @!P0 LDG.E.64 R26, [R30.64] ;  /* 0x0000000e1e1a8981 */ /* 0x000124000c1e1b00 */
[----:B0-----:R-:W-:-:S06]  /*5fc0*/  CS2R R30, SRZ ;  /* 0x00000000001e7805 */ /* 0x001fcc000001ff00 */
[----:B------:R0:W4:Y:S02]  /*5fd0*/  @!P5 LDG.E.64 R30, [R44.64] ;  /* 0x0000000e2c1ed981 */ /* 0x000124000c1e1b00 */
[----:B0-----:R-:W-:Y:S02]  /*5fe0*/  MOV R44, R32 ;  /* 0x00000020002c7202 */ /* 0x001fe40000000f00 */
[----:B------:R-:W-:Y:S02]  /*5ff0*/  MOV R45, R33 ;  /* 0x00000021002d7202 */ /* 0x000fe40000000f00 */
[----:B------:R-:W-:-:S06]  /*6000*/  CS2R R32, SRZ ;  /* 0x0000000000207805 */ /* 0x000fcc000001ff00 */
[----:B--2---:R0:W2:Y:S02]  /*6010*/  @!P5 LDG.E.64 R32, [R8.64] ;  /* 0x0000000e0820d981 */ /* 0x0040a4000c1e1b00 */
[----:B0-----:R-:W-:Y:S01]  /*6020*/  MOV R8, R34 ;  /* 0x0000002200087202 */ /* 0x001fe20000000f00 */
[----:B------:R-:W-:Y:S01]  /*6030*/  HFMA2.MMA R34, -RZ, RZ, 0, 0 ;  /* 0x00000000ff227435 */ /* 0x000fe200000001ff */
[----:B------:R-:W-:Y:S02]  /*6040*/  MOV R9, R35 ;  /* 0x0000002300097202 */ /* 0x000fe40000000f00 */
[----:B------:R-:W-:-:S07]  /*6050*/  MOV R35, RZ ;  /* 0x000000ff00237202 */ /* 0x000fce0000000f00 */
[----:B------:R0:W2:Y:S02]  /*6060*/  @!P4 LDG.E.64 R34, [R36.64] ;  /* 0x0000000e2422c981 */ /* 0x0000a4000c1e1b00 */
[----:B0-----:R-:W-:-:S06]  /*6070*/  CS2R R36, SRZ ;  /* 0x0000000000247805 */ /* 0x001fcc000001ff00 */
[----:B------:R0:W2:Y:S01]  /*6080*/  @!P4 LDG.E.64 R36, [R38.64] ;  /* 0x0000000e2624c981 */ /* 0x0000a2000c1e1b00 */
[----:B------:R-:W-:Y:S01]  /*6090*/  LOP3.LUT P3, RZ, R42, 0x4000, RZ, 0xc0, !PT ;  /* 0x000040002aff7812 */ /* 0x000fe2000786c0ff */
[----:B0-----:R-:W-:Y:S02]  /*60a0*/  CS2R R38, SRZ ;  /* 0x0000000000267805 */ /* 0x001fe4000001ff00 */
[----:B------:R-:W-:Y:S10]  /*60b0*/  STL [R1+0xab4], R10 ;  /* 0x000ab40a01007387 */ /* 0x000ff40000100800 */
[----:B---3--:R0:W3:Y:S02]  /*60c0*/  @!P3 LDG.E.64 R38, [R22.64] ;  /* 0x0000000e1626b981 */ /* 0x0080e4000c1e1b00 */
[----:B0-----:R-:W-:Y:S01]  /*60d0*/  MOV R22, R2 ;  /* 0x0000000200167202 */ /* 0x001fe20000000f00 */
[----:B------:R-:W-:Y:S01]  /*60e0*/  HFMA2.MMA R2, -RZ, RZ, 0, 0 ;  /* 0x00000000ff027435 */ /* 0x000fe200000001ff */
[----:B------:R-:W-:-:S02]  /*60f0*/  MOV R23, R3 ;  /* 0x0000000300177202 */ /* 0x000fc40000000f00 */
[----:B------:R-:W-:-:S07]  /*6100*/  MOV R3, RZ ;  /* 0x000000ff00037202 */ /* 0x000fce0000000f00 */
[----:B------:R0:W3:Y:S04]  /*6110*/  @!P3 LDG.E.64 R2, [R4.64] ;  /* 0x0000000e0402b981 */ /* 0x0000e8000c1e1b00 */
[----:B------:R1:W-:Y:S01]  /*6120*/  STL [R1+0xab0], R11 ;  /* 0x000ab00b01007387 */ /* 0x0003e20000100800 */
[----:B------:R-:W-:-:S03]  /*6130*/  LOP3.LUT P2, RZ, R42, 0x2000, RZ, 0xc0, !PT ;  /* 0x000020002aff7812 */ /* 0x000fc6000784c0ff */
[----:B------:R-:W-:Y:S04]  /*6140*/  STL [R1+0xa9c], R18 ;  /* 0x000a9c1201007387 */ /* 0x000fe80000100800 */
[----:B------:R0:W-:Y:S04]  /*6150*/  STL [R1+0xa98], R19 ;  /* 0x000a981301007387 */ /* 0x0001e80000100800 */
[----:B-1----:R-:W4:Y:S01]  /*6160*/  LDL.LU.64 R10, [R1+0x480] ;  /* 0x00048000010a7983 */ /* 0x002f220000300a00 */
[----:B------:R-:W-:Y:S02]  /*6170*/  LOP3.LUT P1, RZ, R42, 0x1000, RZ, 0xc0, !PT ;  /* 0x000010002aff7812 */ /* 0x000fe4000782c0ff */
[----:B------:R-:W-:Y:S01]  /*6180*/  LOP3.LUT R0, R0, 0xffbfffff, RZ, 0xc0, !PT ;  /* 0xffbfffff00007812 */ /* 0x000fe200078ec0ff */
[----:B------:R-:W-:Y:S04]  /*6190*/  STL [R1+0xa6c], R42 ;  /* 0x000a6c2a01007387 */ /* 0x000fe80000100800 */
[----:B0-----:R-:W4:Y:S04]  /*61a0*/  LDL.LU.64 R18, [R1+0x438] ;  /* 0x0004380001127983 */ /* 0x001f280000300a00 */
[----:B------:R-:W4:Y:S04]  /*61b0*/  LDL.LU.64 R4, [R1+0xac8] ;  /* 0x000ac80001047983 */ /* 0x000f280000300a00 */
[----:B--2---:R-:W-:Y:S04]  /*61c0*/  STL [R1+0xa84], R36 ;  /* 0x000a842401007387 */ /* 0x004fe80000100800 */
[----:B------:R0:W-:Y:S04]  /*61d0*/  STL [R1+0xa80], R37 ;  /* 0x000a802501007387 */ /* 0x0001e80000100800 */
[----:B0-----:R-:W2:Y:S04]  /*61e0*/  LDL.LU.64 R36, [R1+0x490] ;  /* 0x0004900001247983 */ /* 0x001ea80000300a00 */
[----:B------:R0:W-:Y:S04]  /*61f0*/  STL [R1+0xa88], R33 ;  /* 0x000a882101007387 */ /* 0x0001e80000100800 */
[----:B---3--:R1:W-:Y:S01]  /*6200*/  STL.64 [R1+0x4d8], R2 ;  /* 0x0004d80201007387 */ /* 0x0083e20000100a00 */
[----:B0-----:R-:W-:Y:S01]  /*6210*/  MOV R33, R2 ;  /* 0x0000000200217202 */ /* 0x001fe20000000f00 */
[----:B-1----:R-:W-:Y:S01]  /*6220*/  HFMA2.MMA R2, -RZ, RZ, 0, 0 ;  /* 0x00000000ff027435 */ /* 0x002fe200000001ff */
[----:B------:R-:W-:-:S09]  /*6230*/  MOV R3, RZ ;  /* 0x000000ff00037202 */ /* 0x000fd20000000f00 */
[----:B----4-:R0:W3:Y:S02]  /*6240*/  @!P2 LDG.E.64 R2, [R10.64] ;  /* 0x0000000e0a02a981 */ /* 0x0100e4000c1e1b00 */
[----:B0-----:R-:W-:-:S06]  /*6250*/  CS2R R10, SRZ ;  /* 0x00000000000a7805 */ /* 0x001fcc000001ff00 */
[----:B--2---:R-:W2:Y:S04]  /*6260*/  @!P2 LDG.E.64 R10, [R36.64] ;  /* 0x0000000e240aa981 */ /* 0x004ea8000c1e1b00 */
[----:B---3--:R0:W-:Y:S04]  /*6270*/  STL.64 [R1+0x4d0], R2 ;  /* 0x0004d00201007387 */ /* 0x0081e80000100a00 */
[----:B0-----:R-:W3:Y:S04]  /*6280*/  LDL.LU R2, [R1+0x430] ;  /* 0x0004300001027983 */ /* 0x001ee80000300800 */
[----:B------:R-:W3:Y:S01]  /*6290*/  LDL.LU R3, [R1+0x434] ;  /* 0x0004340001037983 */ /* 0x000ee20000300800 */
[----:B------:R-:W-:-:S02]  /*62a0*/  @P6 LOP3.LUT R0, R0, 0x400000, RZ, 0xfc, !PT ;  /* 0x0040000000006812 */ /* 0x000fc400078efcff */
[----:B------:R-:W-:Y:S02]  /*62b0*/  LOP3.LUT P6, RZ, R42, 0x80000, RZ, 0xc0, !PT ;  /* 0x000800002aff7812 */ /* 0x000fe400078cc0ff */
[----:B------:R-:W-:Y:S01]  /*62c0*/  LOP3.LUT R0, R0, 0xff7fffff, RZ, 0xc0, !PT ;  /* 0xff7fffff00007812 */ /* 0x000fe200078ec0ff */
[----:B--2---:R0:W-:Y:S02]  /*62d0*/  STL.64 [R1+0x4c8], R10 ;  /* 0x0004c80a01007387 */ /* 0x0041e40000100a00 */
[----:B0-----:R-:W-:-:S06]  /*62e0*/  CS2R R10, SRZ ;  /* 0x00000000000a7805 */ /* 0x001fcc000001ff00 */
[----:B------:R0:W2:Y:S02]  /*62f0*/  @!P1 LDG.E.64 R10, [R18.64] ;  /* 0x0000000e120a9981 */ /* 0x0000a4000c1e1b00 */
[----:B------:R-:W-:Y:S02]  /*6300*/  @P6 LOP3.LUT R0, R0, 0x800000, RZ, 0xfc, !PT ;  /* 0x0080000000006812 */ /* 0x000fe400078efcff */
[----:B------:R-:W-:Y:S02]  /*6310*/  LOP3.LUT P6, RZ, R42, 0x100000, RZ, 0xc0, !PT ;  /* 0x001000002aff7812 */ /* 0x000fe400078cc0ff */
[----:B------:R-:W-:-:S11]  /*6320*/  LOP3.LUT R0, R0, 0xfeffffff, RZ, 0xc0, !PT ;  /* 0xfeffffff00007812 */ /* 0x000fd600078ec0ff */
[----:B------:R-:W-:Y:S02]  /*6330*/  @P6 LOP3.LUT R0, R0, 0x1000000, RZ, 0xfc, !PT ;  /* 0x0100000000006812 */ /* 0x000fe400078efcff */
[----:B------:R-:W-:Y:S02]  /*6340*/  LOP3.LUT P6, RZ, R42, 0x200000, RZ, 0xc0, !PT ;  /* 0x002000002aff7812 */ /* 0x000fe400078cc0ff */
[----:B------:R-:W-:-:S11]  /*6350*/  LOP3.LUT R0, R0, 0xfdffffff, RZ, 0xc0, !PT ;  /* 0xfdffffff00007812 */ /* 0x000fd600078ec0ff */
[----:B------:R-:W-:Y:S02]  /*6360*/  @P6 LOP3.LUT R0, R0, 0x2000000, RZ, 0xfc, !PT ;  /* 0x0200000000006812 */ /* 0x000fe400078efcff */
[----:B------:R-:W-:Y:S01]  /*6370*/  LOP3.LUT P6, RZ, R42, 0x400000, RZ, 0xc0, !PT ;  /* 0x004000002aff7812 */ /* 0x000fe200078cc0ff */
[----:B---3--:R1:W-:Y:S02]  /*6380*/  STL.64 [R1+0x10], R2 ;  /* 0x0000100201007387 */ /* 0x0083e40000100a00 */
[----:B-1----:R-:W-:-:S10]  /*6390*/  HFMA2.MMA R2, -RZ, RZ, 0, 0 ;  /* 0x00000000ff027435 */ /* 0x002fd400000001ff */
[----:B------:R-:W-:-:S05]  /*63a0*/  @!P6 MOV R2, R40 ;  /* 0x000000280002e202 */ /* 0x000fca0000000f00 */
[----:B------:R1:W-:Y:S02]  /*63b0*/  STL [R1+0x848], R2 ;  /* 0x0008480201007387 */ /* 0x0003e40000100800 */
[----:B-1----:R-:W-:Y:S02]  /*63c0*/  CS2R R2, SRZ ;  /* 0x0000000000027805 */ /* 0x002fe4000001ff00 */
[----:B------:R-:W-:-:S05]  /*63d0*/  @!P6 MOV R2, R41 ;  /* 0x000000290002e202 */ /* 0x000fca0000000f00 */
[----:B------:R1:W-:Y:S04]  /*63e0*/  STL [R1+0x84c], R2 ;  /* 0x00084c0201007387 */ /* 0x0003e80000100800 */
[----:B-1----:R-:W3:Y:S01]  /*63f0*/  LDL.LU R2, [R1+0xac4] ;  /* 0x000ac40001027983 */ /* 0x002ee20000300800 */
[----:B0-----:R-:W-:Y:S02]  /*6400*/  MOV R18, R8 ;  /* 0x0000000800127202 */ /* 0x001fe40000000f00 */
[----:B------:R-:W-:Y:S01]  /*6410*/  MOV R19, R9 ;  /* 0x0000000900137202 */ /* 0x000fe20000000f00 */
[----:B------:R-:W4:Y:S04]  /*6420*/  LDL.LU R8, [R1+0x428] ;  /* 0x0004280001087983 */ /* 0x000f280000300800 */
[----:B------:R-:W4:Y:S01]  /*6430*/  LDL.LU R9, [R1+0x42c] ;  /* 0x00042c0001097983 */ /* 0x000f220000300800 */
[----:B--2---:R-:W-:-:S03]  /*6440*/  MOV R42, R11 ;  /* 0x0000000b002a7202 */ /* 0x004fc60000000f00 */
[----:B------:R0:W-:Y:S04]  /*6450*/  STL.64 [R1+0x4c0], R10 ;  /* 0x0004c00a01007387 */ /* 0x0001e80000100a00 */
[----:B------:R1:W-:Y:S01]  /*6460*/  STL [R1+0xa70], R42 ;  /* 0x000a702a01007387 */ /* 0x0003e20000100800 */
[----:B0-----:R-:W-:-:S03]  /*6470*/  MOV R10, R43 ;  /* 0x0000002b000a7202 */ /* 0x001fc60000000f00 */
[----:B-1----:R-:W2:Y:S01]  /*6480*/  LDL.LU.64 R42, [R1+0x460] ;  /* 0x00046000012a7983 */ /* 0x002ea20000300a00 */
[----:B------:R-:W-:Y:S01]  /*6490*/  CS2R R36, SRZ ;  /* 0x0000000000247805 */ /* 0x000fe2000001ff00 */
[----:B---3--:R-:W-:-:S05]  /*64a0*/  @!P6 MOV R3, R2 ;  /* 0x000000020003e202 */ /* 0x008fca0000000f00 */
[----:B------:R0:W-:Y:S04]  /*64b0*/  STL [R1+0x588], R3 ;  /* 0x0005880301007387 */ /* 0x0001e80000100800 */
[----:B0-----:R-:W3:Y:S04]  /*64c0*/  LDL.LU R3, [R1+0xac0] ;  /* 0x000ac00001037983 */ /* 0x001ee80000300800 */
[----:B----4-:R0:W-:Y:S04]  /*64d0*/  STL.64 [R1+0x210], R8 ;  /* 0x0002100801007387 */ /* 0x0101e80000100a00 */
[----:B0-----:R-:W4:Y:S04]  /*64e0*/  LDL.LU.64 R8, [R1+0xab8] ;  /* 0x000ab80001087983 */ /* 0x001f280000300a00 */
[----:B--2---:R-:W2:Y:S04]  /*64f0*/  @!P1 LDG.E.64 R36, [R42.64] ;  /* 0x0000000e2a249981 */ /* 0x004ea8000c1e1b00 */
[----:B------:R0:W-:Y:S01]  /*6500*/  STL [R1+0xa94], R21 ;  /* 0x000a941501007387 */ /* 0x0001e20000100800 */
[----:B------:R-:W-:Y:S01]  /*6510*/  MOV R11, R5 ;  /* 0x00000005000b7202 */ /* 0x000fe20000000f00 */
[----:B0-----:R-:W-:-:S04]  /*6520*/  HFMA2.MMA R21, -RZ, RZ, 0, 0 ;  /* 0x00000000ff157435 */ /* 0x001fc800000001ff */
[----:B------:R0:W-:Y:S02]  /*6530*/  STL.64 [R1+0x18], R10 ;  /* 0x0000180a01007387 */ /* 0x0001e40000100a00 */
[----:B0-----:R-:W-:Y:S01]  /*6540*/  HFMA2.MMA R10, -RZ, RZ, 0, 0 ;  /* 0x00000000ff0a7435 */ /* 0x001fe200000001ff */
[----:B---3--:R-:W-:Y:S02]  /*6550*/  @!P6 MOV R21, R3 ;  /* 0x000000030015e202 */ /* 0x008fe40000000f00 */
[----:B------:R-:W-:-:S13]  /*6560*/  LOP3.LUT P6, RZ, R0, 0x2000000, RZ, 0xc0, !PT ;  /* 0x0200000000ff7812 */ /* 0x000fda00078cc0ff */
[----:B----4-:R-:W-:-:S05]  /*6570*/  @!P6 MOV R10, R8 ;  /* 0x00000008000ae202 */ /* 0x010fca0000000f00 */
[----:B------:R0:W-:Y:S02]  /*6580*/  STL [R1+0x858], R10 ;  /* 0x0008580a01007387 */ /* 0x0001e40000100800 */
[----:B0-----:R-:W-:Y:S02]  /*6590*/  CS2R R10, SRZ ;  /* 0x00000000000a7805 */ /* 0x001fe4000001ff00 */
[----:B------:R-:W-:-:S05]  /*65a0*/  @!P6 MOV R10, R9 ;  /* 0x00000009000ae202 */ /* 0x000fca0000000f00 */
[----:B------:R0:W-:Y:S04]  /*65b0*/  STL [R1+0x85c], R10 ;  /* 0x00085c0a01007387 */ /* 0x0001e80000100800 */
[----:B0-----:R-:W3:Y:S01]  /*65c0*/  LDL.LU R10, [R1+0xab4] ;  /* 0x000ab400010a7983 */ /* 0x001ee20000300800 */
[----:B--2---:R-:W-:-:S03]  /*65d0*/  MOV R5, R36 ;  /* 0x0000002400057202 */ /* 0x004fc60000000f00 */
[----:B------:R0:W-:Y:S01]  /*65e0*/  STL.64 [R1+0x4b8], R36 ;  /* 0x0004b82401007387 */ /* 0x0001e20000100a00 */
[----:B------:R-:W-:Y:S02]  /*65f0*/  MOV R43, R37 ;  /* 0x00000025002b7202 */ /* 0x000fe40000000f00 */
[----:B0-----:R-:W-:Y:S02]  /*6600*/  MOV R36, R12 ;  /* 0x0000000c00247202 */ /* 0x001fe40000000f00 */
[----:B------:R-:W-:Y:S01]  /*6610*/  MOV R37, R13 ;  /* 0x0000000d00257202 */ /* 0x000fe20000000f00 */
[----:B------:R-:W2:Y:S04]  /*6620*/  LDL.LU R12, [R1+0x418] ;  /* 0x00041800010c7983 */ /* 0x000ea80000300800 */
[----:B------:R-:W2:Y:S04]  /*6630*/  LDL.LU R13, [R1+0x41c] ;  /* 0x00041c00010d7983 */ /* 0x000ea80000300800 */
[----:B------:R0:W-:Y:S04]  /*6640*/  STL [R1+0xa74], R5 ;  /* 0x000a740501007387 */ /* 0x0001e80000100800 */
[----:B0-----:R-:W4:Y:S01]  /*6650*/  LDL.LU R5, [R1+0x414] ;  /* 0x0004140001057983 */ /* 0x001f220000300800 */
[----:B---3--:R-:W-:-:S05]  /*6660*/  @!P6 MOV R11, R10 ;  /* 0x0000000a000be202 */ /* 0x008fca0000000f00 */
[----:B------:R0:W-:Y:S04]  /*6670*/  STL [R1+0x578], R11 ;  /* 0x0005780b01007387 */ /* 0x0001e80000100800 */
[----:B0-----:R-:W3:Y:S04]  /*6680*/  LDL.LU R11, [R1+0xab0] ;  /* 0x000ab000010b7983 */ /* 0x001ee80000300800 */
[----:B--2---:R0:W-:Y:S04]  /*6690*/  STL.64 [R1+0x218], R12 ;  /* 0x0002180c01007387 */ /* 0x0041e80000100a00 */
[----:B0-----:R-:W2:Y:S04]  /*66a0*/  LDL.LU.64 R12, [R1+0xaa8] ;  /* 0x000aa800010c7983 */ /* 0x001ea80000300a00 */
[----:B------:R0:W-:Y:S02]  /*66b0*/  STL [R1+0x580], R21 ;  /* 0x0005801501007387 */ /* 0x0001e40000100800 */
[----:B0-----:R-:W-:-:S02]  /*66c0*/  HFMA2.MMA R21, -RZ, RZ, 0, 0 ;  /* 0x00000000ff157435 */ /* 0x001fc400000001ff */
[----:B----4-:R0:W-:Y:S02]  /*66d0*/  STL.64 [R1+0x20], R4 ;  /* 0x0000200401007387 */ /* 0x0101e40000100a00 */
[----:B0-----:R-:W-:Y:S02]  /*66e0*/  MOV R4, R22 ;  /* 0x0000001600047202 */ /* 0x001fe40000000f00 */
[----:B------:R-:W-:Y:S02]  /*66f0*/  MOV R5, R23 ;  /* 0x0000001700057202 */ /* 0x000fe40000000f00 */
[----:B------:R-:W-:Y:S02]  /*6700*/  MOV R22, R44 ;  /* 0x0000002c00167202 */ /* 0x000fe40000000f00 */
[----:B------:R-:W-:Y:S02]  /*6710*/  MOV R23, R45 ;  /* 0x0000002d00177202 */ /* 0x000fe40000000f00 */
[----:B------:R-:W-:Y:S01]  /*6720*/  CS2R R44, SRZ ;  /* 0x00000000002c7805 */ /* 0x000fe2000001ff00 */
[----:B------:R0:W-:Y:S02]  /*6730*/  STL.64 [R1+0x28], R40 ;  /* 0x0000282801007387 */ /* 0x0001e40000100a00 */
[----:B0-----:R-:W-:Y:S01]  /*6740*/  MOV R40, R18 ;  /* 0x0000001200287202 */ /* 0x001fe20000000f00 */
[----:B------:R-:W-:Y:S01]  /*6750*/  HFMA2.MMA R18, -RZ, RZ, 0, 0 ;  /* 0x00000000ff127435 */ /* 0x000fe200000001ff */
[----:B------:R-:W-:-:S02]  /*6760*/  MOV R41, R19 ;  /* 0x0000001300297202 */ /* 0x000fc40000000f00 */
[----:B---3--:R-:W-:Y:S02]  /*6770*/  @!P6 MOV R21, R11 ;  /* 0x0000000b0015e202 */ /* 0x008fe40000000f00 */
[----:B------:R-:W-:-:S03]  /*6780*/  LOP3.LUT P6, RZ, R0, 0x1000000, RZ, 0xc0, !PT ;  /* 0x0100000000ff7812 */ /* 0x000fc600078cc0ff */
[----:B------:R0:W-:Y:S02]  /*6790*/  STL [R1+0x56c], R21 ;  /* 0x00056c1501007387 */ /* 0x0001e40000100800 */
[----:B0-----:R-:W-:-:S08]  /*67a0*/  HFMA2.MMA R21, -RZ, RZ, 0, 0 ;  /* 0x00000000ff157435 */ /* 0x001fd000000001ff */
[----:B------:R-:W-:Y:S02]  /*67b0*/  @!P6 MOV R44, R14 ;  /* 0x0000000e002ce202 */ /* 0x000fe40000000f00 */
[----:B--2---:R-:W-:-:S05]  /*67c0*/  @!P6 MOV R21, R12 ;  /* 0x0000000c0015e202 */ /* 0x004fca0000000f00 */
[----:B------:R0:W-:Y:S01]  /*67d0*/  STL [R1+0x860], R21 ;  /* 0x0008601501007387 */ /* 0x0001e20000100800 */
[----:B------:R-:W-:Y:S01]  /*67e0*/  @!P6 MOV R45, R13 ;  /* 0x0000000d002de202 */ /* 0x000fe20000000f00 */
[----:B0-----:R-:W-:-:S06]  /*67f0*/  HFMA2.MMA R21, -RZ, RZ, 0, 0 ;  /* 0x00000000ff157435 */ /* 0x001fcc00000001ff */
[----:B------:R-:W-:Y:S02]  /*6800*/  @!P6 MOV R21, R15 ;  /* 0x0000000f0015e202 */ /* 0x000fe40000000f00 */
[----:B------:R-:W-:-:S13]  /*6810*/  LOP3.LUT P6, RZ, R0, 0x800000, RZ, 0xc0, !PT ;  /* 0x0080000000ff7812 */ /* 0x000fda00078cc0ff */
[----:B------:R-:W-:-:S05]  /*6820*/  @!P6 MOV R18, R16 ;  /* 0x000000100012e202 */ /* 0x000fca0000000f00 */
[----:B------:R0:W-:Y:S02]  /*6830*/  STL [R1+0x868], R18 ;  /* 0x0008681201007387 */ /* 0x0001e40000100800 */
[----:B0-----:R-:W-:Y:S02]  /*6840*/  CS2R R18, SRZ ;  /* 0x0000000000127805 */ /* 0x001fe4000001ff00 */
[----:B------:R-:W-:-:S05]  /*6850*/  @!P6 MOV R18, R17 ;  /* 0x000000110012e202 */ /* 0x000fca0000000f00 */
[----:B------:R0:W-:Y:S04]  /*6860*/  STL [R1+0x86c], R18 ;  /* 0x00086c1201007387 */ /* 0x0001e80000100800 */
[----:B0-----:R-:W2:Y:S04]  /*6870*/  LDL.LU R18, [R1+0xa9c] ;  /* 0x000a9c0001127983 */ /* 0x001ea80000300800 */
[----:B------:R0:W-:Y:S04]  /*6880*/  STL [R1+0x864], R45 ;  /* 0x0008642d01007387 */ /* 0x0001e80000100800 */
[----:B------:R1:W-:Y:S04]  /*6890*/  STL [R1+0x5c0], R44 ;  /* 0x0005c02c01007387 */ /* 0x0003e80000100800 */
[----:B0-----:R-:W3:Y:S04]  /*68a0*/  LDL.LU R45, [R1+0xaa4] ;  /* 0x000aa400012d7983 */ /* 0x001ee80000300800 */
[----:B-1----:R-:W3:Y:S01]  /*68b0*/  LDL.LU R44, [R1+0xaa0] ;  /* 0x000aa000012c7983 */ /* 0x002ee20000300800 */
[----:B--2---:R-:W-:-:S05]  /*68c0*/  @!P6 MOV R19, R18 ;  /* 0x000000120013e202 */ /* 0x004fca0000000f00 */
[----:B------:R0:W-:Y:S04]  /*68d0*/  STL [R1+0x5e0], R19 ;  /* 0x0005e01301007387 */ /* 0x0001e80000100800 */
[----:B0-----:R-:W2:Y:S04]  /*68e0*/  LDL.LU R19, [R1+0xa98] ;  /* 0x000a980001137983 */ /* 0x001ea80000300800 */
[----:B------:R0:W-:Y:S02]  /*68f0*/  STL [R1+0x58c], R21 ;  /* 0x00058c1501007387 */ /* 0x0001e40000100800 */
[----:B0-----:R-:W-:-:S02]  /*6900*/  HFMA2.MMA R21, -RZ, RZ, 0, 0 ;  /* 0x00000000ff157435 */ /* 0x001fc400000001ff */
[----:B------:R0:W-:Y:S04]  /*6910*/  STL.64 [R1+0x230], R10 ;  /* 0x0002300a01007387 */ /* 0x0001e80000100a00 */
[----:B------:R1:W-:Y:S04]  /*6920*/  STL.64 [R1+0x228], R2 ;  /* 0x0002280201007387 */ /* 0x0003e80000100a00 */
[----:B---3--:R3:W-:Y:S04]  /*6930*/  STL.64 [R1+0x220], R44 ;  /* 0x0002202c01007387 */ /* 0x0087e80000100a00 */
[----:B0-----:R-:W4:Y:S04]  /*6940*/  LDL.LU.64 R10, [R1+0x7c8] ;  /* 0x0007c800010a7983 */ /* 0x001f280000300a00 */
[----:B-1----:R-:W4:Y:S04]  /*6950*/  LDL.LU.64 R2, [R1+0x6e8] ;  /* 0x0006e80001027983 */ /* 0x002f280000300a00 */
[----:B---3--:R-:W3:Y:S01]  /*6960*/  LDL.LU.64 R44, [R1+0x760] ;  /* 0x00076000012c7983 */ /* 0x008ee20000300a00 */
[----:B--2---:R-:W-:-:S05]  /*6970*/  @!P6 MOV R21, R19 ;  /* 0x000000130015e202 */ /* 0x004fca0000000f00 */
[----:B------:R0:W-:Y:S04]  /*6980*/  STL [R1+0x5c4], R21 ;  /* 0x0005c41501007387 */ /* 0x0001e80000100800 */
[----:B0-----:R-:W2:Y:S01]  /*6990*/  LDL.LU R21, [R1+0xa94] ;  /* 0x000a940001157983 */ /* 0x001ea20000300800 */
[----:B------:R-:W-:-:S03]  /*69a0*/  LOP3.LUT P6, RZ, R0, 0x400000, RZ, 0xc0, !PT ;  /* 0x0040000000ff7812 */ /* 0x000fc600078cc0ff */
[----:B------:R0:W-:Y:S02]  /*69b0*/  STL.64 [R1+0x30], R8 ;  /* 0x0000300801007387 */ /* 0x0001e40000100a00 */
[----:B0-----:R-:W-:Y:S02]  /*69c0*/  MOV R8, R4 ;  /* 0x0000000400087202 */ /* 0x001fe40000000f00 */
[----:B------:R-:W-:Y:S02]  /*69d0*/  MOV R9, R5 ;  /* 0x0000000500097202 */ /* 0x000fe40000000f00 */
[----:B------:R-:W-:Y:S02]  /*69e0*/  MOV R4, R22 ;  /* 0x0000001600047202 */ /* 0x000fe40000000f00 */
[----:B------:R-:W-:Y:S02]  /*69f0*/  MOV R5, R23 ;  /* 0x0000001700057202 */ /* 0x000fe40000000f00 */
[----:B------:R-:W-:Y:S01]  /*6a00*/  CS2R R22, SRZ ;  /* 0x0000000000167805 */ /* 0x000fe2000001ff00 */
[----:B------:R0:W-:Y:S04]  /*6a10*/  STL [R1+0xa78], R43 ;  /* 0x000a782b01007387 */ /* 0x0001e80000100800 */
[----:B0-----:R-:W3:Y:S01]  /*6a20*/  LDL.LU.64 R42, [R1+0x6a8] ;  /* 0x0006a800012a7983 */ /* 0x001ee20000300a00 */
[----:B--2---:R-:W-:-:S05]  /*6a30*/  @!P6 MOV R22, R21 ;  /* 0x000000150016e202 */ /* 0x004fca0000000f00 */
[----:B------:R0:W-:Y:S04]  /*6a40*/  STL [R1+0x874], R22 ;  /* 0x0008741601007387 */ /* 0x0001e80000100800 */
[----:B0-----:R-:W2:Y:S04]  /*6a50*/  LDL.LU R22, [R1+0xa90] ;  /* 0x000a900001167983 */ /* 0x001ea80000300800 */
[----:B------:R0:W-:Y:S04]  /*6a60*/  STL [R1+0xa7c], R0 ;  /* 0x000a7c0001007387 */ /* 0x0001e80000100800 */
[----:B------:R4:W-:Y:S01]  /*6a70*/  STL.64 [R1+0x48], R20 ;  /* 0x0000481401007387 */ /* 0x0009e20000100a00 */
[----:B0-----:R-:W-:-:S06]  /*6a80*/  HFMA2.MMA R0, -RZ, RZ, 0, 0 ;  /* 0x00000000ff007435 */ /* 0x001fcc00000001ff */
[----:B------:R-:W-:Y:S02]  /*6a90*/  @!P6 MOV R0, R20 ;  /* 0x000000140000e202 */ /* 0x000fe40000000f00 */
[----:B----4-:R-:W-:Y:S02]  /*6aa0*/  MOV R20, R10 ;  /* 0x0000000a00147202 */ /* 0x010fe40000000f00 */
[----:B------:R-:W-:Y:S02]  /*6ab0*/  MOV R21, R11 ;  /* 0x0000000b00157202 */ /* 0x000fe40000000f00 */
[----:B------:R-:W-:Y:S02]  /*6ac0*/  MOV R10, R2 ;  /* 0x00000002000a7202 */ /* 0x000fe40000000f00 */
[----:B------:R-:W-:Y:S02]  /*6ad0*/  MOV R11, R3 ;  /* 0x00000003000b7202 */ /* 0x000fe40000000f00 */
[----:B---3--:R-:W-:-:S02]  /*6ae0*/  MOV R2, R44 ;  /* 0x0000002c00027202 */ /* 0x008fc40000000f00 */
[----:B------:R-:W-:Y:S02]  /*6af0*/  MOV R3, R45 ;  /* 0x0000002d00037202 */ /* 0x000fe40000000f00 */
[----:B------:R-:W-:Y:S02]  /*6b00*/  MOV R44, R36 ;  /* 0x00000024002c7202 */ /* 0x000fe40000000f00 */
[----:B------:R-:W-:Y:S02]  /*6b10*/  MOV R45, R37 ;  /* 0x00000025002d7202 */ /* 0x000fe40000000f00 */
[----:B------:R-:W-:Y:S02]  /*6b20*/  CS2R R36, SRZ ;  /* 0x0000000000247805 */ /* 0x000fe4000001ff00 */
[----:B------:R-:W-:-:S05]  /*6b30*/  @!P4 MOV R36, R35 ;  /* 0x000000230024c202 */ /* 0x000fca0000000f00 */
[----:B------:R0:W-:Y:S04]  /*6b40*/  STL [R1+0x890], R36 ;  /* 0x0008902401007387 */ /* 0x0001e80000100800 */
[----:B0-----:R-:W3:Y:S04]  /*6b50*/  LDL.LU R36, [R1+0xa84] ;  /* 0x000a840001247983 */ /* 0x001ee80000300800 */
[----:B------:R0:W-:Y:S02]  /*6b60*/  STL.64 [R1+0x38], R12 ;  /* 0x0000380c01007387 */ /* 0x0001e40000100a00 */
[----:B0-----:R-:W-:Y:S01]  /*6b70*/  MOV R13, R43 ;  /* 0x0000002b000d7202 */ /* 0x001fe20000000f00 */
[----:B------:R-:W-:-:S06]  /*6b80*/  HFMA2.MMA R43, -RZ, RZ, 0, 0 ;  /* 0x00000000ff2b7435 */ /* 0x000fcc00000001ff */
[----:B------:R-:W-:Y:S02]  /*6b90*/  @!P0 MOV R43, R25 ;  /* 0x00000019002b8202 */ /* 0x000fe40000000f00 */
[----:B------:R-:W-:-:S03]  /*6ba0*/  MOV R12, R42 ;  /* 0x0000002a000c7202 */ /* 0x000fc60000000f00 */
[----:B------:R0:W-:Y:S01]  /*6bb0*/  STL [R1+0x87c], R43 ;  /* 0x00087c2b01007387 */ /* 0x0001e20000100800 */
[----:B------:R-:W-:Y:S02]  /*6bc0*/  MOV R42, R33 ;  /* 0x00000021002a7202 */ /* 0x000fe40000000f00 */
[----:B0-----:R-:W-:Y:S02]  /*6bd0*/  MOV R43, RZ ;  /* 0x000000ff002b7202 */ /* 0x001fe40000000f00 */
[----:B------:R-:W-:-:S05]  /*6be0*/  @!P5 MOV R43, R32 ;  /* 0x00000020002bd202 */ /* 0x000fca0000000f00 */
[----:B------:R0:W-:Y:S02]  /*6bf0*/  STL [R1+0x638], R43 ;  /* 0x0006382b01007387 */ /* 0x0001e40000100800 */
[----:B0-----:R-:W-:Y:S02]  /*6c00*/  MOV R43, R42 ;  /* 0x0000002a002b7202 */ /* 0x001fe40000000f00 */
[----:B------:R-:W4:Y:S01]  /*6c10*/  LDL R42, [R1+0x4dc] ;  /* 0x0004dc00012a7983 */ /* 0x000f220000100800 */
[----:B--2---:R-:W-:-:S05]  /*6c20*/  @!P6 MOV R23, R22 ;  /* 0x000000160017e202 */ /* 0x004fca0000000f00 */
[----:B------:R0:W-:Y:S04]  /*6c30*/  STL [R1+0x600], R23 ;  /* 0x0006001701007387 */ /* 0x0001e80000100800 */
[----:B0-----:R-:W2:Y:S01]  /*6c40*/  LDL.LU R23, [R1+0xa8c] ;  /* 0x000a8c0001177983 */ /* 0x001ea20000300800 */
[----:B------:R-:W-:Y:S02]  /*6c50*/  MOV R33, RZ ;  /* 0x000000ff00217202 */ /* 0x000fe40000000f00 */
[----:B------:R-:W-:-:S05]  /*6c60*/  @!P0 MOV R33, R26 ;  /* 0x0000001a00218202 */ /* 0x000fca0000000f00 */
[----:B------:R0:W-:Y:S02]  /*6c70*/  STL [R1+0x620], R33 ;  /* 0x0006202101007387 */ /* 0x0001e40000100800 */
[----:B0-----:R-:W-:-:S06]  /*6c80*/  HFMA2.MMA R33, -RZ, RZ, 0, 0 ;  /* 0x00000000ff217435 */ /* 0x001fcc00000001ff */
[----:B------:R-:W-:-:S05]  /*6c90*/  @!P5 MOV R33, R31 ;  /* 0x0000001f0021d202 */ /* 0x000fca0000000f00 */
[----:B------:R0:W-:Y:S04]  /*6ca0*/  STL [R1+0x888], R33 ;  /* 0x0008882101007387 */ /* 0x0001e80000100800 */
[----:B0-----:R-:W4:Y:S01]  /*6cb0*/  LDL.LU R33, [R1+0xa88] ;  /* 0x000a880001217983 */ /* 0x001f220000300800 */
[----:B---3--:R-:W-:-:S05]  /*6cc0*/  @!P4 MOV R37, R36 ;  /* 0x000000240025c202 */ /* 0x008fca0000000f00 */
[----:B------:R0:W-:Y:S04]  /*6cd0*/  STL [R1+0x658], R37 ;  /* 0x0006582501007387 */ /* 0x0001e80000100800 */
[----:B0-----:R-:W3:Y:S04]  /*6ce0*/  LDL.LU R37, [R1+0xa80] ;  /* 0x000a800001257983 */ /* 0x001ee80000300800 */
[----:B------:R0:W-:Y:S04]  /*6cf0*/  STL [R1+0x870], R0 ;  /* 0x0008700001007387 */ /* 0x0001e80000100800 */
[----:B------:R1:W-:Y:S01]  /*6d00*/  STL.64 [R1+0x250], R26 ;  /* 0x0002501a01007387 */ /* 0x0003e20000100a00 */
[----:B0-----:R-:W-:-:S03]  /*6d10*/  HFMA2.MMA R0, -RZ, RZ, 0, 0 ;  /* 0x00000000ff007435 */ /* 0x001fc600000001ff */
[----:B-1----:R-:W3:Y:S04]  /*6d20*/  LDL R26, [R1+0x4d0] ;  /* 0x0004d000011a7983 */ /* 0x002ee80000100800 */
[----:B------:R0:W-:Y:S04]  /*6d30*/  STL.64 [R1+0x58], R30 ;  /* 0x0000581e01007387 */ /* 0x0001e80000100a00 */
[----:B------:R1:W-:Y:S04]  /*6d40*/  STL.64 [R1+0x50], R24 ;  /* 0x0000501801007387 */ /* 0x0003e80000100a00 */
[----:B0-----:R-:W3:Y:S04]  /*6d50*/  LDL R31, [R1+0x4d4] ;  /* 0x0004d400011f7983 */ /* 0x001ee80000100800 */
[----:B-1----:R-:W3:Y:S01]  /*6d60*/  LDL R25, [R1+0x4c0] ;  /* 0x0004c00001197983 */ /* 0x002ee20000100800 */
[----:B--2---:R-:W-:-:S05]  /*6d70*/  @!P6 MOV R0, R23 ;  /* 0x000000170000e202 */ /* 0x004fca0000000f00 */
[----:B------:R0:W-:Y:S02]  /*6d80*/  STL [R1+0x5e4], R0 ;  /* 0x0005e40001007387 */ /* 0x0001e40000100800 */
[----:B0-----:R-:W-:-:S06]  /*6d90*/  HFMA2.MMA R0, -RZ, RZ, 0, 0 ;  /* 0x00000000ff007435 */ /* 0x001fcc00000001ff */
[----:B------:R-:W-:Y:S02]  /*6da0*/  @!P0 MOV R0, R24 ;  /* 0x0000001800008202 */ /* 0x000fe40000000f00 */
[----:B------:R-:W2:Y:S04]  /*6db0*/  LDL R24, [R1+0x4cc] ;  /* 0x0004cc0001187983 */ /* 0x000ea80000100800 */
[----:B------:R0:W-:Y:S02]  /*6dc0*/  STL.64 [R1+0x248], R22 ;  /* 0x0002481601007387 */ /* 0x0001e40000100a00 */
[----:B0-----:R-:W-:Y:S02]  /*6dd0*/  MOV R22, R4 ;  /* 0x0000000400167202 */ /* 0x001fe40000000f00 */
[----:B------:R-:W-:-:S02]  /*6de0*/  MOV R23, R5 ;  /* 0x0000000500177202 */ /* 0x000fc40000000f00 */
[----:B------:R-:W-:Y:S02]  /*6df0*/  CS2R R4, SRZ ;  /* 0x0000000000047805 */ /* 0x000fe4000001ff00 */
[----:B------:R-:W-:Y:S02]  /*6e00*/  @!P3 MOV R5, R43 ;  /* 0x0000002b0005b202 */ /* 0x000fe40000000f00 */
[----:B----4-:R-:W-:Y:S01]  /*6e10*/  @!P3 MOV R4, R42 ;  /* 0x0000002a0004b202 */ /* 0x010fe20000000f00 */
[----:B------:R-:W-:Y:S04]  /*6e20*/  STL [R1+0x878], R0 ;  /* 0x0008780001007387 */ /* 0x000fe80000100800 */
[----:B------:R0:W-:Y:S04]  /*6e30*/  STL [R1+0x678], R5 ;  /* 0x0006780501007387 */ /* 0x0001e80000100800 */
[----:B------:R-:W4:Y:S04]  /*6e40*/  LDL.LU R42, [R1+0xa70] ;  /* 0x000a7000012a7983 */ /* 0x000f280000300800 */
[----:B------:R1:W-:Y:S04]  /*6e50*/  STL.64 [R1+0x238], R14 ;  /* 0x0002380e01007387 */ /* 0x0003e80000100a00 */
[----:B0-----:R-:W4:Y:S01]  /*6e60*/  LDL.LU R5, [R1+0xa74] ;  /* 0x000a740001057983 */ /* 0x001f220000300800 */
[----:B------:R-:W-:-:S03]  /*6e70*/  HFMA2.MMA R0, -RZ, RZ, 0, 0 ;  /* 0x00000000ff007435 */ /* 0x000fc600000001ff */
[----:B------:R-:W-:Y:S03]  /*6e80*/  STL.64 [R1+0x40], R16 ;  /* 0x0000401001007387 */ /* 0x000fe60000100a00 */
[----:B------:R-:W-:Y:S01]  /*6e90*/  @!P0 MOV R0, R27 ;  /* 0x0000001b00008202 */ /* 0x000fe20000000f00 */
[----:B------:R-:W-:Y:S04]  /*6ea0*/  STL [R1+0x65c], R4 ;  /* 0x00065c0401007387 */ /* 0x000fe80000100800 */
[----:B------:R0:W-:Y:S04]  /*6eb0*/  STL [R1+0x604], R0 ;  /* 0x0006040001007387 */ /* 0x0001e80000100800 */
[----:B------:R3:W-:Y:S04]  /*6ec0*/  STL.64 [R1+0x240], R18 ;  /* 0x0002401201007387 */ /* 0x0007e80000100a00 */
[----:B-1----:R-:W4:Y:S01]  /*6ed0*/  LDL.LU.64 R14, [R1+0x6e0] ;  /* 0x0006e000010e7983 */ /* 0x002f220000300a00 */
[----:B0-----:R-:W-:-:S03]  /*6ee0*/  HFMA2.MMA R0, -RZ, RZ, 0, 0 ;  /* 0x00000000ff007435 */ /* 0x001fc600000001ff */
[----:B------:R-:W4:Y:S03]  /*6ef0*/  LDL.LU.64 R16, [R1+0x7e0] ;  /* 0x0007e00001107983 */ /* 0x000f260000300a00 */
[----:B------:R-:W-:Y:S01]  /*6f00*/  @!P5 MOV R0, R30 ;  /* 0x0000001e0000d202 */ /* 0x000fe20000000f00 */
[----:B------:R-:W-:Y:S01]  /*6f10*/  HFMA2.MMA R4, -RZ, RZ, 0, 0 ;  /* 0x00000000ff047435 */ /* 0x000fe200000001ff */
[----:B---3--:R-:W4:Y:S04]  /*6f20*/  LDL.LU.64 R18, [R1+0x6b8] ;  /* 0x0006b80001127983 */ /* 0x008f280000300a00 */
[----:B------:R0:W-:Y:S04]  /*6f30*/  STL [R1+0x884], R0 ;  /* 0x0008840001007387 */ /* 0x0001e80000100800 */
[----:B------:R-:W4:Y:S04]  /*6f40*/  LDL.LU R43, [R1+0xa78] ;  /* 0x000a7800012b7983 */ /* 0x000f280000300800 */
[----:B------:R-:W4:Y:S01]  /*6f50*/  LDL R27, [R1+0x4c8] ;  /* 0x0004c800011b7983 */ /* 0x000f220000100800 */
[----:B0-----:R-:W-:-:S06]  /*6f60*/  HFMA2.MMA R0, -RZ, RZ, 0, 0 ;  /* 0x00000000ff007435 */ /* 0x001fcc00000001ff */
[----:B------:R-:W-:-:S05]  /*6f70*/  @!P5 MOV R0, R33 ;  /* 0x000000210000d202 */ /* 0x000fca0000000f00 */
[----:B------:R0:W-:Y:S02]  /*6f80*/  STL [R1+0x624], R0 ;  /* 0x0006240001007387 */ /* 0x0001e40000100800 */
[----:B0-----:R-:W-:-:S06]  /*6f90*/  HFMA2.MMA R0, -RZ, RZ, 0, 0 ;  /* 0x00000000ff007435 */ /* 0x001fcc00000001ff */
[----:B------:R-:W-:-:S05]  /*6fa0*/  @!P4 MOV R0, R34 ;  /* 0x000000220000c202 */ /* 0x000fca0000000f00 */
[----:B------:R0:W-:Y:S02]  /*6fb0*/  STL [R1+0x88c], R0 ;  /* 0x00088c0001007387 */ /* 0x0001e40000100800 */
[----:B0-----:R-:W-:-:S06]  /*6fc0*/  HFMA2.MMA R0, -RZ, RZ, 0, 0 ;  /* 0x00000000ff007435 */ /* 0x001fcc00000001ff */
[----:B------:R-:W-:-:S05]  /*6fd0*/  @!P4 MOV R0, R37 ;  /* 0x000000250000c202 */ /* 0x000fca0000000f00 */
[----:B------:R0:W-:Y:S01]  /*6fe0*/  STL [R1+0x63c], R0 ;  /* 0x00063c0001007387 */ /* 0x0001e20000100800 */
[----:B------:R-:W-:Y:S01]  /*6ff0*/  @!P2 MOV R4, R26 ;  /* 0x0000001a0004a202 */ /* 0x000fe20000000f00 */
[----:B0-----:R-:W-:-:S06]  /*7000*/  HFMA2.MMA R0, -RZ, RZ, 0, 0 ;  /* 0x00000000ff007435 */ /* 0x001fcc00000001ff */
[----:B------:R-:W-:Y:S01]  /*7010*/  @!P3 MOV R0, R38 ;  /* 0x000000260000b202 */ /* 0x000fe20000000f00 */
[----:B------:R-:W-:Y:S01]  /*7020*/  HFMA2.MMA R30, -RZ, RZ, 0, 0 ;  /* 0x00000000ff1e7435 */ /* 0x000fe200000001ff */
[----:B------:R0:W-:Y:S04]  /*7030*/  STL [R1+0x89c], R4 ;  /* 0x00089c0401007387 */ /* 0x0001e80000100800 */
[----:B------:R1:W-:Y:S01]  /*7040*/  STL [R1+0x894], R0 ;  /* 0x0008940001007387 */ /* 0x0003e20000100800 */
[----:B------:R-:W-:Y:S01]  /*7050*/  @!P2 MOV R30, R31 ;  /* 0x0000001f001ea202 */ /* 0x000fe20000000f00 */
[----:B0-----:R-:W-:Y:S02]  /*7060*/  HFMA2.MMA R4, -RZ, RZ, 0, 0 ;  /* 0x00000000ff047435 */ /* 0x001fe400000001ff */
[----:B-1----:R-:W-:-:S06]  /*7070*/  HFMA2.MMA R0, -RZ, RZ, 0, 0 ;  /* 0x00000000ff007435 */ /* 0x002fcc00000001ff */
[----:B------:R-:W-:-:S05]  /*7080*/  @!P3 MOV R0, R39 ;  /* 0x000000270000b202 */ /* 0x000fca0000000f00 */
[----:B------:R0:W-:Y:S04]  /*7090*/  STL [R1+0x898], R0 ;  /* 0x0008980001007387 */ /* 0x0001e80000100800 */
[----:B0-----:R-:W3:Y:S04]  /*70a0*/  LDL.LU R0, [R1+0xa7c] ;  /* 0x000a7c0001007983 */ /* 0x001ee80000300800 */
[----:B------:R0:W-:Y:S01]  /*70b0*/  STL [R1+0x8a0], R30 ;  /* 0x0008a01e01007387 */ /* 0x0001e20000100800 */
[----:B------:R-:W-:-:S03]  /*70c0*/  MOV R26, RZ ;  /* 0x000000ff001a7202 */ /* 0x000fc60000000f00 */
[----:B------:R1:W-:Y:S04]  /*70d0*/  STL.64 [R1+0x258], R32 ;  /* 0x0002582001007387 */ /* 0x0003e80000100a00 */
[----:B0-----:R-:W3:Y:S01]  /*70e0*/  LDL.LU.64 R30, [R1+0x820] ;  /* 0x00082000011e7983 */ /* 0x001ee20000300a00 */
[----:B--2---:R-:W-:-:S03]  /*70f0*/  @!P2 MOV R4, R24 ;  /* 0x000000180004a202 */ /* 0x004fc60000000f00 */
[----:B-1----:R-:W2:Y:S04]  /*7100*/  LDL.LU.64 R32, [R1+0x488] ;  /* 0x0004880001207983 */ /* 0x002ea80000300a00 */
[----:B------:R0:W-:Y:S02]  /*7110*/  STL [R1+0x67c], R4 ;  /* 0x00067c0401007387 */ /* 0x0001e40000100800 */
[----:B0-----:R-:W-:-:S06]  /*7120*/  HFMA2.MMA R4, -RZ, RZ, 0, 0 ;  /* 0x00000000ff047435 */ /* 0x001fcc00000001ff */
[----:B------:R-:W-:Y:S02]  /*7130*/  @!P1 MOV R4, R25 ;  /* 0x0000001900049202 */ /* 0x000fe40000000f00 */
[----:B------:R-:W-:Y:S02]  /*7140*/  CS2R R24, SRZ ;  /* 0x0000000000187805 */ /* 0x000fe4000001ff00 */
[----:B----4-:R-:W-:Y:S02]  /*7150*/  @!P1 MOV R24, R5 ;  /* 0x0000000500189202 */ /* 0x010fe40000000f00 */
[----:B------:R-:W4:Y:S01]  /*7160*/  LDL.LU R5, [R1+0xa68] ;  /* 0x000a680001057983 */ /* 0x000f220000300800 */
[----:B------:R-:W-:-:S03]  /*7170*/  @!P1 MOV R25, R42 ;  /* 0x0000002a00199202 */ /* 0x000fc60000000f00 */
[----:B------:R-:W2:Y:S04]  /*7180*/  LDL.LU R42, [R1+0xa6c] ;  /* 0x000a6c00012a7983 */ /* 0x000ea80000300800 */
[----:B------:R-:W-:Y:S04]  /*7190*/  STL [R1+0x8ac], R25 ;  /* 0x0008ac1901007387 */ /* 0x000fe80000100800 */
[----:B------:R0:W-:Y:S02]  /*71a0*/  STL [R1+0x6b0], R24 ;  /* 0x0006b01801007387 */ /* 0x0001e40000100800 */
[----:B0-----:R-:W-:Y:S01]  /*71b0*/  CS2R R24, SRZ ;  /* 0x0000000000187805 */ /* 0x001fe2000001ff00 */
[----:B------:R-:W-:-:S05]  /*71c0*/  @!P2 MOV R26, R27 ;  /* 0x0000001b001aa202 */ /* 0x000fca0000000f00 */
[----:B------:R0:W-:Y:S04]  /*71d0*/  STL [R1+0x698], R26 ;  /* 0x0006981a01007387 */ /* 0x0001e80000100800 */
[----:B0-----:R-:W2:Y:S01]  /*71e0*/  LDL.LU.64 R26, [R1+0x838] ;  /* 0x00083800011a7983 */ /* 0x001ea20000300a00 */
[----:B---3--:R-:W-:Y:S02]  /*71f0*/  LOP3.LUT R0, R0, 0xfffeffff, RZ, 0xc0, !PT ;  /* 0xfffeffff00007812 */ /* 0x008fe400078ec0ff */
[C---:B----4-:R-:W-:Y:S02]  /*7200*/  LOP3.LUT P6, RZ, R5.reuse, 0x10000000, RZ, 0xc0, !PT ;  /* 0x1000000005ff7812 */ /* 0x050fe400078cc0ff */
        /* <DEDUP_REMOVED lines=11> */
[----:B------:R-:W2:Y:S04]  /*72c0*/  @!P4 LDG.E.64 R24, [R28.64] ;  /* 0x0000000e1c18c981 */ /* 0x000ea8000c1e1b00 */
[----:B------:R0:W-:Y:S04]  /*72d0*/  STL.64 [R1+0x260], R36 ;  /* 0x0002602401007387 */ /* 0x0001e80000100a00 */
[----:B0-----:R-:W3:Y:S01]  /*72e0*/  LDL.LU.64 R36, [R1+0x830] ;  /* 0x0008300001247983 */ /* 0x001ee20000300a00 */
[----:B--2---:R-:W-:Y:S02]  /*72f0*/  MOV R29, R24 ;  /* 0x00000018001d7202 */ /* 0x004fe40000000f00 */
[----:B------:R-:W-:-:S02]  /*7300*/  MOV R28, R25 ;  /* 0x00000019001c7202 */ /* 0x000fc40000000f00 */
[----:B------:R-:W-:-:S06]  /*7310*/  CS2R R24, SRZ ;  /* 0x0000000000187805 */ /* 0x000fcc000001ff00 */
[----:B------:R0:W2:Y:S01]  /*7320*/  @!P4 LDG.E.64 R24, [R26.64] ;  /* 0x0000000e1a18c981 */ /* 0x0000a2000c1e1b00 */
[----:B------:R-:W-:-:S03]  /*7330*/  LOP3.LUT P5, RZ, R42, 0x400, RZ, 0xc0, !PT ;  /* 0x000004002aff7812 */ /* 0x000fc600078ac0ff */
[----:B------:R1:W-:Y:S01]  /*7340*/  STL.64 [R1+0x60], R34 ;  /* 0x0000602201007387 */ /* 0x0003e20000100a00 */
[----:B------:R-:W-:-:S03]  /*7350*/  LOP3.LUT P0, RZ, R42, 0x200, RZ, 0xc0, !PT ;  /* 0x000002002aff7812 */ /* 0x000fc6000780c0ff */
[----:B0-----:R-:W4:Y:S04]  /*7360*/  LDL.LU.64 R26, [R1+0x478] ;  /* 0x00047800011a7983 */ /* 0x001f280000300a00 */
[----:B-1----:R-:W3:Y:S04]  /*7370*/  LDL.LU.64 R34, [R1+0x828] ;  /* 0x0008280001227983 */ /* 0x002ee80000300a00 */
        /* <DEDUP_REMOVED lines=18> */
[----:B------:R-:W-:-:S03]  /*74a0*/  @P3 LOP3.LUT R0, R0, 0x100000, RZ, 0xfc, !PT ;  /* 0x0010000000003812 */ /* 0x000fc600078efcff */
[----:B0-----:R-:W3:Y:S04]  /*74b0*/  LDL.LU.64 R30, [R1+0x458] ;  /* 0x00045800011e7983 */ /* 0x001ee80000300a00 */
[----:B--2---:R0:W-:Y:S02]  /*74c0*/  STL.64 [R1+0x488], R24 ;  /* 0x0004881801007387 */ /* 0x0041e40000100a00 */
[----:B0-----:R-:W-:-:S06]  /*74d0*/  CS2R R24, SRZ ;  /* 0x0000000000187805 */ /* 0x001fcc000001ff00 */
[----:B----4-:R0:W2:Y:S01]  /*74e0*/  @!P6 LDG.E.64 R24, [R26.64] ;  /* 0x0000000e1a18e981 */ /* 0x0100a2000c1e1b00 */
[C---:B------:R-:W-:Y:S02]  /*74f0*/  LOP3.LUT P3, RZ, R42.reuse, 0x80, RZ, 0xc0, !PT ;  /* 0x000000802aff7812 */ /* 0x040fe4000786c0ff */
[----:B------:R-:W-:Y:S01]  /*7500*/  LOP3.LUT P4, RZ, R42, 0x40, RZ, 0xc0, !PT ;  /* 0x000000402aff7812 */ /* 0x000fe2000788c0ff */
[----:B0-----:R-:W4:Y:S04]  /*7510*/  LDL.LU.64 R26, [R1+0x450] ;  /* 0x00045000011a7983 */ /* 0x001f280000300a00 */
[----:B--2---:R0:W-:Y:S02]  /*7520*/  STL.64 [R1+0x480], R24 ;  /* 0x0004801801007387 */ /* 0x0041e40000100a00 */
[----:B0-----:R-:W-:-:S06]  /*7530*/  CS2R R24, SRZ ;  /* 0x0000000000187805 */ /* 0x001fcc000001ff00 */
[----:B---3--:R0:W2:Y:S04]  /*7540*/  @!P6 LDG.E.64 R24, [R36.64] ;  /* 0x0000000e2418e981 */ /* 0x0080a8000c1e1b00 */
[----:B------:R1:W-:Y:S01]  /*7550*/  STL.64 [R1+0x68], R38 ;  /* 0x0000682601007387 */ /* 0x0003e20000100a00 */
[----:B------:R-:W-:-:S03]  /*7560*/  LOP3.LUT P5, RZ, R42, 0x20, RZ, 0xc0, !PT ;  /* 0x000000202aff7812 */ /* 0x000fc600078ac0ff */
[----:B0-----:R-:W3:Y:S04]  /*7570*/  LDL.LU.64 R36, [R1+0x440] ;  /* 0x0004400001247983 */ /* 0x001ee80000300a00 */
[----:B-1----:R-:W3:Y:S04]  /*7580*/  LDL.LU.64 R38, [R1+0x448] ;  /* 0x0004480001267983 */ /* 0x002ee80000300a00 */
        /* <DEDUP_REMOVED lines=15> */
[----:B----4-:R0:W2:Y:S01]  /*7680*/  @!P4 LDG.E.64 R24, [R26.64] ;  /* 0x0000000e1a18c981 */ /* 0x0100a2000c1e1b00 */
[----:B------:R-:W-:-:S03]  /*7690*/  LOP3.LUT P6, RZ, R42, 0x8, RZ, 0xc0, !PT ;  /* 0x000000082aff7812 */ /* 0x000fc600078cc0ff */
[----:B0-----:R-:W4:Y:S04]  /*76a0*/  LDL.LU.64 R26, [R1+0x7e8] ;  /* 0x0007e800011a7983 */ /* 0x001f280000300a00 */
[----:B--2---:R0:W-:Y:S02]  /*76b0*/  STL.64 [R1+0x458], R24 ;  /* 0x0004581801007387 */ /* 0x0041e40000100a00 */
[----:B0-----:R-:W-:-:S06]  /*76c0*/  CS2R R24, SRZ ;  /* 0x0000000000187805 */ /* 0x001fcc000001ff00 */
[----:B---3--:R-:W2:Y:S04]  /*76d0*/  @!P5 LDG.E.64 R24, [R38.64] ;  /* 0x0000000e2618d981 */ /* 0x008ea8000c1e1b00 */
[----:B--2---:R0:W-:Y:S02]  /*76e0*/  STL.64 [R1+0x450], R24 ;  /* 0x0004501801007387 */ /* 0x0041e40000100a00 */
[----:B0-----:R-:W-:-:S06]  /*76f0*/  CS2R R24, SRZ ;  /* 0x0000000000187805 */ /* 0x001fcc000001ff00 */
[----:B------:R-:W2:Y:S04]  /*7700*/  @!P5 LDG.E.64 R24, [R36.64] ;  /* 0x0000000e2418d981 */ /* 0x000ea8000c1e1b00 */
[----:B--2---:R0:W-:Y:S02]  /*7710*/  STL.64 [R1+0x448], R24 ;  /* 0x0004481801007387 */ /* 0x0041e40000100a00 */
[----:B0-----:R-:W-:-:S06]  /*7720*/  CS2R R24, SRZ ;  /* 0x0000000000187805 */ /* 0x001fcc000001ff00 */
[----:B------:R-:W2:Y:S04]  /*7730*/  @!P0 LDG.E.64 R24, [R34.64] ;  /* 0x0000000e22188981 */ /* 0x000ea8000c1e1b00 */
[----:B--2---:R0:W-:Y:S02]  /*7740*/  STL.64 [R1+0x440], R24 ;  /* 0x0004401801007387 */ /* 0x0041e40000100a00 */
[----:B0-----:R-:W-:Y:S02]  /*7750*/  MOV R24, R22 ;  /* 0x0000001600187202 */ /* 0x001fe40000000f00 */
[----:B------:R-:W-:Y:S02]  /*7760*/  MOV R25, R23 ;  /* 0x0000001700197202 */ /* 0x000fe40000000f00 */
[----:B------:R-:W-:-:S06]  /*7770*/  CS2R R22, SRZ ;  /* 0x0000000000167805 */ /* 0x000fcc000001ff00 */
[----:B------:R0:W2:Y:S01]  /*7780*/  @!P0 LDG.E.64 R22, [R32.64] ;  /* 0x0000000e20168981 */ /* 0x0000a2000c1e1b00 */
[C---:B------:R-:W-:Y:S02]  /*7790*/  LOP3.LUT P2, RZ, R5.reuse, 0x800000, RZ, 0xc0, !PT ;  /* 0x0080000005ff7812 */ /* 0x040fe4000784c0ff */
[----:B------:R-:W-:Y:S01]  /*77a0*/  LOP3.LUT R0, R0, 0xffdfffff, RZ, 0xc0, !PT ;  /* 0xffdfffff00007812 */ /* 0x000fe200078ec0ff */
[----:B------:R-:W-:Y:S01]  /*77b0*/  STL [R1+0x8a4], R4 ;  /* 0x0008a40401007387 */ /* 0x000fe20000100800 */
[----:B------:R-:W-:Y:S02]  /*77c0*/  LOP3.LUT P3, RZ, R42, 0x2, RZ, 0xc0, !PT ;  /* 0x000000022aff7812 */ /* 0x000fe4000786c0ff */
[----:B------:R-:W-:Y:S01]  /*77d0*/  LOP3.LUT P5, RZ, R5, 0x80000000, RZ, 0xc0, !PT ;  /* 0x8000000005ff7812 */ /* 0x000fe200078ac0ff */
[----:B------:R-:W-:Y:S04]  /*77e0*/  STL [R1+0xa48], R5 ;  /* 0x000a480501007387 */ /* 0x000fe80000100800 */
[----:B0-----:R-:W3:Y:S04]  /*77f0*/  LDL.LU.64 R32, [R1+0x708] ;  /* 0x0007080001207983 */ /* 0x001ee80000300a00 */
[----:B--2---:R0:W-:Y:S02]  /*7800*/  STL.64 [R1+0x438], R22 ;  /* 0x0004381601007387 */ /* 0x0041e40000100a00 */
[----:B0-----:R-:W-:-:S06]  /*7810*/  CS2R R22, SRZ ;  /* 0x0000000000167805 */ /* 0x001fcc000001ff00 */
[----:B------:R-:W2:Y:S04]  /*7820*/  @!P6 LDG.E.64 R22, [R30.64] ;  /* 0x0000000e1e16e981 */ /* 0x000ea8000c1e1b00 */
[----:B--2---:R0:W-:Y:S02]  /*7830*/  STL.64 [R1+0x430], R22 ;  /* 0x0004301601007387 */ /* 0x0041e40000100a00 */
[----:B0-----:R-:W-:Y:S02]  /*7840*/  MOV R22, R20 ;  /* 0x0000001400167202 */ /* 0x001fe40000000f00 */
[----:B------:R-:W-:Y:S02]  /*7850*/  MOV R23, R21 ;  /* 0x0000001500177202 */ /* 0x000fe40000000f00 */
[----:B------:R-:W-:-:S02]  /*7860*/  MOV R20, R18 ;  /* 0x0000001200147202 */ /* 0x000fc40000000f00 */
        /* <DEDUP_REMOVED lines=8> */
[----:B----4-:R-:W2:Y:S01]  /*78f0*/  @!P6 LDG.E.64 R10, [R26.64] ;  /* 0x0000000e1a0ae981 */ /* 0x010ea2000c1e1b00 */
[----:B------:R-:W-:Y:S02]  /*7900*/  @P2 LOP3.LUT R0, R0, 0x200000, RZ, 0xfc, !PT ;  /* 0x0020000000002812 */ /* 0x000fe400078efcff */
[----:B------:R-:W-:Y:S01]  /*7910*/  LOP3.LUT P2, RZ, R42, 0x4, RZ, 0xc0, !PT ;  /* 0x000000042aff7812 */ /* 0x000fe2000784c0ff */
[----:B------:R-:W-:Y:S01]  /*7920*/  HFMA2.MMA R4, -RZ, RZ, 0, 0 ;  /* 0x00000000ff047435 */ /* 0x000fe200000001ff */
[----:B--2---:R0:W-:Y:S02]  /*7930*/  STL.64 [R1+0x428], R10 ;  /* 0x0004280a01007387 */ /* 0x0041e40000100a00 */
[----:B0-----:R-:W-:-:S09]  /*7940*/  CS2R R10, SRZ ;  /* 0x00000000000a7805 */ /* 0x001fd2000001ff00 */
[----:B------:R0:W2:Y:S01]  /*7950*/  @!P2 LDG.E.64 R10, [R16.64] ;  /* 0x0000000e100aa981 */ /* 0x0000a2000c1e1b00 */
[----:B------:R-:W-:-:S05]  /*7960*/  @!P1 MOV R4, R43 ;  /* 0x0000002b00049202 */ /* 0x000fca0000000f00 */
[----:B------:R1:W-:Y:S01]  /*7970*/  STL [R1+0x69c], R4 ;  /* 0x00069c0401007387 */ /* 0x0003e20000100800 */
[C---:B------:R-:W-:Y:S02]  /*7980*/  LOP3.LUT P1, RZ, R5.reuse, 0x400000, RZ, 0xc0, !PT ;  /* 0x0040000005ff7812 */ /* 0x040fe4000782c0ff */
[C---:B------:R-:W-:Y:S01]  /*7990*/  LOP3.LUT P0, RZ, R5.reuse, 0x40000000, RZ, 0xc0, !PT ;  /* 0x4000000005ff7812 */ /* 0x040fe2000780c0ff */
[----:B0-----:R-:W4:Y:S01]  /*79a0*/  LDL.LU.64 R16, [R1+0x748] ;  /* 0x0007480001107983 */ /* 0x001f220000300a00 */
[----:B------:R-:W-:-:S03]  /*79b0*/  LOP3.LUT P6, RZ, R5, 0x20000000, RZ, 0xc0, !PT ;  /* 0x2000000005ff7812 */ /* 0x000fc600078cc0ff */
[----:B--2---:R0:W-:Y:S01]  /*79c0*/  STL [R1+0x424], R11 ;  /* 0x0004240b01007387 */ /* 0x0041e20000100800 */
[----:B-1----:R-:W-:Y:S02]  /*79d0*/  MOV R4, R10 ;  /* 0x0000000a00047202 */ /* 0x002fe40000000f00 */
[----:B0-----:R-:W-:-:S06]  /*79e0*/  CS2R R10, SRZ ;  /* 0x00000000000a7805 */ /* 0x001fcc000001ff00 */
[----:B------:R0:W2:Y:S04]  /*79f0*/  @!P2 LDG.E.64 R10, [R24.64] ;  /* 0x0000000e180aa981 */ /* 0x0000a8000c1e1b00 */
[----:B------:R1:W-:Y:S01]  /*7a00*/  STL [R1+0xa4c], R4 ;  /* 0x000a4c0401007387 */ /* 0x0003e20000100800 */
[----:B------:R-:W-:Y:S02]  /*7a10*/  MOV R26, R14 ;  /* 0x0000000e001a7202 */ /* 0x000fe40000000f00 */
[----:B------:R-:W-:Y:S02]  /*7a20*/  MOV R27, R15 ;  /* 0x0000000f001b7202 */ /* 0x000fe40000000f00 */
[----:B------:R-:W3:Y:S01]  /*7a30*/  LDL.LU.64 R14, [R1+0x6f0] ;  /* 0x0006f000010e7983 */ /* 0x000ee20000300a00 */
[----:B------:R-:W-:-:S03]  /*7a40*/  LOP3.LUT P4, RZ, R42, 0x1, RZ, 0xc0, !PT ;  /* 0x000000012aff7812 */ /* 0x000fc6000788c0ff */
[----:B0-----:R-:W3:Y:S01]  /*7a50*/  LDL.LU.64 R24, [R1+0x6d0] ;  /* 0x0006d00001187983 */ /* 0x001ee20000300a00 */
[----:B-1----:R-:W-:-:S06]  /*7a60*/  CS2R R4, SRZ ;  /* 0x0000000000047805 */ /* 0x002fcc000001ff00 */
[----:B------:R0:W3:Y:S01]  /*7a70*/  @!P3 LDG.E.64 R4, [R44.64] ;  /* 0x0000000e2c04b981 */ /* 0x0000e2000c1e1b00 */
[----:B------:R-:W-:-:S03]  /*7a80*/  MOV R30, R20 ;  /* 0x00000014001e7202 */ /* 0x000fc60000000f00 */
[----:B--2---:R1:W-:Y:S04]  /*7a90*/  STL.64 [R1+0x418], R10 ;  /* 0x0004180a01007387 */ /* 0x0043e80000100a00 */
[----:B-1----:R-:W2:Y:S01]  /*7aa0*/  LDL.LU.64 R10, [R1+0x728] ;  /* 0x00072800010a7983 */ /* 0x002ea20000300a00 */
[----:B0-----:R-:W-:Y:S01]  /*7ab0*/  CS2R R44, SRZ ;  /* 0x00000000002c7805 */ /* 0x001fe2000001ff00 */
[----:B------:R-:W-:Y:S02]  /*7ac0*/  MOV R31, R21 ;  /* 0x00000015001f7202 */ /* 0x000fe40000000f00 */
[----:B------:R-:W-:-:S03]  /*7ad0*/  MOV R20, R18 ;  /* 0x0000001200147202 */ /* 0x000fc60000000f00 */
[----:B------:R0:W2:Y:S01]  /*7ae0*/  @!P3 LDG.E.64 R44, [R22.64] ;  /* 0x0000000e162cb981 */ /* 0x0000a2000c1e1b00 */
[----:B------:R-:W-:-:S03]  /*7af0*/  MOV R21, R19 ;  /* 0x0000001300157202 */ /* 0x000fc60000000f00 */
[----:B------:R-:W2:Y:S01]  /*7b00*/  LDL.LU.64 R18, [R1+0x558] ;  /* 0x0005580001127983 */ /* 0x000ea20000300a00 */
[----:B0-----:R-:W-:Y:S02]  /*7b10*/  MOV R22, R12 ;  /* 0x0000000c00167202 */ /* 0x001fe40000000f00 */
[----:B------:R-:W-:Y:S02]  /*7b20*/  MOV R23, R13 ;  /* 0x0000000d00177202 */ /* 0x000fe40000000f00 */
[----:B------:R-:W-:Y:S02]  /*7b30*/  MOV R12, R40 ;  /* 0x00000028000c7202 */ /* 0x000fe40000000f00 */
[----:B------:R-:W-:Y:S02]  /*7b40*/  MOV R13, R41 ;  /* 0x00000029000d7202 */ /* 0x000fe40000000f00 */
[----:B------:R-:W-:Y:S01]  /*7b50*/  CS2R R40, SRZ ;  /* 0x0000000000287805 */ /* 0x000fe2000001ff00 */
[----:B---3--:R0:W-:Y:S05]  /*7b60*/  STL.64 [R1+0x410], R4 ;  /* 0x0004100401007387 */ /* 0x0081ea0000100a00 */
[----:B------:R1:W3:Y:S04]  /*7b70*/  @!P4 LDG.E.64 R40, [R2.64] ;  /* 0x0000000e0228c981 */ /* 0x0002e8000c1e1b00 */
[----:B0-----:R-:W3:Y:S01]  /*7b80*/  LDL.LU.64 R4, [R1+0x550] ;  /* 0x0005500001047983 */ /* 0x001ee20000300a00 */
[----:B-1----:R-:W-:-:S06]  /*7b90*/  CS2R R2, SRZ ;  /* 0x0000000000027805 */ /* 0x002fcc000001ff00 */
[----:B----4-:R0:W4:Y:S01]  /*7ba0*/  @!P4 LDG.E.64 R2, [R16.64] ;  /* 0x0000000e1002c981 */ /* 0x010122000c1e1b00 */
[----:B------:R-:W-:Y:S02]  /*7bb0*/  MOV R36, R22 ;  /* 0x0000001600247202 */ /* 0x000fe40000000f00 */
[----:B------:R-:W-:Y:S02]  /*7bc0*/  MOV R37, R23 ;  /* 0x0000001700257202 */ /* 0x000fe40000000f00 */
[----:B------:R-:W3:Y:S01]  /*7bd0*/  LDL.LU.64 R22, [R1+0x548] ;  /* 0x0005480001167983 */ /* 0x000ee20000300a00 */
[----:B0-----:R-:W-:Y:S02]  /*7be0*/  MOV R16, R8 ;  /* 0x0000000800107202 */ /* 0x001fe40000000f00 */
[----:B------:R-:W-:Y:S02]  /*7bf0*/  MOV R17, R9 ;  /* 0x0000000900117202 */ /* 0x000fe40000000f00 */
[----:B------:R-:W-:-:S06]  /*7c00*/  CS2R R8, SRZ ;  /* 0x0000000000087805 */ /* 0x000fcc000001ff00 */
[----:B--2---:R0:W2:Y:S02]  /*7c10*/  @!P5 LDG.E.64 R8, [R10.64] ;  /* 0x0000000e0a08d981 */ /* 0x0040a4000c1e1b00 */
[----:B0-----:R-:W-:-:S06]  /*7c20*/  CS2R R10, SRZ ;  /* 0x00000000000a7805 */ /* 0x001fcc000001ff00 */
[----:B------:R0:W2:Y:S04]  /*7c30*/  @!P5 LDG.E.64 R10, [R32.64] ;  /* 0x0000000e200ad981 */ /* 0x0000a8000c1e1b00 */
[----:B0-----:R-:W2:Y:S01]  /*7c40*/  LDL.LU.64 R32, [R1+0x540] ;  /* 0x0005400001207983 */ /* 0x001ea20000300a00 */
[----:B------:R-:W-:Y:S02]  /*7c50*/  MOV R34, R12 ;  /* 0x0000000c00227202 */ /* 0x000fe40000000f00 */
[----:B------:R-:W-:Y:S02]  /*7c60*/  MOV R35, R13 ;  /* 0x0000000d00237202 */ /* 0x000fe40000000f00 */
[----:B------:R-:W-:-:S06]  /*7c70*/  CS2R R12, SRZ ;  /* 0x00000000000c7805 */ /* 0x000fcc000001ff00 */
[----:B------:R0:W2:Y:S02]  /*7c80*/  @!P0 LDG.E.64 R12, [R14.64] ;  /* 0x0000000e0e0c8981 */ /* 0x0000a4000c1e1b00 */
[----:B0-----:R-:W-:-:S06]  /*7c90*/  CS2R R14, SRZ ;  /* 0x00000000000e7805 */ /* 0x001fcc000001ff00 */
[----:B------:R0:W2:Y:S02]  /*7ca0*/  @!P0 LDG.E.64 R14, [R24.64] ;  /* 0x0000000e180e8981 */ /* 0x0000a4000c1e1b00 */
[----:B0-----:R-:W-:Y:S02]  /*7cb0*/  MOV R24, R16 ;  /* 0x0000001000187202 */ /* 0x001fe40000000f00 */
[----:B------:R-:W-:Y:S02]  /*7cc0*/  MOV R25, R17 ;  /* 0x0000001100197202 */ /* 0x000fe40000000f00 */
[----:B------:R-:W-:Y:S01]  /*7cd0*/  CS2R R16, SRZ ;  /* 0x0000000000107805 */ /* 0x000fe2000001ff00 */
[----:B------:R-:W-:-:S05]  /*7ce0*/  MOV R38, R26 ;  /* 0x0000001a00267202 */ /* 0x000fca0000000f00 */
[----:B------:R0:W2:Y:S01]  /*7cf0*/  @!P6 LDG.E.64 R16, [R18.64] ;  /* 0x0000000e1210e981 */ /* 0x0000a2000c1e1b00 */
[----:B------:R-:W-:-:S03]  /*7d00*/  MOV R39, R27 ;  /* 0x0000001b00277202 */ /* 0x000fc60000000f00 */
[----:B------:R-:W2:Y:S01]  /*7d10*/  LDL.LU.64 R26, [R1+0x538] ;  /* 0x00053800011a7983 */ /* 0x000ea20000300a00 */
[----:B0-----:R-:W-:-:S03]  /*7d20*/  CS2R R18, SRZ ;  /* 0x0000000000127805 */ /* 0x001fc6000001ff00 */
[----:B----4-:R-:W-:Y:S04]  /*7d30*/  STL [R1+0xa1c], R2 ;  /* 0x000a1c0201007387 */ /* 0x010fe80000100800 */
[----:B---3--:R0:W3:Y:S01]  /*7d40*/  @!P6 LDG.E.64 R18, [R4.64] ;  /* 0x0000000e0412e981 */ /* 0x0080e2000c1e1b00 */
[----:B------:R-:W-:-:S03]  /*7d50*/  LOP3.LUT P6, RZ, R0, 0x10000, RZ, 0xc0, !PT ;  /* 0x0001000000ff7812 */ /* 0x000fc600078cc0ff */
[----:B------:R1:W-:Y:S01]  /*7d60*/  STL [R1+0xa18], R3 ;  /* 0x000a180301007387 */ /* 0x0003e20000100800 */
[----:B0-----:R-:W-:Y:S02]  /*7d70*/  MOV R4, R38 ;  /* 0x0000002600047202 */ /* 0x001fe40000000f00 */
[----:B------:R-:W-:Y:S01]  /*7d80*/  MOV R38, R20 ;  /* 0x0000001400267202 */ /* 0x000fe20000000f00 */
[----:B------:R-:W-:Y:S01]  /*7d90*/  HFMA2.MMA R20, -RZ, RZ, 0, 0 ;  /* 0x00000000ff147435 */ /* 0x000fe200000001ff */
[----:B-1----:R-:W4:Y:S01]  /*7da0*/  LDL.LU.64 R2, [R1+0x530] ;  /* 0x0005300001027983 */ /* 0x002f220000300a00 */
[----:B------:R-:W-:Y:S02]  /*7db0*/  MOV R5, R39 ;  /* 0x0000002700057202 */ /* 0x000fe40000000f00 */
[----:B------:R-:W-:Y:S02]  /*7dc0*/  MOV R39, R21 ;  /* 0x0000001500277202 */ /* 0x000fe40000000f00 */
[----:B------:R-:W-:-:S06]  /*7dd0*/  MOV R21, RZ ;  /* 0x000000ff00157202 */ /* 0x000fcc0000000f00 */
[----:B------:R0:W3:Y:S02]  /*7de0*/  @!P6 LDG.E.64 R20, [R22.64] ;  /* 0x0000000e1614e981 */ /* 0x0000e4000c1e1b00 */
[----:B0-----:R-:W-:-:S06]  /*7df0*/  CS2R R22, SRZ ;  /* 0x0000000000167805 */ /* 0x001fcc000001ff00 */
[----:B--2---:R0:W2:Y:S04]  /*7e00*/  @!P6 LDG.E.64 R22, [R32.64] ;  /* 0x0000000e2016e981 */ /* 0x0040a8000c1e1b00 */
[----:B0-----:R-:W3:Y:S01]  /*7e10*/  LDL.LU.64 R32, [R1+0x528] ;  /* 0x0005280001207983 */ /* 0x001ee20000300a00 */
[----:B------:R-:W-:-:S03]  /*7e20*/  LOP3.LUT P0, RZ, R0, 0x20000, RZ, 0xc0, !PT ;  /* 0x0002000000ff7812 */ /* 0x000fc6000780c0ff */
[----:B------:R0:W-:Y:S04]  /*7e30*/  STL.64 [R1+0xa20], R40 ;  /* 0x000a202801007387 */ /* 0x0001e80000100a00 */
[----:B------:R1:W-:Y:S04]  /*7e40*/  STL [R1+0xa30], R44 ;  /* 0x000a302c01007387 */ /* 0x0003e80000100800 */
[----:B------:R1:W-:Y:S04]  /*7e50*/  STL [R1+0xa2c], R45 ;  /* 0x000a2c2d01007387 */ /* 0x0003e80000100800 */
[----:B0-----:R-:W3:Y:S01]  /*7e60*/  LDL.LU.64 R40, [R1+0x520] ;  /* 0x0005200001287983 */ /* 0x001ee20000300a00 */
[----:B-1----:R-:W-:-:S02]  /*7e70*/  MOV R44, R36 ;  /* 0x00000024002c7202 */ /* 0x002fc40000000f00 */
[----:B------:R-:W-:Y:S02]  /*7e80*/  MOV R36, R34 ;  /* 0x0000002200247202 */ /* 0x000fe40000000f00 */
[----:B------:R-:W-:Y:S02]  /*7e90*/  MOV R45, R37 ;  /* 0x00000025002d7202 */ /* 0x000fe40000000f00 */
[----:B------:R-:W-:Y:S02]  /*7ea0*/  MOV R37, R35 ;  /* 0x0000002300257202 */ /* 0x000fe40000000f00 */
[----:B------:R-:W-:Y:S02]  /*7eb0*/  MOV R34, R24 ;  /* 0x0000001800227202 */ /* 0x000fe40000000f00 */
[----:B------:R-:W-:Y:S02]  /*7ec0*/  MOV R35, R25 ;  /* 0x0000001900237202 */ /* 0x000fe40000000f00 */
[----:B------:R-:W-:Y:S01]  /*7ed0*/  CS2R R24, SRZ ;  /* 0x0000000000187805 */ /* 0x000fe2000001ff00 */
[----:B------:R-:W-:Y:S04]  /*7ee0*/  STL [R1+0xa0c], R10 ;  /* 0x000a0c0a01007387 */ /* 0x000fe80000100800 */
[----:B------:R0:W-:Y:S04]  /*7ef0*/  STL [R1+0xa08], R11 ;  /* 0x000a080b01007387 */ /* 0x0001e80000100800 */
[----:B------:R1:W3:Y:S04]  /*7f00*/  @!P0 LDG.E.64 R24, [R26.64] ;  /* 0x0000000e1a188981 */ /* 0x0002e8000c1e1b00 */
[----:B0-----:R-:W3:Y:S01]  /*7f10*/  LDL.LU.64 R10, [R1+0x518] ;  /* 0x00051800010a7983 */ /* 0x001ee20000300a00 */
[----:B-1----:R-:W-:-:S03]  /*7f20*/  CS2R R26, SRZ ;  /* 0x00000000001a7805 */ /* 0x002fc6000001ff00 */
[----:B------:R0:W-:Y:S04]  /*7f30*/  STL.64 [R1+0xa00], R12 ;  /* 0x000a000c01007387 */ /* 0x0001e80000100a00 */
[----:B0-----:R-:W3:Y:S04]  /*7f40*/  LDL.LU.64 R12, [R1+0x500] ;  /* 0x00050000010c7983 */ /* 0x001ee80000300a00 */
[----:B----4-:R0:W4:Y:S04]  /*7f50*/  @!P0 LDG.E.64 R26, [R2.64] ;  /* 0x0000000e021a8981 */ /* 0x010128000c1e1b00 */
[----:B0-----:R-:W4:Y:S04]  /*7f60*/  LDL.LU.64 R2, [R1+0x510] ;  /* 0x0005100001027983 */ /* 0x001f280000300a00 */
[----:B--2---:R-:W-:Y:S04]  /*7f70*/  STL [R1+0x9e8], R22 ;  /* 0x0009e81601007387 */ /* 0x004fe80000100800 */
[----:B------:R0:W-:Y:S04]  /*7f80*/  STL [R1+0x9e4], R23 ;  /* 0x0009e41701007387 */ /* 0x0001e80000100800 */
[----:B0-----:R-:W2:Y:S01]  /*7f90*/  LDL.LU.64 R22, [R1+0x4f8] ;  /* 0x0004f80001167983 */ /* 0x001ea20000300a00 */
[----:B------:R-:W-:-:S03]  /*7fa0*/  LOP3.LUT P5, RZ, R0, 0x40000, RZ, 0xc0, !PT ;  /* 0x0004000000ff7812 */ /* 0x000fc600078ac0ff */
[----:B------:R0:W-:Y:S02]  /*7fb0*/  STL.64 [R1+0xa10], R8 ;  /* 0x000a100801007387 */ /* 0x0001e40000100a00 */
[----:B0-----:R-:W-:Y:S02]  /*7fc0*/  MOV R8, R44 ;  /* 0x0000002c00087202 */ /* 0x001fe40000000f00 */
[----:B------:R-:W-:Y:S02]  /*7fd0*/  MOV R9, R45 ;  /* 0x0000002d00097202 */ /* 0x000fe40000000f00 */
[----:B------:R-:W-:Y:S02]  /*7fe0*/  MOV R44, R30 ;  /* 0x0000001e002c7202 */ /* 0x000fe40000000f00 */
[----:B------:R-:W-:Y:S02]  /*7ff0*/  MOV R45, R31 ;  /* 0x0000001f002d7202 */ /* 0x000fe40000000f00 */
[----:B------:R-:W-:-:S06]  /*8000*/  CS2R R30, SRZ ;  /* 0x00000000001e7805 */ /* 0x000fcc000001ff00 */
[----:B---3--:R0:W3:Y:S01]  /*8010*/  @!P5 LDG.E.64 R30, [R32.64] ;  /* 0x0000000e201ed981 */ /* 0x0080e2000c1e1b00 */
[----:B------:R-:W-:Y:S01]  /*8020*/  LOP3.LUT P4, RZ, R0, 0x80000, RZ, 0xc0, !PT ;  /* 0x0008000000ff7812 */ /* 0x000fe2000788c0ff */
[----:B0-----:R-:W-:Y:S01]  /*8030*/  HFMA2.MMA R32, -RZ, RZ, 0, 0 ;  /* 0x00000000ff207435 */ /* 0x001fe200000001ff */
[----:B------:R-:W-:-:S09]  /*8040*/  MOV R33, RZ ;  /* 0x000000ff00217202 */ /* 0x000fd20000000f00 */
[----:B------:R0:W3:Y:S02]  /*8050*/  @!P5 LDG.E.64 R32, [R40.64] ;  /* 0x0000000e2820d981 */ /* 0x0000e4000c1e1b00 */
[----:B0-----:R-:W-:Y:S01]  /*8060*/  MOV R40, R34 ;  /* 0x0000002200287202 */ /* 0x001fe20000000f00 */
[----:B------:R-:W-:Y:S01]  /*8070*/  HFMA2.MMA R34, -RZ, RZ, 0, 0 ;  /* 0x00000000ff227435 */ /* 0x000fe200000001ff */
[----:B------:R-:W-:Y:S02]  /*8080*/  MOV R41, R35 ;  /* 0x0000002300297202 */ /* 0x000fe40000000f00 */
[----:B------:R-:W-:Y:S02]  /*8090*/  MOV R35, RZ ;  /* 0x000000ff00237202 */ /* 0x000fe40000000f00 */
[----:B------:R-:W-:-:S05]  /*80a0*/  LOP3.LUT P3, RZ, R0, 0x100000, RZ, 0xc0, !PT ;  /* 0x0010000000ff7812 */ /* 0x000fca000786c0ff */
[----:B------:R0:W3:Y:S02]  /*80b0*/  @!P4 LDG.E.64 R34, [R10.64] ;  /* 0x0000000e0a22c981 */ /* 0x0000e4000c1e1b00 */
[----:B0-----:R-:W-:Y:S02]  /*80c0*/  MOV R10, R36 ;  /* 0x00000024000a7202 */ /* 0x001fe40000000f00 */
[----:B------:R-:W-:Y:S02]  /*80d0*/  MOV R11, R37 ;  /* 0x00000025000b7202 */ /* 0x000fe40000000f00 */
[----:B------:R-:W-:-:S06]  /*80e0*/  CS2R R36, SRZ ;  /* 0x0000000000247805 */ /* 0x000fcc000001ff00 */
[----:B----4-:R0:W4:Y:S02]  /*80f0*/  @!P4 LDG.E.64 R36, [R2.64] ;  /* 0x0000000e0224c981 */ /* 0x010124000c1e1b00 */
[----:B0-----:R-:W-:Y:S02]  /*8100*/  MOV R2, R38 ;  /* 0x0000002600027202 */ /* 0x001fe40000000f00 */
[----:B------:R-:W-:Y:S02]  /*8110*/  MOV R3, R39 ;  /* 0x0000002700037202 */ /* 0x000fe40000000f00 */
[----:B------:R-:W-:-:S06]  /*8120*/  CS2R R38, SRZ ;  /* 0x0000000000267805 */ /* 0x000fcc000001ff00 */
[----:B------:R0:W4:Y:S02]  /*8130*/  @!P3 LDG.E.64 R38, [R12.64] ;  /* 0x0000000e0c26b981 */ /* 0x000124000c1e1b00 */
[----:B0-----:R-:W-:Y:S02]  /*8140*/  CS2R R12, SRZ ;  /* 0x00000000000c7805 */ /* 0x001fe4000001ff00 */
[----:B------:R-:W-:Y:S04]  /*8150*/  STL [R1+0xa3c], R20 ;  /* 0x000a3c1401007387 */ /* 0x000fe80000100800 */
[----:B------:R0:W-:Y:S04]  /*8160*/  STL [R1+0xa38], R21 ;  /* 0x000a381501007387 */ /* 0x0001e80000100800 */
[----:B0-----:R-:W4:Y:S04]  /*8170*/  LDL.LU.64 R20, [R1+0x4f0] ;  /* 0x0004f00001147983 */ /* 0x001f280000300a00 */
[----:B--2---:R0:W2:Y:S01]  /*8180*/  @!P3 LDG.E.64 R12, [R22.64] ;  /* 0x0000000e160cb981 */ /* 0x0040a2000c1e1b00 */
[----:B------:R-:W-:-:S03]  /*8190*/  LOP3.LUT P2, RZ, R0, 0x200000, RZ, 0xc0, !PT ;  /* 0x0020000000ff7812 */ /* 0x000fc6000784c0ff */
[----:B------:R-:W-:Y:S04]  /*81a0*/  STL [R1+0x9f0], R18 ;  /* 0x0009f01201007387 */ /* 0x000fe80000100800 */
[----:B------:R1:W-:Y:S04]  /*81b0*/  STL [R1+0x9ec], R19 ;  /* 0x0009ec1301007387 */ /* 0x0003e80000100800 */
[----:B------:R-:W-:Y:S04]  /*81c0*/  STL [R1+0x9f8], R14 ;  /* 0x0009f80e01007387 */ /* 0x000fe80000100800 */
[----:B------:R0:W-:Y:S04]  /*81d0*/  STL [R1+0x9f4], R15 ;  /* 0x0009f40f01007387 */ /* 0x0001e80000100800 */
[----:B-1----:R-:W2:Y:S04]  /*81e0*/  LDL.LU.64 R18, [R1+0x4e8] ;  /* 0x0004e80001127983 */ /* 0x002ea80000300a00 */
[----:B------:R-:W-:Y:S04]  /*81f0*/  STL [R1+0xa34], R16 ;  /* 0x000a341001007387 */ /* 0x000fe80000100800 */
[----:B0-----:R-:W2:Y:S04]  /*8200*/  LDL.LU.64 R14, [R1+0x4e0] ;  /* 0x0004e000010e7983 */ /* 0x001ea80000300a00 */
[----:B------:R-:W-:Y:S04]  /*8210*/  STL [R1+0xa28], R17 ;  /* 0x000a281101007387 */ /* 0x000fe80000100800 */
[----:B------:R-:W-:Y:S04]  /*8220*/  STL [R1+0x7c8], RZ ;  /* 0x0007c8ff01007387 */ /* 0x000fe80000100800 */
[----:B------:R-:W-:Y:S04]  /*8230*/  STL [R1+0x7e0], RZ ;  /* 0x0007e0ff01007387 */ /* 0x000fe80000100800 */
[----:B------:R-:W-:Y:S04]  /*8240*/  STL [R1+0x9dc], R27 ;  /* 0x0009dc1b01007387 */ /* 0x000fe80000100800 */
[----:B------:R-:W-:Y:S04]  /*8250*/  STL [R1+0x800], RZ ;  /* 0x000800ff01007387 */ /* 0x000fe80000100800 */
[----:B------:R-:W-:Y:S04]  /*8260*/  STL [R1+0x9e0], R26 ;  /* 0x0009e01a01007387 */ /* 0x000fe80000100800 */
[----:B------:R-:W-:Y:S04]  /*8270*/  STL [R1+0x7cc], RZ ;  /* 0x0007ccff01007387 */ /* 0x000fe80000100800 */
[----:B------:R-:W-:Y:S04]  /*8280*/  STL [R1+0xa44], R24 ;  /* 0x000a441801007387 */ /* 0x000fe80000100800 */
[----:B------:R-:W-:Y:S04]  /*8290*/  STL [R1+0xa40], R25 ;  /* 0x000a401901007387 */ /* 0x000fe80000100800 */
[----:B------:R-:W-:Y:S04]  /*82a0*/  STL [R1+0x808], RZ ;  /* 0x000808ff01007387 */ /* 0x000fe80000100800 */
[----:B---3--:R-:W-:Y:S04]  /*82b0*/  STL [R1+0xa58], R35 ;  /* 0x000a582301007387 */ /* 0x008fe80000100800 */
[----:B------:R-:W-:Y:S04]  /*82c0*/  STL [R1+0xa5c], R34 ;  /* 0x000a5c2201007387 */ /* 0x000fe80000100800 */
[----:B------:R-:W-:Y:S04]  /*82d0*/  STL [R1+0x9d4], R33 ;  /* 0x0009d42101007387 */ /* 0x000fe80000100800 */
[----:B------:R-:W3:Y:S04]  /*82e0*/  LDL.LU R22, [R1+0x4c0] ;  /* 0x0004c00001167983 */ /* 0x000ee80000300800 */
[----:B------:R-:W3:Y:S04]  /*82f0*/  LDL.LU R23, [R1+0x4c4] ;  /* 0x0004c40001177983 */ /* 0x000ee80000300800 */
[----:B----4-:R0:W-:Y:S01]  /*8300*/  STL [R1+0x9d0], R37 ;  /* 0x0009d02501007387 */ /* 0x0101e20000100800 */
[----:B--2---:R-:W-:-:S03]  /*8310*/  MOV R43, R12 ;  /* 0x0000000c002b7202 */ /* 0x004fc60000000f00 */
[----:B------:R1:W-:Y:S01]  /*8320*/  STL.64 [R1+0x500], R12 ;  /* 0x0005000c01007387 */ /* 0x0003e20000100a00 */
[----:B0-----:R-:W-:Y:S02]  /*8330*/  MOV R37, R13 ;  /* 0x0000000d00257202 */ /* 0x001fe40000000f00 */
[----:B------:R-:W-:Y:S01]  /*8340*/  MOV R16, R29 ;  /* 0x0000001d00107202 */ /* 0x000fe20000000f00 */
[----:B------:R-:W2:Y:S01]  /*8350*/  LDL.LU R35, [R1+0x4ac] ;  /* 0x0004ac0001237983 */ /* 0x000ea20000300800 */
[----:B------:R-:W-:-:S03]  /*8360*/  MOV R17, R28 ;  /* 0x0000001c00117202 */ /* 0x000fc60000000f00 */
[----:B------:R-:W4:Y:S01]  /*8370*/  LDL.LU.64 R28, [R1+0x508] ;  /* 0x00050800011c7983 */ /* 0x000f220000300a00 */
[----:B-1----:R-:W-:Y:S01]  /*8380*/  CS2R R12, SRZ ;  /* 0x00000000000c7805 */ /* 0x002fe2000001ff00 */
[----:B------:R-:W-:Y:S02]  /*8390*/  LOP3.LUT R0, R0, 0xffffefff, RZ, 0xc0, !PT ;  /* 0xffffefff00007812 */ /* 0x000fe400078ec0ff */
[----:B------:R-:W2:Y:S04]  /*83a0*/  LDL.LU R34, [R1+0x4a8] ;  /* 0x0004a80001227983 */ /* 0x000ea80000300800 */
[----:B------:R0:W2:Y:S01]  /*83b0*/  @!P2 LDG.E.64 R12, [R20.64] ;  /* 0x0000000e140ca981 */ /* 0x0000a2000c1e1b00 */
[----:B------:R-:W-:-:S03]  /*83c0*/  @P6 LOP3.LUT R0, R0, 0x1000, RZ, 0xfc, !PT ;  /* 0x0000100000006812 */ /* 0x000fc600078efcff */
[----:B------:R-:W3:Y:S04]  /*83d0*/  LDL.LU R27, [R1+0x49c] ;  /* 0x00049c00011b7983 */ /* 0x000ee80000300800 */
[----:B------:R-:W3:Y:S04]  /*83e0*/  LDL.LU R26, [R1+0x498] ;  /* 0x00049800011a7983 */ /* 0x000ee80000300800 */
[----:B0-----:R-:W3:Y:S04]  /*83f0*/  LDL.LU R20, [R1+0x4a0] ;  /* 0x0004a00001147983 */ /* 0x001ee80000300800 */
[----:B------:R-:W3:Y:S04]  /*8400*/  LDL.LU R24, [R1+0x4d8] ;  /* 0x0004d80001187983 */ /* 0x000ee80000300800 */
[----:B------:R-:W3:Y:S04]  /*8410*/  LDL.LU R25, [R1+0x4dc] ;  /* 0x0004dc0001197983 */ /* 0x000ee80000300800 */
[----:B------:R-:W3:Y:S04]  /*8420*/  LDL.LU R33, [R1+0x47c] ;  /* 0x00047c0001217983 */ /* 0x000ee80000300800 */
[----:B------:R0:W-:Y:S04]  /*8430*/  STL [R1+0xa54], R30 ;  /* 0x000a541e01007387 */ /* 0x0001e80000100800 */
[----:B------:R1:W-:Y:S04]  /*8440*/  STL [R1+0xa50], R31 ;  /* 0x000a501f01007387 */ /* 0x0003e80000100800 */
[----:B------:R-:W-:Y:S04]  /*8450*/  STL [R1+0x7e4], RZ ;  /* 0x0007e4ff01007387 */ /* 0x000fe80000100800 */
[----:B------:R-:W3:Y:S04]  /*8460*/  LDL.LU R21, [R1+0x4a4] ;  /* 0x0004a40001157983 */ /* 0x000ee80000300800 */
[----:B--2---:R2:W-:Y:S01]  /*8470*/  STL.64 [R1+0x4f8], R12 ;  /* 0x0004f80c01007387 */ /* 0x0045e20000100a00 */
[----:B------:R-:W-:-:S02]  /*8480*/  LOP3.LUT R0, R0, 0xffffdfff, RZ, 0xc0, !PT ;  /* 0xffffdfff00007812 */ /* 0x000fc400078ec0ff */
[----:B------:R-:W-:Y:S01]  /*8490*/  LOP3.LUT P6, RZ, R42, 0x200, RZ, 0xc0, !PT ;  /* 0x000002002aff7812 */ /* 0x000fe200078cc0ff */
[----:B0-----:R-:W3:Y:S04]  /*84a0*/  LDL.LU R30, [R1+0x4c8] ;  /* 0x0004c800011e7983 */ /* 0x001ee80000300800 */
[----:B-1----:R-:W3:Y:S01]  /*84b0*/  LDL.LU R31, [R1+0x4cc] ;  /* 0x0004cc00011f7983 */ /* 0x002ee20000300800 */
[----:B--2---:R-:W-:-:S06]  /*84c0*/  CS2R R12, SRZ ;  /* 0x00000000000c7805 */ /* 0x004fcc000001ff00 */
[----:B------:R0:W2:Y:S01]  /*84d0*/  @!P2 LDG.E.64 R12, [R18.64] ;  /* 0x0000000e120ca981 */ /* 0x0000a2000c1e1b00 */
[----:B------:R-:W-:-:S04]  /*84e0*/  @P0 LOP3.LUT R0, R0, 0x2000, RZ, 0xfc, !PT ;  /* 0x0000200000000812 */ /* 0x000fc800078efcff */
[----:B------:R-:W-:-:S04]  /*84f0*/  LOP3.LUT R0, R0, 0xffffbfff, RZ, 0xc0, !PT ;  /* 0xffffbfff00007812 */ /* 0x000fc800078ec0ff */
[----:B------:R-:W-:Y:S01]  /*8500*/  @P5 LOP3.LUT R0, R0, 0x4000, RZ, 0xfc, !PT ;  /* 0x0000400000005812 */ /* 0x000fe200078efcff */
[----:B0-----:R-:W3:Y:S04]  /*8510*/  LDL.LU R19, [R1+0x48c] ;  /* 0x00048c0001137983 */ /* 0x001ee80000300800 */
[----:B------:R0:W3:Y:S04]  /*8520*/  LDL R18, [R1+0x7cc] ;  /* 0x0007cc0001127983 */ /* 0x0000e80000100800 */
[----:B--2---:R1:W-:Y:S02]  /*8530*/  STL.64 [R1+0x4f0], R12 ;  /* 0x0004f00c01007387 */ /* 0x0043e40000100a00 */
[----:B-1----:R-:W-:-:S06]  /*8540*/  CS2R R12, SRZ ;  /* 0x00000000000c7805 */ /* 0x002fcc000001ff00 */
[----:B------:R-:W2:Y:S01]  /*8550*/  @!P1 LDG.E.64 R12, [R14.64] ;  /* 0x0000000e0e0c9981 */ /* 0x000ea2000c1e1b00 */
[----:B------:R-:W-:-:S04]  /*8560*/  LOP3.LUT R0, R0, 0xffff7fff, RZ, 0xc0, !PT ;  /* 0xffff7fff00007812 */ /* 0x000fc800078ec0ff */
[----:B------:R-:W-:-:S05]  /*8570*/  @P4 LOP3.LUT R0, R0, 0x8000, RZ, 0xfc, !PT ;  /* 0x0000800000004812 */ /* 0x000fca00078efcff */
[----:B------:R1:W-:Y:S04]  /*8580*/  STL [R1+0xa64], R0 ;  /* 0x000a640001007387 */ /* 0x0003e80000100800 */
[----:B-1----:R0:W3:Y:S04]  /*8590*/  LDL R0, [R1+0x7c8] ;  /* 0x0007c80001007983 */ /* 0x0020e80000100800 */
[----:B--2---:R1:W-:Y:S02]  /*85a0*/  STL.64 [R1+0x4e8], R12 ;  /* 0x0004e80c01007387 */ /* 0x0043e40000100a00 */
[----:B-1----:R-:W-:-:S06]  /*85b0*/  CS2R R12, SRZ ;  /* 0x00000000000c7805 */ /* 0x002fcc000001ff00 */
[----:B----4-:R-:W2:Y:S01]  /*85c0*/  @!P1 LDG.E.64 R12, [R28.64] ;  /* 0x0000000e1c0c9981 */ /* 0x010ea2000c1e1b00 */
[----:B------:R-:W-:-:S13]  /*85d0*/  LOP3.LUT P5, RZ, R42, 0x800, RZ, 0xc0, !PT ;  /* 0x000008002aff7812 */ /* 0x000fda00078ac0ff */
[----:B---3--:R-:W-:-:S05]  /*85e0*/  @!P5 MOV R0, R16 ;  /* 0x000000100000d202 */ /* 0x008fca0000000f00 */
[----:B------:R1:W-:Y:S02]  /*85f0*/  @!P5 STL [R1+0x7c8], R0 ;  /* 0x0007c8000100d387 */ /* 0x0003e40000100800 */
[----:B-1----:R-:W-:-:S07]  /*8600*/  HFMA2.MMA R0, -RZ, RZ, 0, 0 ;  /* 0x00000000ff007435 */ /* 0x002fce00000001ff */
[----:B------:R-:W-:Y:S04]  /*8610*/  STL [R1+0x6d0], R0 ;  /* 0x0006d00001007387 */ /* 0x000fe80000100800 */
[----:B------:R-:W-:Y:S01]  /*8620*/  STL [R1+0x6b4], R0 ;  /* 0x0006b40001007387 */ /* 0x000fe20000100800 */
[----:B--2---:R-:W-:-:S05]  /*8630*/  MOV R28, R12 ;  /* 0x0000000c001c7202 */ /* 0x004fca0000000f00 */
[----:B------:R1:W-:Y:S02]  /*8640*/  STL [R1+0x9c4], R28 ;  /* 0x0009c41c01007387 */ /* 0x0003e40000100800 */
[----:B-1----:R-:W-:Y:S02]  /*8650*/  MOV R28, R0 ;  /* 0x00000000001c7202 */ /* 0x002fe40000000f00 */
[----:B------:R-:W-:-:S05]  /*8660*/  @!P5 MOV R0, R35 ;  /* 0x000000230000d202 */ /* 0x000fca0000000f00 */
[----:B------:R1:W-:Y:S04]  /*8670*/  @!P5 STL [R1+0x6b4], R0 ;  /* 0x0006b4000100d387 */ /* 0x0003e80000100800 */
[----:B-1----:R0:W2:Y:S01]  /*8680*/  LDL R0, [R1+0x7e0] ;  /* 0x0007e00001007983 */ /* 0x0020a20000100800 */
[----:B------:R-:W-:Y:S02]  /*8690*/  LOP3.LUT P0, RZ, R42, 0x400, RZ, 0xc0, !PT ;  /* 0x000004002aff7812 */ /* 0x000fe4000780c0ff */
[----:B------:R-:W-:-:S05]  /*86a0*/  @!P5 MOV R28, R34 ;  /* 0x00000022001cd202 */ /* 0x000fca0000000f00 */
[----:B------:R-:W-:Y:S04]  /*86b0*/  @!P5 STL [R1+0x6d0], R28 ;  /* 0x0006d01c0100d387 */ /* 0x000fe80000100800 */
[----:B------:R1:W-:Y:S04]  /*86c0*/  STL.64 [R1+0x4e0], R12 ;  /* 0x0004e00c01007387 */ /* 0x0003e80000100a00 */
[----:B-1----:R-:W3:Y:S01]  /*86d0*/  LDL.LU R12, [R1+0x490] ;  /* 0x00049000010c7983 */ /* 0x002ee20000300800 */
[----:B------:R-:W-:Y:S02]  /*86e0*/  MOV R14, R2 ;  /* 0x00000002000e7202 */ /* 0x000fe40000000f00 */
[----:B------:R-:W-:Y:S01]  /*86f0*/  MOV R15, R3 ;  /* 0x00000003000f7202 */ /* 0x000fe20000000f00 */
[----:B------:R-:W4:Y:S04]  /*8700*/  LDL.LU R2, [R1+0x4d0] ;  /* 0x0004d00001027983 */ /* 0x000f280000300800 */
[----:B------:R-:W4:Y:S01]  /*8710*/  LDL.LU R3, [R1+0x4d4] ;  /* 0x0004d40001037983 */ /* 0x000f220000300800 */
[----:B--2---:R-:W-:-:S05]  /*8720*/  @!P0 MOV R0, R20 ;  /* 0x0000001400008202 */ /* 0x004fca0000000f00 */
[----:B------:R1:W-:Y:S02]  /*8730*/  @!P0 STL [R1+0x7e0], R0 ;  /* 0x0007e00001008387 */ /* 0x0003e40000100800 */
[----:B-1----:R-:W-:-:S07]  /*8740*/  HFMA2.MMA R0, -RZ, RZ, 0, 0 ;  /* 0x00000000ff007435 */ /* 0x002fce00000001ff */
[----:B------:R-:W-:Y:S03]  /*8750*/  STL [R1+0x6f0], R0 ;  /* 0x0006f00001007387 */ /* 0x000fe60000100800 */
[----:B------:R-:W-:Y:S01]  /*8760*/  MOV R28, R0 ;  /* 0x00000000001c7202 */ /* 0x000fe20000000f00 */
[----:B------:R1:W-:Y:S02]  /*8770*/  STL [R1+0x6d4], R0 ;  /* 0x0006d40001007387 */ /* 0x0003e40000100800 */
[----:B-1----:R-:W-:-:S05]  /*8780*/  @!P0 MOV R0, R27 ;  /* 0x0000001b00008202 */ /* 0x002fca0000000f00 */
[----:B------:R1:W-:Y:S04]  /*8790*/  @!P0 STL [R1+0x6d4], R0 ;  /* 0x0006d40001008387 */ /* 0x0003e80000100800 */
[----:B-1----:R0:W3:Y:S01]  /*87a0*/  LDL R0, [R1+0x800] ;  /* 0x0008000001007983 */ /* 0x0020e20000100800 */
[----:B------:R-:W-:-:S05]  /*87b0*/  @!P0 MOV R28, R26 ;  /* 0x0000001a001c8202 */ /* 0x000fca0000000f00 */
[----:B------:R-:W-:Y:S04]  /*87c0*/  @!P0 STL [R1+0x6f0], R28 ;  /* 0x0006f01c01008387 */ /* 0x000fe80000100800 */
[----:B----4-:R1:W-:Y:S01]  /*87d0*/  STL.64 [R1+0x70], R2 ;  /* 0x0000700201007387 */ /* 0x0103e20000100a00 */
[----:B------:R-:W-:-:S03]  /*87e0*/  @!P5 MOV R18, R17 ;  /* 0x000000110012d202 */ /* 0x000fc60000000f00 */
[----:B-1----:R-:W2:Y:S04]  /*87f0*/  LDL.LU R2, [R1+0x480] ;  /* 0x0004800001027983 */ /* 0x002ea80000300800 */
[----:B------:R1:W-:Y:S01]  /*8800*/  @!P5 STL [R1+0x7cc], R18 ;  /* 0x0007cc120100d387 */ /* 0x0003e20000100800 */
[----:B------:R-:W-:-:S03]  /*8810*/  MOV R29, R13 ;  /* 0x0000000d001d7202 */ /* 0x000fc60000000f00 */
[----:B------:R4:W-:Y:S04]  /*8820*/  STL.64 [R1+0x268], R24 ;  /* 0x0002681801007387 */ /* 0x0009e80000100a00 */
[----:B------:R0:W-:Y:S04]  /*8830*/  STL [R1+0x9d8], R32 ;  /* 0x0009d82001007387 */ /* 0x0001e80000100800 */
[----:B-1----:R-:W2:Y:S04]  /*8840*/  LDL.LU R18, [R1+0x488] ;  /* 0x0004880001127983 */ /* 0x002ea80000300800 */
[----:B----4-:R-:W2:Y:S04]  /*8850*/  LDL.LU R24, [R1+0x4b8] ;  /* 0x0004b80001187983 */ /* 0x010ea80000300800 */
[----:B------:R-:W2:Y:S04]  /*8860*/  LDL.LU R25, [R1+0x4bc] ;  /* 0x0004bc0001197983 */ /* 0x000ea80000300800 */
[----:B------:R1:W-:Y:S04]  /*8870*/  STL [R1+0x9c8], R29 ;  /* 0x0009c81d01007387 */ /* 0x0003e80000100800 */
[----:B0-----:R-:W2:Y:S01]  /*8880*/  LDL.LU R32, [R1+0x478] ;  /* 0x0004780001207983 */ /* 0x001ea20000300800 */
[----:B------:R-:W-:-:S03]  /*8890*/  LOP3.LUT P4, RZ, R42, 0x100, RZ, 0xc0, !PT ;  /* 0x000001002aff7812 */ /* 0x000fc6000788c0ff */
[----:B------:R0:W-:Y:S04]  /*88a0*/  STL.64 [R1+0x78], R22 ;  /* 0x0000781601007387 */ /* 0x0001e80000100a00 */
[----:B-1----:R1:W2:Y:S04]  /*88b0*/  LDL R29, [R1+0x7e4] ;  /* 0x0007e400011d7983 */ /* 0x0022a80000100800 */
[----:B------:R-:W-:Y:S04]  /*88c0*/  STL [R1+0x810], RZ ;  /* 0x000810ff01007387 */ /* 0x000fe80000100800 */
[----:B0-----:R-:W2:Y:S04]  /*88d0*/  LDL.LU R22, [R1+0x470] ;  /* 0x0004700001167983 */ /* 0x001ea80000300800 */
[----:B------:R0:W-:Y:S04]  /*88e0*/  STL.64 [R1+0x270], R30 ;  /* 0x0002701e01007387 */ /* 0x0001e80000100a00 */
[----:B------:R-:W-:Y:S04]  /*88f0*/  STL [R1+0x80c], RZ ;  /* 0x00080cff01007387 */ /* 0x000fe80000100800 */
[----:B------:R-:W2:Y:S04]  /*8900*/  LDL.LU R3, [R1+0x484] ;  /* 0x0004840001037983 */ /* 0x000ea80000300800 */
[----:B0-----:R-:W2:Y:S04]  /*8910*/  LDL.LU R31, [R1+0x46c] ;  /* 0x00046c00011f7983 */ /* 0x001ea80000300800 */
[----:B------:R-:W-:Y:S04]  /*8920*/  STL [R1+0x804], RZ ;  /* 0x000804ff01007387 */ /* 0x000fe80000100800 */
[----:B------:R-:W2:Y:S04]  /*8930*/  LDL.LU R13, [R1+0x494] ;  /* 0x00049400010d7983 */ /* 0x000ea80000300800 */
[----:B------:R0:W-:Y:S04]  /*8940*/  STL.64 [R1+0x80], R16 ;  /* 0x0000801001007387 */ /* 0x0001e80000100a00 */
[----:B------:R0:W-:Y:S04]  /*8950*/  STL [R1+0xa60], R36 ;  /* 0x000a602401007387 */ /* 0x0001e80000100800 */
[----:B------:R-:W-:Y:S01]  /*8960*/  STL [R1+0x824], RZ ;  /* 0x000824ff01007387 */ /* 0x000fe20000100800 */
[----:B---3--:R-:W-:-:S03]  /*8970*/  @!P6 MOV R0, R12 ;  /* 0x0000000c0000e202 */ /* 0x008fc60000000f00 */
[----:B------:R-:W-:Y:S04]  /*8980*/  STL [R1+0x814], RZ ;  /* 0x000814ff01007387 */ /* 0x000fe80000100800 */
[----:B------:R3:W-:Y:S01]  /*8990*/  @!P6 STL [R1+0x800], R0 ;  /* 0x000800000100e387 */ /* 0x0007e20000100800 */
[----:B0-----:R-:W-:-:S03]  /*89a0*/  MOV R17, R11 ;  /* 0x0000000b00117202 */ /* 0x001fc60000000f00 */
[----:B------:R-:W4:Y:S04]  /*89b0*/  LDL.LU R11, [R1+0x464] ;  /* 0x00046400010b7983 */ /* 0x000f280000300800 */
[----:B------:R1:W4:Y:S01]  /*89c0*/  LDL R36, [R1+0x824] ;  /* 0x0008240001247983 */ /* 0x0003220000100800 */
[----:B---3--:R-:W-:-:S03]  /*89d0*/  HFMA2.MMA R0, -RZ, RZ, 0, 0 ;  /* 0x00000000ff007435 */ /* 0x008fc600000001ff */
[----:B------:R-:W3:Y:S01]  /*89e0*/  LDL.LU R23, [R1+0x474] ;  /* 0x0004740001177983 */ /* 0x000ee20000300800 */
[----:B------:R-:W-:-:S03]  /*89f0*/  LOP3.LUT P5, RZ, R42, 0x80, RZ, 0xc0, !PT ;  /* 0x000000802aff7812 */ /* 0x000fc600078ac0ff */
[----:B------:R-:W3:Y:S04]  /*8a00*/  LDL.LU R30, [R1+0x468] ;  /* 0x00046800011e7983 */ /* 0x000ee80000300800 */
[----:B------:R-:W-:Y:S01]  /*8a10*/  STL [R1+0x708], R0 ;  /* 0x0007080001007387 */ /* 0x000fe20000100800 */
[----:B------:R-:W-:-:S03]  /*8a20*/  MOV R28, R0 ;  /* 0x00000000001c7202 */ /* 0x000fc60000000f00 */
[----:B------:R0:W-:Y:S02]  /*8a30*/  STL [R1+0x6f4], R0 ;  /* 0x0006f40001007387 */ /* 0x0001e40000100800 */
[----:B0-----:R-:W-:-:S05]  /*8a40*/  @!P6 MOV R0, R19 ;  /* 0x000000130000e202 */ /* 0x001fca0000000f00 */
[----:B------:R0:W-:Y:S04]  /*8a50*/  @!P6 STL [R1+0x6f4], R0 ;  /* 0x0006f4000100e387 */ /* 0x0001e80000100800 */
[----:B0-----:R1:W3:Y:S01]  /*8a60*/  LDL R0, [R1+0x808] ;  /* 0x0008080001007983 */ /* 0x0012e20000100800 */
[----:B--2---:R-:W-:-:S05]  /*8a70*/  @!P6 MOV R28, R18 ;  /* 0x00000012001ce202 */ /* 0x004fca0000000f00 */
[----:B------:R-:W-:Y:S01]  /*8a80*/  @!P6 STL [R1+0x708], R28 ;  /* 0x0007081c0100e387 */ /* 0x000fe20000100800 */
[----:B------:R-:W-:-:S03]  /*8a90*/  @!P0 MOV R29, R21 ;  /* 0x00000015001d8202 */ /* 0x000fc60000000f00 */
[----:B------:R0:W-:Y:S04]  /*8aa0*/  STL.64 [R1+0x278], R24 ;  /* 0x0002781801007387 */ /* 0x0001e80000100a00 */
[----:B------:R2:W-:Y:S04]  /*8ab0*/  @!P0 STL [R1+0x7e4], R29 ;  /* 0x0007e41d01008387 */ /* 0x0005e80000100800 */
[----:B0-----:R1:W4:Y:S04]  /*8ac0*/  LDL R24, [R1+0x80c] ;  /* 0x00080c0001187983 */ /* 0x0013280000100800 */
[----:B--2---:R1:W2:Y:S04]  /*8ad0*/  LDL R29, [R1+0x804] ;  /* 0x00080400011d7983 */ /* 0x0042a80000100800 */
[----:B------:R-:W-:Y:S01]  /*8ae0*/  STL.64 [R1+0x280], R34 ;  /* 0x0002802201007387 */ /* 0x000fe20000100a00 */
[----:B------:R-:W-:-:S03]  /*8af0*/  MOV R16, R10 ;  /* 0x0000000a00107202 */ /* 0x000fc60000000f00 */
[----:B------:R-:W-:Y:S04]  /*8b00*/  STL [R1+0x820], RZ ;  /* 0x000820ff01007387 */ /* 0x000fe80000100800 */
[----:B------:R-:W2:Y:S04]  /*8b10*/  LDL.LU R10, [R1+0x460] ;  /* 0x00046000010a7983 */ /* 0x000ea80000300800 */
[----:B------:R-:W2:Y:S01]  /*8b20*/  LDL.LU R25, [R1+0x45c] ;  /* 0x00045c0001197983 */ /* 0x000ea20000300800 */
[----:B---3--:R-:W-:-:S05]  /*8b30*/  @!P4 MOV R0, R2 ;  /* 0x000000020000c202 */ /* 0x008fca0000000f00 */
[----:B------:R0:W-:Y:S02]  /*8b40*/  @!P4 STL [R1+0x808], R0 ;  /* 0x000808000100c387 */ /* 0x0001e40000100800 */
[----:B0-----:R-:W-:-:S07]  /*8b50*/  HFMA2.MMA R0, -RZ, RZ, 0, 0 ;  /* 0x00000000ff007435 */ /* 0x001fce00000001ff */
[----:B------:R-:W-:Y:S03]  /*8b60*/  STL [R1+0x728], R0 ;  /* 0x0007280001007387 */ /* 0x000fe60000100800 */
[----:B------:R-:W-:Y:S01]  /*8b70*/  MOV R28, R0 ;  /* 0x00000000001c7202 */ /* 0x000fe20000000f00 */
[----:B------:R0:W-:Y:S02]  /*8b80*/  STL [R1+0x70c], R0 ;  /* 0x00070c0001007387 */ /* 0x0001e40000100800 */
[----:B0-----:R-:W-:-:S05]  /*8b90*/  @!P4 MOV R0, R33 ;  /* 0x000000210000c202 */ /* 0x001fca0000000f00 */
[----:B------:R0:W-:Y:S04]  /*8ba0*/  @!P4 STL [R1+0x70c], R0 ;  /* 0x00070c000100c387 */ /* 0x0001e80000100800 */
[----:B0-----:R1:W3:Y:S01]  /*8bb0*/  LDL R0, [R1+0x810] ;  /* 0x0008100001007983 */ /* 0x0012e20000100800 */
[----:B------:R-:W-:-:S05]  /*8bc0*/  @!P4 MOV R28, R32 ;  /* 0x00000020001cc202 */ /* 0x000fca0000000f00 */
[----:B------:R0:W-:Y:S04]  /*8bd0*/  @!P4 STL [R1+0x728], R28 ;  /* 0x0007281c0100c387 */ /* 0x0001e80000100800 */
[----:B0-----:R1:W3:Y:S01]  /*8be0*/  LDL R28, [R1+0x814] ;  /* 0x00081400011c7983 */ /* 0x0012e20000100800 */
[----:B----4-:R-:W-:Y:S02]  /*8bf0*/  @!P4 MOV R24, R3 ;  /* 0x000000030018c202 */ /* 0x010fe40000000f00 */
[----:B------:R-:W-:-:S03]  /*8c00*/  LOP3.LUT P0, RZ, R42, 0x40, RZ, 0xc0, !PT ;  /* 0x000000402aff7812 */ /* 0x000fc6000780c0ff */
[----:B------:R0:W-:Y:S01]  /*8c10*/  @!P4 STL [R1+0x80c], R24 ;  /* 0x00080c180100c387 */ /* 0x0001e20000100800 */
[----:B--2---:R-:W-:-:S03]  /*8c20*/  @!P6 MOV R29, R13 ;  /* 0x0000000d001de202 */ /* 0x004fc60000000f00 */
[----:B0-----:R-:W2:Y:S04]  /*8c30*/  LDL.LU R24, [R1+0x458] ;  /* 0x0004580001187983 */ /* 0x001ea80000300800 */
[----:B------:R0:W-:Y:S02]  /*8c40*/  @!P6 STL [R1+0x804], R29 ;  /* 0x0008041d0100e387 */ /* 0x0001e40000100800 */
[----:B------:R-:W-:Y:S02]  /*8c50*/  @!P0 MOV R36, R11 ;  /* 0x0000000b00248202 */ /* 0x000fe40000000f00 */
[----:B0-----:R-:W2:Y:S04]  /*8c60*/  LDL.LU R29, [R1+0x44c] ;  /* 0x00044c00011d7983 */ /* 0x001ea80000300800 */
[----:B------:R0:W-:Y:S04]  /*8c70*/  STL.64 [R1+0x88], R20 ;  /* 0x0000881401007387 */ /* 0x0001e80000100a00 */
[----:B------:R1:W-:Y:S04]  /*8c80*/  @!P0 STL [R1+0x824], R36 ;  /* 0x0008242401008387 */ /* 0x0003e80000100800 */
[----:B------:R-:W-:Y:S04]  /*8c90*/  STL [R1+0x82c], RZ ;  /* 0x00082cff01007387 */ /* 0x000fe80000100800 */
[----:B0-----:R-:W2:Y:S04]  /*8ca0*/  LDL.LU R21, [R1+0x454] ;  /* 0x0004540001157983 */ /* 0x001ea80000300800 */
[----:B-1----:R0:W2:Y:S01]  /*8cb0*/  LDL R36, [R1+0x82c] ;  /* 0x00082c0001247983 */ /* 0x0020a20000100800 */
[----:B---3--:R-:W-:-:S03]  /*8cc0*/  @!P5 MOV R0, R22 ;  /* 0x000000160000d202 */ /* 0x008fc60000000f00 */
[----:B------:R-:W-:Y:S04]  /*8cd0*/  STL.64 [R1+0xa8], R10 ;  /* 0x0000a80a01007387 */ /* 0x000fe80000100a00 */
[----:B------:R1:W-:Y:S01]  /*8ce0*/  @!P5 STL [R1+0x810], R0 ;  /* 0x000810000100d387 */ /* 0x0003e20000100800 */
[----:B------:R-:W-:Y:S01]  /*8cf0*/  @!P5 MOV R28, R23 ;  /* 0x00000017001cd202 */ /* 0x000fe20000000f00 */
[----:B-1----:R-:W-:Y:S02]  /*8d00*/  HFMA2.MMA R0, -RZ, RZ, 0, 0 ;  /* 0x00000000ff007435 */ /* 0x002fe400000001ff */
[----:B------:R1:W-:Y:S04]  /*8d10*/  STL.64 [R1+0x98], R2 ;  /* 0x0000980201007387 */ /* 0x0003e80000100a00 */
[----:B------:R-:W-:Y:S04]  /*8d20*/  STL [R1+0x838], RZ ;  /* 0x000838ff01007387 */ /* 0x000fe80000100800 */
[----:B------:R-:W-:Y:S01]  /*8d30*/  STL [R1+0x748], R0 ;  /* 0x0007480001007387 */ /* 0x000fe20000100800 */
[----:B------:R-:W-:-:S03]  /*8d40*/  MOV R34, R0 ;  /* 0x0000000000227202 */ /* 0x000fc60000000f00 */
[----:B------:R3:W-:Y:S04]  /*8d50*/  STL [R1+0x72c], R0 ;  /* 0x00072c0001007387 */ /* 0x0007e80000100800 */
[----:B------:R0:W-:Y:S01]  /*8d60*/  @!P5 STL [R1+0x814], R28 ;  /* 0x0008141c0100d387 */ /* 0x0001e20000100800 */
[----:B------:R-:W-:-:S03]  /*8d70*/  LOP3.LUT P6, RZ, R42, 0x20, RZ, 0xc0, !PT ;  /* 0x000000202aff7812 */ /* 0x000fc600078cc0ff */
[----:B-1----:R-:W4:Y:S01]  /*8d80*/  LDL.LU R2, [R1+0x430] ;  /* 0x0004300001027983 */ /* 0x002f220000300800 */
[----:B---3--:R-:W-:-:S03]  /*8d90*/  @!P5 MOV R0, R31 ;  /* 0x0000001f0000d202 */ /* 0x008fc60000000f00 */
[----:B------:R-:W-:Y:S04]  /*8da0*/  STL.64 [R1+0x290], R18 ;  /* 0x0002901201007387 */ /* 0x000fe80000100a00 */
[----:B------:R1:W-:Y:S04]  /*8db0*/  @!P5 STL [R1+0x72c], R0 ;  /* 0x00072c000100d387 */ /* 0x0003e80000100800 */
[----:B0-----:R-:W3:Y:S04]  /*8dc0*/  LDL.LU R28, [R1+0x448] ;  /* 0x00044800011c7983 */ /* 0x001ee80000300800 */
[----:B------:R-:W-:Y:S04]  /*8dd0*/  STL [R1+0x828], RZ ;  /* 0x000828ff01007387 */ /* 0x000fe80000100800 */
[----:B-1----:R0:W3:Y:S01]  /*8de0*/  LDL R0, [R1+0x820] ;  /* 0x0008200001007983 */ /* 0x0020e20000100800 */
[----:B------:R-:W-:-:S03]  /*8df0*/  @!P5 MOV R34, R30 ;  /* 0x0000001e0022d202 */ /* 0x000fc60000000f00 */
[----:B------:R-:W4:Y:S04]  /*8e00*/  LDL.LU R20, [R1+0x450] ;  /* 0x0004500001147983 */ /* 0x000f280000300800 */
[----:B------:R1:W-:Y:S04]  /*8e10*/  @!P5 STL [R1+0x748], R34 ;  /* 0x000748220100d387 */ /* 0x0003e80000100800 */
[----:B------:R0:W-:Y:S04]  /*8e20*/  STL.64 [R1+0x90], R12 ;  /* 0x0000900c01007387 */ /* 0x0001e80000100a00 */
[----:B------:R-:W-:Y:S01]  /*8e30*/  STL [R1+0x55c], RZ ;  /* 0x00055cff01007387 */ /* 0x000fe20000100800 */
[----:B-1----:R-:W-:-:S03]  /*8e40*/  HFMA2.MMA R34, -RZ, RZ, 0, 0 ;  /* 0x00000000ff227435 */ /* 0x002fc600000001ff */
[----:B------:R-:W-:Y:S04]  /*8e50*/  STL [R1+0x558], RZ ;  /* 0x000558ff01007387 */ /* 0x000fe80000100800 */
[----:B------:R-:W-:Y:S04]  /*8e60*/  STL.64 [R1+0x288], R26 ;  /* 0x0002881a01007387 */ /* 0x000fe80000100a00 */
[----:B------:R-:W-:Y:S01]  /*8e70*/  STL [R1+0x764], R34 ;  /* 0x0007642201007387 */ /* 0x000fe20000100800 */
[----:B------:R-:W-:-:S03]  /*8e80*/  MOV R35, R34 ;  /* 0x0000002200237202 */ /* 0x000fc60000000f00 */
[----:B------:R1:W-:Y:S01]  /*8e90*/  STL [R1+0x760], R34 ;  /* 0x0007602201007387 */ /* 0x0003e20000100800 */
[----:B------:R-:W-:Y:S02]  /*8ea0*/  MOV R18, R16 ;  /* 0x0000001000127202 */ /* 0x000fe40000000f00 */
[----:B--2---:R-:W-:Y:S01]  /*8eb0*/  @!P6 MOV R36, R21 ;  /* 0x000000150024e202 */ /* 0x004fe20000000f00 */
[----:B------:R-:W-:Y:S01]  /*8ec0*/  STL.64 [R1+0xa0], R22 ;  /* 0x0000a01601007387 */ /* 0x000fe20000100a00 */
[----:B0-----:R-:W-:Y:S02]  /*8ed0*/  MOV R12, R40 ;  /* 0x00000028000c7202 */ /* 0x001fe40000000f00 */
[----:B------:R-:W-:Y:S01]  /*8ee0*/  MOV R13, R41 ;  /* 0x00000029000d7202 */ /* 0x000fe20000000f00 */
[----:B------:R-:W-:Y:S01]  /*8ef0*/  STL [R1+0x830], RZ ;  /* 0x000830ff01007387 */ /* 0x000fe20000100800 */
[----:B-1----:R-:W-:Y:S02]  /*8f00*/  @!P0 MOV R34, R25 ;  /* 0x0000001900228202 */ /* 0x002fe40000000f00 */
[----:B------:R-:W-:Y:S01]  /*8f10*/  @!P0 MOV R35, R24 ;  /* 0x0000001800238202 */ /* 0x000fe20000000f00 */
[----:B------:R-:W2:Y:S04]  /*8f20*/  LDL.LU R26, [R1+0x440] ;  /* 0x00044000011a7983 */ /* 0x000ea80000300800 */
[----:B------:R0:W-:Y:S01]  /*8f30*/  @!P0 STL [R1+0x760], R34 ;  /* 0x0007602201008387 */ /* 0x0001e20000100800 */
[----:B------:R-:W-:-:S03]  /*8f40*/  MOV R16, R8 ;  /* 0x0000000800107202 */ /* 0x000fc60000000f00 */
[----:B------:R1:W4:Y:S04]  /*8f50*/  LDL R8, [R1+0x828] ;  /* 0x0008280001087983 */ /* 0x0003280000100800 */
[----:B------:R-:W-:Y:S01]  /*8f60*/  @!P6 STL [R1+0x82c], R36 ;  /* 0x00082c240100e387 */ /* 0x000fe20000100800 */
[----:B0-----:R-:W-:-:S03]  /*8f70*/  HFMA2.MMA R34, -RZ, RZ, 0, 0 ;  /* 0x00000000ff227435 */ /* 0x001fc600000001ff */
[----:B------:R0:W-:Y:S04]  /*8f80*/  @!P0 STL [R1+0x764], R35 ;  /* 0x0007642301008387 */ /* 0x0001e80000100800 */
[----:B------:R-:W2:Y:S04]  /*8f90*/  LDL.LU R40, [R1+0x438] ;  /* 0x0004380001287983 */ /* 0x000ea80000300800 */
[----:B------:R-:W-:Y:S01]  /*8fa0*/  STL [R1+0x74c], R34 ;  /* 0x00074c2201007387 */ /* 0x000fe20000100800 */
[----:B0-----:R-:W-:-:S03]  /*8fb0*/  MOV R35, R34 ;  /* 0x0000002200237202 */ /* 0x001fc60000000f00 */
[----:B------:R0:W-:Y:S04]  /*8fc0*/  STL [R1+0x560], R34 ;  /* 0x0005602201007387 */ /* 0x0001e80000100800 */
[----:B------:R-:W2:Y:S04]  /*8fd0*/  LDL.LU R41, [R1+0x43c] ;  /* 0x00043c0001297983 */ /* 0x000ea80000300800 */
[----:B------:R-:W-:Y:S01]  /*8fe0*/  STL.64 [R1+0x2a0], R30 ;  /* 0x0002a01e01007387 */ /* 0x000fe20000100a00 */
[----:B0-----:R-:W-:-:S03]  /*8ff0*/  @!P6 MOV R34, R29 ;  /* 0x0000001d0022e202 */ /* 0x001fc60000000f00 */
[----:B------:R-:W-:Y:S04]  /*9000*/  STL [R1+0x554], RZ ;  /* 0x000554ff01007387 */ /* 0x000fe80000100800 */
[----:B------:R0:W-:Y:S01]  /*9010*/  @!P6 STL [R1+0x560], R34 ;  /* 0x000560220100e387 */ /* 0x0001e20000100800 */
[----:B------:R-:W-:-:S03]  /*9020*/  LOP3.LUT P4, RZ, R42, 0x10, RZ, 0xc0, !PT ;  /* 0x000000102aff7812 */ /* 0x000fc6000788c0ff */
[----:B------:R-:W2:Y:S01]  /*9030*/  LDL.LU R3, [R1+0x434] ;  /* 0x0004340001037983 */ /* 0x000ea20000300800 */
[----:B---3--:R-:W-:-:S03]  /*9040*/  @!P0 MOV R0, R10 ;  /* 0x0000000a00008202 */ /* 0x008fc60000000f00 */
[----:B------:R-:W3:Y:S01]  /*9050*/  LDL.LU R27, [R1+0x444] ;  /* 0x00044400011b7983 */ /* 0x000ee20000300800 */
[----:B------:R-:W-:Y:S02]  /*9060*/  MOV R10, R44 ;  /* 0x0000002c000a7202 */ /* 0x000fe40000000f00 */
[----:B------:R-:W-:Y:S01]  /*9070*/  MOV R44, R4 ;  /* 0x00000004002c7202 */ /* 0x000fe20000000f00 */
[----:B------:R1:W3:Y:S04]  /*9080*/  LDL R22, [R1+0x830] ;  /* 0x0008300001167983 */ /* 0x0002e80000100800 */
[----:B------:R1:W3:Y:S01]  /*9090*/  LDL R4, [R1+0x838] ;  /* 0x0008380001047983 */ /* 0x0002e20000100800 */
[----:B0-----:R-:W-:Y:S01]  /*90a0*/  HFMA2.MMA R34, -RZ, RZ, 0, 0 ;  /* 0x00000000ff227435 */ /* 0x001fe200000001ff */
[----:B------:R-:W-:-:S02]  /*90b0*/  @!P6 MOV R35, R28 ;  /* 0x0000001c0023e202 */ /* 0x000fc40000000f00 */
[----:B------:R-:W-:Y:S01]  /*90c0*/  LOP3.LUT P5, RZ, R42, 0x8, RZ, 0xc0, !PT ;  /* 0x000000082aff7812 */ /* 0x000fe200078ac0ff */
[----:B------:R-:W-:Y:S04]  /*90d0*/  STL.64 [R1+0x2b0], R28 ;  /* 0x0002b01c01007387 */ /* 0x000fe80000100a00 */
[----:B------:R0:W-:Y:S02]  /*90e0*/  @!P6 STL [R1+0x74c], R35 ;  /* 0x00074c230100e387 */ /* 0x0001e40000100800 */
[----:B------:R-:W-:Y:S02]  /*90f0*/  MOV R36, R34 ;  /* 0x0000002200247202 */ /* 0x000fe40000000f00 */
[----:B------:R1:W-:Y:S04]  /*9100*/  STL [R1+0x834], R34 ;  /* 0x0008342201007387 */ /* 0x0003e80000100800 */
[----:B------:R-:W-:Y:S04]  /*9110*/  STL [R1+0x8b4], RZ ;  /* 0x0008b4ff01007387 */ /* 0x000fe80000100800 */
[----:B0-----:R0:W3:Y:S04]  /*9120*/  LDL R35, [R1+0x558] ;  /* 0x0005580001237983 */ /* 0x0010e80000100800 */
[----:B-1----:R0:W3:Y:S04]  /*9130*/  LDL R34, [R1+0x55c] ;  /* 0x00055c0001227983 */ /* 0x0020e80000100800 */
[----:B------:R-:W3:Y:S01]  /*9140*/  LDL.LU R23, [R1+0x414] ;  /* 0x0004140001177983 */ /* 0x000ee20000300800 */
[----:B----4-:R-:W-:-:S03]  /*9150*/  @!P6 MOV R8, R20 ;  /* 0x000000140008e202 */ /* 0x010fc60000000f00 */
[----:B------:R1:W-:Y:S04]  /*9160*/  STL.64 [R1+0xb0], R20 ;  /* 0x0000b01401007387 */ /* 0x0003e80000100a00 */
[----:B------:R4:W-:Y:S04]  /*9170*/  @!P6 STL [R1+0x828], R8 ;  /* 0x000828080100e387 */ /* 0x0009e80000100800 */
[----:B------:R-:W-:Y:S01]  /*9180*/  STL [R1+0x840], RZ ;  /* 0x000840ff01007387 */ /* 0x000fe20000100800 */
[----:B------:R-:W-:Y:S02]  /*9190*/  MOV R19, R17 ;  /* 0x0000001100137202 */ /* 0x000fe40000000f00 */
[----:B------:R-:W-:Y:S01]  /*91a0*/  MOV R11, R45 ;  /* 0x0000002d000b7202 */ /* 0x000fe20000000f00 */
[----:B-1----:R0:W3:Y:S04]  /*91b0*/  LDL R20, [R1+0x840] ;  /* 0x0008400001147983 */ /* 0x0020e80000100800 */
[----:B----4-:R-:W4:Y:S01]  /*91c0*/  LDL.LU R8, [R1+0x428] ;  /* 0x0004280001087983 */ /* 0x010f220000300800 */
[----:B------:R-:W-:-:S02]  /*91d0*/  MOV R28, R18 ;  /* 0x00000012001c7202 */ /* 0x000fc40000000f00 */
[----:B------:R-:W-:Y:S01]  /*91e0*/  MOV R18, R10 ;  /* 0x0000000a00127202 */ /* 0x000fe20000000f00 */
[----:B------:R-:W-:Y:S01]  /*91f0*/  STL [R1+0x550], RZ ;  /* 0x000550ff01007387 */ /* 0x000fe20000100800 */
[----:B------:R-:W-:-:S03]  /*9200*/  MOV R10, R44 ;  /* 0x0000002c000a7202 */ /* 0x000fc60000000f00 */
[----:B------:R0:W4:Y:S04]  /*9210*/  LDL R44, [R1+0x8b4] ;  /* 0x0008b400012c7983 */ /* 0x0001280000100800 */
[----:B--2---:R-:W-:Y:S04]  /*9220*/  STL.64 [R1+0x2b8], R40 ;  /* 0x0002b82801007387 */ /* 0x004fe80000100a00 */
[----:B------:R-:W-:Y:S04]  /*9230*/  STL.64 [R1+0x298], R32 ;  /* 0x0002982001007387 */ /* 0x000fe80000100a00 */
[----:B------:R-:W-:Y:S04]  /*9240*/  STL.64 [R1+0x2a8], R24 ;  /* 0x0002a81801007387 */ /* 0x000fe80000100a00 */
[----:B------:R-:W-:Y:S04]  /*9250*/  STL [R1+0x940], R42 ;  /* 0x0009402a01007387 */ /* 0x000fe80000100800 */
[----:B------:R-:W-:Y:S04]  /*9260*/  STL [R1+0x54c], RZ ;  /* 0x00054cff01007387 */ /* 0x000fe80000100800 */
[----:B------:R-:W-:Y:S04]  /*9270*/  STL [R1+0x548], RZ ;  /* 0x000548ff01007387 */ /* 0x000fe80000100800 */
[----:B------:R-:W-:Y:S04]  /*9280*/  STL [R1+0x8b0], RZ ;  /* 0x0008b0ff01007387 */ /* 0x000fe80000100800 */
[----:B------:R-:W2:Y:S01]  /*9290*/  LDL.LU R30, [R1+0xa54] ;  /* 0x000a5400011e7983 */ /* 0x000ea20000300800 */
[----:B---3--:R-:W-:-:S03]  /*92a0*/  @!P5 MOV R4, R2 ;  /* 0x000000020004d202 */ /* 0x008fc60000000f00 */
[----:B------:R-:W-:Y:S04]  /*92b0*/  STL.64 [R1+0xc0], R2 ;  /* 0x0000c00201007387 */ /* 0x000fe80000100a00 */
[----:B------:R1:W-:Y:S01]  /*92c0*/  @!P5 STL [R1+0x838], R4 ;  /* 0x000838040100d387 */ /* 0x0003e20000100800 */
[----:B------:R-:W-:Y:S01]  /*92d0*/  @!P4 MOV R35, R41 ;  /* 0x000000290023c202 */ /* 0x000fe20000000f00 */
[----:B-1----:R-:W-:Y:S01]  /*92e0*/  HFMA2.MMA R4, -RZ, RZ, 0, 0 ;  /* 0x00000000ff047435 */ /* 0x002fe200000001ff */
[----:B------:R-:W-:Y:S01]  /*92f0*/  @!P4 MOV R34, R40 ;  /* 0x000000280022c202 */ /* 0x000fe20000000f00 */
[----:B------:R-:W-:Y:S05]  /*9300*/  @!P0 STL [R1+0x820], R0 ;  /* 0x0008200001008387 */ /* 0x000fea0000100800 */
[----:B------:R1:W-:Y:S03]  /*9310*/  STL [R1+0x83c], R4 ;  /* 0x00083c0401007387 */ /* 0x0003e60000100800 */
[----:B------:R-:W-:Y:S01]  /*9320*/  MOV R31, R4 ;  /* 0x00000004001f7202 */ /* 0x000fe20000000f00 */
[----:B------:R-:W3:Y:S01]  /*9330*/  LDL.LU.64 R40, [R1+0xa20] ;  /* 0x000a200001287983 */ /* 0x000ee20000300a00 */
[----:B------:R-:W-:-:S02]  /*9340*/  @!P4 MOV R22, R26 ;  /* 0x0000001a0016c202 */ /* 0x000fc40000000f00 */
[----:B------:R-:W-:Y:S01]  /*9350*/  @!P4 MOV R36, R27 ;  /* 0x0000001b0024c202 */ /* 0x000fe20000000f00 */
[----:B------:R-:W-:Y:S04]  /*9360*/  @!P4 STL [R1+0x55c], R34 ;  /* 0x00055c220100c387 */ /* 0x000fe80000100800 */
[----:B-1----:R0:W2:Y:S01]  /*9370*/  LDL R4, [R1+0x554] ;  /* 0x0005540001047983 */ /* 0x0020a20000100800 */
[----:B------:R-:W-:-:S03]  /*9380*/  LOP3.LUT P6, RZ, R42, 0x2, RZ, 0xc0, !PT ;  /* 0x000000022aff7812 */ /* 0x000fc600078cc0ff */
[----:B------:R1:W-:Y:S04]  /*9390*/  @!P4 STL [R1+0x830], R22 ;  /* 0x000830160100c387 */ /* 0x0003e80000100800 */
[----:B------:R-:W-:Y:S04]  /*93a0*/  @!P4 STL [R1+0x834], R36 ;  /* 0x000834240100c387 */ /* 0x000fe80000100800 */
[----:B------:R-:W-:Y:S01]  /*93b0*/  @!P4 STL [R1+0x558], R35 ;  /* 0x000558230100c387 */ /* 0x000fe20000100800 */
[----:B------:R-:W-:Y:S01]  /*93c0*/  LOP3.LUT P4, RZ, R42, 0x1, RZ, 0xc0, !PT ;  /* 0x000000012aff7812 */ /* 0x000fe2000788c0ff */
[----:B------:R-:W-:Y:S01]  /*93d0*/  HFMA2.MMA R2, -RZ, RZ, 0, 0 ;  /* 0x00000000ff027435 */ /* 0x000fe200000001ff */
[----:B------:R-:W-:Y:S01]  /*93e0*/  MOV R17, R9 ;  /* 0x0000000900117202 */ /* 0x000fe20000000f00 */
[----:B------:R-:W-:Y:S01]  /*93f0*/  STL.64 [R1+0xb8], R26 ;  /* 0x0000b81a01007387 */ /* 0x000fe20000100a00 */
[----:B------:R-:W-:-:S02]  /*9400*/  MOV R45, R5 ;  /* 0x00000005002d7202 */ /* 0x000fc40000000f00 */
[----:B------:R-:W-:Y:S01]  /*9410*/  @!P5 MOV R31, R3 ;  /* 0x00000003001fd202 */ /* 0x000fe20000000f00 */
[----:B------:R-:W3:Y:S04]  /*9420*/  LDL.LU R9, [R1+0x42c] ;  /* 0x00042c0001097983 */ /* 0x000ee80000300800 */
[----:B------:R0:W3:Y:S01]  /*9430*/  LDL R5, [R1+0x550] ;  /* 0x0005500001057983 */ /* 0x0000e20000100800 */
[----:B----4-:R-:W-:-:S03]  /*9440*/  @!P6 MOV R44, R23 ;  /* 0x00000017002ce202 */ /* 0x010fc60000000f00 */
[----:B-1----:R-:W4:Y:S04]  /*9450*/  LDL.LU R22, [R1+0x410] ;  /* 0x0004100001167983 */ /* 0x002f280000300800 */
[----:B------:R1:W-:Y:S01]  /*9460*/  @!P6 STL [R1+0x8b4], R44 ;  /* 0x0008b42c0100e387 */ /* 0x0003e20000100800 */
[----:B------:R-:W-:Y:S02]  /*9470*/  LOP3.LUT P0, RZ, R42, 0x4, RZ, 0xc0, !PT ;  /* 0x000000042aff7812 */ /* 0x000fe4000780c0ff */
[----:B------:R-:W-:Y:S01]  /*9480*/  MOV R29, R19 ;  /* 0x00000013001d7202 */ /* 0x000fe20000000f00 */
[----:B------:R-:W4:Y:S01]  /*9490*/  LDL.LU R42, [R1+0x424] ;  /* 0x00042400012a7983 */ /* 0x000f220000300800 */
[----:B------:R-:W-:Y:S02]  /*94a0*/  MOV R32, R12 ;  /* 0x0000000c00207202 */ /* 0x000fe40000000f00 */
[----:B------:R-:W-:Y:S01]  /*94b0*/  MOV R33, R13 ;  /* 0x0000000d00217202 */ /* 0x000fe20000000f00 */
[----:B------:R-:W4:Y:S04]  /*94c0*/  LDL.LU R12, [R1+0x418] ;  /* 0x00041800010c7983 */ /* 0x000f280000300800 */
[----:B-1----:R-:W4:Y:S04]  /*94d0*/  LDL.LU R44, [R1+0xa30] ;  /* 0x000a3000012c7983 */ /* 0x002f280000300800 */
[----:B------:R0:W4:Y:S04]  /*94e0*/  LDL R21, [R1+0x548] ;  /* 0x0005480001157983 */ /* 0x0001280000100800 */
[----:B------:R-:W4:Y:S04]  /*94f0*/  LDL.LU R0, [R1+0xa64] ;  /* 0x000a640001007983 */ /* 0x000f280000300800 */
[----:B------:R-:W4:Y:S04]  /*9500*/  LDL.LU R36, [R1+0xa60] ;  /* 0x000a600001247983 */ /* 0x000f280000300800 */
[----:B------:R-:W4:Y:S04]  /*9510*/  LDL.LU R34, [R1+0xa5c] ;  /* 0x000a5c0001227983 */ /* 0x000f280000300800 */
[----:B------:R-:W4:Y:S04]  /*9520*/  LDL.LU R35, [R1+0xa58] ;  /* 0x000a580001237983 */ /* 0x000f280000300800 */
[----:B------:R-:W4:Y:S01]  /*9530*/  LDL.LU R24, [R1+0xa44] ;  /* 0x000a440001187983 */ /* 0x000f220000300800 */
[----:B--2---:R-:W-:-:S03]  /*9540*/  @!P5 MOV R4, R8 ;  /* 0x000000080004d202 */ /* 0x004fc60000000f00 */
[----:B------:R-:W2:Y:S04]  /*9550*/  LDL.LU R13, [R1+0x41c] ;  /* 0x00041c00010d7983 */ /* 0x000ea80000300800 */
[----:B------:R1:W-:Y:S04]  /*9560*/  @!P5 STL [R1+0x554], R4 ;  /* 0x000554040100d387 */ /* 0x0003e80000100800 */
[----:B-1----:R-:W2:Y:S01]  /*9570*/  LDL.LU R4, [R1+0xa4c] ;  /* 0x000a4c0001047983 */ /* 0x002ea20000300800 */
[----:B---3--:R-:W-:-:S05]  /*9580*/  @!P4 MOV R2, R40 ;  /* 0x000000280002c202 */ /* 0x008fca0000000f00 */
[----:B------:R1:W-:Y:S02]  /*9590*/  STL [R1+0x8b8], R2 ;  /* 0x0008b80201007387 */ /* 0x0003e40000100800 */
[----:B-1----:R-:W-:Y:S02]  /*95a0*/  CS2R R2, SRZ ;  /* 0x0000000000027805 */ /* 0x002fe4000001ff00 */
[----:B------:R-:W-:-:S05]  /*95b0*/  @!P4 MOV R2, R41 ;  /* 0x000000290002c202 */ /* 0x000fca0000000f00 */
[----:B------:R1:W-:Y:S04]  /*95c0*/  STL [R1+0x8bc], R2 ;  /* 0x0008bc0201007387 */ /* 0x0003e80000100800 */
[----:B-1----:R-:W3:Y:S01]  /*95d0*/  LDL.LU R2, [R1+0xa1c] ;  /* 0x000a1c0001027983 */ /* 0x002ee20000300800 */
[----:B------:R-:W-:Y:S02]  /*95e0*/  MOV R19, R11 ;  /* 0x0000000b00137202 */ /* 0x000fe40000000f00 */
[----:B------:R-:W-:Y:S01]  /*95f0*/  MOV R11, R45 ;  /* 0x0000002d000b7202 */ /* 0x000fe20000000f00 */
[----:B------:R-:W-:Y:S01]  /*9600*/  HFMA2.MMA R45, -RZ, RZ, 0, 0 ;  /* 0x00000000ff2d7435 */ /* 0x000fe200000001ff */
[----:B------:R-:W-:Y:S02]  /*9610*/  MOV R26, R16 ;  /* 0x00000010001a7202 */ /* 0x000fe40000000f00 */
[----:B------:R-:W-:Y:S01]  /*9620*/  @!P5 MOV R5, R9 ;  /* 0x000000090005d202 */ /* 0x000fe20000000f00 */
[----:B------:R0:W3:Y:S02]  /*9630*/  LDL R16, [R1+0x8b0] ;  /* 0x0008b00001107983 */ /* 0x0000e40000100800 */
[----:B----4-:R-:W-:-:S02]  /*9640*/  @!P6 MOV R45, R44 ;  /* 0x0000002c002de202 */ /* 0x010fc40000000f00 */
[----:B------:R1:W-:Y:S04]  /*9650*/  @!P5 STL [R1+0x550], R5 ;  /* 0x000550050100d387 */ /* 0x0003e80000100800 */
[----:B------:R4:W-:Y:S04]  /*9660*/  STL [R1+0x544], R45 ;  /* 0x0005442d01007387 */ /* 0x0009e80000100800 */
[----:B-1----:R-:W3:Y:S04]  /*9670*/  LDL.LU R5, [R1+0xa48] ;  /* 0x000a480001057983 */ /* 0x002ee80000300800 */
[----:B----4-:R-:W4:Y:S04]  /*9680*/  LDL.LU R45, [R1+0xa2c] ;  /* 0x000a2c00012d7983 */ /* 0x010f280000300800 */
[----:B------:R1:W-:Y:S04]  /*9690*/  STL.64 [R1+0x2c0], R8 ;  /* 0x0002c00801007387 */ /* 0x0003e80000100a00 */
[----:B-1----:R-:W4:Y:S01]  /*96a0*/  LDL.LU.64 R8, [R1+0xa10] ;  /* 0x000a100001087983 */ /* 0x002f220000300a00 */
[----:B--2---:R-:W-:-:S05]  /*96b0*/  @!P0 MOV R20, R4 ;  /* 0x0000000400148202 */ /* 0x004fca0000000f00 */
[----:B------:R1:W-:Y:S02]  /*96c0*/  @!P0 STL [R1+0x840], R20 ;  /* 0x0008401401008387 */ /* 0x0003e40000100800 */
[----:B-1----:R-:W-:-:S07]  /*96d0*/  HFMA2.MMA R20, -RZ, RZ, 0, 0 ;  /* 0x00000000ff147435 */ /* 0x002fce00000001ff */
[----:B------:R1:W-:Y:S03]  /*96e0*/  STL [R1+0x844], R20 ;  /* 0x0008441401007387 */ /* 0x0003e60000100800 */
[----:B------:R-:W-:Y:S02]  /*96f0*/  MOV R25, R20 ;  /* 0x0000001400197202 */ /* 0x000fe40000000f00 */
[----:B-1----:R0:W2:Y:S01]  /*9700*/  LDL R20, [R1+0x54c] ;  /* 0x00054c0001147983 */ /* 0x0020a20000100800 */
[----:B---3--:R-:W-:-:S05]  /*9710*/  @!P4 MOV R3, R2 ;  /* 0x000000020003c202 */ /* 0x008fca0000000f00 */
[----:B------:R1:W-:Y:S04]  /*9720*/  STL [R1+0x53c], R3 ;  /* 0x00053c0301007387 */ /* 0x0003e80000100800 */
[----:B-1----:R-:W3:Y:S01]  /*9730*/  LDL.LU R3, [R1+0xa18] ;  /* 0x000a180001037983 */ /* 0x002ee20000300800 */
[----:B------:R-:W-:Y:S02]  /*9740*/  @!P0 MOV R25, R42 ;  /* 0x0000002a00198202 */ /* 0x000fe40000000f00 */
[----:B------:R-:W-:Y:S02]  /*9750*/  @!P0 MOV R21, R13 ;  /* 0x0000000d00158202 */ /* 0x000fe40000000f00 */
[----:B------:R-:W-:Y:S02]  /*9760*/  @!P6 MOV R16, R22 ;  /* 0x000000160010e202 */ /* 0x000fe40000000f00 */
[----:B------:R-:W-:Y:S01]  /*9770*/  MOV R27, R17 ;  /* 0x00000011001b7202 */ /* 0x000fe20000000f00 */
[----:B------:R-:W-:Y:S01]  /*9780*/  @!P5 STL [R1+0x83c], R31 ;  /* 0x00083c1f0100d387 */ /* 0x000fe20000100800 */
[----:B------:R-:W-:-:S02]  /*9790*/  MOV R17, RZ ;  /* 0x000000ff00117202 */ /* 0x000fc40000000f00 */
[----:B----4-:R-:W-:Y:S01]  /*97a0*/  @!P6 MOV R17, R45 ;  /* 0x0000002d0011e202 */ /* 0x010fe20000000f00 */
[----:B------:R-:W-:Y:S01]  /*97b0*/  @!P0 STL [R1+0x844], R25 ;  /* 0x0008441901008387 */ /* 0x000fe20000100800 */
[----:B------:R-:W-:-:S03]  /*97c0*/  LOP3.LUT P5, RZ, R5, 0x80000000, RZ, 0xc0, !PT ;  /* 0x8000000005ff7812 */ /* 0x000fc600078ac0ff */
[----:B------:R-:W-:Y:S04]  /*97d0*/  @!P0 STL [R1+0x548], R21 ;  /* 0x0005481501008387 */ /* 0x000fe80000100800 */
[----:B------:R-:W-:Y:S01]  /*97e0*/  @!P6 STL [R1+0x8b0], R16 ;  /* 0x0008b0100100e387 */ /* 0x000fe20000100800 */
[----:B------:R-:W-:-:S03]  /*97f0*/  LOP3.LUT P6, RZ, R5, 0x20000000, RZ, 0xc0, !PT ;  /* 0x2000000005ff7812 */ /* 0x000fc600078cc0ff */
[----:B------:R1:W-:Y:S04]  /*9800*/  STL [R1+0x9cc], R5 ;  /* 0x0009cc0501007387 */ /* 0x0003e80000100800 */
[----:B------:R4:W-:Y:S01]  /*9810*/  STL.64 [R1+0x2c8], R12 ;  /* 0x0002c80c01007387 */ /* 0x0009e20000100a00 */
[----:B--2---:R-:W-:-:S03]  /*9820*/  @!P0 MOV R20, R12 ;  /* 0x0000000c00148202 */ /* 0x004fc60000000f00 */
[----:B------:R2:W-:Y:S04]  /*9830*/  STL.64 [R1+0xd0], R22 ;  /* 0x0000d01601007387 */ /* 0x0005e80000100a00 */
[----:B------:R-:W-:Y:S01]  /*9840*/  @!P0 STL [R1+0x54c], R20 ;  /* 0x00054c1401008387 */ /* 0x000fe20000100800 */
[----:B------:R-:W-:Y:S02]  /*9850*/  LOP3.LUT P0, RZ, R5, 0x40000000, RZ, 0xc0, !PT ;  /* 0x4000000005ff7812 */ /* 0x000fe4000780c0ff */
[----:B-1----:R-:W-:Y:S01]  /*9860*/  MOV R5, R42 ;  /* 0x0000002a00057202 */ /* 0x002fe20000000f00 */
[----:B------:R-:W-:Y:S01]  /*9870*/  HFMA2.MMA R42, -RZ, RZ, 0, 0 ;  /* 0x00000000ff2a7435 */ /* 0x000fe200000001ff */
[----:B----4-:R-:W4:Y:S01]  /*9880*/  LDL.LU.64 R12, [R1+0xa00] ;  /* 0x000a0000010c7983 */ /* 0x010f220000300a00 */
[----:B--2---:R-:W-:-:S03]  /*9890*/  MOV R22, R14 ;  /* 0x0000000e00167202 */ /* 0x004fc60000000f00 */
[----:B------:R1:W-:Y:S01]  /*98a0*/  STL [R1+0x540], R17 ;  /* 0x0005401101007387 */ /* 0x0003e20000100800 */
[----:B---3--:R-:W-:-:S03]  /*98b0*/  @!P4 MOV R42, R3 ;  /* 0x00000003002ac202 */ /* 0x008fc60000000f00 */
[----:B------:R2:W-:Y:S04]  /*98c0*/  STL.64 [R1+0xc8], R4 ;  /* 0x0000c80401007387 */ /* 0x0005e80000100a00 */
[----:B------:R3:W-:Y:S01]  /*98d0*/  STL [R1+0x538], R42 ;  /* 0x0005382a01007387 */ /* 0x0007e20000100800 */
[----:B------:R-:W-:Y:S01]  /*98e0*/  HFMA2.MMA R14, -RZ, RZ, 0, 0 ;  /* 0x00000000ff0e7435 */ /* 0x000fe200000001ff */
[----:B------:R-:W-:Y:S02]  /*98f0*/  MOV R23, R15 ;  /* 0x0000000f00177202 */ /* 0x000fe40000000f00 */
[----:B-1----:R-:W4:Y:S01]  /*9900*/  LDL.LU R17, [R1+0xa28] ;  /* 0x000a280001117983 */ /* 0x002f220000300800 */
[----:B--2---:R-:W-:-:S03]  /*9910*/  MOV R5, R29 ;  /* 0x0000001d00057202 */ /* 0x004fc60000000f00 */
[----:B------:R-:W-:Y:S01]  /*9920*/  STL.64 [R1+0xd8], R40 ;  /* 0x0000d82801007387 */ /* 0x000fe20000100a00 */
[----:B------:R-:W-:Y:S02]  /*9930*/  MOV R29, R43 ;  /* 0x0000002b001d7202 */ /* 0x000fe40000000f00 */
[----:B---3--:R-:W-:Y:S01]  /*9940*/  MOV R42, R18 ;  /* 0x00000012002a7202 */ /* 0x008fe20000000f00 */
[----:B------:R-:W2:Y:S01]  /*9950*/  LDL.LU R31, [R1+0xa50] ;  /* 0x000a5000011f7983 */ /* 0x000ea20000300800 */
[----:B------:R-:W-:Y:S02]  /*9960*/  MOV R43, R19 ;  /* 0x00000013002b7202 */ /* 0x000fe40000000f00 */
[----:B------:R-:W-:Y:S01]  /*9970*/  MOV R18, R10 ;  /* 0x0000000a00127202 */ /* 0x000fe20000000f00 */
[----:B------:R-:W3:Y:S01]  /*9980*/  LDL.LU R25, [R1+0xa40] ;  /* 0x000a400001197983 */ /* 0x000ee20000300800 */
[----:B------:R-:W-:Y:S02]  /*9990*/  MOV R19, R11 ;  /* 0x0000000b00137202 */ /* 0x000fe40000000f00 */
[----:B------:R-:W-:Y:S01]  /*99a0*/  CS2R R10, SRZ ;  /* 0x00000000000a7805 */ /* 0x000fe2000001ff00 */
[----:B------:R-:W2:Y:S01]  /*99b0*/  LDL.LU R20, [R1+0xa3c] ;  /* 0x000a3c0001147983 */ /* 0x000ea20000300800 */
[----:B------:R-:W-:-:S03]  /*99c0*/  @!P5 MOV R10, R9 ;  /* 0x00000009000ad202 */ /* 0x000fc60000000f00 */
[----:B------:R-:W2:Y:S04]  /*99d0*/  LDL.LU R21, [R1+0xa38] ;  /* 0x000a380001157983 */ /* 0x000ea80000300800 */
[----:B------:R1:W-:Y:S04]  /*99e0*/  STL [R1+0x8c4], R10 ;  /* 0x0008c40a01007387 */ /* 0x0003e80000100800 */
[----:B------:R-:W2:Y:S04]  /*99f0*/  LDL.LU R16, [R1+0xa34] ;  /* 0x000a340001107983 */ /* 0x000ea80000300800 */
[----:B-1----:R-:W2:Y:S01]  /*9a00*/  LDL.LU R10, [R1+0xa0c] ;  /* 0x000a0c00010a7983 */ /* 0x002ea20000300800 */
[----:B----4-:R-:W-:-:S05]  /*9a10*/  @!P0 MOV R14, R12 ;  /* 0x0000000c000e8202 */ /* 0x010fca0000000f00 */
[----:B------:R1:W-:Y:S02]  /*9a20*/  STL [R1+0x8c8], R14 ;  /* 0x0008c80e01007387 */ /* 0x0003e40000100800 */
[----:B-1----:R-:W-:Y:S02]  /*9a30*/  CS2R R14, SRZ ;  /* 0x00000000000e7805 */ /* 0x002fe4000001ff00 */
[----:B------:R-:W-:-:S05]  /*9a40*/  @!P0 MOV R14, R13 ;  /* 0x0000000d000e8202 */ /* 0x000fca0000000f00 */
[----:B------:R1:W-:Y:S04]  /*9a50*/  STL [R1+0x8cc], R14 ;  /* 0x0008cc0e01007387 */ /* 0x0003e80000100800 */
[----:B-1----:R-:W4:Y:S01]  /*9a60*/  LDL.LU R14, [R1+0x9f8] ;  /* 0x0009f800010e7983 */ /* 0x002f220000300800 */
[----:B--2---:R-:W-:-:S05]  /*9a70*/  @!P5 MOV R11, R10 ;  /* 0x0000000a000bd202 */ /* 0x004fca0000000f00 */
[----:B------:R1:W-:Y:S04]  /*9a80*/  STL [R1+0x534], R11 ;  /* 0x0005340b01007387 */ /* 0x0003e80000100800 */
[----:B-1----:R-:W2:Y:S01]  /*9a90*/  LDL.LU R11, [R1+0xa08] ;  /* 0x000a0800010b7983 */ /* 0x002ea20000300800 */
[----:B------:R-:W-:-:S06]  /*9aa0*/  HFMA2.MMA R4, -RZ, RZ, 0, 0 ;  /* 0x00000000ff047435 */ /* 0x000fcc00000001ff */
[----:B------:R-:W-:-:S05]  /*9ab0*/  @!P5 MOV R4, R8 ;  /* 0x000000080004d202 */ /* 0x000fca0000000f00 */
[----:B------:R1:W-:Y:S01]  /*9ac0*/  STL [R1+0x8c0], R4 ;  /* 0x0008c00401007387 */ /* 0x0003e20000100800 */
[----:B------:R-:W-:Y:S02]  /*9ad0*/  MOV R40, R42 ;  /* 0x0000002a00287202 */ /* 0x000fe40000000f00 */
[----:B------:R-:W-:Y:S02]  /*9ae0*/  MOV R41, R43 ;  /* 0x0000002b00297202 */ /* 0x000fe40000000f00 */
[----:B-1----:R-:W-:Y:S01]  /*9af0*/  MOV R4, R28 ;  /* 0x0000001c00047202 */ /* 0x002fe20000000f00 */
[----:B------:R-:W-:Y:S01]  /*9b00*/  HFMA2.MMA R28, -RZ, RZ, 0, 0 ;  /* 0x00000000ff1c7435 */ /* 0x000fe200000001ff */
[----:B------:R-:W-:Y:S02]  /*9b10*/  MOV R42, R18 ;  /* 0x00000012002a7202 */ /* 0x000fe40000000f00 */
[----:B------:R-:W-:Y:S02]  /*9b20*/  MOV R43, R19 ;  /* 0x00000013002b7202 */ /* 0x000fe40000000f00 */
[----:B------:R-:W-:-:S02]  /*9b30*/  CS2R R18, SRZ ;  /* 0x0000000000127805 */ /* 0x000fc4000001ff00 */
[----:B------:R-:W-:Y:S02]  /*9b40*/  @!P6 MOV R18, R17 ;  /* 0x000000110012e202 */ /* 0x000fe40000000f00 */
[----:B----4-:R-:W-:-:S05]  /*9b50*/  @!P0 MOV R15, R14 ;  /* 0x0000000e000f8202 */ /* 0x010fca0000000f00 */
[----:B------:R1:W-:Y:S01]  /*9b60*/  STL [R1+0x52c], R15 ;  /* 0x00052c0f01007387 */ /* 0x0003e20000100800 */
[----:B--2---:R-:W-:-:S05]  /*9b70*/  @!P5 MOV R28, R11 ;  /* 0x0000000b001cd202 */ /* 0x004fca0000000f00 */
[----:B------:R-:W-:Y:S04]  /*9b80*/  STL [R1+0x530], R28 ;  /* 0x0005301c01007387 */ /* 0x000fe80000100800 */
[----:B-1----:R-:W2:Y:S04]  /*9b90*/  LDL.LU R15, [R1+0x9f4] ;  /* 0x0009f400010f7983 */ /* 0x002ea80000300800 */
[----:B------:R1:W-:Y:S04]  /*9ba0*/  STL [R1+0x8d4], R18 ;  /* 0x0008d41201007387 */ /* 0x0003e80000100800 */
[----:B-1----:R-:W4:Y:S01]  /*9bb0*/  LDL.LU R18, [R1+0x9f0] ;  /* 0x0009f00001127983 */ /* 0x002f220000300800 */
[----:B------:R-:W-:Y:S01]  /*9bc0*/  HFMA2.MMA R28, -RZ, RZ, 0, 0 ;  /* 0x00000000ff1c7435 */ /* 0x000fe200000001ff */
[----:B----4-:R-:W-:-:S05]  /*9bd0*/  @!P6 MOV R19, R18 ;  /* 0x000000120013e202 */ /* 0x010fca0000000f00 */
[----:B------:R1:W-:Y:S04]  /*9be0*/  STL [R1+0x524], R19 ;  /* 0x0005241301007387 */ /* 0x0003e80000100800 */
[----:B-1----:R-:W4:Y:S01]  /*9bf0*/  LDL.LU R19, [R1+0x9ec] ;  /* 0x0009ec0001137983 */ /* 0x002f220000300800 */
[----:B--2---:R-:W-:-:S05]  /*9c00*/  @!P0 MOV R28, R15 ;  /* 0x0000000f001c8202 */ /* 0x004fca0000000f00 */
[----:B------:R1:W-:Y:S02]  /*9c10*/  STL [R1+0x528], R28 ;  /* 0x0005281c01007387 */ /* 0x0003e40000100800 */
[----:B-1----:R-:W-:-:S06]  /*9c20*/  HFMA2.MMA R28, -RZ, RZ, 0, 0 ;  /* 0x00000000ff1c7435 */ /* 0x002fcc00000001ff */
[----:B------:R-:W-:-:S05]  /*9c30*/  @!P6 MOV R28, R16 ;  /* 0x00000010001ce202 */ /* 0x000fca0000000f00 */
[----:B------:R1:W-:Y:S02]  /*9c40*/  STL [R1+0x8d0], R28 ;  /* 0x0008d01c01007387 */ /* 0x0003e40000100800 */
[----:B-1----:R-:W-:Y:S02]  /*9c50*/  HFMA2.MMA R28, -RZ, RZ, 0, 0 ;  /* 0x00000000ff1c7435 */ /* 0x002fe400000001ff */
[----:B------:R1:W-:Y:S02]  /*9c60*/  STL.64 [R1+0xe0], R8 ;  /* 0x0000e00801007387 */ /* 0x0003e40000100a00 */
[----:B-1----:R-:W-:Y:S01]  /*9c70*/  MOV R8, R22 ;  /* 0x0000001600087202 */ /* 0x002fe20000000f00 */
[----:B------:R-:W-:Y:S01]  /*9c80*/  HFMA2.MMA R22, -RZ, RZ, 0, 0 ;  /* 0x00000000ff167435 */ /* 0x000fe200000001ff */
[----:B------:R-:W-:Y:S02]  /*9c90*/  MOV R9, R23 ;  /* 0x0000001700097202 */ /* 0x000fe40000000f00 */
[----:B------:R-:W-:Y:S01]  /*9ca0*/  LOP3.LUT P0, RZ, R0, 0x2000, RZ, 0xc0, !PT ;  /* 0x0000200000ff7812 */ /* 0x000fe2000780c0ff */
[----:B------:R1:W-:Y:S02]  /*9cb0*/  STL.64 [R1+0xe8], R12 ;  /* 0x0000e80c01007387 */ /* 0x0003e40000100a00 */
[----:B-1----:R-:W-:-:S02]  /*9cc0*/  MOV R12, R8 ;  /* 0x00000008000c7202 */ /* 0x002fc40000000f00 */
[----:B------:R-:W-:Y:S02]  /*9cd0*/  MOV R13, R9 ;  /* 0x00000009000d7202 */ /* 0x000fe40000000f00 */
[----:B------:R-:W-:Y:S02]  /*9ce0*/  MOV R8, R42 ;  /* 0x0000002a00087202 */ /* 0x000fe40000000f00 */
[----:B------:R-:W-:Y:S02]  /*9cf0*/  MOV R9, R43 ;  /* 0x0000002b00097202 */ /* 0x000fe40000000f00 */
[----:B------:R-:W-:Y:S02]  /*9d00*/  MOV R42, R26 ;  /* 0x0000001a002a7202 */ /* 0x000fe40000000f00 */
[----:B------:R-:W-:Y:S02]  /*9d10*/  MOV R43, R27 ;  /* 0x0000001b002b7202 */ /* 0x000fe40000000f00 */
[----:B------:R-:W-:-:S02]  /*9d20*/  CS2R R26, SRZ ;  /* 0x00000000001a7805 */ /* 0x000fc4000001ff00 */
[----:B---3--:R-:W-:-:S05]  /*9d30*/  @!P0 MOV R26, R25 ;  /* 0x00000019001a8202 */ /* 0x008fca0000000f00 */
[----:B------:R1:W-:Y:S01]  /*9d40*/  STL [R1+0x8e4], R26 ;  /* 0x0008e41a01007387 */ /* 0x0003e20000100800 */
[----:B------:R-:W-:-:S03]  /*9d50*/  LOP3.LUT P5, RZ, R0, 0x4000, RZ, 0xc0, !PT ;  /* 0x0000400000ff7812 */ /* 0x000fc600078ac0ff */
[----:B-1----:R-:W2:Y:S04]  /*9d60*/  LDL.LU R26, [R1+0x9e0] ;  /* 0x0009e000011a7983 */ /* 0x002ea80000300800 */
[----:B------:R1:W-:Y:S02]  /*9d70*/  STL.64 [R1+0xf0], R16 ;  /* 0x0000f01001007387 */ /* 0x0003e40000100a00 */
[----:B-1----:R-:W-:Y:S01]  /*9d80*/  MOV R16, R32 ;  /* 0x0000002000107202 */ /* 0x002fe20000000f00 */
[----:B------:R-:W-:-:S06]  /*9d90*/  HFMA2.MMA R32, -RZ, RZ, 0, 0 ;  /* 0x00000000ff207435 */ /* 0x000fcc00000001ff */
[----:B------:R-:W-:-:S05]  /*9da0*/  @!P5 MOV R32, R31 ;  /* 0x0000001f0020d202 */ /* 0x000fca0000000f00 */
[----:B------:R1:W-:Y:S04]  /*9db0*/  STL [R1+0x8ec], R32 ;  /* 0x0008ec2001007387 */ /* 0x0003e80000100800 */
[----:B-1----:R-:W3:Y:S01]  /*9dc0*/  LDL.LU R32, [R1+0x9d8] ;  /* 0x0009d80001207983 */ /* 0x002ee20000300800 */
[----:B----4-:R-:W-:Y:S02]  /*9dd0*/  @!P6 MOV R28, R19 ;  /* 0x00000013001ce202 */ /* 0x010fe40000000f00 */
[----:B------:R-:W-:-:S13]  /*9de0*/  LOP3.LUT P6, RZ, R0, 0x1000, RZ, 0xc0, !PT ;  /* 0x0000100000ff7812 */ /* 0x000fda00078cc0ff */
[----:B------:R-:W-:-:S05]  /*9df0*/  @!P6 MOV R22, R20 ;  /* 0x000000140016e202 */ /* 0x000fca0000000f00 */
[----:B------:R1:W-:Y:S02]  /*9e00*/  STL [R1+0x8d8], R22 ;  /* 0x0008d81601007387 */ /* 0x0003e40000100800 */
[----:B-1----:R-:W-:Y:S02]  /*9e10*/  CS2R R22, SRZ ;  /* 0x0000000000167805 */ /* 0x002fe4000001ff00 */
[----:B------:R-:W-:-:S05]  /*9e20*/  @!P6 MOV R22, R21 ;  /* 0x000000150016e202 */ /* 0x000fca0000000f00 */
[----:B------:R1:W-:Y:S04]  /*9e30*/  STL [R1+0x8dc], R22 ;  /* 0x0008dc1601007387 */ /* 0x0003e80000100800 */
[----:B-1----:R-:W4:Y:S01]  /*9e40*/  LDL.LU R22, [R1+0x9e8] ;  /* 0x0009e80001167983 */ /* 0x002f220000300800 */
[----:B------:R-:W-:Y:S02]  /*9e50*/  MOV R17, R33 ;  /* 0x0000002100117202 */ /* 0x000fe40000000f00 */
[----:B------:R-:W-:Y:S02]  /*9e60*/  MOV R33, RZ ;  /* 0x000000ff00217202 */ /* 0x000fe40000000f00 */
[----:B--2---:R-:W-:-:S05]  /*9e70*/  @!P0 MOV R27, R26 ;  /* 0x0000001a001b8202 */ /* 0x004fca0000000f00 */
[----:B------:R1:W-:Y:S04]  /*9e80*/  STL [R1+0x514], R27 ;  /* 0x0005141b01007387 */ /* 0x0003e80000100800 */
[----:B-1----:R-:W2:Y:S01]  /*9e90*/  LDL.LU R27, [R1+0x9dc] ;  /* 0x0009dc00011b7983 */ /* 0x002ea20000300800 */
[----:B---3--:R-:W-:-:S05]  /*9ea0*/  @!P5 MOV R33, R32 ;  /* 0x000000200021d202 */ /* 0x008fca0000000f00 */
[----:B------:R1:W-:Y:S04]  /*9eb0*/  STL [R1+0x50c], R33 ;  /* 0x00050c2101007387 */ /* 0x0003e80000100800 */
[----:B-1----:R-:W3:Y:S01]  /*9ec0*/  LDL.LU R33, [R1+0x9d4] ;  /* 0x0009d40001217983 */ /* 0x002ee20000300800 */
[----:B----4-:R-:W-:-:S05]  /*9ed0*/  @!P6 MOV R23, R22 ;  /* 0x000000160017e202 */ /* 0x010fca0000000f00 */
[----:B------:R1:W-:Y:S04]  /*9ee0*/  STL [R1+0x51c], R23 ;  /* 0x00051c1701007387 */ /* 0x0003e80000100800 */
[----:B-1----:R-:W4:Y:S04]  /*9ef0*/  LDL.LU R23, [R1+0x9e4] ;  /* 0x0009e40001177983 */ /* 0x002f280000300800 */
[----:B------:R1:W-:Y:S02]  /*9f00*/  STL [R1+0x520], R28 ;  /* 0x0005201c01007387 */ /* 0x0003e40000100800 */
[----:B-1----:R-:W-:Y:S01]  /*9f10*/  HFMA2.MMA R28, -RZ, RZ, 0, 0 ;  /* 0x00000000ff1c7435 */ /* 0x002fe200000001ff */
[----:B------:R-:W-:Y:S01]  /*9f20*/  LOP3.LUT P4, RZ, R0, 0x8000, RZ, 0xc0, !PT ;  /* 0x0000800000ff7812 */ /* 0x000fe2000788c0ff */
[----:B------:R1:W-:Y:S04]  /*9f30*/  STL.64 [R1+0x2f0], R18 ;  /* 0x0002f01201007387 */ /* 0x0003e80000100a00 */
[----:B------:R0:W-:Y:S04]  /*9f40*/  STL.64 [R1+0x2e8], R14 ;  /* 0x0002e80e01007387 */ /* 0x0001e80000100a00 */
[----:B-1----:R-:W3:Y:S04]  /*9f50*/  LDL.LU.64 R18, [R1+0x7a8] ;  /* 0x0007a80001127983 */ /* 0x002ee80000300a00 */
[----:B0-----:R-:W3:Y:S04]  /*9f60*/  LDL.LU.64 R14, [R1+0x7b0] ;  /* 0x0007b000010e7983 */ /* 0x001ee80000300a00 */
[----:B------:R0:W-:Y:S04]  /*9f70*/  STL.64 [R1+0x108], R30 ;  /* 0x0001081e01007387 */ /* 0x0001e80000100a00 */
[----:B------:R-:W-:Y:S04]  /*9f80*/  STL.64 [R1+0x100], R24 ;  /* 0x0001001801007387 */ /* 0x000fe80000100a00 */
[----:B0-----:R-:W3:Y:S04]  /*9f90*/  LDL R31, [R1+0x4fc] ;  /* 0x0004fc00011f7983 */ /* 0x001ee80000100800 */
[----:B--2---:R-:W-:Y:S01]  /*9fa0*/  STL.64 [R1+0x300], R26 ;  /* 0x0003001a01007387 */ /* 0x004fe20000100a00 */
[----:B----4-:R-:W-:-:S05]  /*9fb0*/  @!P6 MOV R28, R23 ;  /* 0x00000017001ce202 */ /* 0x010fca0000000f00 */
[----:B------:R0:W-:Y:S02]  /*9fc0*/  STL [R1+0x518], R28 ;  /* 0x0005181c01007387 */ /* 0x0001e40000100800 */
[----:B0-----:R-:W-:-:S06]  /*9fd0*/  HFMA2.MMA R28, -RZ, RZ, 0, 0 ;  /* 0x00000000ff1c7435 */ /* 0x001fcc00000001ff */
[----:B------:R-:W-:Y:S02]  /*9fe0*/  @!P0 MOV R28, R24 ;  /* 0x00000018001c8202 */ /* 0x000fe40000000f00 */
[----:B------:R-:W2:Y:S04]  /*9ff0*/  LDL R24, [R1+0x4f8] ;  /* 0x0004f80001187983 */ /* 0x000ea80000100800 */
[----:B------:R0:W-:Y:S02]  /*a000*/  STL [R1+0x8e0], R28 ;  /* 0x0008e01c01007387 */ /* 0x0001e40000100800 */
[----:B0-----:R-:W-:-:S06]  /*a010*/  HFMA2.MMA R28, -RZ, RZ, 0, 0 ;  /* 0x00000000ff1c7435 */ /* 0x001fcc00000001ff */
[----:B------:R-:W-:Y:S02]  /*a020*/  @!P0 MOV R28, R27 ;  /* 0x0000001b001c8202 */ /* 0x000fe40000000f00 */
[----:B------:R-:W4:Y:S04]  /*a030*/  LDL R27, [R1+0x4f0] ;  /* 0x0004f000011b7983 */ /* 0x000f280000100800 */
[----:B------:R0:W-:Y:S02]  /*a040*/  STL [R1+0x510], R28 ;  /* 0x0005101c01007387 */ /* 0x0001e40000100800 */
[----:B0-----:R-:W-:-:S06]  /*a050*/  HFMA2.MMA R28, -RZ, RZ, 0, 0 ;  /* 0x00000000ff1c7435 */ /* 0x001fcc00000001ff */
[----:B------:R-:W-:-:S05]  /*a060*/  @!P5 MOV R28, R30 ;  /* 0x0000001e001cd202 */ /* 0x000fca0000000f00 */
[----:B------:R0:W-:Y:S02]  /*a070*/  STL [R1+0x8e8], R28 ;  /* 0x0008e81c01007387 */ /* 0x0001e40000100800 */
[----:B0-----:R-:W-:-:S06]  /*a080*/  HFMA2.MMA R28, -RZ, RZ, 0, 0 ;  /* 0x00000000ff1c7435 */ /* 0x001fcc00000001ff */
[----:B---3--:R-:W-:-:S05]  /*a090*/  @!P5 MOV R28, R33 ;  /* 0x00000021001cd202 */ /* 0x008fca0000000f00 */
[----:B------:R0:W-:Y:S02]  /*a0a0*/  STL [R1+0x508], R28 ;  /* 0x0005081c01007387 */ /* 0x0001e40000100800 */
[----:B0-----:R-:W-:-:S06]  /*a0b0*/  HFMA2.MMA R28, -RZ, RZ, 0, 0 ;  /* 0x00000000ff1c7435 */ /* 0x001fcc00000001ff */
[----:B------:R-:W-:-:S05]  /*a0c0*/  @!P4 MOV R28, R34 ;  /* 0x00000022001cc202 */ /* 0x000fca0000000f00 */
[----:B------:R0:W-:Y:S02]  /*a0d0*/  STL [R1+0x8f0], R28 ;  /* 0x0008f01c01007387 */ /* 0x0001e40000100800 */
[----:B0-----:R-:W-:Y:S01]  /*a0e0*/  MOV R28, R37 ;  /* 0x00000025001c7202 */ /* 0x001fe20000000f00 */
[----:B------:R-:W-:-:S06]  /*a0f0*/  HFMA2.MMA R37, -RZ, RZ, 0, 0 ;  /* 0x00000000ff257435 */ /* 0x000fcc00000001ff */
[----:B------:R-:W-:-:S05]  /*a100*/  @!P4 MOV R37, R35 ;  /* 0x000000230025c202 */ /* 0x000fca0000000f00 */
[----:B------:R0:W-:Y:S04]  /*a110*/  STL [R1+0x8f4], R37 ;  /* 0x0008f42501007387 */ /* 0x0001e80000100800 */
[----:B0-----:R-:W3:Y:S04]  /*a120*/  LDL.LU R37, [R1+0x9d0] ;  /* 0x0009d00001257983 */ /* 0x001ee80000300800 */
[----:B------:R0:W-:Y:S02]  /*a130*/  STL.64 [R1+0xf8], R20 ;  /* 0x0000f81401007387 */ /* 0x0001e40000100a00 */
[----:B0-----:R-:W-:-:S02]  /*a140*/  MOV R20, R18 ;  /* 0x0000001200147202 */ /* 0x001fc40000000f00 */
[----:B------:R-:W-:Y:S02]  /*a150*/  MOV R18, R14 ;  /* 0x0000000e00127202 */ /* 0x000fe40000000f00 */
[----:B------:R-:W-:Y:S01]  /*a160*/  MOV R14, R4 ;  /* 0x00000004000e7202 */ /* 0x000fe20000000f00 */
[----:B------:R-:W-:Y:S01]  /*a170*/  HFMA2.MMA R4, -RZ, RZ, 0, 0 ;  /* 0x00000000ff047435 */ /* 0x000fe200000001ff */
[----:B------:R-:W-:Y:S02]  /*a180*/  MOV R21, R19 ;  /* 0x0000001300157202 */ /* 0x000fe40000000f00 */
[----:B------:R-:W-:Y:S02]  /*a190*/  MOV R19, R15 ;  /* 0x0000000f00137202 */ /* 0x000fe40000000f00 */
[----:B------:R-:W-:Y:S02]  /*a1a0*/  MOV R15, R5 ;  /* 0x00000005000f7202 */ /* 0x000fe40000000f00 */
[----:B------:R-:W-:-:S02]  /*a1b0*/  MOV R5, RZ ;  /* 0x000000ff00057202 */ /* 0x000fc40000000f00 */
[----:B------:R-:W-:-:S05]  /*a1c0*/  @!P4 MOV R5, R36 ;  /* 0x000000240005c202 */ /* 0x000fca0000000f00 */
[----:B------:R-:W-:Y:S04]  /*a1d0*/  STL [R1+0x7d0], R5 ;  /* 0x0007d00501007387 */ /* 0x000fe80000100800 */
[----:B------:R0:W-:Y:S01]  /*a1e0*/  STL.64 [R1+0x2f8], R22 ;  /* 0x0002f81601007387 */ /* 0x0001e20000100a00 */
[----:B------:R-:W-:-:S03]  /*a1f0*/  HFMA2.MMA R25, -RZ, RZ, 0, 0 ;  /* 0x00000000ff197435 */ /* 0x000fc600000001ff */
[----:B0-----:R-:W2:Y:S03]  /*a200*/  LDL R22, [R1+0x4f4] ;  /* 0x0004f40001167983 */ /* 0x001ea60000100800 */
[----:B------:R-:W-:Y:S01]  /*a210*/  @!P3 MOV R25, R29 ;  /* 0x0000001d0019b202 */ /* 0x000fe20000000f00 */
[----:B------:R-:W2:Y:S01]  /*a220*/  LDL R23, [R1+0x4e8] ;  /* 0x0004e80001177983 */ /* 0x000ea20000100800 */
[----:B------:R-:W-:-:S03]  /*a230*/  HFMA2.MMA R26, -RZ, RZ, 0, 0 ;  /* 0x00000000ff1a7435 */ /* 0x000fc600000001ff */
[----:B------:R0:W-:Y:S03]  /*a240*/  STL [R1+0x7d4], R25 ;  /* 0x0007d41901007387 */ /* 0x0001e60000100800 */
[----:B------:R-:W-:Y:S01]  /*a250*/  @!P2 MOV R26, R31 ;  /* 0x0000001f001aa202 */ /* 0x000fe20000000f00 */
[----:B------:R-:W-:Y:S01]  /*a260*/  STL.64 [R1+0x110], R34 ;  /* 0x0001102201007387 */ /* 0x000fe20000100a00 */
[----:B------:R-:W-:-:S03]  /*a270*/  LOP3.LUT R0, R0, 0xffffffbf, RZ, 0xc0, !PT ;  /* 0xffffffbf00007812 */ /* 0x000fc600078ec0ff */
[----:B------:R-:W-:Y:S04]  /*a280*/  STL.64 [R1+0x118], R38 ;  /* 0x0001182601007387 */ /* 0x000fe80000100a00 */
[----:B0-----:R-:W2:Y:S04]  /*a290*/  LDL R25, [R1+0x4ec] ;  /* 0x0004ec0001197983 */ /* 0x001ea80000100800 */
[----:B------:R-:W-:Y:S04]  /*a2a0*/  STL [R1+0x904], R26 ;  /* 0x0009041a01007387 */ /* 0x000fe80000100800 */
[----:B------:R-:W4:Y:S04]  /*a2b0*/  LDL.LU.64 R30, [R1+0x7a0] ;  /* 0x0007a000011e7983 */ /* 0x000f280000300a00 */
[----:B------:R0:W-:Y:S04]  /*a2c0*/  STL.64 [R1+0x308], R32 ;  /* 0x0003082001007387 */ /* 0x0001e80000100a00 */
[----:B------:R-:W4:Y:S04]  /*a2d0*/  LDL.LU R29, [R1+0x9c8] ;  /* 0x0009c800011d7983 */ /* 0x000f280000300800 */
[----:B0-----:R-:W4:Y:S01]  /*a2e0*/  LDL.LU.64 R32, [R1+0x740] ;  /* 0x0007400001207983 */ /* 0x001f220000300a00 */
[----:B---3--:R-:W-:-:S05]  /*a2f0*/  @!P4 MOV R4, R37 ;  /* 0x000000250004c202 */ /* 0x008fca0000000f00 */
[----:B------:R0:W-:Y:S02]  /*a300*/  STL [R1+0x7e8], R4 ;  /* 0x0007e80401007387 */ /* 0x0001e40000100800 */
[----:B0-----:R-:W-:Y:S02]  /*a310*/  CS2R R4, SRZ ;  /* 0x0000000000047805 */ /* 0x001fe4000001ff00 */
[----:B------:R-:W-:-:S05]  /*a320*/  @!P3 MOV R5, R39 ;  /* 0x000000270005b202 */ /* 0x000fca0000000f00 */
[----:B------:R0:W-:Y:S04]  /*a330*/  STL [R1+0x8fc], R5 ;  /* 0x0008fc0501007387 */ /* 0x0001e80000100800 */
[----:B0-----:R-:W3:Y:S01]  /*a340*/  LDL.LU R5, [R1+0x9cc] ;  /* 0x0009cc0001057983 */ /* 0x001ee20000300800 */
[----:B------:R-:W-:-:S05]  /*a350*/  @!P3 MOV R4, R38 ;  /* 0x000000260004b202 */ /* 0x000fca0000000f00 */
[----:B------:R0:W-:Y:S02]  /*a360*/  STL [R1+0x8f8], R4 ;  /* 0x0008f80401007387 */ /* 0x0001e40000100800 */
[----:B0-----:R-:W-:Y:S02]  /*a370*/  MOV R4, RZ ;  /* 0x000000ff00047202 */ /* 0x001fe40000000f00 */
[----:B------:R-:W-:Y:S02]  /*a380*/  @!P3 MOV R4, R28 ;  /* 0x0000001c0004b202 */ /* 0x000fe40000000f00 */
[----:B------:R-:W3:Y:S04]  /*a390*/  LDL.LU R28, [R1+0x9c4] ;  /* 0x0009c400011c7983 */ /* 0x000ee80000300800 */
[----:B------:R0:W-:Y:S02]  /*a3a0*/  STL [R1+0x7fc], R4 ;  /* 0x0007fc0401007387 */ /* 0x0001e40000100800 */
[----:B0-----:R-:W-:-:S06]  /*a3b0*/  HFMA2.MMA R4, -RZ, RZ, 0, 0 ;  /* 0x00000000ff047435 */ /* 0x001fcc00000001ff */
[----:B--2---:R-:W-:Y:S02]  /*a3c0*/  @!P2 MOV R4, R24 ;  /* 0x000000180004a202 */ /* 0x004fe40000000f00 */
[----:B------:R-:W-:Y:S02]  /*a3d0*/  MOV R24, RZ ;  /* 0x000000ff00187202 */ /* 0x000fe40000000f00 */
[----:B----4-:R-:W-:Y:S02]  /*a3e0*/  @!P2 MOV R24, R27 ;  /* 0x0000001b0018a202 */ /* 0x010fe40000000f00 */
[----:B------:R-:W2:Y:S04]  /*a3f0*/  LDL.LU.64 R26, [R1+0x7c0] ;  /* 0x0007c000011a7983 */ /* 0x000ea80000300a00 */
[----:B------:R0:W-:Y:S02]  /*a400*/  STL [R1+0x900], R4 ;  /* 0x0009000401007387 */ /* 0x0001e40000100800 */
[----:B0-----:R-:W-:-:S06]  /*a410*/  HFMA2.MMA R4, -RZ, RZ, 0, 0 ;  /* 0x00000000ff047435 */ /* 0x001fcc00000001ff */
[----:B------:R-:W-:-:S05]  /*a420*/  @!P2 MOV R4, R22 ;  /* 0x000000160004a202 */ /* 0x000fca0000000f00 */
[----:B------:R0:W-:Y:S02]  /*a430*/  STL [R1+0x7f8], R4 ;  /* 0x0007f80401007387 */ /* 0x0001e40000100800 */
[----:B0-----:R-:W-:-:S06]  /*a440*/  HFMA2.MMA R4, -RZ, RZ, 0, 0 ;  /* 0x00000000ff047435 */ /* 0x001fcc00000001ff */
[----:B------:R-:W-:Y:S02]  /*a450*/  @!P1 MOV R4, R23 ;  /* 0x0000001700049202 */ /* 0x000fe40000000f00 */
[----:B------:R-:W-:Y:S02]  /*a460*/  CS2R R22, SRZ ;  /* 0x0000000000167805 */ /* 0x000fe4000001ff00 */
[----:B------:R-:W-:-:S05]  /*a470*/  @!P1 MOV R23, R25 ;  /* 0x0000001900179202 */ /* 0x000fca0000000f00 */
[----:B------:R0:W-:Y:S02]  /*a480*/  STL [R1+0x90c], R23 ;  /* 0x00090c1701007387 */ /* 0x0001e40000100800 */
[----:B0-----:R-:W-:Y:S02]  /*a490*/  MOV R23, R19 ;  /* 0x0000001300177202 */ /* 0x001fe40000000f00 */
[----:B------:R0:W-:Y:S04]  /*a4a0*/  STL [R1+0x7d8], R24 ;  /* 0x0007d81801007387 */ /* 0x0001e80000100800 */
[----:B0-----:R-:W4:Y:S01]  /*a4b0*/  LDL.LU.64 R24, [R1+0x7b8] ;  /* 0x0007b80001187983 */ /* 0x001f220000300a00 */
[C---:B---3--:R-:W-:Y:S02]  /*a4c0*/  LOP3.LUT P6, RZ, R5.reuse, 0x40, RZ, 0xc0, !PT ;  /* 0x0000004005ff7812 */ /* 0x048fe400078cc0ff */
[----:B------:R-:W-:-:S02]  /*a4d0*/  LOP3.LUT P0, RZ, R5, 0x20, RZ, 0xc0, !PT ;  /* 0x0000002005ff7812 */ /* 0x000fc4000780c0ff */
[----:B------:R-:W-:-:S09]  /*a4e0*/  LOP3.LUT P5, RZ, R5, 0x10, RZ, 0xc0, !PT ;  /* 0x0000001005ff7812 */ /* 0x000fd200078ac0ff */
[----:B------:R-:W-:-:S04]  /*a4f0*/  @P6 LOP3.LUT R0, R0, 0x40, RZ, 0xfc, !PT ;  /* 0x0000004000006812 */ /* 0x000fc800078efcff */
[----:B------:R-:W-:-:S04]  /*a500*/  LOP3.LUT R0, R0, 0xffffff7f, RZ, 0xc0, !PT ;  /* 0xffffff7f00007812 */ /* 0x000fc800078ec0ff */
[----:B------:R-:W-:Y:S02]  /*a510*/  @P0 LOP3.LUT R0, R0, 0x80, RZ, 0xfc, !PT ;  /* 0x0000008000000812 */ /* 0x000fe400078efcff */
[----:B------:R-:W-:Y:S02]  /*a520*/  LOP3.LUT P4, RZ, R5, 0x8, RZ, 0xc0, !PT ;  /* 0x0000000805ff7812 */ /* 0x000fe4000788c0ff */
[----:B------:R-:W-:-:S04]  /*a530*/  LOP3.LUT R0, R0, 0xfffffeff, RZ, 0xc0, !PT ;  /* 0xfffffeff00007812 */ /* 0x000fc800078ec0ff */
[----:B------:R-:W-:-:S04]  /*a540*/  @P5 LOP3.LUT R0, R0, 0x100, RZ, 0xfc, !PT ;  /* 0x0000010000005812 */ /* 0x000fc800078efcff */
[----:B------:R-:W-:Y:S02]  /*a550*/  LOP3.LUT R0, R0, 0xfffffdff, RZ, 0xc0, !PT ;  /* 0xfffffdff00007812 */ /* 0x000fe400078ec0ff */
[----:B------:R-:W-:Y:S02]  /*a560*/  @!P1 MOV R22, R28 ;  /* 0x0000001c00169202 */ /* 0x000fe40000000f00 */
[----:B------:R-:W-:Y:S02]  /*a570*/  @P4 LOP3.LUT R0, R0, 0x200, RZ, 0xfc, !PT ;  /* 0x0000020000004812 */ /* 0x000fe400078efcff */
[C---:B------:R-:W-:Y:S02]  /*a580*/  LOP3.LUT P3, RZ, R5.reuse, 0x4, RZ, 0xc0, !PT ;  /* 0x0000000405ff7812 */ /* 0x040fe4000786c0ff */
[C---:B------:R-:W-:Y:S01]  /*a590*/  LOP3.LUT P2, RZ, R5.reuse, 0x2, RZ, 0xc0, !PT ;  /* 0x0000000205ff7812 */ /* 0x040fe2000784c0ff */
[----:B------:R-:W-:Y:S01]  /*a5a0*/  STL [R1+0x908], R4 ;  /* 0x0009080401007387 */ /* 0x000fe20000100800 */
[----:B------:R-:W-:-:S03]  /*a5b0*/  LOP3.LUT P4, RZ, R5, 0x200000, RZ, 0xc0, !PT ;  /* 0x0020000005ff7812 */ /* 0x000fc6000788c0ff */
[----:B------:R0:W-:Y:S01]  /*a5c0*/  STL [R1+0x7dc], R22 ;  /* 0x0007dc1601007387 */ /* 0x0001e20000100800 */
[C---:B------:R-:W-:Y:S02]  /*a5d0*/  LOP3.LUT P5, RZ, R5.reuse, 0x100000, RZ, 0xc0, !PT ;  /* 0x0010000005ff7812 */ /* 0x040fe400078ac0ff */
[C---:B------:R-:W-:Y:S01]  /*a5e0*/  LOP3.LUT P0, RZ, R5.reuse, 0x80000, RZ, 0xc0, !PT ;  /* 0x0008000005ff7812 */ /* 0x040fe2000780c0ff */
[----:B------:R1:W-:Y:S01]  /*a5f0*/  STL.64 [R1+0x2e0], R10 ;  /* 0x0002e00a01007387 */ /* 0x0003e20000100a00 */
[----:B------:R-:W-:-:S03]  /*a600*/  LOP3.LUT P6, RZ, R5, 0x40000, RZ, 0xc0, !PT ;  /* 0x0004000005ff7812 */ /* 0x000fc600078cc0ff */
[----:B------:R-:W3:Y:S01]  /*a610*/  LDL.LU R28, [R1+0x9c0] ;  /* 0x0009c000011c7983 */ /* 0x000ee20000300800 */
[----:B0-----:R-:W-:Y:S02]  /*a620*/  MOV R22, R18 ;  /* 0x0000001200167202 */ /* 0x001fe40000000f00 */
[----:B------:R-:W-:Y:S01]  /*a630*/  CS2R R18, SRZ ;  /* 0x0000000000127805 */ /* 0x000fe2000001ff00 */
[----:B------:R-:W-:Y:S01]  /*a640*/  LOP3.LUT R0, R0, 0xfffffbff, RZ, 0xc0, !PT ;  /* 0xfffffbff00007812 */ /* 0x000fe200078ec0ff */
[----:B------:R-:W-:Y:S01]  /*a650*/  HFMA2.MMA R4, -RZ, RZ, 0, 0 ;  /* 0x00000000ff047435 */ /* 0x000fe200000001ff */
[----:B-1----:R-:W3:Y:S04]  /*a660*/  LDL.LU.64 R10, [R1+0x6a0] ;  /* 0x0006a000010a7983 */ /* 0x002ee80000300a00 */
[----:B--2---:R0:W2:Y:S04]  /*a670*/  @!P4 LDG.E.64 R18, [R26.64] ;  /* 0x0000000e1a12c981 */ /* 0x0040a8000c1e1b00 */
[----:B0-----:R-:W3:Y:S04]  /*a680*/  LDL.LU.64 R26, [R1+0x798] ;  /* 0x00079800011a7983 */ /* 0x001ee80000300a00 */
[----:B--2---:R0:W-:Y:S02]  /*a690*/  STL.64 [R1+0x4d8], R18 ;  /* 0x0004d81201007387 */ /* 0x0041e40000100a00 */
[----:B0-----:R-:W-:-:S06]  /*a6a0*/  CS2R R18, SRZ ;  /* 0x0000000000127805 */ /* 0x001fcc000001ff00 */
[----:B----4-:R0:W2:Y:S04]  /*a6b0*/  @!P4 LDG.E.64 R18, [R24.64] ;  /* 0x0000000e1812c981 */ /* 0x0100a8000c1e1b00 */
[----:B0-----:R-:W4:Y:S04]  /*a6c0*/  LDL.LU.64 R24, [R1+0x790] ;  /* 0x0007900001187983 */ /* 0x001f280000300a00 */
[----:B--2---:R0:W-:Y:S02]  /*a6d0*/  STL.64 [R1+0x4d0], R18 ;  /* 0x0004d01201007387 */ /* 0x0041e40000100a00 */
[----:B0-----:R-:W-:-:S06]  /*a6e0*/  CS2R R18, SRZ ;  /* 0x0000000000127805 */ /* 0x001fcc000001ff00 */
[----:B------:R0:W2:Y:S04]  /*a6f0*/  @!P5 LDG.E.64 R18, [R22.64] ;  /* 0x0000000e1612d981 */ /* 0x0000a8000c1e1b00 */
[----:B0-----:R-:W3:Y:S01]  /*a700*/  LDL.LU.64 R22, [R1+0x788] ;  /* 0x0007880001167983 */ /* 0x001ee20000300a00 */
[----:B--2---:R-:W-:Y:S02]  /*a710*/  MOV R35, R18 ;  /* 0x0000001200237202 */ /* 0x004fe40000000f00 */
[----:B------:R-:W-:Y:S02]  /*a720*/  MOV R34, R19 ;  /* 0x0000001300227202 */ /* 0x000fe40000000f00 */
[----:B------:R-:W-:-:S06]  /*a730*/  CS2R R18, SRZ ;  /* 0x0000000000127805 */ /* 0x000fcc000001ff00 */
[----:B------:R0:W2:Y:S04]  /*a740*/  @!P5 LDG.E.64 R18, [R20.64] ;  /* 0x0000000e1412d981 */ /* 0x0000a8000c1e1b00 */
[----:B0-----:R-:W3:Y:S01]  /*a750*/  LDL.LU.64 R20, [R1+0x780] ;  /* 0x0007800001147983 */ /* 0x001ee20000300a00 */
[----:B--2---:R-:W-:Y:S02]  /*a760*/  MOV R39, R18 ;  /* 0x0000001200277202 */ /* 0x004fe40000000f00 */
[----:B------:R-:W-:Y:S02]  /*a770*/  MOV R38, R19 ;  /* 0x0000001300267202 */ /* 0x000fe40000000f00 */
[----:B------:R-:W-:-:S06]  /*a780*/  CS2R R18, SRZ ;  /* 0x0000000000127805 */ /* 0x000fcc000001ff00 */
[----:B------:R0:W2:Y:S01]  /*a790*/  @!P0 LDG.E.64 R18, [R30.64] ;  /* 0x0000000e1e128981 */ /* 0x0000a2000c1e1b00 */
[----:B------:R-:W-:-:S03]  /*a7a0*/  @P3 LOP3.LUT R0, R0, 0x400, RZ, 0xfc, !PT ;  /* 0x0000040000003812 */ /* 0x000fc600078efcff */
[----:B0-----:R-:W3:Y:S04]  /*a7b0*/  LDL.LU.64 R30, [R1+0x778] ;  /* 0x00077800011e7983 */ /* 0x001ee80000300a00 */
[----:B--2---:R0:W-:Y:S02]  /*a7c0*/  STL.64 [R1+0x4b8], R18 ;  /* 0x0004b81201007387 */ /* 0x0041e40000100a00 */
[----:B0-----:R-:W-:-:S06]  /*a7d0*/  CS2R R18, SRZ ;  /* 0x0000000000127805 */ /* 0x001fcc000001ff00 */
[----:B---3--:R0:W2:Y:S01]  /*a7e0*/  @!P0 LDG.E.64 R18, [R26.64] ;  /* 0x0000000e1a128981 */ /* 0x0080a2000c1e1b00 */
[----:B------:R-:W-:-:S03]  /*a7f0*/  LOP3.LUT P3, RZ, R5, 0x20000, RZ, 0xc0, !PT ;  /* 0x0002000005ff7812 */ /* 0x000fc6000786c0ff */
        /* <DEDUP_REMOVED lines=22> */
[----:B---3--:R0:W2:Y:S04]  /*a960*/  @!P4 LDG.E.64 R18, [R26.64] ;  /* 0x0000000e1a12c981 */ /* 0x0080a8000c1e1b00 */
        /* <DEDUP_REMOVED lines=13> */
[----:B------:R-:W-:-:S03]  /*aa40*/  LOP3.LUT R0, R0, 0xfffff7ff, RZ, 0xc0, !PT ;  /* 0xfffff7ff00007812 */ /* 0x000fc600078ec0ff */
[----:B0-----:R-:W3:Y:S04]  /*aa50*/  LDL.LU.64 R20, [R1+0x710] ;  /* 0x0007100001147983 */ /* 0x001ee80000300a00 */
[----:B--2---:R0:W-:Y:S02]  /*aa60*/  STL.64 [R1+0x470], R18 ;  /* 0x0004701201007387 */ /* 0x0041e40000100a00 */
[----:B0-----:R-:W-:Y:S01]  /*aa70*/  MOV R18, R16 ;  /* 0x0000001000127202 */ /* 0x001fe20000000f00 */
[----:B------:R-:W-:Y:S01]  /*aa80*/  HFMA2.MMA R16, -RZ, RZ, 0, 0 ;  /* 0x00000000ff107435 */ /* 0x000fe200000001ff */
[----:B------:R-:W-:Y:S02]  /*aa90*/  MOV R19, R17 ;  /* 0x0000001100137202 */ /* 0x000fe40000000f00 */
[----:B------:R-:W-:-:S07]  /*aaa0*/  MOV R17, RZ ;  /* 0x000000ff00117202 */ /* 0x000fce0000000f00 */
[----:B------:R0:W2:Y:S01]  /*aab0*/  @!P0 LDG.E.64 R16, [R32.64] ;  /* 0x0000000e20108981 */ /* 0x0000a2000c1e1b00 */
[----:B------:R-:W-:Y:S02]  /*aac0*/  @P2 LOP3.LUT R0, R0, 0x800, RZ, 0xfc, !PT ;  /* 0x0000080000002812 */ /* 0x000fe400078efcff */
[C---:B------:R-:W-:Y:S02]  /*aad0*/  LOP3.LUT P3, RZ, R5.reuse, 0x800, RZ, 0xc0, !PT ;  /* 0x0000080005ff7812 */ /* 0x040fe4000786c0ff */
[----:B------:R-:W-:Y:S01]  /*aae0*/  @!P1 MOV R4, R29 ;  /* 0x0000001d00049202 */ /* 0x000fe20000000f00 */
[----:B------:R-:W-:Y:S04]  /*aaf0*/  STL.64 [R1+0x2d0], R44 ;  /* 0x0002d02c01007387 */ /* 0x000fe80000100a00 */
[----:B------:R-:W-:Y:S01]  /*ab00*/  STL.64 [R1+0x2d8], R2 ;  /* 0x0002d80201007387 */ /* 0x000fe20000100a00 */
[----:B------:R-:W-:-:S02]  /*ab10*/  LOP3.LUT P4, RZ, R5, 0x400, RZ, 0xc0, !PT ;  /* 0x0000040005ff7812 */ /* 0x000fc4000788c0ff */
[C---:B------:R-:W-:Y:S01]  /*ab20*/  LOP3.LUT P5, RZ, R5.reuse, 0x200, RZ, 0xc0, !PT ;  /* 0x0000020005ff7812 */ /* 0x040fe200078ac0ff */
[----:B------:R-:W-:Y:S04]  /*ab30*/  STL [R1+0x6a0], RZ ;  /* 0x0006a0ff01007387 */ /* 0x000fe80000100800 */
[----:B------:R-:W-:Y:S04]  /*ab40*/  STL [R1+0x6a8], RZ ;  /* 0x0006a8ff01007387 */ /* 0x000fe80000100800 */
[----:B0-----:R-:W3:Y:S04]  /*ab50*/  LDL.LU.64 R32, [R1+0x640] ;  /* 0x0006400001207983 */ /* 0x001ee80000300a00 */
[----:B--2---:R0:W-:Y:S01]  /*ab60*/  STL.64 [R1+0x468], R16 ;  /* 0x0004681001007387 */ /* 0x0041e20000100a00 */
[----:B------:R-:W-:-:S03]  /*ab70*/  LOP3.LUT P2, RZ, R5, 0x1000, RZ, 0xc0, !PT ;  /* 0x0000100005ff7812 */ /* 0x000fc6000784c0ff */
[----:B------:R-:W-:Y:S04]  /*ab80*/  STL [R1+0x7ec], R4 ;  /* 0x0007ec0401007387 */ /* 0x000fe80000100800 */
[----:B------:R-:W2:Y:S01]  /*ab90*/  LDL.LU R29, [R1+0x9bc] ;  /* 0x0009bc00011d7983 */ /* 0x000ea20000300800 */
[----:B0-----:R-:W-:Y:S01]  /*aba0*/  HFMA2.MMA R16, -RZ, RZ, 0, 0 ;  /* 0x00000000ff107435 */ /* 0x001fe200000001ff */
[----:B------:R-:W-:Y:S02]  /*abb0*/  MOV R17, RZ ;  /* 0x000000ff00117202 */ /* 0x000fe40000000f00 */
[----:B------:R-:W2:Y:S04]  /*abc0*/  LDL.LU.64 R44, [R1+0x6c8] ;  /* 0x0006c800012c7983 */ /* 0x000ea80000300a00 */
[----:B------:R-:W2:Y:S04]  /*abd0*/  LDL.LU.64 R2, [R1+0x6c0] ;  /* 0x0006c00001027983 */ /* 0x000ea80000300a00 */
[----:B------:R0:W2:Y:S04]  /*abe0*/  @!P0 LDG.E.64 R16, [R30.64] ;  /* 0x0000000e1e108981 */ /* 0x0000a8000c1e1b00 */
[----:B0-----:R-:W3:Y:S04]  /*abf0*/  LDL.LU.64 R30, [R1+0x670] ;  /* 0x00067000011e7983 */ /* 0x001ee80000300a00 */
[----:B--2---:R0:W-:Y:S02]  /*ac00*/  STL.64 [R1+0x460], R16 ;  /* 0x0004601001007387 */ /* 0x0041e40000100a00 */
[----:B0-----:R-:W-:-:S02]  /*ac10*/  MOV R16, R14 ;  /* 0x0000000e00107202 */ /* 0x001fc40000000f00 */
[----:B------:R-:W-:Y:S02]  /*ac20*/  MOV R17, R15 ;  /* 0x0000000f00117202 */ /* 0x000fe40000000f00 */
[----:B------:R-:W-:-:S06]  /*ac30*/  CS2R R14, SRZ ;  /* 0x00000000000e7805 */ /* 0x000fcc000001ff00 */
[----:B---3--:R0:W2:Y:S01]  /*ac40*/  @!P6 LDG.E.64 R14, [R26.64] ;  /* 0x0000000e1a0ee981 */ /* 0x0080a2000c1e1b00 */
        /* <DEDUP_REMOVED lines=8> */
[----:B------:R0:W2:Y:S01]  /*acd0*/  @!P2 LDG.E.64 R14, [R22.64] ;  /* 0x0000000e160ea981 */ /* 0x0000a2000c1e1b00 */
[----:B------:R-:W-:-:S03]  /*ace0*/  LOP3.LUT P6, RZ, R5, 0x80, RZ, 0xc0, !PT ;  /* 0x0000008005ff7812 */ /* 0x000fc600078cc0ff */
[----:B0-----:R-:W3:Y:S04]  /*acf0*/  LDL.LU.64 R22, [R1+0x668] ;  /* 0x0006680001167983 */ /* 0x001ee80000300a00 */
[----:B--2---:R0:W-:Y:S02]  /*ad00*/  STL.64 [R1+0x448], R14 ;  /* 0x0004480e01007387 */ /* 0x0041e40000100a00 */
[----:B0-----:R-:W-:-:S06]  /*ad10*/  CS2R R14, SRZ ;  /* 0x00000000000e7805 */ /* 0x001fcc000001ff00 */
[----:B------:R-:W2:Y:S04]  /*ad20*/  @!P2 LDG.E.64 R14, [R20.64] ;  /* 0x0000000e140ea981 */ /* 0x000ea8000c1e1b00 */
[----:B--2---:R0:W-:Y:S02]  /*ad30*/  STL.64 [R1+0x440], R14 ;  /* 0x0004400e01007387 */ /* 0x0041e40000100a00 */
[----:B0-----:R-:W-:-:S06]  /*ad40*/  CS2R R14, SRZ ;  /* 0x00000000000e7805 */ /* 0x001fcc000001ff00 */
[----:B------:R-:W2:Y:S04]  /*ad50*/  @!P3 LDG.E.64 R14, [R18.64] ;  /* 0x0000000e120eb981 */ /* 0x000ea8000c1e1b00 */
[----:B--2---:R0:W-:Y:S01]  /*ad60*/  STL [R1+0x43c], R15 ;  /* 0x00043c0f01007387 */ /* 0x0041e20000100800 */
[----:B------:R-:W-:Y:S02]  /*ad70*/  MOV R4, R14 ;  /* 0x0000000e00047202 */ /* 0x000fe40000000f00 */
[----:B0-----:R-:W-:-:S06]  /*ad80*/  CS2R R14, SRZ ;  /* 0x00000000000e7805 */ /* 0x001fcc000001ff00 */
[----:B------:R0:W2:Y:S01]  /*ad90*/  @!P3 LDG.E.64 R14, [R16.64] ;  /* 0x0000000e100eb981 */ /* 0x0000a2000c1e1b00 */
[----:B------:R-:W-:Y:S02]  /*ada0*/  MOV R18, R8 ;  /* 0x0000000800127202 */ /* 0x000fe40000000f00 */
[----:B------:R-:W-:Y:S02]  /*adb0*/  MOV R19, R9 ;  /* 0x0000000900137202 */ /* 0x000fe40000000f00 */
[----:B------:R-:W-:Y:S01]  /*adc0*/  CS2R R8, SRZ ;  /* 0x0000000000087805 */ /* 0x000fe2000001ff00 */
[----:B------:R-:W-:Y:S04]  /*add0*/  STL [R1+0x9a0], R4 ;  /* 0x0009a00401007387 */ /* 0x000fe80000100800 */
[----:B0-----:R-:W3:Y:S04]  /*ade0*/  LDL.LU.64 R16, [R1+0x688] ;  /* 0x0006880001107983 */ /* 0x001ee80000300a00 */
[----:B------:R0:W3:Y:S04]  /*adf0*/  @!P6 LDG.E.64 R8, [R18.64] ;  /* 0x0000000e1208e981 */ /* 0x0000e8000c1e1b00 */
[----:B--2---:R1:W-:Y:S02]  /*ae00*/  STL.64 [R1+0x430], R14 ;  /* 0x0004300e01007387 */ /* 0x0043e40000100a00 */
[----:B-1----:R-:W-:-:S06]  /*ae10*/  CS2R R14, SRZ ;  /* 0x00000000000e7805 */ /* 0x002fcc000001ff00 */
[----:B------:R1:W2:Y:S02]  /*ae20*/  @!P4 LDG.E.64 R14, [R42.64] ;  /* 0x0000000e2a0ec981 */ /* 0x0002a4000c1e1b00 */
[----:B-1----:R-:W-:-:S06]  /*ae30*/  CS2R R42, SRZ ;  /* 0x00000000002a7805 */ /* 0x002fcc000001ff00 */
[----:B------:R1:W3:Y:S02]  /*ae40*/  @!P4 LDG.E.64 R42, [R12.64] ;  /* 0x0000000e0c2ac981 */ /* 0x0002e4000c1e1b00 */
[----:B-1----:R-:W-:Y:S02]  /*ae50*/  MOV R12, R10 ;  /* 0x0000000a000c7202 */ /* 0x002fe40000000f00 */
[----:B------:R-:W-:Y:S02]  /*ae60*/  MOV R13, R11 ;  /* 0x0000000b000d7202 */ /* 0x000fe40000000f00 */
[----:B------:R-:W-:Y:S02]  /*ae70*/  MOV R10, R28 ;  /* 0x0000001c000a7202 */ /* 0x000fe40000000f00 */
[----:B------:R-:W-:Y:S02]  /*ae80*/  MOV R11, R29 ;  /* 0x0000001d000b7202 */ /* 0x000fe40000000f00 */
[----:B------:R-:W-:-:S06]  /*ae90*/  CS2R R28, SRZ ;  /* 0x00000000001c7805 */ /* 0x000fcc000001ff00 */
[----:B------:R1:W4:Y:S02]  /*aea0*/  @!P5 LDG.E.64 R28, [R6.64] ;  /* 0x0000000e061cd981 */ /* 0x000324000c1e1b00 */
[----:B-1----:R-:W-:-:S06]  /*aeb0*/  CS2R R6, SRZ ;  /* 0x0000000000067805 */ /* 0x002fcc000001ff00 */
[----:B------:R1:W4:Y:S02]  /*aec0*/  @!P5 LDG.E.64 R6, [R44.64] ;  /* 0x0000000e2c06d981 */ /* 0x000324000c1e1b00 */
[----:B-1----:R-:W-:Y:S01]  /*aed0*/  HFMA2.MMA R44, -RZ, RZ, 0, 0 ;  /* 0x00000000ff2c7435 */ /* 0x002fe200000001ff */
[----:B------:R-:W-:-:S09]  /*aee0*/  MOV R45, RZ ;  /* 0x000000ff002d7202 */ /* 0x000fd20000000f00 */
[----:B------:R1:W4:Y:S02]  /*aef0*/  @!P0 LDG.E.64 R44, [R2.64] ;  /* 0x0000000e022c8981 */ /* 0x000324000c1e1b00 */
[----:B-1----:R-:W-:-:S06]  /*af00*/  CS2R R2, SRZ ;  /* 0x0000000000027805 */ /* 0x002fcc000001ff00 */
[----:B------:R1:W4:Y:S01]  /*af10*/  @!P0 LDG.E.64 R2, [R40.64] ;  /* 0x0000000e28028981 */ /* 0x000322000c1e1b00 */
[----:B------:R-:W-:Y:S01]  /*af20*/  LOP3.LUT P0, RZ, R0, 0x80, RZ, 0xc0, !PT ;  /* 0x0000008000ff7812 */ /* 0x000fe2000780c0ff */
[----:B0-----:R-:W-:Y:S02]  /*af30*/  CS2R R18, SRZ ;  /* 0x0000000000127805 */ /* 0x001fe4000001ff00 */
[----:B-1----:R-:W4:Y:S10]  /*af40*/  LDL.LU.64 R40, [R1+0x680] ;  /* 0x0006800001287983 */ /* 0x002f340000300a00 */
[----:B------:R0:W4:Y:S04]  /*af50*/  @!P0 LDG.E.64 R18, [R30.64] ;  /* 0x0000000e1e128981 */ /* 0x000128000c1e1b00 */
[----:B--2---:R1:W-:Y:S01]  /*af60*/  STL [R1+0x428], R14 ;  /* 0x0004280e01007387 */ /* 0x0043e20000100800 */
[----:B------:R-:W-:-:S03]  /*af70*/  MOV R4, R15 ;  /* 0x0000000f00047202 */ /* 0x000fc60000000f00 */
[----:B-1----:R-:W2:Y:S01]  /*af80*/  LDL.LU.64 R14, [R1+0x690] ;  /* 0x00069000010e7983 */ /* 0x002ea20000300a00 */
[----:B------:R-:W-:Y:S02]  /*af90*/  MOV R20, R10 ;  /* 0x0000000a00147202 */ /* 0x000fe40000000f00 */
[----:B------:R-:W-:Y:S01]  /*afa0*/  MOV R21, R11 ;  /* 0x0000000b00157202 */ /* 0x000fe20000000f00 */
[----:B------:R1:W-:Y:S01]  /*afb0*/  STL [R1+0x9b8], R4 ;  /* 0x0009b80401007387 */ /* 0x0003e20000100800 */
[----:B------:R-:W-:-:S03]  /*afc0*/  CS2R R10, SRZ ;  /* 0x00000000000a7805 */ /* 0x000fc6000001ff00 */
[----:B---3--:R3:W-:Y:S01]  /*afd0*/  STL.64 [R1+0x950], R8 ;  /* 0x0009500801007387 */ /* 0x0087e20000100a00 */
[----:B------:R-:W-:-:S03]  /*afe0*/  LOP3.LUT P5, RZ, R0, 0x100, RZ, 0xc0, !PT ;  /* 0x0000010000ff7812 */ /* 0x000fc600078ac0ff */
[----:B------:R0:W2:Y:S04]  /*aff0*/  @!P6 LDG.E.64 R10, [R12.64] ;  /* 0x0000000e0c0ae981 */ /* 0x0000a8000c1e1b00 */
[----:B-1----:R1:W2:Y:S04]  /*b000*/  LDL R4, [R1+0x6a0] ;  /* 0x0006a00001047983 */ /* 0x0022a80000100800 */
[----:B---3--:R-:W3:Y:S01]  /*b010*/  LDL.LU R8, [R1+0x4d8] ;  /* 0x0004d80001087983 */ /* 0x008ee20000300800 */
[----:B------:R-:W-:Y:S02]  /*b020*/  LOP3.LUT P6, RZ, R0, 0x40, RZ, 0xc0, !PT ;  /* 0x0000004000ff7812 */ /* 0x000fe400078cc0ff */
[----:B0-----:R-:W-:-:S02]  /*b030*/  MOV R30, R20 ;  /* 0x00000014001e7202 */ /* 0x001fc40000000f00 */
[----:B------:R-:W-:Y:S02]  /*b040*/  MOV R31, R21 ;  /* 0x00000015001f7202 */ /* 0x000fe40000000f00 */
[C---:B------:R-:W-:Y:S01]  /*b050*/  LOP3.LUT P2, RZ, R0.reuse, 0x800, RZ, 0xc0, !PT ;  /* 0x0000080000ff7812 */ /* 0x040fe2000784c0ff */
[----:B------:R-:W-:Y:S01]  /*b060*/  CS2R R20, SRZ ;  /* 0x0000000000147805 */ /* 0x000fe2000001ff00 */
[----:B------:R-:W-:Y:S01]  /*b070*/  CS2R R12, SRZ ;  /* 0x00000000000c7805 */ /* 0x000fe2000001ff00 */
[C---:B------:R-:W-:Y:S02]  /*b080*/  LOP3.LUT P3, RZ, R0.reuse, 0x400, RZ, 0xc0, !PT ;  /* 0x0000040000ff7812 */ /* 0x040fe4000786c0ff */
[----:B------:R-:W-:Y:S01]  /*b090*/  LOP3.LUT P4, RZ, R0, 0x200, RZ, 0xc0, !PT ;  /* 0x0000020000ff7812 */ /* 0x000fe2000788c0ff */
[----:B------:R-:W-:Y:S04]  /*b0a0*/  STL [R1+0x97c], R42 ;  /* 0x00097c2a01007387 */ /* 0x000fe80000100800 */
[----:B------:R0:W3:Y:S04]  /*b0b0*/  @!P5 LDG.E.64 R20, [R22.64] ;  /* 0x0000000e1614d981 */ /* 0x0000e8000c1e1b00 */
[----:B----4-:R4:W-:Y:S04]  /*b0c0*/  STL [R1+0x994], R19 ;  /* 0x0009941301007387 */ /* 0x0109e80000100800 */
[----:B------:R0:W-:Y:S04]  /*b0d0*/  STL [R1+0x978], R43 ;  /* 0x0009782b01007387 */ /* 0x0001e80000100800 */
[----:B------:R-:W-:Y:S04]  /*b0e0*/  STL [R1+0x980], R28 ;  /* 0x0009801c01007387 */ /* 0x000fe80000100800 */
[----:B----4-:R-:W3:Y:S04]  /*b0f0*/  LDL.LU R19, [R1+0x4d4] ;  /* 0x0004d40001137983 */ /* 0x010ee80000300800 */
[----:B------:R0:W-:Y:S04]  /*b100*/  STL [R1+0x974], R29 ;  /* 0x0009741d01007387 */ /* 0x0001e80000100800 */
[----:B------:R0:W-:Y:S01]  /*b110*/  STL.64 [R1+0x960], R44 ;  /* 0x0009602c01007387 */ /* 0x0001e20000100a00 */
[----:B------:R-:W-:-:S03]  /*b120*/  LOP3.LUT P1, RZ, R5, 0x1, RZ, 0xc0, !PT ;  /* 0x0000000105ff7812 */ /* 0x000fc6000782c0ff */
[----:B------:R0:W-:Y:S04]  /*b130*/  STL.64 [R1+0x310], R36 ;  /* 0x0003102401007387 */ /* 0x0001e80000100a00 */
[----:B------:R-:W-:Y:S04]  /*b140*/  STL [R1+0x6b8], RZ ;  /* 0x0006b8ff01007387 */ /* 0x000fe80000100800 */
[----:B------:R-:W-:Y:S04]  /*b150*/  STL [R1+0x95c], R2 ;  /* 0x00095c0201007387 */ /* 0x000fe80000100800 */
[----:B------:R0:W-:Y:S04]  /*b160*/  STL [R1+0x958], R3 ;  /* 0x0009580301007387 */ /* 0x0001e80000100800 */
[----:B------:R0:W-:Y:S04]  /*b170*/  STL [R1+0x998], R18 ;  /* 0x0009981201007387 */ /* 0x0001e80000100800 */
[----:B------:R0:W-:Y:S04]  /*b180*/  STL [R1+0x970], R6 ;  /* 0x0009700601007387 */ /* 0x0001e80000100800 */
[----:B------:R0:W-:Y:S04]  /*b190*/  STL [R1+0x96c], R7 ;  /* 0x00096c0701007387 */ /* 0x0001e80000100800 */
[----:B------:R-:W-:Y:S04]  /*b1a0*/  STL [R1+0x6c0], RZ ;  /* 0x0006c0ff01007387 */ /* 0x000fe80000100800 */
[----:B------:R-:W-:Y:S04]  /*b1b0*/  STL [R1+0x6a4], RZ ;  /* 0x0006a4ff01007387 */ /* 0x000fe80000100800 */
[----:B------:R-:W3:Y:S04]  /*b1c0*/  LDL.LU R9, [R1+0x4dc] ;  /* 0x0004dc0001097983 */ /* 0x000ee80000300800 */
[----:B--2---:R2:W4:Y:S01]  /*b1d0*/  @!P6 LDG.E.64 R12, [R14.64] ;  /* 0x0000000e0e0ce981 */ /* 0x004522000c1e1b00 */
[----:B------:R-:W-:Y:S01]  /*b1e0*/  LOP3.LUT R0, R0, 0xfffffffb, RZ, 0xc0, !PT ;  /* 0xfffffffb00007812 */ /* 0x000fe200078ec0ff */
[----:B0-----:R-:W-:-:S02]  /*b1f0*/  CS2R R22, SRZ ;  /* 0x0000000000167805 */ /* 0x001fc4000001ff00 */
[----:B------:R-:W4:Y:S04]  /*b200*/  LDL.LU.64 R42, [R1+0x630] ;  /* 0x00063000012a7983 */ /* 0x000f280000300a00 */
[----:B------:R-:W4:Y:S01]  /*b210*/  LDL.LU.64 R28, [R1+0x608] ;  /* 0x00060800011c7983 */ /* 0x000f220000300a00 */
[----:B--2---:R-:W-:Y:S01]  /*b220*/  CS2R R14, SRZ ;  /* 0x00000000000e7805 */ /* 0x004fe2000001ff00 */
[----:B------:R-:W-:Y:S02]  /*b230*/  @P6 LOP3.LUT R0, R0, 0x4, RZ, 0xfc, !PT ;  /* 0x0000000400006812 */ /* 0x000fe400078efcff */
[----:B------:R0:W2:Y:S04]  /*b240*/  @!P5 LDG.E.64 R22, [R24.64] ;  /* 0x0000000e1816d981 */ /* 0x0000a8000c1e1b00 */
[----:B------:R0:W2:Y:S04]  /*b250*/  @!P6 LDG.E.64 R14, [R16.64] ;  /* 0x0000000e100ee981 */ /* 0x0000a8000c1e1b00 */
[----:B---3--:R-:W-:Y:S01]  /*b260*/  STL [R1+0x9a4], R20 ;  /* 0x0009a41401007387 */ /* 0x008fe20000100800 */
[----:B0-----:R-:W-:Y:S01]  /*b270*/  HFMA2.MMA R16, -RZ, RZ, 0, 0 ;  /* 0x00000000ff107435 */ /* 0x001fe200000001ff */
[----:B------:R-:W-:-:S02]  /*b280*/  MOV R17, RZ ;  /* 0x000000ff00117202 */ /* 0x000fc40000000f00 */
[----:B------:R-:W-:Y:S01]  /*b290*/  MOV R44, R30 ;  /* 0x0000001e002c7202 */ /* 0x000fe20000000f00 */
[----:B------:R-:W3:Y:S01]  /*b2a0*/  LDL.LU.64 R36, [R1+0x628] ;  /* 0x0006280001247983 */ /* 0x000ee20000300a00 */
[----:B------:R-:W-:-:S03]  /*b2b0*/  MOV R45, R31 ;  /* 0x0000001f002d7202 */ /* 0x000fc60000000f00 */
[----:B------:R-:W2:Y:S04]  /*b2c0*/  LDL.LU.64 R2, [R1+0x618] ;  /* 0x0006180001027983 */ /* 0x000ea80000300a00 */
[----:B------:R0:W2:Y:S04]  /*b2d0*/  @!P0 LDG.E.64 R16, [R40.64] ;  /* 0x0000000e28108981 */ /* 0x0000a8000c1e1b00 */
[----:B------:R-:W2:Y:S04]  /*b2e0*/  LDL.LU R18, [R1+0x4d0] ;  /* 0x0004d00001127983 */ /* 0x000ea80000300800 */
[----:B------:R-:W2:Y:S04]  /*b2f0*/  LDL.LU R6, [R1+0x500] ;  /* 0x0005000001067983 */ /* 0x000ea80000300800 */
[----:B0-----:R-:W2:Y:S01]  /*b300*/  LDL.LU.64 R40, [R1+0x648] ;  /* 0x0006480001287983 */ /* 0x001ea20000300a00 */
[----:B------:R-:W-:-:S03]  /*b310*/  LOP3.LUT R0, R0, 0xfffffff7, RZ, 0xc0, !PT ;  /* 0xfffffff700007812 */ /* 0x000fc600078ec0ff */
[----:B------:R-:W3:Y:S01]  /*b320*/  LDL.LU R7, [R1+0x504] ;  /* 0x0005040001077983 */ /* 0x000ee20000300800 */
[----:B------:R-:W-:-:S04]  /*b330*/  @P0 LOP3.LUT R0, R0, 0x8, RZ, 0xfc, !PT ;  /* 0x0000000800000812 */ /* 0x000fc800078efcff */
[----:B------:R-:W-:-:S04]  /*b340*/  LOP3.LUT R0, R0, 0xffffffef, RZ, 0xc0, !PT ;  /* 0xffffffef00007812 */ /* 0x000fc800078ec0ff */
[----:B------:R-:W-:Y:S02]  /*b350*/  @P5 LOP3.LUT R0, R0, 0x10, RZ, 0xfc, !PT ;  /* 0x0000001000005812 */ /* 0x000fe400078efcff */
[----:B------:R-:W-:-:S13]  /*b360*/  LOP3.LUT P5, RZ, R5, 0x200000, RZ, 0xc0, !PT ;  /* 0x0020000005ff7812 */ /* 0x000fda00078ac0ff */
[----:B------:R-:W-:-:S05]  /*b370*/  @!P5 MOV R4, R8 ;  /* 0x000000080004d202 */ /* 0x000fca0000000f00 */
[----:B------:R0:W-:Y:S02]  /*b380*/  @!P5 STL [R1+0x6a0], R4 ;  /* 0x0006a0040100d387 */ /* 0x0001e40000100800 */
[----:B0-----:R-:W-:-:S07]  /*b390*/  HFMA2.MMA R4, -RZ, RZ, 0, 0 ;  /* 0x00000000ff047435 */ /* 0x001fce00000001ff */
[----:B------:R-:W-:Y:S03]  /*b3a0*/  STL [R1+0x608], R4 ;  /* 0x0006080401007387 */ /* 0x000fe60000100800 */
[----:B------:R-:W-:Y:S01]  /*b3b0*/  MOV R20, R4 ;  /* 0x0000000400147202 */ /* 0x000fe20000000f00 */
[----:B------:R0:W-:Y:S01]  /*b3c0*/  STL [R1+0x630], R4 ;  /* 0x0006300401007387 */ /* 0x0001e20000100800 */
[----:B------:R-:W-:-:S06]  /*b3d0*/  CS2R R24, SRZ ;  /* 0x0000000000187805 */ /* 0x000fcc000001ff00 */
[----:B------:R1:W3:Y:S01]  /*b3e0*/  @!P4 LDG.E.64 R24, [R26.64] ;  /* 0x0000000e1a18c981 */ /* 0x0002e2000c1e1b00 */
[----:B0-----:R-:W-:-:S05]  /*b3f0*/  @!P5 MOV R4, R19 ;  /* 0x000000130004d202 */ /* 0x001fca0000000f00 */
[----:B------:R0:W-:Y:S01]  /*b400*/  @!P5 STL [R1+0x630], R4 ;  /* 0x000630040100d387 */ /* 0x0001e20000100800 */
[----:B-1----:R-:W-:-:S03]  /*b410*/  CS2R R26, SRZ ;  /* 0x00000000001a7805 */ /* 0x002fc6000001ff00 */
[----:B0-----:R0:W3:Y:S04]  /*b420*/  LDL R4, [R1+0x6a8] ;  /* 0x0006a80001047983 */ /* 0x0010e80000100800 */
[----:B--2---:R1:W2:Y:S04]  /*b430*/  @!P4 LDG.E.64 R26, [R40.64] ;  /* 0x0000000e281ac981 */ /* 0x0042a8000c1e1b00 */
[----:B-1----:R-:W2:Y:S01]  /*b440*/  LDL.LU.64 R40, [R1+0x610] ;  /* 0x0006100001287983 */ /* 0x002ea20000300a00 */
[----:B------:R-:W-:Y:S01]  /*b450*/  LOP3.LUT P0, RZ, R5, 0x100000, RZ, 0xc0, !PT ;  /* 0x0010000005ff7812 */ /* 0x000fe2000780c0ff */
[----:B------:R-:W-:-:S02]  /*b460*/  CS2R R30, SRZ ;  /* 0x00000000001e7805 */ /* 0x000fc4000001ff00 */
[----:B------:R1:W-:Y:S04]  /*b470*/  STL [R1+0x990], R16 ;  /* 0x0009901001007387 */ /* 0x0003e80000100800 */
[----:B------:R0:W2:Y:S01]  /*b480*/  @!P3 LDG.E.64 R30, [R32.64] ;  /* 0x0000000e201eb981 */ /* 0x0000a2000c1e1b00 */
[----:B-1----:R-:W-:-:S03]  /*b490*/  MOV R16, R35 ;  /* 0x0000002300107202 */ /* 0x002fc60000000f00 */
[----:B------:R1:W-:Y:S01]  /*b4a0*/  STL [R1+0x988], R14 ;  /* 0x0009880e01007387 */ /* 0x0003e20000100800 */
[----:B0-----:R-:W-:-:S03]  /*b4b0*/  HFMA2.MMA R32, -RZ, RZ, 0, 0 ;  /* 0x00000000ff207435 */ /* 0x001fc600000001ff */
[----:B------:R0:W-:Y:S01]  /*b4c0*/  STL [R1+0x984], R15 ;  /* 0x0009840f01007387 */ /* 0x0001e20000100800 */
[----:B------:R-:W-:Y:S02]  /*b4d0*/  MOV R33, RZ ;  /* 0x000000ff00217202 */ /* 0x000fe40000000f00 */
[----:B-1----:R-:W-:Y:S01]  /*b4e0*/  MOV R14, R39 ;  /* 0x00000027000e7202 */ /* 0x002fe20000000f00 */
[----:B------:R-:W-:Y:S01]  /*b4f0*/  STL.64 [R1+0x9a8], R22 ;  /* 0x0009a81601007387 */ /* 0x000fe20000100a00 */
[----:B0-----:R-:W-:-:S03]  /*b500*/  MOV R15, R38 ;  /* 0x00000026000f7202 */ /* 0x001fc60000000f00 */
[----:B----4-:R0:W4:Y:S01]  /*b510*/  @!P3 LDG.E.64 R32, [R42.64] ;  /* 0x0000000e2a20b981 */ /* 0x010122000c1e1b00 */
[----:B------:R-:W-:-:S03]  /*b520*/  CS2R R38, SRZ ;  /* 0x0000000000267805 */ /* 0x000fc6000001ff00 */
[----:B------:R1:W-:Y:S01]  /*b530*/  STL [R1+0x944], R13 ;  /* 0x0009440d01007387 */ /* 0x0003e20000100800 */
[----:B------:R-:W-:-:S03]  /*b540*/  LOP3.LUT P6, RZ, R5, 0x80000, RZ, 0xc0, !PT ;  /* 0x0008000005ff7812 */ /* 0x000fc600078cc0ff */
[----:B------:R-:W-:Y:S04]  /*b550*/  STL [R1+0x98c], R17 ;  /* 0x00098c1101007387 */ /* 0x000fe80000100800 */
[----:B0-----:R-:W4:Y:S04]  /*b560*/  LDL.LU R42, [R1+0x4f8] ;  /* 0x0004f800012a7983 */ /* 0x001f280000300800 */
[----:B-1----:R-:W4:Y:S04]  /*b570*/  LDL.LU R13, [R1+0x4b4] ;  /* 0x0004b400010d7983 */ /* 0x002f280000300800 */
[----:B------:R-:W4:Y:S01]  /*b580*/  LDL.LU R43, [R1+0x4fc] ;  /* 0x0004fc00012b7983 */ /* 0x000f220000300800 */
[----:B------:R-:W-:-:S03]  /*b590*/  @!P5 MOV R20, R18 ;  /* 0x000000120014d202 */ /* 0x000fc60000000f00 */
[----:B------:R-:W-:Y:S04]  /*b5a0*/  STL [R1+0x99c], R21 ;  /* 0x00099c1501007387 */ /* 0x000fe80000100800 */
[----:B---3--:R-:W-:Y:S04]  /*b5b0*/  STL.64 [R1+0x318], R6 ;  /* 0x0003180601007387 */ /* 0x008fe80000100a00 */
[----:B------:R-:W-:Y:S04]  /*b5c0*/  STL [R1+0x94c], R10 ;  /* 0x00094c0a01007387 */ /* 0x000fe80000100800 */
[----:B------:R-:W-:Y:S01]  /*b5d0*/  STL [R1+0x948], R11 ;  /* 0x0009480b01007387 */ /* 0x000fe20000100800 */
[----:B------:R-:W-:-:S03]  /*b5e0*/  @!P0 MOV R4, R16 ;  /* 0x0000001000048202 */ /* 0x000fc60000000f00 */
[----:B------:R-:W-:Y:S04]  /*b5f0*/  STL [R1+0x968], R12 ;  /* 0x0009680c01007387 */ /* 0x000fe80000100800 */
[----:B------:R0:W-:Y:S01]  /*b600*/  @!P0 STL [R1+0x6a8], R4 ;  /* 0x0006a80401008387 */ /* 0x0001e20000100800 */
[----:B------:R-:W-:-:S03]  /*b610*/  LOP3.LUT R0, R0, 0xffffffdf, RZ, 0xc0, !PT ;  /* 0xffffffdf00007812 */ /* 0x000fc600078ec0ff */
[----:B------:R-:W-:Y:S04]  /*b620*/  STL [R1+0x6c8], RZ ;  /* 0x0006c8ff01007387 */ /* 0x000fe80000100800 */
[----:B------:R-:W-:Y:S01]  /*b630*/  STL [R1+0x6ac], RZ ;  /* 0x0006acff01007387 */ /* 0x000fe20000100800 */
[----:B0-----:R-:W-:-:S03]  /*b640*/  HFMA2.MMA R4, -RZ, RZ, 0, 0 ;  /* 0x00000000ff047435 */ /* 0x001fc600000001ff */
[----:B------:R-:W-:Y:S04]  /*b650*/  STL.64 [R1+0x130], R8 ;  /* 0x0001300801007387 */ /* 0x000fe80000100a00 */
[----:B------:R-:W-:Y:S04]  /*b660*/  STL [R1+0x6d8], RZ ;  /* 0x0006d8ff01007387 */ /* 0x000fe80000100800 */
[----:B------:R-:W-:Y:S01]  /*b670*/  STL [R1+0x4f8], R4 ;  /* 0x0004f80401007387 */ /* 0x000fe20000100800 */
[----:B------:R-:W-:-:S03]  /*b680*/  MOV R22, R4 ;  /* 0x0000000400167202 */ /* 0x000fc60000000f00 */
[----:B------:R0:W-:Y:S04]  /*b690*/  STL [R1+0x62c], R4 ;  /* 0x00062c0401007387 */ /* 0x0001e80000100800 */
[----:B------:R-:W3:Y:S04]  /*b6a0*/  LDL.LU R23, [R1+0x484] ;  /* 0x0004840001177983 */ /* 0x000ee80000300800 */
[----:B--2---:R1:W2:Y:S01]  /*b6b0*/  @!P1 LDG.E.64 R38, [R40.64] ;  /* 0x0000000e28269981 */ /* 0x0042a2000c1e1b00 */
[----:B0-----:R-:W-:Y:S02]  /*b6c0*/  @!P0 MOV R4, R15 ;  /* 0x0000000f00048202 */ /* 0x001fe40000000f00 */
[----:B------:R-:W-:Y:S01]  /*b6d0*/  MOV R17, R34 ;  /* 0x0000002200117202 */ /* 0x000fe20000000f00 */
[----:B------:R0:W-:Y:S04]  /*b6e0*/  @!P5 STL [R1+0x608], R20 ;  /* 0x000608140100d387 */ /* 0x0001e80000100800 */
[----:B------:R-:W2:Y:S01]  /*b6f0*/  LDL.LU R21, [R1+0x4e4] ;  /* 0x0004e40001157983 */ /* 0x000ea20000300800 */
[----:B-1----:R-:W-:-:S03]  /*b700*/  CS2R R40, SRZ ;  /* 0x0000000000287805 */ /* 0x002fc6000001ff00 */
[----:B------:R1:W-:Y:S04]  /*b710*/  @!P0 STL [R1+0x62c], R4 ;  /* 0x00062c0401008387 */ /* 0x0003e80000100800 */
[----:B------:R1:W2:Y:S01]  /*b720*/  @!P1 LDG.E.64 R40, [R28.64] ;  /* 0x0000000e1c289981 */ /* 0x0002a2000c1e1b00 */
[----:B------:R-:W-:Y:S01]  /*b730*/  CS2R R34, SRZ ;  /* 0x0000000000227805 */ /* 0x000fe2000001ff00 */
[----:B------:R-:W-:Y:S02]  /*b740*/  @!P0 MOV R22, R14 ;  /* 0x0000000e00168202 */ /* 0x000fe40000000f00 */
[----:B0-----:R-:W2:Y:S04]  /*b750*/  LDL.LU R20, [R1+0x4e0] ;  /* 0x0004e00001147983 */ /* 0x001ea80000300800 */
[----:B-1----:R0:W2:Y:S04]  /*b760*/  LDL R4, [R1+0x6b8] ;  /* 0x0006b80001047983 */ /* 0x0020a80000100800 */
[----:B------:R-:W2:Y:S04]  /*b770*/  LDL.LU R28, [R1+0x4b8] ;  /* 0x0004b800011c7983 */ /* 0x000ea80000300800 */
[----:B------:R1:W3:Y:S04]  /*b780*/  @!P2 LDG.E.64 R34, [R36.64] ;  /* 0x0000000e2422a981 */ /* 0x0002e8000c1e1b00 */
[----:B------:R-:W3:Y:S04]  /*b790*/  LDL.LU R7, [R1+0x4a4] ;  /* 0x0004a40001077983 */ /* 0x000ee80000300800 */
[----:B------:R-:W3:Y:S01]  /*b7a0*/  LDL.LU R10, [R1+0x4f0] ;  /* 0x0004f000010a7983 */ /* 0x000ee20000300800 */
[----:B-1----:R-:W-:Y:S01]  /*b7b0*/  HFMA2.MMA R36, -RZ, RZ, 0, 0 ;  /* 0x00000000ff247435 */ /* 0x002fe200000001ff */
[----:B------:R-:W-:-:S02]  /*b7c0*/  MOV R37, RZ ;  /* 0x000000ff00257202 */ /* 0x000fc40000000f00 */
[----:B------:R-:W-:Y:S04]  /*b7d0*/  @!P0 STL [R1+0x4f8], R22 ;  /* 0x0004f81601008387 */ /* 0x000fe80000100800 */
[----:B------:R-:W3:Y:S04]  /*b7e0*/  LDL.LU R11, [R1+0x4f4] ;  /* 0x0004f400010b7983 */ /* 0x000ee80000300800 */
[----:B------:R1:W3:Y:S04]  /*b7f0*/  @!P2 LDG.E.64 R36, [R2.64] ;  /* 0x0000000e0224a981 */ /* 0x0002e8000c1e1b00 */
[----:B----4-:R4:W-:Y:S01]  /*b800*/  STL.64 [R1+0x120], R42 ;  /* 0x0001202a01007387 */ /* 0x0109e20000100a00 */
[----:B------:R-:W-:-:S03]  /*b810*/  @P4 LOP3.LUT R0, R0, 0x20, RZ, 0xfc, !PT ;  /* 0x0000002000004812 */ /* 0x000fc600078efcff */
[----:B------:R0:W3:Y:S01]  /*b820*/  LDL R12, [R1+0x6a4] ;  /* 0x0006a400010c7983 */ /* 0x0000e20000100800 */
[----:B-1----:R-:W-:-:S03]  /*b830*/  MOV R2, R44 ;  /* 0x0000002c00027202 */ /* 0x002fc60000000f00 */
[----:B------:R-:W3:Y:S04]  /*b840*/  LDL.LU R44, [R1+0x4e8] ;  /* 0x0004e800012c7983 */ /* 0x000ee80000300800 */
[----:B----4-:R-:W4:Y:S01]  /*b850*/  LDL.LU R42, [R1+0x4a8] ;  /* 0x0004a800012a7983 */ /* 0x010f220000300800 */
[----:B------:R-:W-:-:S03]  /*b860*/  MOV R3, R45 ;  /* 0x0000002d00037202 */ /* 0x000fc60000000f00 */
[----:B------:R-:W3:Y:S04]  /*b870*/  LDL.LU R45, [R1+0x4ec] ;  /* 0x0004ec00012d7983 */ /* 0x000ee80000300800 */
[----:B------:R0:W3:Y:S04]  /*b880*/  LDL R6, [R1+0x6ac] ;  /* 0x0006ac0001067983 */ /* 0x0000e80000100800 */
[----:B------:R-:W-:Y:S04]  /*b890*/  STL.64 [R1+0x138], R16 ;  /* 0x0001381001007387 */ /* 0x000fe80000100a00 */
[----:B------:R-:W4:Y:S04]  /*b8a0*/  LDL.LU R8, [R1+0x488] ;  /* 0x0004880001087983 */ /* 0x000f280000300800 */
[----:B------:R-:W-:Y:S04]  /*b8b0*/  STL [R1+0x6bc], RZ ;  /* 0x0006bcff01007387 */ /* 0x000fe80000100800 */
[----:B------:R-:W-:Y:S04]  /*b8c0*/  STL [R1+0x6c4], RZ ;  /* 0x0006c4ff01007387 */ /* 0x000fe80000100800 */
[----:B------:R-:W4:Y:S01]  /*b8d0*/  LDL.LU R29, [R1+0x4bc] ;  /* 0x0004bc00011d7983 */ /* 0x000f220000300800 */
[----:B--2---:R-:W-:-:S03]  /*b8e0*/  @!P6 MOV R4, R28 ;  /* 0x0000001c0004e202 */ /* 0x004fc60000000f00 */
[----:B------:R1:W-:Y:S04]  /*b8f0*/  STL.64 [R1+0x328], R20 ;  /* 0x0003281401007387 */ /* 0x0003e80000100a00 */
[----:B------:R2:W-:Y:S01]  /*b900*/  @!P6 STL [R1+0x6b8], R4 ;  /* 0x0006b8040100e387 */ /* 0x0005e20000100800 */
[----:B------:R-:W-:-:S03]  /*b910*/  LOP3.LUT P4, RZ, R5, 0x40000, RZ, 0xc0, !PT ;  /* 0x0004000005ff7812 */ /* 0x000fc6000788c0ff */
[----:B------:R-:W4:Y:S04]  /*b920*/  LDL.LU R43, [R1+0x4ac] ;  /* 0x0004ac00012b7983 */ /* 0x000f280000300800 */
[----:B-1----:R0:W4:Y:S01]  /*b930*/  LDL R21, [R1+0x6c4] ;  /* 0x0006c40001157983 */ /* 0x0021220000100800 */
[----:B--2---:R-:W-:-:S07]  /*b940*/  HFMA2.MMA R4, -RZ, RZ, 0, 0 ;  /* 0x00000000ff047435 */ /* 0x004fce00000001ff */
[----:B------:R-:W-:Y:S03]  /*b950*/  STL [R1+0x4e8], R4 ;  /* 0x0004e80401007387 */ /* 0x000fe60000100800 */
[----:B------:R-:W-:Y:S01]  /*b960*/  MOV R22, R4 ;  /* 0x0000000400167202 */ /* 0x000fe20000000f00 */
[----:B------:R1:W-:Y:S02]  /*b970*/  STL [R1+0x628], R4 ;  /* 0x0006280401007387 */ /* 0x0003e40000100800 */
[----:B-1----:R-:W-:-:S05]  /*b980*/  @!P6 MOV R4, R13 ;  /* 0x0000000d0004e202 */ /* 0x002fca0000000f00 */
[----:B------:R1:W-:Y:S04]  /*b990*/  @!P6 STL [R1+0x628], R4 ;  /* 0x000628040100e387 */ /* 0x0003e80000100800 */
[----:B-1----:R0:W4:Y:S04]  /*b9a0*/  LDL R4, [R1+0x6c0] ;  /* 0x0006c00001047983 */ /* 0x0021280000100800 */
[----:B---3--:R1:W-:Y:S04]  /*b9b0*/  STL.64 [R1+0x128], R44 ;  /* 0x0001282c01007387 */ /* 0x0083e80000100a00 */
[----:B-1----:R-:W2:Y:S04]  /*b9c0*/  LDL.LU R44, [R1+0x498] ;  /* 0x00049800012c7983 */ /* 0x002ea80000300800 */
[----:B------:R1:W-:Y:S01]  /*b9d0*/  STL.64 [R1+0x320], R10 ;  /* 0x0003200a01007387 */ /* 0x0003e20000100a00 */
[----:B------:R-:W-:-:S02]  /*b9e0*/  @!P5 MOV R12, R9 ;  /* 0x00000009000cd202 */ /* 0x000fc40000000f00 */
[----:B------:R-:W-:Y:S01]  /*b9f0*/  @!P0 MOV R6, R17 ;  /* 0x0000001100068202 */ /* 0x000fe20000000f00 */
[----:B------:R-:W-:Y:S04]  /*ba00*/  STL.64 [R1+0x338], R14 ;  /* 0x0003380e01007387 */ /* 0x000fe80000100a00 */
[----:B------:R-:W-:Y:S04]  /*ba10*/  STL [R1+0x6e0], RZ ;  /* 0x0006e0ff01007387 */ /* 0x000fe80000100800 */
[----:B-1----:R-:W3:Y:S01]  /*ba20*/  LDL.LU R11, [R1+0x494] ;  /* 0x00049400010b7983 */ /* 0x002ee20000300800 */
[----:B----4-:R-:W-:-:S03]  /*ba30*/  @!P4 MOV R4, R42 ;  /* 0x0000002a0004c202 */ /* 0x010fc60000000f00 */
[----:B------:R0:W4:Y:S04]  /*ba40*/  LDL R10, [R1+0x6bc] ;  /* 0x0006bc00010a7983 */ /* 0x0001280000100800 */
[----:B------:R1:W-:Y:S01]  /*ba50*/  @!P4 STL [R1+0x6c0], R4 ;  /* 0x0006c0040100c387 */ /* 0x0003e20000100800 */
[----:B------:R-:W-:-:S03]  /*ba60*/  @!P4 MOV R21, R43 ;  /* 0x0000002b0015c202 */ /* 0x000fc60000000f00 */
[----:B------:R-:W-:Y:S04]  /*ba70*/  STL [R1+0x6cc], RZ ;  /* 0x0006ccff01007387 */ /* 0x000fe80000100800 */
[----:B------:R-:W-:Y:S01]  /*ba80*/  STL [R1+0x6e4], RZ ;  /* 0x0006e4ff01007387 */ /* 0x000fe20000100800 */
[----:B-1----:R-:W-:-:S03]  /*ba90*/  HFMA2.MMA R4, -RZ, RZ, 0, 0 ;  /* 0x00000000ff047435 */ /* 0x002fc600000001ff */
[----:B------:R-:W-:Y:S04]  /*baa0*/  @!P5 STL [R1+0x6a4], R12 ;  /* 0x0006a40c0100d387 */ /* 0x000fe80000100800 */
[----:B------:R1:W-:Y:S04]  /*bab0*/  @!P0 STL [R1+0x6ac], R6 ;  /* 0x0006ac0601008387 */ /* 0x0003e80000100800 */
[----:B------:R-:W-:Y:S01]  /*bac0*/  STL [R1+0x4d8], R4 ;  /* 0x0004d80401007387 */ /* 0x000fe20000100800 */
[----:B------:R-:W-:-:S03]  /*bad0*/  MOV R20, R4 ;  /* 0x0000000400147202 */ /* 0x000fc60000000f00 */
[----:B------:R0:W-:Y:S01]  /*bae0*/  STL [R1+0x654], R4 ;  /* 0x0006540401007387 */ /* 0x0001e20000100800 */
[----:B------:R-:W-:-:S03]  /*baf0*/  LOP3.LUT P5, RZ, R5, 0x20000, RZ, 0xc0, !PT ;  /* 0x0002000005ff7812 */ /* 0x000fc600078ac0ff */
[----:B-1----:R-:W2:Y:S04]  /*bb00*/  LDL.LU R6, [R1+0x4a0] ;  /* 0x0004a00001067983 */ /* 0x002ea80000300800 */
[----:B------:R-:W2:Y:S01]  /*bb10*/  LDL.LU R12, [R1+0x4b0] ;  /* 0x0004b000010c7983 */ /* 0x000ea20000300800 */
[----:B0-----:R-:W-:-:S03]  /*bb20*/  @!P4 MOV R4, R7 ;  /* 0x000000070004c202 */ /* 0x001fc60000000f00 */
[----:B------:R-:W-:Y:S04]  /*bb30*/  @!P4 STL [R1+0x6c4], R21 ;  /* 0x0006c4150100c387 */ /* 0x000fe80000100800 */
[----:B------:R0:W-:Y:S01]  /*bb40*/  @!P4 STL [R1+0x654], R4 ;  /* 0x000654040100c387 */ /* 0x0001e20000100800 */
[----:B------:R-:W-:-:S03]  /*bb50*/  LOP3.LUT P0, RZ, R5, 0x10000, RZ, 0xc0, !PT ;  /* 0x0001000005ff7812 */ /* 0x000fc6000780c0ff */
[----:B------:R-:W2:Y:S04]  /*bb60*/  LDL.LU R45, [R1+0x49c] ;  /* 0x00049c00012d7983 */ /* 0x000ea80000300800 */
[----:B------:R1:W-:Y:S04]  /*bb70*/  STL.64 [R1+0x330], R18 ;  /* 0x0003301201007387 */ /* 0x0003e80000100a00 */
[----:B0-----:R0:W2:Y:S04]  /*bb80*/  LDL R4, [R1+0x6c8] ;  /* 0x0006c80001047983 */ /* 0x0010a80000100800 */
[----:B------:R-:W3:Y:S04]  /*bb90*/  LDL.LU R21, [R1+0x47c] ;  /* 0x00047c0001157983 */ /* 0x000ee80000300800 */
[----:B------:R0:W3:Y:S04]  /*bba0*/  LDL R17, [R1+0x6cc] ;  /* 0x0006cc0001117983 */ /* 0x0000e80000100800 */
[----:B------:R-:W-:Y:S04]  /*bbb0*/  STL [R1+0x6dc], RZ ;  /* 0x0006dcff01007387 */ /* 0x000fe80000100800 */
[----:B------:R-:W3:Y:S04]  /*bbc0*/  LDL.LU R9, [R1+0x48c] ;  /* 0x00048c0001097983 */ /* 0x000ee80000300800 */
[----:B-1----:R-:W3:Y:S04]  /*bbd0*/  LDL.LU R18, [R1+0x470] ;  /* 0x0004700001127983 */ /* 0x002ee80000300800 */
[----:B------:R-:W3:Y:S04]  /*bbe0*/  LDL.LU R19, [R1+0x474] ;  /* 0x0004740001137983 */ /* 0x000ee80000300800 */
[----:B------:R0:W3:Y:S01]  /*bbf0*/  LDL R15, [R1+0x6dc] ;  /* 0x0006dc00010f7983 */ /* 0x0000e20000100800 */
[----:B--2---:R-:W-:-:S05]  /*bc00*/  @!P5 MOV R4, R44 ;  /* 0x0000002c0004d202 */ /* 0x004fca0000000f00 */
[----:B------:R1:W-:Y:S02]  /*bc10*/  @!P5 STL [R1+0x6c8], R4 ;  /* 0x0006c8040100d387 */ /* 0x0003e40000100800 */
[----:B-1----:R-:W-:-:S07]  /*bc20*/  HFMA2.MMA R4, -RZ, RZ, 0, 0 ;  /* 0x00000000ff047435 */ /* 0x002fce00000001ff */
[----:B------:R-:W-:Y:S03]  /*bc30*/  STL [R1+0x4e0], R4 ;  /* 0x0004e00401007387 */ /* 0x000fe60000100800 */
[----:B------:R-:W-:Y:S01]  /*bc40*/  MOV R16, R4 ;  /* 0x0000000400107202 */ /* 0x000fe20000000f00 */
[----:B------:R3:W-:Y:S02]  /*bc50*/  STL [R1+0x650], R4 ;  /* 0x0006500401007387 */ /* 0x0007e40000100800 */
[----:B---3--:R-:W-:-:S05]  /*bc60*/  @!P5 MOV R4, R11 ;  /* 0x0000000b0004d202 */ /* 0x008fca0000000f00 */
[----:B------:R1:W-:Y:S04]  /*bc70*/  @!P5 STL [R1+0x650], R4 ;  /* 0x000650040100d387 */ /* 0x0003e80000100800 */
[----:B-1----:R0:W2:Y:S01]  /*bc80*/  LDL R4, [R1+0x6d8] ;  /* 0x0006d80001047983 */ /* 0x0020a20000100800 */
[----:B------:R-:W-:-:S05]  /*bc90*/  @!P4 MOV R20, R6 ;  /* 0x000000060014c202 */ /* 0x000fca0000000f00 */
[----:B------:R1:W-:Y:S01]  /*bca0*/  @!P4 STL [R1+0x4d8], R20 ;  /* 0x0004d8140100c387 */ /* 0x0003e20000100800 */
[----:B------:R-:W-:-:S03]  /*bcb0*/  @!P6 MOV R22, R12 ;  /* 0x0000000c0016e202 */ /* 0x000fc60000000f00 */
[----:B-1----:R-:W4:Y:S02]  /*bcc0*/  LDL.LU R20, [R1+0x478] ;  /* 0x0004780001147983 */ /* 0x002f240000300800 */
[----:B----4-:R-:W-:Y:S02]  /*bcd0*/  @!P6 MOV R10, R29 ;  /* 0x0000001d000ae202 */ /* 0x010fe40000000f00 */
[----:B------:R1:W-:Y:S04]  /*bce0*/  @!P6 STL [R1+0x4e8], R22 ;  /* 0x0004e8160100e387 */ /* 0x0003e80000100800 */
[----:B------:R4:W-:Y:S04]  /*bcf0*/  @!P6 STL [R1+0x6bc], R10 ;  /* 0x0006bc0a0100e387 */ /* 0x0009e80000100800 */
[----:B-1----:R-:W4:Y:S04]  /*bd00*/  LDL.LU R22, [R1+0x480] ;  /* 0x0004800001167983 */ /* 0x002f280000300800 */
[----:B------:R1:W-:Y:S04]  /*bd10*/  STL.64 [R1+0x340], R12 ;  /* 0x0003400c01007387 */ /* 0x0003e80000100a00 */
[----:B----4-:R-:W4:Y:S04]  /*bd20*/  LDL.LU R10, [R1+0x490] ;  /* 0x00049000010a7983 */ /* 0x010f280000300800 */
[----:B-1----:R0:W4:Y:S01]  /*bd30*/  LDL R12, [R1+0x6e4] ;  /* 0x0006e400010c7983 */ /* 0x0021220000100800 */
[----:B--2---:R-:W-:-:S03]  /*bd40*/  @!P0 MOV R4, R8 ;  /* 0x0000000800048202 */ /* 0x004fc60000000f00 */
[----:B------:R-:W-:Y:S04]  /*bd50*/  STL.64 [R1+0x140], R28 ;  /* 0x0001401c01007387 */ /* 0x000fe80000100a00 */
[----:B------:R1:W-:Y:S01]  /*bd60*/  @!P0 STL [R1+0x6d8], R4 ;  /* 0x0006d80401008387 */ /* 0x0003e20000100800 */
[----:B------:R-:W-:Y:S02]  /*bd70*/  LOP3.LUT P6, RZ, R5, 0x8000, RZ, 0xc0, !PT ;  /* 0x0000800005ff7812 */ /* 0x000fe400078cc0ff */
[----:B------:R-:W-:Y:S01]  /*bd80*/  @!P5 MOV R17, R45 ;  /* 0x0000002d0011d202 */ /* 0x000fe20000000f00 */
[----:B------:R-:W-:Y:S01]  /*bd90*/  STL.64 [R1+0x148], R42 ;  /* 0x0001482a01007387 */ /* 0x000fe20000100a00 */
[----:B------:R-:W-:-:S03]  /*bda0*/  @!P0 MOV R15, R9 ;  /* 0x00000009000f8202 */ /* 0x000fc60000000f00 */
[----:B------:R-:W-:Y:S01]  /*bdb0*/  STL.64 [R1+0x348], R6 ;  /* 0x0003480601007387 */ /* 0x000fe20000100a00 */
[----:B-1----:R-:W-:-:S03]  /*bdc0*/  HFMA2.MMA R4, -RZ, RZ, 0, 0 ;  /* 0x00000000ff047435 */ /* 0x002fc600000001ff */
[----:B------:R1:W-:Y:S04]  /*bdd0*/  @!P5 STL [R1+0x6cc], R17 ;  /* 0x0006cc110100d387 */ /* 0x0003e80000100800 */
[----:B------:R-:W-:Y:S04]  /*bde0*/  STL [R1+0x9b4], R24 ;  /* 0x0009b41801007387 */ /* 0x000fe80000100800 */
[----:B------:R-:W-:Y:S01]  /*bdf0*/  STL [R1+0x4e4], R4 ;  /* 0x0004e40401007387 */ /* 0x000fe20000100800 */
[----:B------:R-:W-:-:S03]  /*be00*/  MOV R14, R4 ;  /* 0x00000004000e7202 */ /* 0x000fc60000000f00 */
[----:B------:R2:W-:Y:S04]  /*be10*/  STL [R1+0x64c], R4 ;  /* 0x00064c0401007387 */ /* 0x0005e80000100800 */
[----:B------:R-:W-:Y:S04]  /*be20*/  STL [R1+0x9b0], R25 ;  /* 0x0009b01901007387 */ /* 0x000fe80000100800 */
[----:B-1----:R-:W3:Y:S01]  /*be30*/  LDL.LU R17, [R1+0x46c] ;  /* 0x00046c0001117983 */ /* 0x002ee20000300800 */
[----:B--2---:R-:W-:Y:S02]  /*be40*/  @!P0 MOV R4, R23 ;  /* 0x0000001700048202 */ /* 0x004fe40000000f00 */
[----:B----4-:R-:W-:Y:S01]  /*be50*/  @!P5 MOV R16, R10 ;  /* 0x0000000a0010d202 */ /* 0x010fe20000000f00 */
[----:B------:R-:W2:Y:S04]  /*be60*/  LDL.LU R28, [R1+0x460] ;  /* 0x00046000011c7983 */ /* 0x000ea80000300800 */
[----:B------:R1:W-:Y:S01]  /*be70*/  @!P0 STL [R1+0x64c], R4 ;  /* 0x00064c0401008387 */ /* 0x0003e20000100800 */
[----:B------:R-:W-:-:S03]  /*be80*/  @!P6 MOV R12, R21 ;  /* 0x00000015000ce202 */ /* 0x000fc60000000f00 */
[----:B------:R-:W2:Y:S04]  /*be90*/  LDL.LU R29, [R1+0x464] ;  /* 0x00046400011d7983 */ /* 0x000ea80000300800 */
[----:B------:R-:W-:Y:S04]  /*bea0*/  @!P0 STL [R1+0x6dc], R15 ;  /* 0x0006dc0f01008387 */ /* 0x000fe80000100800 */
[----:B-1----:R0:W4:Y:S01]  /*beb0*/  LDL R4, [R1+0x6e0] ;  /* 0x0006e00001047983 */ /* 0x0021220000100800 */
[----:B------:R-:W-:-:S03]  /*bec0*/  @!P0 MOV R14, R22 ;  /* 0x00000016000e8202 */ /* 0x000fc60000000f00 */
[----:B------:R-:W2:Y:S04]  /*bed0*/  LDL.LU R42, [R1+0x458] ;  /* 0x00045800012a7983 */ /* 0x000ea80000300800 */
[----:B------:R-:W-:Y:S04]  /*bee0*/  @!P0 STL [R1+0x4e4], R14 ;  /* 0x0004e40e01008387 */ /* 0x000fe80000100800 */
[----:B------:R1:W-:Y:S04]  /*bef0*/  @!P5 STL [R1+0x4e0], R16 ;  /* 0x0004e0100100d387 */ /* 0x0003e80000100800 */
[----:B------:R0:W-:Y:S04]  /*bf00*/  @!P6 STL [R1+0x6e4], R12 ;  /* 0x0006e40c0100e387 */ /* 0x0001e80000100800 */
[----:B------:R-:W2:Y:S04]  /*bf10*/  LDL.LU R43, [R1+0x45c] ;  /* 0x00045c00012b7983 */ /* 0x000ea80000300800 */
[----:B-1----:R-:W2:Y:S04]  /*bf20*/  LDL.LU R16, [R1+0x468] ;  /* 0x0004680001107983 */ /* 0x002ea80000300800 */
[----:B0-----:R-:W2:Y:S04]  /*bf30*/  LDL.LU R12, [R1+0x450] ;  /* 0x00045000010c7983 */ /* 0x001ea80000300800 */
[----:B------:R-:W2:Y:S04]  /*bf40*/  LDL.LU R13, [R1+0x454] ;  /* 0x00045400010d7983 */ /* 0x000ea80000300800 */
[----:B------:R-:W2:Y:S04]  /*bf50*/  LDL.LU R6, [R1+0x448] ;  /* 0x0004480001067983 */ /* 0x000ea80000300800 */
[----:B------:R-:W2:Y:S04]  /*bf60*/  LDL.LU R7, [R1+0x44c] ;  /* 0x00044c0001077983 */ /* 0x000ea80000300800 */
[----:B------:R-:W-:Y:S01]  /*bf70*/  STL [R1+0x6e8], RZ ;  /* 0x0006e8ff01007387 */ /* 0x000fe20000100800 */
[----:B----4-:R-:W-:-:S05]  /*bf80*/  @!P6 MOV R4, R20 ;  /* 0x000000140004e202 */ /* 0x010fca0000000f00 */
[----:B------:R0:W-:Y:S02]  /*bf90*/  @!P6 STL [R1+0x6e0], R4 ;  /* 0x0006e0040100e387 */ /* 0x0001e40000100800 */
[----:B0-----:R-:W-:-:S07]  /*bfa0*/  HFMA2.MMA R4, -RZ, RZ, 0, 0 ;  /* 0x00000000ff047435 */ /* 0x001fce00000001ff */
[----:B------:R-:W-:Y:S03]  /*bfb0*/  STL [R1+0x4d4], R4 ;  /* 0x0004d40401007387 */ /* 0x000fe60000100800 */
[----:B------:R-:W-:Y:S01]  /*bfc0*/  MOV R14, R4 ;  /* 0x00000004000e7202 */ /* 0x000fe20000000f00 */
[----:B------:R0:W-:Y:S01]  /*bfd0*/  STL [R1+0x648], R4 ;  /* 0x0006480401007387 */ /* 0x0001e20000100800 */
[----:B------:R-:W-:Y:S02]  /*bfe0*/  @!P6 MOV R14, R18 ;  /* 0x00000012000ee202 */ /* 0x000fe40000000f00 */
[----:B0-----:R-:W-:-:S03]  /*bff0*/  @!P6 MOV R4, R19 ;  /* 0x000000130004e202 */ /* 0x001fc60000000f00 */
[----:B------:R-:W-:Y:S04]  /*c000*/  @!P6 STL [R1+0x4d4], R14 ;  /* 0x0004d40e0100e387 */ /* 0x000fe80000100800 */
[----:B------:R0:W-:Y:S04]  /*c010*/  @!P6 STL [R1+0x648], R4 ;  /* 0x000648040100e387 */ /* 0x0001e80000100800 */
[----:B0-----:R0:W2:Y:S01]  /*c020*/  LDL R4, [R1+0x6e8] ;  /* 0x0006e80001047983 */ /* 0x0010a20000100800 */
[----:B------:R-:W-:-:S03]  /*c030*/  LOP3.LUT P4, RZ, R5, 0x4000, RZ, 0xc0, !PT ;  /* 0x0000400005ff7812 */ /* 0x000fc6000788c0ff */
[----:B------:R1:W-:Y:S04]  /*c040*/  STL.64 [R1+0x150], R44 ;  /* 0x0001502c01007387 */ /* 0x0003e80000100a00 */
[----:B-1----:R-:W4:Y:S04]  /*c050*/  LDL.LU R44, [R1+0x440] ;  /* 0x00044000012c7983 */ /* 0x002f280000300800 */
[----:B------:R-:W-:Y:S02]  /*c060*/  STL [R1+0x6ec], RZ ;  /* 0x0006ecff01007387 */ /* 0x000fe40000100800 */
[----:B--2---:R-:W-:-:S02]  /*c070*/  @!P4 MOV R4, R16 ;  /* 0x000000100004c202 */ /* 0x004fc40000000f00 */
[----:B------:R-:W-:Y:S04]  /*c080*/  STL.64 [R1+0x350], R10 ;  /* 0x0003500a01007387 */ /* 0x000fe80000100a00 */
[----:B------:R1:W-:Y:S04]  /*c090*/  @!P4 STL [R1+0x6e8], R4 ;  /* 0x0006e8040100c387 */ /* 0x0003e80000100800 */
[----:B------:R-:W-:Y:S01]  /*c0a0*/  STL [R1+0x640], RZ ;  /* 0x000640ff01007387 */ /* 0x000fe20000100800 */
[----:B------:R-:W-:Y:S01]  /*c0b0*/  LOP3.LUT P5, RZ, R5, 0x2000, RZ, 0xc0, !PT ;  /* 0x0000200005ff7812 */ /* 0x000fe200078ac0ff */
[----:B------:R-:W-:-:S02]  /*c0c0*/  HFMA2.MMA R14, -RZ, RZ, 0, 0 ;  /* 0x00000000ff0e7435 */ /* 0x000fc400000001ff */
[----:B------:R-:W-:Y:S04]  /*c0d0*/  STL [R1+0x478], RZ ;  /* 0x000478ff01007387 */ /* 0x000fe80000100800 */
[----:B-1----:R0:W2:Y:S04]  /*c0e0*/  LDL R4, [R1+0x6ec] ;  /* 0x0006ec0001047983 */ /* 0x0020a80000100800 */
[----:B------:R-:W-:Y:S01]  /*c0f0*/  STL [R1+0x4cc], RZ ;  /* 0x0004ccff01007387 */ /* 0x000fe20000100800 */
[----:B------:R-:W-:-:S03]  /*c100*/  LOP3.LUT P0, RZ, R5, 0x1000, RZ, 0xc0, !PT ;  /* 0x0000100005ff7812 */ /* 0x000fc6000780c0ff */
[----:B------:R-:W-:Y:S01]  /*c110*/  STL.64 [R1+0x160], R20 ;  /* 0x0001601401007387 */ /* 0x000fe20000100a00 */
[----:B------:R-:W-:-:S03]  /*c120*/  MOV R15, R14 ;  /* 0x0000000e000f7202 */ /* 0x000fc60000000f00 */
[----:B------:R-:W-:Y:S04]  /*c130*/  STL [R1+0x4d0], RZ ;  /* 0x0004d0ff01007387 */ /* 0x000fe80000100800 */
[----:B------:R-:W-:Y:S04]  /*c140*/  STL [R1+0x68c], RZ ;  /* 0x00068cff01007387 */ /* 0x000fe80000100800 */
[----:B------:R-:W4:Y:S04]  /*c150*/  LDL.LU R45, [R1+0x444] ;  /* 0x00044400012d7983 */ /* 0x000f280000300800 */
[----:B------:R-:W-:Y:S01]  /*c160*/  STL [R1+0x480], RZ ;  /* 0x000480ff01007387 */ /* 0x000fe20000100800 */
[----:B------:R-:W-:-:S03]  /*c170*/  LOP3.LUT P6, RZ, R5, 0x800, RZ, 0xc0, !PT ;  /* 0x0000080005ff7812 */ /* 0x000fc600078cc0ff */
[----:B------:R-:W-:Y:S04]  /*c180*/  STL.64 [R1+0x368], R28 ;  /* 0x0003681c01007387 */ /* 0x000fe80000100a00 */
[----:B------:R-:W-:Y:S04]  /*c190*/  STL.64 [R1+0x170], R42 ;  /* 0x0001702a01007387 */ /* 0x000fe80000100a00 */
[----:B------:R-:W-:Y:S04]  /*c1a0*/  STL [R1+0x500], RZ ;  /* 0x000500ff01007387 */ /* 0x000fe80000100800 */
[----:B---3--:R-:W-:Y:S04]  /*c1b0*/  STL.64 [R1+0x168], R16 ;  /* 0x0001681001007387 */ /* 0x008fe80000100a00 */
[----:B------:R-:W-:Y:S04]  /*c1c0*/  STL.64 [R1+0x158], R8 ;  /* 0x0001580801007387 */ /* 0x000fe80000100a00 */
[----:B------:R-:W-:Y:S04]  /*c1d0*/  STL [R1+0x618], RZ ;  /* 0x000618ff01007387 */ /* 0x000fe80000100800 */
[----:B------:R-:W-:Y:S04]  /*c1e0*/  STL [R1+0x688], RZ ;  /* 0x000688ff01007387 */ /* 0x000fe80000100800 */
[----:B------:R-:W-:Y:S04]  /*c1f0*/  STL [R1+0x490], RZ ;  /* 0x000490ff01007387 */ /* 0x000fe80000100800 */
[----:B------:R-:W-:Y:S04]  /*c200*/  STL [R1+0x66c], RZ ;  /* 0x00066cff01007387 */ /* 0x000fe80000100800 */
[----:B------:R-:W-:Y:S04]  /*c210*/  STL.64 [R1+0x178], R6 ;  /* 0x0001780601007387 */ /* 0x000fe80000100a00 */
[----:B------:R-:W-:Y:S04]  /*c220*/  STL [R1+0x6f8], RZ ;  /* 0x0006f8ff01007387 */ /* 0x000fe80000100800 */
[----:B------:R-:W-:Y:S04]  /*c230*/  STL.64 [R1+0x370], R12 ;  /* 0x0003700c01007387 */ /* 0x000fe80000100a00 */
[----:B------:R-:W-:Y:S04]  /*c240*/  STL [R1+0x4f4], RZ ;  /* 0x0004f4ff01007387 */ /* 0x000fe80000100800 */
[----:B------:R-:W-:Y:S04]  /*c250*/  STL [R1+0x668], RZ ;  /* 0x000668ff01007387 */ /* 0x000fe80000100800 */
[----:B------:R-:W-:Y:S04]  /*c260*/  STL.64 [R1+0x360], R18 ;  /* 0x0003601201007387 */ /* 0x000fe80000100a00 */
[----:B------:R-:W-:Y:S04]  /*c270*/  STL.64 [R1+0x358], R22 ;  /* 0x0003581601007387 */ /* 0x000fe80000100a00 */
[----:B------:R-:W3:Y:S01]  /*c280*/  LDL.LU R24, [R1+0x9b4] ;  /* 0x0009b40001187983 */ /* 0x000ee20000300800 */
[----:B--2---:R-:W-:-:S03]  /*c290*/  @!P4 MOV R4, R17 ;  /* 0x000000110004c202 */ /* 0x004fc60000000f00 */
[----:B------:R-:W-:Y:S04]  /*c2a0*/  STL [R1+0x4dc], R14 ;  /* 0x0004dc0e01007387 */ /* 0x000fe80000100800 */
[----:B------:R1:W-:Y:S04]  /*c2b0*/  @!P4 STL [R1+0x6ec], R4 ;  /* 0x0006ec040100c387 */ /* 0x0003e80000100800 */
[----:B------:R2:W-:Y:S04]  /*c2c0*/  STL [R1+0x644], R14 ;  /* 0x0006440e01007387 */ /* 0x0005e80000100800 */
[----:B------:R-:W-:Y:S04]  /*c2d0*/  STL [R1+0x488], RZ ;  /* 0x000488ff01007387 */ /* 0x000fe80000100800 */
[----:B-1----:R-:W3:Y:S01]  /*c2e0*/  LDL.LU R4, [R1+0x9b8] ;  /* 0x0009b80001047983 */ /* 0x002ee20000300800 */
[----:B--2---:R-:W-:-:S03]  /*c2f0*/  @!P4 MOV R14, R29 ;  /* 0x0000001d000ec202 */ /* 0x004fc60000000f00 */
[----:B------:R0:W2:Y:S01]  /*c300*/  LDL R10, [R1+0x488] ;  /* 0x00048800010a7983 */ /* 0x0000a20000100800 */
[----:B------:R-:W-:-:S03]  /*c310*/  @!P4 MOV R15, R28 ;  /* 0x0000001c000fc202 */ /* 0x000fc60000000f00 */
[----:B------:R-:W2:Y:S04]  /*c320*/  LDL.LU R8, [R1+0x430] ;  /* 0x0004300001087983 */ /* 0x000ea80000300800 */
[----:B------:R-:W2:Y:S04]  /*c330*/  LDL.LU R9, [R1+0x434] ;  /* 0x0004340001097983 */ /* 0x000ea80000300800 */
[----:B------:R0:W2:Y:S04]  /*c340*/  LDL R17, [R1+0x618] ;  /* 0x0006180001117983 */ /* 0x0000a80000100800 */
[----:B----4-:R-:W-:Y:S04]  /*c350*/  STL.64 [R1+0x378], R44 ;  /* 0x0003782c01007387 */ /* 0x010fe80000100a00 */
[----:B------:R-:W4:Y:S04]  /*c360*/  LDL.LU R18, [R1+0x998] ;  /* 0x0009980001127983 */ /* 0x000f280000300800 */
[----:B------:R-:W4:Y:S04]  /*c370*/  LDL.LU R19, [R1+0x994] ;  /* 0x0009940001137983 */ /* 0x000f280000300800 */
[----:B------:R-:W4:Y:S04]  /*c380*/  LDL.LU R20, [R1+0x9a4] ;  /* 0x0009a40001147983 */ /* 0x000f280000300800 */
[----:B------:R-:W4:Y:S01]  /*c390*/  LDL.LU.64 R22, [R1+0x9a8] ;  /* 0x0009a80001167983 */ /* 0x000f220000300a00 */
[----:B---3--:R-:W-:Y:S01]  /*c3a0*/  MOV R11, R4 ;  /* 0x00000004000b7202 */ /* 0x008fe20000000f00 */
[----:B------:R-:W-:-:S02]  /*c3b0*/  HFMA2.MMA R4, -RZ, RZ, 0, 0 ;  /* 0x00000000ff047435 */ /* 0x000fc400000001ff */
[----:B------:R1:W-:Y:S01]  /*c3c0*/  @!P4 STL [R1+0x644], R14 ;  /* 0x0006440e0100c387 */ /* 0x0003e20000100800 */
[----:B------:R-:W-:Y:S01]  /*c3d0*/  HFMA2.MMA R29, -RZ, RZ, 0, 0 ;  /* 0x00000000ff1d7435 */ /* 0x000fe200000001ff */
[----:B--2---:R-:W-:Y:S02]  /*c3e0*/  @!P5 MOV R10, R42 ;  /* 0x0000002a000ad202 */ /* 0x004fe40000000f00 */
[----:B------:R0:W2:Y:S04]  /*c3f0*/  LDL R28, [R1+0x490] ;  /* 0x00049000011c7983 */ /* 0x0000a80000100800 */
[----:B------:R3:W-:Y:S01]  /*c400*/  STL [R1+0x48c], R4 ;  /* 0x00048c0401007387 */ /* 0x0007e20000100800 */
[----:B------:R-:W-:-:S03]  /*c410*/  MOV R25, R4 ;  /* 0x0000000400197202 */ /* 0x000fc60000000f00 */
[----:B-1----:R0:W2:Y:S04]  /*c420*/  LDL R14, [R1+0x4cc] ;  /* 0x0004cc00010e7983 */ /* 0x0020a80000100800 */
[----:B---3--:R0:W3:Y:S02]  /*c430*/  LDL R4, [R1+0x640] ;  /* 0x0006400001047983 */ /* 0x0080e40000100800 */
[----:B---3--:R-:W-:Y:S02]  /*c440*/  @!P5 MOV R4, R13 ;  /* 0x0000000d0004d202 */ /* 0x008fe40000000f00 */
[----:B--2---:R-:W-:Y:S01]  /*c450*/  @!P5 MOV R14, R12 ;  /* 0x0000000c000ed202 */ /* 0x004fe20000000f00 */
[----:B------:R-:W-:Y:S04]  /*c460*/  @!P4 STL [R1+0x4dc], R15 ;  /* 0x0004dc0f0100c387 */ /* 0x000fe80000100800 */
[----:B------:R1:W-:Y:S04]  /*c470*/  @!P5 STL [R1+0x640], R4 ;  /* 0x000640040100d387 */ /* 0x0003e80000100800 */
[----:B------:R2:W-:Y:S01]  /*c480*/  @!P5 STL [R1+0x4cc], R14 ;  /* 0x0004cc0e0100d387 */ /* 0x0005e20000100800 */
[----:B------:R-:W-:-:S02]  /*c490*/  MOV R42, R29 ;  /* 0x0000001d002a7202 */ /* 0x000fc40000000f00 */
[----:B------:R-:W-:Y:S01]  /*c4a0*/  @!P5 MOV R25, R43 ;  /* 0x0000002b0019d202 */ /* 0x000fe20000000f00 */
[----:B------:R3:W-:Y:S04]  /*c4b0*/  STL [R1+0x494], R29 ;  /* 0x0004941d01007387 */ /* 0x0007e80000100800 */
[----:B-1----:R0:W4:Y:S04]  /*c4c0*/  LDL R4, [R1+0x478] ;  /* 0x0004780001047983 */ /* 0x0021280000100800 */
[----:B--2---:R0:W2:Y:S01]  /*c4d0*/  LDL R14, [R1+0x68c] ;  /* 0x00068c00010e7983 */ /* 0x0040a20000100800 */
[----:B------:R-:W-:-:S03]  /*c4e0*/  LOP3.LUT P4, RZ, R5, 0x400, RZ, 0xc0, !PT ;  /* 0x0000040005ff7812 */ /* 0x000fc6000788c0ff */
[----:B------:R0:W2:Y:S04]  /*c4f0*/  LDL R43, [R1+0x500] ;  /* 0x00050000012b7983 */ /* 0x0000a80000100800 */
[----:B------:R-:W2:Y:S04]  /*c500*/  LDL.LU R15, [R1+0x43c] ;  /* 0x00043c00010f7983 */ /* 0x000ea80000300800 */
[----:B------:R1:W-:Y:S01]  /*c510*/  @!P5 STL [R1+0x488], R10 ;  /* 0x0004880a0100d387 */ /* 0x0003e20000100800 */
[----:B------:R-:W-:-:S03]  /*c520*/  @!P6 MOV R17, R8 ;  /* 0x000000080011e202 */ /* 0x000fc60000000f00 */
[----:B------:R-:W-:Y:S04]  /*c530*/  STL.64 [R1+0x380], R8 ;  /* 0x0003800801007387 */ /* 0x000fe80000100a00 */
[----:B---3--:R0:W3:Y:S04]  /*c540*/  LDL R29, [R1+0x66c] ;  /* 0x00066c00011d7983 */ /* 0x0080e80000100800 */
[----:B------:R0:W3:Y:S04]  /*c550*/  LDL R13, [R1+0x4f4] ;  /* 0x0004f400010d7983 */ /* 0x0000e80000100800 */
[----:B------:R0:W3:Y:S01]  /*c560*/  LDL R12, [R1+0x668] ;  /* 0x00066800010c7983 */ /* 0x0000e20000100800 */
[----:B----4-:R-:W-:-:S03]  /*c570*/  @!P0 MOV R4, R6 ;  /* 0x0000000600048202 */ /* 0x010fc60000000f00 */
[----:B-1----:R-:W4:Y:S04]  /*c580*/  LDL.LU R10, [R1+0x428] ;  /* 0x00042800010a7983 */ /* 0x002f280000300800 */
[----:B------:R1:W-:Y:S01]  /*c590*/  @!P0 STL [R1+0x478], R4 ;  /* 0x0004780401008387 */ /* 0x0003e20000100800 */
[----:B--2---:R-:W-:Y:S02]  /*c5a0*/  @!P0 MOV R14, R45 ;  /* 0x0000002d000e8202 */ /* 0x004fe40000000f00 */
[----:B------:R-:W-:Y:S01]  /*c5b0*/  @!P4 MOV R42, R11 ;  /* 0x0000000b002ac202 */ /* 0x000fe20000000f00 */
[----:B------:R-:W-:Y:S04]  /*c5c0*/  @!P5 STL [R1+0x48c], R25 ;  /* 0x00048c190100d387 */ /* 0x000fe80000100800 */
[----:B------:R-:W-:Y:S01]  /*c5d0*/  @!P6 STL [R1+0x618], R17 ;  /* 0x000618110100e387 */ /* 0x000fe20000100800 */
[----:B-1----:R-:W-:-:S03]  /*c5e0*/  HFMA2.MMA R4, -RZ, RZ, 0, 0 ;  /* 0x00000000ff047435 */ /* 0x002fc600000001ff */
[----:B------:R1:W-:Y:S04]  /*c5f0*/  @!P0 STL [R1+0x68c], R14 ;  /* 0x00068c0e01008387 */ /* 0x0003e80000100800 */
[----:B------:R2:W-:Y:S04]  /*c600*/  @!P4 STL [R1+0x494], R42 ;  /* 0x0004942a0100c387 */ /* 0x0005e80000100800 */
[----:B------:R0:W-:Y:S01]  /*c610*/  STL [R1+0x47c], R4 ;  /* 0x00047c0401007387 */ /* 0x0001e20000100800 */
[----:B------:R-:W-:-:S03]  /*c620*/  MOV R21, R4 ;  /* 0x0000000400157202 */ /* 0x000fc60000000f00 */
[----:B-1----:R1:W3:Y:S04]  /*c630*/  LDL R14, [R1+0x480] ;  /* 0x00048000010e7983 */ /* 0x0022e80000100800 */
[----:B--2---:R-:W2:Y:S04]  /*c640*/  LDL.LU R42, [R1+0x97c] ;  /* 0x00097c00012a7983 */ /* 0x004ea80000300800 */
[----:B0-----:R1:W2:Y:S01]  /*c650*/  LDL R4, [R1+0x4d0] ;  /* 0x0004d00001047983 */ /* 0x0012a20000100800 */
[----:B------:R-:W-:-:S03]  /*c660*/  LOP3.LUT P5, RZ, R5, 0x200, RZ, 0xc0, !PT ;  /* 0x0000020005ff7812 */ /* 0x000fc600078ac0ff */
[----:B------:R1:W3:Y:S04]  /*c670*/  LDL R6, [R1+0x6f8] ;  /* 0x0006f80001067983 */ /* 0x0002e80000100800 */
[----:B------:R-:W3:Y:S04]  /*c680*/  LDL.LU R17, [R1+0x98c] ;  /* 0x00098c0001117983 */ /* 0x000ee80000300800 */
[----:B------:R-:W3:Y:S01]  /*c690*/  LDL.LU R25, [R1+0x9b0] ;  /* 0x0009b00001197983 */ /* 0x000ee20000300800 */
[----:B--2---:R-:W-:-:S03]  /*c6a0*/  @!P0 MOV R4, R44 ;  /* 0x0000002c00048202 */ /* 0x004fc60000000f00 */
[----:B------:R-:W2:Y:S04]  /*c6b0*/  LDL.LU.64 R44, [R1+0x960] ;  /* 0x00096000012c7983 */ /* 0x000ea80000300a00 */
[----:B------:R0:W-:Y:S04]  /*c6c0*/  @!P0 STL [R1+0x4d0], R4 ;  /* 0x0004d00401008387 */ /* 0x0001e80000100800 */
[----:B0-----:R-:W3:Y:S02]  /*c6d0*/  LDL.LU R4, [R1+0x9a0] ;  /* 0x0009a00001047983 */ /* 0x001ee40000300800 */
[----:B---3--:R-:W-:-:S05]  /*c6e0*/  @!P6 MOV R14, R4 ;  /* 0x00000004000ee202 */ /* 0x008fca0000000f00 */
[----:B------:R0:W-:Y:S02]  /*c6f0*/  @!P6 STL [R1+0x480], R14 ;  /* 0x0004800e0100e387 */ /* 0x0001e40000100800 */
[----:B0-----:R-:W-:-:S07]  /*c700*/  HFMA2.MMA R14, -RZ, RZ, 0, 0 ;  /* 0x00000000ff0e7435 */ /* 0x001fce00000001ff */
[----:B------:R0:W-:Y:S03]  /*c710*/  STL [R1+0x484], R14 ;  /* 0x0004840e01007387 */ /* 0x0001e60000100800 */
[----:B------:R-:W-:Y:S02]  /*c720*/  MOV R16, R14 ;  /* 0x0000000e00107202 */ /* 0x000fe40000000f00 */
[----:B0-----:R1:W3:Y:S01]  /*c730*/  LDL R14, [R1+0x688] ;  /* 0x00068800010e7983 */ /* 0x0012e20000100800 */
[----:B------:R-:W-:-:S05]  /*c740*/  @!P4 MOV R43, R42 ;  /* 0x0000002a002bc202 */ /* 0x000fca0000000f00 */
[----:B------:R0:W-:Y:S04]  /*c750*/  @!P4 STL [R1+0x500], R43 ;  /* 0x0005002b0100c387 */ /* 0x0001e80000100800 */
[----:B0-----:R-:W2:Y:S01]  /*c760*/  LDL.LU R43, [R1+0x978] ;  /* 0x00097800012b7983 */ /* 0x001ea20000300800 */
[----:B------:R-:W-:Y:S02]  /*c770*/  @!P0 MOV R21, R7 ;  /* 0x0000000700158202 */ /* 0x000fe40000000f00 */
[----:B------:R-:W-:-:S03]  /*c780*/  @!P6 MOV R16, R15 ;  /* 0x0000000f0010e202 */ /* 0x000fc60000000f00 */
[----:B------:R-:W-:Y:S01]  /*c790*/  @!P0 STL [R1+0x47c], R21 ;  /* 0x00047c1501008387 */ /* 0x000fe20000100800 */
[----:B------:R-:W-:-:S03]  /*c7a0*/  LOP3.LUT P0, RZ, R5, 0x100, RZ, 0xc0, !PT ;  /* 0x0000010005ff7812 */ /* 0x000fc6000780c0ff */
[----:B------:R-:W-:Y:S01]  /*c7b0*/  @!P6 STL [R1+0x484], R16 ;  /* 0x000484100100e387 */ /* 0x000fe20000100800 */
[----:B---3--:R-:W-:Y:S02]  /*c7c0*/  @!P6 MOV R14, R9 ;  /* 0x00000009000ee202 */ /* 0x008fe40000000f00 */
[----:B----4-:R-:W-:Y:S01]  /*c7d0*/  @!P4 MOV R28, R10 ;  /* 0x0000000a001cc202 */ /* 0x010fe20000000f00 */
[----:B------:R-:W3:Y:S04]  /*c7e0*/  LDL.LU.64 R8, [R1+0x950] ;  /* 0x0009500001087983 */ /* 0x000ee80000300a00 */
[----:B------:R-:W-:Y:S01]  /*c7f0*/  @!P6 STL [R1+0x688], R14 ;  /* 0x0006880e0100e387 */ /* 0x000fe20000100800 */
[----:B------:R-:W-:Y:S02]  /*c800*/  LOP3.LUT P6, RZ, R5, 0x80, RZ, 0xc0, !PT ;  /* 0x0000008005ff7812 */ /* 0x000fe400078cc0ff */
[----:B------:R-:W-:Y:S01]  /*c810*/  MOV R5, R15 ;  /* 0x0000000f00057202 */ /* 0x000fe20000000f00 */
[----:B------:R0:W-:Y:S04]  /*c820*/  @!P4 STL [R1+0x490], R28 ;  /* 0x0004901c0100c387 */ /* 0x0001e80000100800 */
[----:B------:R4:W-:Y:S04]  /*c830*/  STL.64 [R1+0x180], R4 ;  /* 0x0001800401007387 */ /* 0x0009e80000100a00 */
[----:B------:R1:W-:Y:S04]  /*c840*/  STL.64 [R1+0x188], R10 ;  /* 0x0001880a01007387 */ /* 0x0003e80000100a00 */
[----:B0-----:R-:W3:Y:S01]  /*c850*/  LDL.LU R28, [R1+0x980] ;  /* 0x00098000011c7983 */ /* 0x001ee20000300800 */
[----:B----4-:R-:W-:Y:S01]  /*c860*/  HFMA2.MMA R4, -RZ, RZ, 0, 0 ;  /* 0x00000000ff047435 */ /* 0x010fe200000001ff */
[----:B--2---:R-:W-:Y:S01]  /*c870*/  @!P4 MOV R29, R43 ;  /* 0x0000002b001dc202 */ /* 0x004fe20000000f00 */
[----:B------:R-:W-:Y:S01]  /*c880*/  HFMA2.MMA R7, -RZ, RZ, 0, 0 ;  /* 0x00000000ff077435 */ /* 0x000fe200000001ff */
[----:B------:R-:W2:Y:S03]  /*c890*/  LDL.LU R15, [R1+0x984] ;  /* 0x00098400010f7983 */ /* 0x000ea60000300800 */
[----:B------:R-:W-:Y:S01]  /*c8a0*/  @!P0 MOV R4, R44 ;  /* 0x0000002c00048202 */ /* 0x000fe20000000f00 */
[----:B-1----:R-:W-:Y:S01]  /*c8b0*/  HFMA2.MMA R10, -RZ, RZ, 0, 0 ;  /* 0x00000000ff0a7435 */ /* 0x002fe200000001ff */
[----:B------:R-:W-:Y:S01]  /*c8c0*/  MOV R5, R3 ;  /* 0x0000000300057202 */ /* 0x000fe20000000f00 */
[----:B------:R-:W4:Y:S04]  /*c8d0*/  LDL.LU R16, [R1+0x990] ;  /* 0x0009900001107983 */ /* 0x000f280000300800 */
[----:B------:R0:W-:Y:S04]  /*c8e0*/  STL [R1+0x700], R4 ;  /* 0x0007000401007387 */ /* 0x0001e80000100800 */
[----:B------:R-:W2:Y:S04]  /*c8f0*/  LDL.LU R14, [R1+0x988] ;  /* 0x00098800010e7983 */ /* 0x000ea80000300800 */
[----:B------:R-:W2:Y:S01]  /*c900*/  LDL.LU R21, [R1+0x99c] ;  /* 0x00099c0001157983 */ /* 0x000ea20000300800 */
[----:B0-----:R-:W-:-:S02]  /*c910*/  MOV R4, R2 ;  /* 0x0000000200047202 */ /* 0x001fc40000000f00 */
[----:B------:R-:W-:Y:S02]  /*c920*/  CS2R R2, SRZ ;  /* 0x0000000000027805 */ /* 0x000fe4000001ff00 */
[----:B------:R-:W-:Y:S01]  /*c930*/  @!P0 MOV R2, R45 ;  /* 0x0000002d00028202 */ /* 0x000fe20000000f00 */
[----:B------:R0:W-:Y:S04]  /*c940*/  @!P4 STL [R1+0x66c], R29 ;  /* 0x00066c1d0100c387 */ /* 0x0001e80000100800 */
[----:B------:R1:W-:Y:S04]  /*c950*/  STL [R1+0x704], R2 ;  /* 0x0007040201007387 */ /* 0x0003e80000100800 */
[----:B0-----:R-:W2:Y:S04]  /*c960*/  LDL.LU R29, [R1+0x974] ;  /* 0x00097400011d7983 */ /* 0x001ea80000300800 */
[----:B-1----:R-:W4:Y:S01]  /*c970*/  LDL.LU R2, [R1+0x95c] ;  /* 0x00095c0001027983 */ /* 0x002f220000300800 */
[----:B---3--:R-:W-:-:S05]  /*c980*/  @!P6 MOV R10, R8 ;  /* 0x00000008000ae202 */ /* 0x008fca0000000f00 */
[----:B------:R0:W-:Y:S02]  /*c990*/  STL [R1+0x710], R10 ;  /* 0x0007100a01007387 */ /* 0x0001e40000100800 */
[----:B0-----:R-:W-:Y:S02]  /*c9a0*/  CS2R R10, SRZ ;  /* 0x00000000000a7805 */ /* 0x001fe4000001ff00 */
[----:B------:R-:W-:-:S05]  /*c9b0*/  @!P6 MOV R10, R9 ;  /* 0x00000009000ae202 */ /* 0x000fca0000000f00 */
[----:B------:R0:W-:Y:S04]  /*c9c0*/  STL [R1+0x714], R10 ;  /* 0x0007140a01007387 */ /* 0x0001e80000100800 */
[----:B0-----:R-:W3:Y:S01]  /*c9d0*/  LDL.LU R10, [R1+0x94c] ;  /* 0x00094c00010a7983 */ /* 0x001ee20000300800 */
[----:B------:R-:W-:-:S05]  /*c9e0*/  @!P5 MOV R6, R28 ;  /* 0x0000001c0006d202 */ /* 0x000fca0000000f00 */
[----:B------:R0:W-:Y:S04]  /*c9f0*/  @!P5 STL [R1+0x6f8], R6 ;  /* 0x0006f8060100d387 */ /* 0x0001e80000100800 */
[----:B0-----:R-:W3:Y:S04]  /*ca00*/  LDL.LU R6, [R1+0x970] ;  /* 0x0009700001067983 */ /* 0x001ee80000300800 */
[----:B------:R2:W-:Y:S02]  /*ca10*/  STL [R1+0x6fc], R7 ;  /* 0x0006fc0701007387 */ /* 0x0005e40000100800 */
[----:B--2---:R-:W-:-:S02]  /*ca20*/  @!P5 MOV R7, R29 ;  /* 0x0000001d0007d202 */ /* 0x004fc40000000f00 */
[----:B----4-:R-:W-:-:S03]  /*ca30*/  @!P0 MOV R3, R2 ;  /* 0x0000000200038202 */ /* 0x010fc60000000f00 */
[----:B------:R0:W-:Y:S04]  /*ca40*/  @!P5 STL [R1+0x6fc], R7 ;  /* 0x0006fc070100d387 */ /* 0x0001e80000100800 */
[----:B------:R1:W-:Y:S04]  /*ca50*/  STL [R1+0x4fc], R3 ;  /* 0x0004fc0301007387 */ /* 0x0003e80000100800 */
[----:B0-----:R-:W2:Y:S04]  /*ca60*/  LDL.LU R7, [R1+0x96c] ;  /* 0x00096c0001077983 */ /* 0x001ea80000300800 */
[----:B-1----:R-:W4:Y:S01]  /*ca70*/  LDL.LU R3, [R1+0x958] ;  /* 0x0009580001037983 */ /* 0x002f220000300800 */
[----:B---3--:R-:W-:-:S05]  /*ca80*/  @!P6 MOV R11, R10 ;  /* 0x0000000a000be202 */ /* 0x008fca0000000f00 */
[----:B------:R0:W-:Y:S04]  /*ca90*/  STL [R1+0x4ec], R11 ;  /* 0x0004ec0b01007387 */ /* 0x0001e80000100800 */
[----:B0-----:R-:W3:Y:S01]  /*caa0*/  LDL.LU R11, [R1+0x948] ;  /* 0x00094800010b7983 */ /* 0x001ee20000300800 */
[----:B------:R-:W-:-:S05]  /*cab0*/  @!P5 MOV R13, R6 ;  /* 0x00000006000dd202 */ /* 0x000fca0000000f00 */
[----:B------:R0:W-:Y:S02]  /*cac0*/  @!P5 STL [R1+0x4f4], R13 ;  /* 0x0004f40d0100d387 */ /* 0x0001e40000100800 */
[----:B0-----:R-:W-:Y:S01]  /*cad0*/  HFMA2.MMA R13, -RZ, RZ, 0, 0 ;  /* 0x00000000ff0d7435 */ /* 0x001fe200000001ff */
[----:B--2---:R-:W-:-:S05]  /*cae0*/  @!P5 MOV R12, R7 ;  /* 0x00000007000cd202 */ /* 0x004fca0000000f00 */
[----:B----4-:R-:W-:Y:S01]  /*caf0*/  @!P0 MOV R13, R3 ;  /* 0x00000003000d8202 */ /* 0x010fe20000000f00 */
[----:B------:R0:W-:Y:S04]  /*cb00*/  @!P5 STL [R1+0x668], R12 ;  /* 0x0006680c0100d387 */ /* 0x0001e80000100800 */
[----:B------:R1:W-:Y:S04]  /*cb10*/  STL [R1+0x664], R13 ;  /* 0x0006640d01007387 */ /* 0x0003e80000100800 */
[----:B0-----:R-:W2:Y:S01]  /*cb20*/  LDL.LU R12, [R1+0x968] ;  /* 0x00096800010c7983 */ /* 0x001ea20000300800 */
[----:B-1----:R-:W-:-:S03]  /*cb30*/  HFMA2.MMA R13, -RZ, RZ, 0, 0 ;  /* 0x00000000ff0d7435 */ /* 0x002fc600000001ff */
[----:B------:R0:W-:Y:S04]  /*cb40*/  STL.64 [R1+0x388], R42 ;  /* 0x0003882a01007387 */ /* 0x0001e80000100a00 */
[----:B0-----:R-:W4:Y:S01]  /*cb50*/  LDL.LU R42, [R1+0x940] ;  /* 0x00094000012a7983 */ /* 0x001f220000300800 */
[----:B---3--:R-:W-:-:S05]  /*cb60*/  @!P6 MOV R13, R11 ;  /* 0x0000000b000de202 */ /* 0x008fca0000000f00 */
[----:B------:R0:W-:Y:S04]  /*cb70*/  STL [R1+0x660], R13 ;  /* 0x0006600d01007387 */ /* 0x0001e80000100800 */
[----:B0-----:R-:W3:Y:S01]  /*cb80*/  LDL.LU R13, [R1+0x944] ;  /* 0x00094400010d7983 */ /* 0x001ee20000300800 */
[C---:B------:R-:W-:Y:S01]  /*cb90*/  LOP3.LUT P6, RZ, R0.reuse, 0x4, RZ, 0xc0, !PT ;  /* 0x0000000400ff7812 */ /* 0x040fe200078cc0ff */
[----:B------:R-:W-:Y:S01]  /*cba0*/  HFMA2.MMA R43, -RZ, RZ, 0, 0 ;  /* 0x00000000ff2b7435 */ /* 0x000fe200000001ff */
[----:B------:R-:W-:Y:S01]  /*cbb0*/  LOP3.LUT P0, RZ, R0, 0x8, RZ, 0xc0, !PT ;  /* 0x0000000800ff7812 */ /* 0x000fe2000780c0ff */
[----:B------:R0:W-:Y:S10]  /*cbc0*/  STL.64 [R1+0x190], R28 ;  /* 0x0001901c01007387 */ /* 0x0001f40000100a00 */
[----:B------:R-:W-:-:S05]  /*cbd0*/  @!P6 MOV R43, R15 ;  /* 0x0000000f002be202 */ /* 0x000fca0000000f00 */
[----:B------:R1:W-:Y:S01]  /*cbe0*/  STL [R1+0x694], R43 ;  /* 0x0006942b01007387 */ /* 0x0003e20000100800 */
[----:B0-----:R-:W-:Y:S02]  /*cbf0*/  HFMA2.MMA R28, -RZ, RZ, 0, 0 ;  /* 0x00000000ff1c7435 */ /* 0x001fe400000001ff */
[----:B-1----:R-:W-:-:S04]  /*cc00*/  HFMA2.MMA R43, -RZ, RZ, 0, 0 ;  /* 0x00000000ff2b7435 */ /* 0x002fc800000001ff */
[----:B--2---:R-:W-:Y:S02]  /*cc10*/  @!P6 MOV R28, R12 ;  /* 0x0000000c001ce202 */ /* 0x004fe40000000f00 */
[----:B------:R-:W-:Y:S01]  /*cc20*/  @!P0 MOV R43, R16 ;  /* 0x00000010002b8202 */ /* 0x000fe20000000f00 */
[----:B------:R-:W-:Y:S01]  /*cc30*/  STL.64 [R1+0x198], R44 ;  /* 0x0001982c01007387 */ /* 0x000fe20000100a00 */
[----:B------:R-:W-:-:S03]  /*cc40*/  LOP3.LUT P5, RZ, R0, 0x10, RZ, 0xc0, !PT ;  /* 0x0000001000ff7812 */ /* 0x000fc600078ac0ff */
[----:B------:R0:W-:Y:S04]  /*cc50*/  STL [R1+0x410], R43 ;  /* 0x0004102b01007387 */ /* 0x0001e80000100800 */
[----:B------:R1:W-:Y:S01]  /*cc60*/  STL [R1+0x418], R28 ;  /* 0x0004181c01007387 */ /* 0x0003e20000100800 */
[----:B0-----:R-:W-:Y:S01]  /*cc70*/  HFMA2.MMA R43, -RZ, RZ, 0, 0 ;  /* 0x00000000ff2b7435 */ /* 0x001fe200000001ff */
[----:B------:R-:W-:Y:S02]  /*cc80*/  MOV R44, R4 ;  /* 0x00000004002c7202 */ /* 0x000fe40000000f00 */
[----:B------:R-:W-:Y:S01]  /*cc90*/  MOV R45, R5 ;  /* 0x00000005002d7202 */ /* 0x000fe20000000f00 */
[----:B-1----:R-:W-:Y:S01]  /*cca0*/  CS2R R28, SRZ ;  /* 0x00000000001c7805 */ /* 0x002fe2000001ff00 */
[----:B------:R-:W-:Y:S01]  /*ccb0*/  CS2R R4, SRZ ;  /* 0x0000000000047805 */ /* 0x000fe2000001ff00 */
[----:B------:R-:W-:-:S02]  /*ccc0*/  @!P6 MOV R29, R14 ;  /* 0x0000000e001de202 */ /* 0x000fc40000000f00 */
[----:B------:R-:W-:Y:S02]  /*ccd0*/  @!P0 MOV R4, R17 ;  /* 0x0000001100048202 */ /* 0x000fe40000000f00 */
[----:B------:R-:W-:Y:S02]  /*cce0*/  @!P0 MOV R43, R18 ;  /* 0x00000012002b8202 */ /* 0x000fe40000000f00 */
[----:B------:R-:W-:Y:S02]  /*ccf0*/  @!P0 MOV R5, R19 ;  /* 0x0000001300058202 */ /* 0x000fe40000000f00 */
[C---:B------:R-:W-:Y:S02]  /*cd00*/  LOP3.LUT P4, RZ, R0.reuse, 0x20, RZ, 0xc0, !PT ;  /* 0x0000002000ff7812 */ /* 0x040fe4000788c0ff */
[----:B------:R-:W-:Y:S01]  /*cd10*/  LOP3.LUT P0, RZ, R0, 0x1, RZ, 0xc0, !PT ;  /* 0x0000000100ff7812 */ /* 0x000fe2000780c0ff */
[----:B------:R0:W-:Y:S02]  /*cd20*/  STL [R1+0x61c], R43 ;  /* 0x00061c2b01007387 */ /* 0x0001e40000100800 */
[----:B0-----:R-:W-:-:S06]  /*cd30*/  HFMA2.MMA R43, -RZ, RZ, 0, 0 ;  /* 0x00000000ff2b7435 */ /* 0x001fcc00000001ff */
[----:B------:R-:W-:-:S05]  /*cd40*/  @!P5 MOV R43, R21 ;  /* 0x00000015002bd202 */ /* 0x000fca0000000f00 */
[----:B------:R0:W-:Y:S02]  /*cd50*/  STL [R1+0x718], R43 ;  /* 0x0007182b01007387 */ /* 0x0001e40000100800 */
[----:B0-----:R-:W-:-:S06]  /*cd60*/  HFMA2.MMA R43, -RZ, RZ, 0, 0 ;  /* 0x00000000ff2b7435 */ /* 0x001fcc00000001ff */
[----:B------:R-:W-:-:S05]  /*cd70*/  @!P4 MOV R43, R25 ;  /* 0x00000019002bc202 */ /* 0x000fca0000000f00 */
[----:B------:R0:W-:Y:S04]  /*cd80*/  STL [R1+0x720], R43 ;  /* 0x0007202b01007387 */ /* 0x0001e80000100800 */
[----:B------:R1:W-:Y:S01]  /*cd90*/  STL [R1+0x690], R5 ;  /* 0x0006900501007387 */ /* 0x0003e20000100800 */
[----:B0-----:R-:W-:Y:S01]  /*cda0*/  HFMA2.MMA R43, -RZ, RZ, 0, 0 ;  /* 0x00000000ff2b7435 */ /* 0x001fe200000001ff */
[----:B-1----:R-:W-:Y:S02]  /*cdb0*/  MOV R5, RZ ;  /* 0x000000ff00057202 */ /* 0x002fe40000000f00 */
[----:B------:R-:W-:-:S03]  /*cdc0*/  @!P5 MOV R5, R22 ;  /* 0x000000160005d202 */ /* 0x000fc60000000f00 */
[----:B------:R-:W-:Y:S02]  /*cdd0*/  @!P3 MOV R43, R31 ;  /* 0x0000001f002bb202 */ /* 0x000fe40000000f00 */
[----:B------:R0:W-:Y:S04]  /*cde0*/  STL [R1+0x614], R5 ;  /* 0x0006140501007387 */ /* 0x0001e80000100800 */
[----:B------:R1:W-:Y:S01]  /*cdf0*/  STL [R1+0x730], R43 ;  /* 0x0007302b01007387 */ /* 0x0003e20000100800 */
[----:B0-----:R-:W-:Y:S02]  /*ce00*/  MOV R5, RZ ;  /* 0x000000ff00057202 */ /* 0x001fe40000000f00 */
[----:B------:R-:W-:Y:S01]  /*ce10*/  @!P4 MOV R5, R26 ;  /* 0x0000001a0005c202 */ /* 0x000fe20000000f00 */
[----:B-1----:R-:W-:-:S04]  /*ce20*/  HFMA2.MMA R43, -RZ, RZ, 0, 0 ;  /* 0x00000000ff2b7435 */ /* 0x002fc800000001ff */
[----:B------:R0:W-:Y:S02]  /*ce30*/  STL [R1+0x60c], R5 ;  /* 0x00060c0501007387 */ /* 0x0001e40000100800 */
[----:B------:R-:W-:Y:S02]  /*ce40*/  @!P2 MOV R43, R35 ;  /* 0x00000023002ba202 */ /* 0x000fe40000000f00 */
[----:B0-----:R-:W-:Y:S02]  /*ce50*/  MOV R5, RZ ;  /* 0x000000ff00057202 */ /* 0x001fe40000000f00 */
[----:B------:R-:W-:Y:S01]  /*ce60*/  @!P3 MOV R5, R32 ;  /* 0x000000200005b202 */ /* 0x000fe20000000f00 */
[----:B------:R0:W-:Y:S04]  /*ce70*/  STL [R1+0x738], R43 ;  /* 0x0007382b01007387 */ /* 0x0001e80000100800 */
[----:B------:R1:W-:Y:S01]  /*ce80*/  STL [R1+0x610], R5 ;  /* 0x0006100501007387 */ /* 0x0003e20000100800 */
[----:B0-----:R-:W-:-:S03]  /*ce90*/  HFMA2.MMA R43, -RZ, RZ, 0, 0 ;  /* 0x00000000ff2b7435 */ /* 0x001fc600000001ff */
[----:B------:R0:W-:Y:S01]  /*cea0*/  STL.64 [R1+0x398], R2 ;  /* 0x0003980201007387 */ /* 0x0001e20000100a00 */
[----:B-1----:R-:W-:Y:S02]  /*ceb0*/  MOV R5, RZ ;  /* 0x000000ff00057202 */ /* 0x002fe40000000f00 */
[----:B------:R-:W-:Y:S02]  /*cec0*/  @!P2 MOV R5, R36 ;  /* 0x000000240005a202 */ /* 0x000fe40000000f00 */
[----:B------:R-:W-:Y:S01]  /*ced0*/  @!P1 MOV R43, R39 ;  /* 0x00000027002b9202 */ /* 0x000fe20000000f00 */
[----:B------:R1:W-:Y:S04]  /*cee0*/  STL [R1+0x4f0], R29 ;  /* 0x0004f01d01007387 */ /* 0x0003e80000100800 */
[----:B0-----:R-:W2:Y:S01]  /*cef0*/  LDL.LU.64 R2, [R1+0x5a0] ;  /* 0x0005a00001027983 */ /* 0x001ea20000300a00 */
[----:B---3--:R-:W-:-:S03]  /*cf00*/  @!P6 MOV R28, R13 ;  /* 0x0000000d001ce202 */ /* 0x008fc60000000f00 */
[----:B------:R-:W-:Y:S01]  /*cf10*/  STL [R1+0x504], R5 ;  /* 0x0005040501007387 */ /* 0x000fe20000100800 */
[----:B------:R-:W-:Y:S01]  /*cf20*/  LOP3.LUT P6, RZ, R0, 0x2, RZ, 0xc0, !PT ;  /* 0x0000000200ff7812 */ /* 0x000fe200078cc0ff */
[----:B------:R-:W-:Y:S02]  /*cf30*/  HFMA2.MMA R0, -RZ, RZ, 0, 0 ;  /* 0x00000000ff007435 */ /* 0x000fe400000001ff */
[----:B-1----:R-:W3:Y:S04]  /*cf40*/  LDL.LU R29, [R1+0x938] ;  /* 0x00093800011d7983 */ /* 0x002ee80000300800 */
[----:B------:R-:W-:-:S05]  /*cf50*/  @!P5 MOV R0, R20 ;  /* 0x000000140000d202 */ /* 0x000fca0000000f00 */
[----:B------:R0:W-:Y:S02]  /*cf60*/  STL [R1+0x420], R0 ;  /* 0x0004200001007387 */ /* 0x0001e40000100800 */
        /* <DEDUP_REMOVED lines=24> */
[----:B------:R-:W-:-:S03]  /*d0f0*/  MOV R5, RZ ;  /* 0x000000ff00057202 */ /* 0x000fc60000000f00 */
[----:B------:R1:W-:Y:S01]  /*d100*/  STL [R1+0x41c], R28 ;  /* 0x00041c1c01007387 */ /* 0x0003e20000100800 */
[----:B0-----:R-:W-:Y:S01]  /*d110*/  HFMA2.MMA R0, -RZ, RZ, 0, 0 ;  /* 0x00000000ff007435 */ /* 0x001fe200000001ff */
[----:B------:R-:W-:Y:S02]  /*d120*/  @!P1 MOV R5, R40 ;  /* 0x0000002800059202 */ /* 0x000fe40000000f00 */
[----:B------:R0:W-:Y:S01]  /*d130*/  STL [R1+0x740], R43 ;  /* 0x0007402b01007387 */ /* 0x0001e20000100800 */
[----:B----4-:R-:W-:-:S03]  /*d140*/  LOP3.LUT P5, RZ, R42, 0x80000000, RZ, 0xc0, !PT ;  /* 0x800000002aff7812 */ /* 0x010fc600078ac0ff */
[----:B-1----:R-:W4:Y:S01]  /*d150*/  LDL.LU R28, [R1+0x93c] ;  /* 0x00093c00011c7983 */ /* 0x002f220000300800 */
[----:B------:R-:W-:Y:S02]  /*d160*/  @!P1 MOV R0, R41 ;  /* 0x0000002900009202 */ /* 0x000fe40000000f00 */
[C---:B------:R-:W-:Y:S02]  /*d170*/  LOP3.LUT P4, RZ, R42.reuse, 0x40000000, RZ, 0xc0, !PT ;  /* 0x400000002aff7812 */ /* 0x040fe4000788c0ff */
[C---:B------:R-:W-:Y:S02]  /*d180*/  LOP3.LUT P3, RZ, R42.reuse, 0x20000000, RZ, 0xc0, !PT ;  /* 0x200000002aff7812 */ /* 0x040fe4000786c0ff */
[C---:B------:R-:W-:Y:S02]  /*d190*/  LOP3.LUT P2, RZ, R42.reuse, 0x10000000, RZ, 0xc0, !PT ;  /* 0x100000002aff7812 */ /* 0x040fe4000784c0ff */
[----:B------:R-:W-:Y:S02]  /*d1a0*/  LOP3.LUT P1, RZ, R42, 0x8000000, RZ, 0xc0, !PT ;  /* 0x080000002aff7812 */ /* 0x000fe4000782c0ff */
[----:B0-----:R-:W4:Y:S04]  /*d1b0*/  LDL.LU.64 R42, [R1+0x5f8] ;  /* 0x0005f800012a7983 */ /* 0x001f280000300a00 */
[----:B------:R0:W-:Y:S04]  /*d1c0*/  STL.64 [R1+0x3a0], R10 ;  /* 0x0003a00a01007387 */ /* 0x0001e80000100a00 */
[----:B------:R1:W-:Y:S04]  /*d1d0*/  STL.64 [R1+0x1a8], R12 ;  /* 0x0001a80c01007387 */ /* 0x0003e80000100a00 */
[----:B0-----:R-:W4:Y:S04]  /*d1e0*/  LDL.LU.64 R10, [R1+0x5f0] ;  /* 0x0005f000010a7983 */ /* 0x001f280000300a00 */
[----:B-1----:R-:W4:Y:S04]  /*d1f0*/  LDL.LU.64 R12, [R1+0x5e8] ;  /* 0x0005e800010c7983 */ /* 0x002f280000300a00 */
        /* <DEDUP_REMOVED lines=13> */
[----:B------:R3:W-:Y:S01]  /*d2d0*/  STL.64 [R1+0x1a0], R8 ;  /* 0x0001a00801007387 */ /* 0x0007e20000100a00 */
[----:B--2---:R-:W-:-:S02]  /*d2e0*/  MOV R26, R2 ;  /* 0x00000002001a7202 */ /* 0x004fc40000000f00 */
[----:B------:R-:W-:Y:S02]  /*d2f0*/  MOV R27, R3 ;  /* 0x00000003001b7202 */ /* 0x000fe40000000f00 */
[----:B------:R-:W-:Y:S01]  /*d300*/  CS2R R2, SRZ ;  /* 0x0000000000027805 */ /* 0x000fe2000001ff00 */
[----:B---3--:R-:W-:Y:S01]  /*d310*/  MOV R9, R29 ;  /* 0x0000001d00097202 */ /* 0x008fe20000000f00 */
[----:B------:R-:W-:Y:S02]  /*d320*/  UMOV UR8, 0x8 ;  /* 0x0000000800087882 */ /* 0x000fe40000000000 */
[----:B------:R-:W-:Y:S02]  /*d330*/  ULDC.64 UR4, c[0x0][0x198] ;  /* 0x0000660000047ab9 */ /* 0x000fe40000000a00 */
[----:B------:R-:W-:Y:S01]  /*d340*/  UIMAD.WIDE UR4, UR7, UR8, UR4 ;  /* 0x00000008070472a5 */ /* 0x000fe2000f8e0204 */
[----:B----4-:R-:W-:Y:S01]  /*d350*/  MOV R8, R28 ;  /* 0x0000001c00087202 */ /* 0x010fe20000000f00 */
[----:B------:R0:W-:Y:S04]  /*d360*/  STL.64 [R1+0x390], R6 ;  /* 0x0003900601007387 */ /* 0x0001e80000100a00 */
[----:B------:R1:W-:Y:S04]  /*d370*/  STL [R1+0x414], R4 ;  /* 0x0004140401007387 */ /* 0x0003e80000100800 */
[----:B------:R2:W5:Y:S04]  /*d380*/  LDL.LU.64 R28, [R1+0x920] ;  /* 0x00092000011c7983 */ /* 0x0005680000300a00 */
[----:B------:R3:W4:Y:S04]  /*d390*/  @!P1 LDG.E.64 R2, [R42.64] ;  /* 0x0000000e2a029981 */ /* 0x000728000c1e1b00 */
[----:B0-----:R2:W5:Y:S04]  /*d3a0*/  LDL.LU.64 R6, [R1+0x930] ;  /* 0x0009300001067983 */ /* 0x0015680000300a00 */
[----:B-1----:R2:W5:Y:S01]  /*d3b0*/  LDL.LU R4, [R1+0x928] ;  /* 0x0009280001047983 */ /* 0x0025620000300800 */
[----:B---3--:R-:W-:-:S02]  /*d3c0*/  MOV R42, R8 ;  /* 0x00000008002a7202 */ /* 0x008fc40000000f00 */
[----:B------:R-:W-:Y:S02]  /*d3d0*/  MOV R43, R9 ;  /* 0x00000009002b7202 */ /* 0x000fe40000000f00 */
[----:B------:R-:W-:-:S06]  /*d3e0*/  CS2R R8, SRZ ;  /* 0x0000000000087805 */ /* 0x000fcc000001ff00 */
[----:B------:R0:W3:Y:S02]  /*d3f0*/  @!P1 LDG.E.64 R8, [R10.64] ;  /* 0x0000000e0a089981 */ /* 0x0000e4000c1e1b00 */
[----:B0-----:R-:W-:-:S06]  /*d400*/  CS2R R10, SRZ ;  /* 0x00000000000a7805 */ /* 0x001fcc000001ff00 */
[----:B------:R0:W2:Y:S02]  /*d410*/  @!P2 LDG.E.64 R10, [R12.64] ;  /* 0x0000000e0c0aa981 */ /* 0x0000a4000c1e1b00 */
[----:B0-----:R-:W-:Y:S01]  /*d420*/  HFMA2.MMA R12, -RZ, RZ, 0, 0 ;  /* 0x00000000ff0c7435 */ /* 0x001fe200000001ff */
[----:B------:R-:W-:-:S09]  /*d430*/  MOV R13, RZ ;  /* 0x000000ff000d7202 */ /* 0x000fd20000000f00 */
[----:B------:R0:W2:Y:S02]  /*d440*/  @!P2 LDG.E.64 R12, [R14.64] ;  /* 0x0000000e0e0ca981 */ /* 0x0000a4000c1e1b00 */
[----:B0-----:R-:W-:-:S06]  /*d450*/  CS2R R14, SRZ ;  /* 0x00000000000e7805 */ /* 0x001fcc000001ff00 */
[----:B------:R0:W4:Y:S02]  /*d460*/  @!P3 LDG.E.64 R14, [R16.64] ;  /* 0x0000000e100eb981 */ /* 0x000124000c1e1b00 */
[----:B0-----:R-:W-:Y:S01]  /*d470*/  HFMA2.MMA R16, -RZ, RZ, 0, 0 ;  /* 0x00000000ff107435 */ /* 0x001fe200000001ff */
[----:B------:R-:W-:-:S09]  /*d480*/  MOV R17, RZ ;  /* 0x000000ff00117202 */ /* 0x000fd20000000f00 */
[----:B------:R0:W4:Y:S02]  /*d490*/  @!P3 LDG.E.64 R16, [R18.64] ;  /* 0x0000000e1210b981 */ /* 0x000124000c1e1b00 */
[----:B0-----:R-:W-:-:S06]  /*d4a0*/  CS2R R18, SRZ ;  /* 0x0000000000127805 */ /* 0x001fcc000001ff00 */
        /* <DEDUP_REMOVED lines=9> */
[----:B0-----:R-:W-:Y:S01]  /*d540*/  HFMA2.MMA R42, -RZ, RZ, 0, 0 ;  /* 0x00000000ff2a7435 */ /* 0x001fe200000001ff */
[----:B------:R-:W-:-:S09]  /*d550*/  MOV R43, RZ ;  /* 0x000000ff002b7202 */ /* 0x000fd20000000f00 */
[----:B------:R0:W4:Y:S02]  /*d560*/  @!P6 LDG.E.64 R42, [R44.64] ;  /* 0x0000000e2c2ae981 */ /* 0x000124000c1e1b00 */
[----:B0-----:R-:W-:Y:S02]  /*d570*/  MOV R44, UR4 ;  /* 0x00000004002c7c02 */ /* 0x001fe40008000f00 */
[----:B------:R-:W-:-:S06]  /*d580*/  MOV R45, UR5 ;  /* 0x00000005002d7c02 */ /* 0x000fcc0008000f00 */
[----:B------:R-:W4:Y:S04]  /*d590*/  LDG.E.64 R44, [R44.64] ;  /* 0x0000000e2c2c7981 */ /* 0x000f28000c1e1b00 */
[----:B------:R0:W-:Y:S02]  /*d5a0*/  STL [R1+0x634], R0 ;  /* 0x0006340001007387 */ /* 0x0001e40000100800 */
[----:B0-----:R-:W-:Y:S02]  /*d5b0*/  HFMA2.MMA R0, -RZ, RZ, 0, 0 ;  /* 0x00000000ff007435 */ /* 0x001fe400000001ff */
[----:B------:R0:W-:Y:S02]  /*d5c0*/  STL.64 [R1+0x3d8], R40 ;  /* 0x0003d82801007387 */ /* 0x0001e40000100a00 */
[----:B0-----:R-:W-:-:S02]  /*d5d0*/  CS2R R40, SRZ ;  /* 0x0000000000287805 */ /* 0x001fc4000001ff00 */
[----:B------:R-:W-:Y:S01]  /*d5e0*/  STL.64 [R1+0x1d8], R38 ;  /* 0x0001d82601007387 */ /* 0x000fe20000100a00 */
[----:B---3--:R-:W-:-:S05]  /*d5f0*/  @!P1 MOV R0, R8 ;  /* 0x0000000800009202 */ /* 0x008fca0000000f00 */
[----:B------:R0:W-:Y:S02]  /*d600*/  STL [R1+0x4b4], R0 ;  /* 0x0004b40001007387 */ /* 0x0001e40000100800 */
[----:B0-----:R-:W-:-:S06]  /*d610*/  HFMA2.MMA R0, -RZ, RZ, 0, 0 ;  /* 0x00000000ff007435 */ /* 0x001fcc00000001ff */
[----:B------:R-:W-:-:S05]  /*d620*/  @!P1 MOV R0, R9 ;  /* 0x0000000900009202 */ /* 0x000fca0000000f00 */
[----:B------:R0:W-:Y:S02]  /*d630*/  STL [R1+0x4c4], R0 ;  /* 0x0004c40001007387 */ /* 0x0001e40000100800 */
[----:B0-----:R-:W-:-:S06]  /*d640*/  HFMA2.MMA R0, -RZ, RZ, 0, 0 ;  /* 0x00000000ff007435 */ /* 0x001fcc00000001ff */
[----:B--2---:R-:W-:-:S05]  /*d650*/  @!P2 MOV R0, R10 ;  /* 0x0000000a0000a202 */ /* 0x004fca0000000f00 */
        /* <DEDUP_REMOVED lines=8> */
[----:B----4-:R-:W-:-:S05]  /*d6e0*/  @!P3 MOV R0, R14 ;  /* 0x0000000e0000b202 */ /* 0x010fca0000000f00 */
[----:B------:R0:W-:Y:S01]  /*d6f0*/  STL [R1+0x594], R0 ;  /* 0x0005940001007387 */ /* 0x0001e20000100800 */
[----:B------:R-:W-:-:S03]  /*d700*/  @!P1 MOV R40, R2 ;  /* 0x0000000200289202 */ /* 0x000fc60000000f00 */
[----:B------:R1:W-:Y:S01]  /*d710*/  STL.64 [R1+0x1e0], R2 ;  /* 0x0001e00201007387 */ /* 0x0003e20000100a00 */
[----:B0-----:R-:W-:-:S06]  /*d720*/  HFMA2.MMA R0, -RZ, RZ, 0, 0 ;  /* 0x00000000ff007435 */ /* 0x001fcc00000001ff */
[----:B------:R-:W-:Y:S01]  /*d730*/  @!P3 MOV R0, R16 ;  /* 0x000000100000b202 */ /* 0x000fe20000000f00 */
[----:B-1----:R-:W-:-:S04]  /*d740*/  HFMA2.MMA R2, -RZ, RZ, 0, 0 ;  /* 0x00000000ff027435 */ /* 0x002fc800000001ff */
[----:B------:R-:W-:Y:S02]  /*d750*/  STL [R1+0x4a8], R0 ;  /* 0x0004a80001007387 */ /* 0x000fe40000100800 */
[----:B------:R-:W-:Y:S01]  /*d760*/  @!P3 MOV R2, R17 ;  /* 0x000000110002b202 */ /* 0x000fe20000000f00 */
[----:B------:R-:W-:-:S04]  /*d770*/  HFMA2.MMA R39, -RZ, RZ, 0, 0 ;  /* 0x00000000ff277435 */ /* 0x000fc800000001ff */
[----:B------:R0:W-:Y:S02]  /*d780*/  STL [R1+0x4bc], R2 ;  /* 0x0004bc0201007387 */ /* 0x0001e40000100800 */
[----:B------:R-:W-:Y:S01]  /*d790*/  @!P1 MOV R39, R3 ;  /* 0x0000000300279202 */ /* 0x000fe20000000f00 */
[----:B0-----:R-:W-:-:S06]  /*d7a0*/  HFMA2.MMA R2, -RZ, RZ, 0, 0 ;  /* 0x00000000ff027435 */ /* 0x001fcc00000001ff */
[----:B------:R-:W-:Y:S01]  /*d7b0*/  @!P4 MOV R2, R18 ;  /* 0x000000120002c202 */ /* 0x000fe20000000f00 */
[----:B------:R-:W0:Y:S04]  /*d7c0*/  R2UR UR9, R44 ;  /* 0x000000002c0973c2 */ /* 0x000e2800000e0000 */
[----:B------:R1:W-:Y:S01]  /*d7d0*/  STL [R1+0x598], R2 ;  /* 0x0005980201007387 */ /* 0x0003e20000100800 */
[----:B0-----:R-:W-:-:S05]  /*d7e0*/  MOV R0, UR9 ;  /* 0x0000000900007c02 */ /* 0x001fca0008000f00 */
[----:B------:R-:W-:-:S05]  /*d7f0*/  FFMA.FTZ R0, -R0, UR9, R45 ;  /* 0x0000000900007c23 */ /* 0x000fca000801012d */
[----:B------:R-:W-:Y:S01]  /*d800*/  FSETP.GTU.FTZ.AND P1, PT, R0, RZ, PT ;  /* 0x000000ff0000720b */ /* 0x000fe20003f3c000 */
[----:B-1----:R-:W-:-:S06]  /*d810*/  HFMA2.MMA R2, -RZ, RZ, 0, 0 ;  /* 0x00000000ff027435 */ /* 0x002fcc00000001ff */
[----:B------:R-:W-:-:S06]  /*d820*/  @!P4 MOV R2, R20 ;  /* 0x000000140002c202 */ /* 0x000fcc0000000f00 */
[----:B------:R-:W-:Y:S01]  /*d830*/  VOTEU.ANY UP0, P1 ;  /* 0x00000000003f7886 */ /* 0x000fe20000800100 */
[----:B------:R-:W-:Y:S01]  /*d840*/  PLOP3.LUT P1, PT, PT, PT, UP0, 0x80, 0x0 ;  /* 0x000000000000781c */ /* 0x000fe20003f2f008 */
[----:B------:R0:W-:Y:S02]  /*d850*/  STL [R1+0x4a4], R2 ;  /* 0x0004a40201007387 */ /* 0x0001e40000100800 */
[----:B0-----:R-:W-:-:S10]  /*d860*/  HFMA2.MMA R2, -RZ, RZ, 0, 0 ;  /* 0x00000000ff027435 */ /* 0x001fd400000001ff */
[----:B------:R-:W-:Y:S01]  /*d870*/  @P1 FADD.FTZ R0, R0, c[0x0][0x1a0] ;  /* 0x0000680000001621 */ /* 0x000fe20000010000 */
[----:B------:R-:W-:-:S05]  /*d880*/  @!P4 MOV R2, R21 ;  /* 0x000000150002c202 */ /* 0x000fca0000000f00 */
[----:B------:R-:W0:Y:S01]  /*d890*/  @P1 MUFU.RSQ R0, R0 ;  /* 0x0000000000001308 */ /* 0x000e220000001400 */
[----:B------:R1:W-:Y:S02]  /*d8a0*/  STL [R1+0x4b8], R2 ;  /* 0x0004b80201007387 */ /* 0x0003e40000100800 */
[----:B-1----:R-:W-:-:S06]  /*d8b0*/  HFMA2.MMA R2, -RZ, RZ, 0, 0 ;  /* 0x00000000ff027435 */ /* 0x002fcc00000001ff */
[----:B------:R-:W-:-:S05]  /*d8c0*/  @!P5 MOV R2, R22 ;  /* 0x000000160002d202 */ /* 0x000fca0000000f00 */
[----:B------:R1:W-:Y:S01]  /*d8d0*/  STL [R1+0x5a0], R2 ;  /* 0x0005a00201007387 */ /* 0x0003e20000100800 */
[----:B0-----:R0:W2:Y:S01]  /*d8e0*/  @P1 R2UR UR4, R0 ;  /* 0x00000000000413c2 */ /* 0x0010a200000e0000 */
[----:B-1----:R-:W-:Y:S02]  /*d8f0*/  HFMA2.MMA R2, -RZ, RZ, 0, 0 ;  /* 0x00000000ff027435 */ /* 0x002fe400000001ff */
[----:B0-----:R-:W-:-:S04]  /*d900*/  HFMA2.MMA R0, -RZ, RZ, 0, 0 ;  /* 0x00000000ff007435 */ /* 0x001fc800000001ff */
[----:B------:R-:W-:Y:S02]  /*d910*/  @!P5 MOV R2, R23 ;  /* 0x000000170002d202 */ /* 0x000fe40000000f00 */
[----:B------:R-:W-:-:S03]  /*d920*/  @!P6 MOV R0, R27 ;  /* 0x0000001b0000e202 */ /* 0x000fc60000000f00 */
[----:B------:R0:W-:Y:S04]  /*d930*/  STL [R1+0x59c], R2 ;  /* 0x00059c0201007387 */ /* 0x0001e80000100800 */
[----:B------:R1:W-:Y:S01]  /*d940*/  STL [R1+0x5a4], R0 ;  /* 0x0005a40001007387 */ /* 0x0003e20000100800 */
[----:B0-----:R-:W-:Y:S02]  /*d950*/  HFMA2.MMA R2, -RZ, RZ, 0, 0 ;  /* 0x00000000ff027435 */ /* 0x001fe400000001ff */
[----:B-1----:R-:W-:-:S04]  /*d960*/  HFMA2.MMA R0, -RZ, RZ, 0, 0 ;  /* 0x00000000ff007435 */ /* 0x002fc800000001ff */
[----:B------:R-:W-:Y:S01]  /*d970*/  @!P5 MOV R2, R24 ;  /* 0x000000180002d202 */ /* 0x000fe20000000f00 */
[----:B------:R-:W-:Y:S01]  /*d980*/  STL.64 [R1+0x1c8], R30 ;  /* 0x0001c81e01007387 */ /* 0x000fe20000100a00 */
[----:B------:R-:W-:-:S03]  /*d990*/  @!P6 MOV R0, R42 ;  /* 0x0000002a0000e202 */ /* 0x000fc60000000f00 */
[----:B------:R0:W-:Y:S04]  /*d9a0*/  STL [R1+0x4a0], R2 ;  /* 0x0004a00201007387 */ /* 0x0001e80000100800 */
[----:B------:R-:W-:Y:S04]  /*d9b0*/  STL.64 [R1+0x3c8], R32 ;  /* 0x0003c82001007387 */ /* 0x000fe80000100a00 */
[----:B------:R-:W-:Y:S01]  /*d9c0*/  STL.64 [R1+0x1d0], R34 ;  /* 0x0001d02201007387 */ /* 0x000fe20000100a00 */
[----:B0-----:R-:W-:-:S03]  /*d9d0*/  HFMA2.MMA R2, -RZ, RZ, 0, 0 ;  /* 0x00000000ff027435 */ /* 0x001fc600000001ff */
        /* <DEDUP_REMOVED lines=11> */
[----:B------:R-:W-:Y:S01]  /*da90*/  STL.64 [R1+0x408], R42 ;  /* 0x0004082a01007387 */ /* 0x000fe20000100a00 */
[----:B------:R-:W-:-:S03]  /*daa0*/  @!P5 MOV R2, R25 ;  /* 0x000000190002d202 */ /* 0x000fc60000000f00 */
[----:B------:R0:W-:Y:S01]  /*dab0*/  STL [R1+0x49c], R0 ;  /* 0x00049c0001007387 */ /* 0x0001e20000100800 */
[----:B------:R-:W-:-:S03]  /*dac0*/  HFMA2.MMA R44, -RZ, RZ, 0, 0 ;  /* 0x00000000ff2c7435 */ /* 0x000fc600000001ff */
[----:B------:R1:W-:Y:S01]  /*dad0*/  STL [R1+0x4b0], R2 ;  /* 0x0004b00201007387 */ /* 0x0003e20000100800 */
[----:B0-----:R-:W-:Y:S02]  /*dae0*/  HFMA2.MMA R0, -RZ, RZ, 0, 0 ;  /* 0x00000000ff007435 */ /* 0x001fe400000001ff */
[----:B------:R-:W-:Y:S01]  /*daf0*/  HFMA2.MMA R45, -RZ, RZ, 0, 0 ;  /* 0x00000000ff2d7435 */ /* 0x000fe200000001ff */
[----:B-1----:R-:W-:-:S03]  /*db00*/  CS2R R2, SRZ ;  /* 0x0000000000027805 */ /* 0x002fc6000001ff00 */
[----:B------:R-:W-:Y:S02]  /*db10*/  @!P6 MOV R0, R43 ;  /* 0x0000002b0000e202 */ /* 0x000fe40000000f00 */
[----:B------:R-:W-:Y:S01]  /*db20*/  @!P6 MOV R2, R26 ;  /* 0x0000001a0002e202 */ /* 0x000fe20000000f00 */
[----:B------:R-:W-:Y:S01]  /*db30*/  UMOV UR5, 0x3f800000 ;  /* 0x3f80000000057882 */ /* 0x000fe20000000000 */
[----:B------:R0:W-:Y:S01]  /*db40*/  STL [R1+0x4c8], R5 ;  /* 0x0004c80501007387 */ /* 0x0001e20000100800 */
[----:B--2---:R-:W-:Y:S01]  /*db50*/  @UP0 UMOV UR5, UR4 ;  /* 0x0000000400050c82 */ /* 0x004fe20008000000 */
[----:B------:R-:W-:Y:S02]  /*db60*/  BSSY B0, `(.L_x_3072) ;  /* 0x000001b000007945 */ /* 0x000fe40003800000 */
[----:B------:R1:W-:Y:S01]  /*db70*/  STL [R1+0x498], R0 ;  /* 0x0004980001007387 */ /* 0x0003e20000100800 */
[----:B------:R-:W-:Y:S02]  /*db80*/  @!P2 MOV R41, R11 ;  /* 0x0000000b0029a202 */ /* 0x000fe40000000f00 */
[----:B------:R-:W-:Y:S01]  /*db90*/  @!P3 MOV R44, R15 ;  /* 0x0000000f002cb202 */ /* 0x000fe20000000f00 */
[----:B------:R2:W-:Y:S01]  /*dba0*/  STL [R1+0x5a8], R2 ;  /* 0x0005a80201007387 */ /* 0x0005e20000100800 */
[----:B0-----:R-:W-:Y:S01]  /*dbb0*/  HFMA2.MMA R5, -RZ, RZ, 0, 0 ;  /* 0x00000000ff057435 */ /* 0x001fe200000001ff */
[----:B------:R-:W-:Y:S01]  /*dbc0*/  @!P4 MOV R45, R19 ;  /* 0x00000013002dc202 */ /* 0x000fe20000000f00 */
[----:B-1----:R-:W-:Y:S01]  /*dbd0*/  HFMA2.MMA R0, -RZ, RZ, 0, 0 ;  /* 0x00000000ff007435 */ /* 0x002fe200000001ff */
[----:B--2---:R-:W-:Y:S01]  /*dbe0*/  MOV R2, RZ ;  /* 0x000000ff00027202 */ /* 0x004fe20000000f00 */
[----:B------:R-:W-:Y:S05]  /*dbf0*/  @P0 BRA `(.L_x_3073) ;  /* 0x0000011000000947 */ /* 0x000fea0003800000 */
[----:B------:R-:W2:Y:S01]  /*dc00*/  LDL R31, [R1+0x914] ;  /* 0x00091400011f7983 */ /* 0x000ea20000100800 */
[----:B------:R-:W-:-:S02]  /*dc10*/  ISETP.NE.AND P1, PT, RZ, UR19, PT ;  /* 0x00000013ff007c0c */ /* 0x000fc4000bf25270 */
        /* <DEDUP_REMOVED lines=15> */
.L_x_3073:
[----:B------:R-:W-:Y:S05]  /*dd10*/  BSYNC B0 ;  /* 0x0000000000007941 */ /* 0x000fea0003800000 */
.L_x_3072:
        /* <DEDUP_REMOVED lines=31> */
.L_x_3074:
        /* <DEDUP_REMOVED lines=34> */
.L_x_3075:
        /* <DEDUP_REMOVED lines=43> */
.L_x_3076:
        /* <DEDUP_REMOVED lines=39> */
.L_x_3077:
        /* <DEDUP_REMOVED lines=39> */
.L_x_3078:
        /* <DEDUP_REMOVED lines=38> */
.L_x_3079:
[----:B0-----:R-:W2:Y:S04]  /*eb20*/  LDL R10, [R1+0x5c4] ;  /* 0x0005c400010a7983 */ /* 0x001ea80000100800 */
[----:B------:R-:W3:Y:S04]  /*eb30*/  LDL.LU R15, [R1+0x868] ;  /* 0x00086800010f7983 */ /* 0x000ee80000300800 */
[----:B------:R-:W4:Y:S04]  /*eb40*/  LDL.LU R20, [R1+0x86c] ;  /* 0x00086c0001147983 */ /* 0x000f280000300800 */
[----:B------:R0:W5:Y:S01]  /*eb50*/  LDL R22, [R1+0x5e0] ;  /* 0x0005e00001167983 */ /* 0x0001620000100800 */
[----:B------:R-:W-:-:S02]  /*eb60*/  FADD.FTZ R17, R17, R13 ;  /* 0x0000000d11117221 */ /* 0x000fc40000010000 */
[----:B------:R-:W-:Y:S02]  /*eb70*/  FFMA.FTZ R8, R18, R24, R8 ;  /* 0x0000001812087223 */ /* 0x000fe40000010008 */
[-C--:B------:R-:W-:Y:S02]  /*eb80*/  FMUL.FTZ R13, R5, R23.reuse ;  /* 0x00000017050d7220 */ /* 0x080fe40000410000 */
[----:B------:R-:W-:Y:S02]  /*eb90*/  FADD.FTZ R12, R12, R24 ;  /* 0x000000180c0c7221 */ /* 0x000fe40000010000 */
[----:B------:R-:W-:Y:S02]  /*eba0*/  FADD.FTZ R16, R16, R23 ;  /* 0x0000001710107221 */ /* 0x000fe40000010000 */
[----:B------:R-:W-:Y:S02]  /*ebb0*/  FFMA.FTZ R14, R19, R23, R14 ;  /* 0x00000017130e7223 */ /* 0x000fe4000001000e */
[----:B------:R-:W-:Y:S01]  /*ebc0*/  FADD.FTZ R17, R11, R17 ;  /* 0x000000110b117221 */ /* 0x000fe20000010000 */
[----:B--2---:R-:W-:Y:S01]  /*ebd0*/  MOV R21, R10 ;  /* 0x0000000a00157202 */ /* 0x004fe20000000f00 */
[----:B------:R-:W-:-:S02]  /*ebe0*/  FMUL.FTZ R10, R0, R24 ;  /* 0x00000018000a7220 */ /* 0x000fc40000410000 */
[----:B---3--:R-:W-:Y:S02]  /*ebf0*/  FADD.FTZ R15, R15, -UR9 ;  /* 0x800000090f0f7e21 */ /* 0x008fe40008010000 */
[----:B------:R-:W-:Y:S02]  /*ec00*/  FFMA.FTZ R9, R18, R10, R9 ;  /* 0x0000000a12097223 */ /* 0x000fe40000010009 */
        /* <DEDUP_REMOVED lines=25> */
.L_x_3080:
        /* <DEDUP_REMOVED lines=39> */
.L_x_3081:
        /* <DEDUP_REMOVED lines=39> */
.L_x_3082:
        /* <DEDUP_REMOVED lines=39> */
.L_x_3083:
        /* <DEDUP_REMOVED lines=39> */
.L_x_3084:
        /* <DEDUP_REMOVED lines=39> */
.L_x_3085:
        /* <DEDUP_REMOVED lines=39> */
.L_x_3086:
        /* <DEDUP_REMOVED lines=39> */
.L_x_3087:
        /* <DEDUP_REMOVED lines=39> */
.L_x_3088:
        /* <DEDUP_REMOVED lines=39> */
.L_x_3089:
        /* <DEDUP_REMOVED lines=39> */
.L_x_3090:
        /* <DEDUP_REMOVED lines=39> */
.L_x_3091:
        /* <DEDUP_REMOVED lines=39> */
.L_x_3092:
        /* <DEDUP_REMOVED lines=39> */
.L_x_3093:
        /* <DEDUP_REMOVED lines=39> */
.L_x_3094:
        /* <DEDUP_REMOVED lines=39> */
.L_x_3095:
        /* <DEDUP_REMOVED lines=39> */
.L_x_3096:
        /* <DEDUP_REMOVED lines=39> */
.L_x_3097:
        /* <DEDUP_REMOVED lines=39> */
.L_x_3098:
        /* <DEDUP_REMOVED lines=39> */
.L_x_3099:
        /* <DEDUP_REMOVED lines=39> */
.L_x_3100:
        /* <DEDUP_REMOVED lines=39> */
.L_x_3101:
        /* <DEDUP_REMOVED lines=39> */
.L_x_3102:
        /* <DEDUP_REMOVED lines=39> */
.L_x_3103:
        /* <DEDUP_REMOVED lines=39> */
.L_x_3104:
        /* <DEDUP_REMOVED lines=39> */
.L_x_3105:
[----:B0-----:R-:W2:Y:S04]  /*12a90*/  LDL.LU R22, [R1+0x8f0] ;  /* 0x0008f00001167983 */ /* 0x001ea80000300800 */
[----:B------:R-:W3:Y:S04]  /*12aa0*/  LDL.LU R18, [R1+0x8f4] ;  /* 0x0008f40001127983 */ /* 0x000ee80000300800 */
[----:B------:R0:W5:Y:S04]  /*12ab0*/  LDL R21, [R1+0x7d0] ;  /* 0x0007d00001157983 */ /* 0x0001680000100800 */
[----:B------:R0:W5:Y:S01]  /*12ac0*/  LDL R20, [R1+0x7e8] ;  /* 0x0007e80001147983 */ /* 0x0001620000100800 */
[----:B------:R-:W-:-:S02]  /*12ad0*/  FMUL.FTZ R13, R0, R24 ;  /* 0x00000018000d7220 */ /* 0x000fc40000410000 */
[----:B------:R-:W-:Y:S02]  /*12ae0*/  FADD.FTZ R17, R17, R11 ;  /* 0x0000000b11117221 */ /* 0x000fe40000010000 */
[----:B------:R-:W-:Y:S02]  /*12af0*/  FADD.FTZ R11, R12, R24 ;  /* 0x000000180c0b7221 */ /* 0x000fe40000010000 */
[C---:B------:R-:W-:Y:S02]  /*12b00*/  FFMA.FTZ R8, R15.reuse, R24, R8 ;  /* 0x000000180f087223 */ /* 0x040fe40000010008 */
[----:B------:R-:W-:Y:S01]  /*12b10*/  FFMA.FTZ R9, R15, R13, R9 ;  /* 0x0000000d0f097223 */ /* 0x000fe20000010009 */
[----:B------:R1:W-:Y:S01]  /*12b20*/  STL [R1+0x424], R11 ;  /* 0x0004240b01007387 */ /* 0x0003e20000100800 */
[----:B------:R-:W-:Y:S02]  /*12b30*/  FADD.FTZ R15, R16, R23 ;  /* 0x00000017100f7221 */ /* 0x000fe40000010000 */
[----:B------:R-:W-:-:S02]  /*12b40*/  FFMA.FTZ R12, R19, R23, R14 ;  /* 0x00000017130c7223 */ /* 0x000fc4000001000e */
[----:B------:R-:W-:Y:S01]  /*12b50*/  FADD.FTZ R17, R10, R17 ;  /* 0x000000110a117221 */ /* 0x000fe20000010000 */
[----:B------:R0:W-:Y:S03]  /*12b60*/  STL [R1+0x510], R15 ;  /* 0x0005100f01007387 */ /* 0x0001e60000100800 */
[----:B------:R-:W-:Y:S01]  /*12b70*/  FADD.FTZ R17, R17, R13 ;  /* 0x0000000d11117221 */ /* 0x000fe20000010000 */
[----:B------:R0:W-:Y:S01]  /*12b80*/  STL [R1+0x50c], R12 ;  /* 0x00050c0c01007387 */ /* 0x0001e20000100800 */
        /* <DEDUP_REMOVED lines=27> */
.L_x_3106:
[----:B0-----:R-:W2:Y:S04]  /*12d40*/  LDL.LU R14, [R1+0x8f8] ;  /* 0x0008f800010e7983 */ /* 0x001ea80000300800 */
[----:B------:R-:W3:Y:S04]  /*12d50*/  LDL.LU R13, [R1+0x8fc] ;  /* 0x0008fc00010d7983 */ /* 0x000ee80000300800 */
[----:B------:R0:W5:Y:S04]  /*12d60*/  LDL R18, [R1+0x7d4] ;  /* 0x0007d40001127983 */ /* 0x0001680000100800 */
[----:B------:R0:W5:Y:S02]  /*12d70*/  LDL R16, [R1+0x7fc] ;  /* 0x0007fc0001107983 */ /* 0x0001640000100800 */
[----:B-----5:R-:W-:-:S02]  /*12d80*/  FMUL.FTZ R12, R0, R21 ;  /* 0x00000015000c7220 */ /* 0x020fc40000410000 */
[C---:B------:R-:W-:Y:S02]  /*12d90*/  FFMA.FTZ R8, R10.reuse, R21, R8 ;  /* 0x000000150a087223 */ /* 0x040fe40000010008 */
[----:B------:R-:W-:Y:S02]  /*12da0*/  FADD.FTZ R17, R11, R17 ;  /* 0x000000110b117221 */ /* 0x000fe40000010000 */
[----:B------:R-:W-:Y:S01]  /*12db0*/  FFMA.FTZ R9, R10, R12, R9 ;  /* 0x0000000c0a097223 */ /* 0x000fe20000010009 */
[----:B------:R1:W-:Y:S01]  /*12dc0*/  STL [R1+0x508], R8 ;  /* 0x0005080801007387 */ /* 0x0003e20000100800 */
[----:B------:R-:W-:Y:S02]  /*12dd0*/  FADD.FTZ R12, R17, R12 ;  /* 0x0000000c110c7221 */ /* 0x000fe40000010000 */
[----:B--2---:R-:W-:Y:S02]  /*12de0*/  FADD.FTZ R11, R14, -UR9 ;  /* 0x800000090e0b7e21 */ /* 0x004fe40008010000 */
[----:B---3--:R-:W-:-:S02]  /*12df0*/  FADD.FTZ R10, R13, -UR9 ;  /* 0x800000090d0a7e21 */ /* 0x008fc40008010000 */
[----:B-1----:R-:W-:Y:S02]  /*12e00*/  FMUL.FTZ R8, R11, UR5 ;  /* 0x000000050b087c20 */ /* 0x002fe40008410000 */
        /* <DEDUP_REMOVED lines=23> */
.L_x_3107:
        /* <DEDUP_REMOVED lines=35> */
.L_x_3108:
        /* <DEDUP_REMOVED lines=35> */
.L_x_3109:
[----:B0-----:R-:W2:Y:S04]  /*133e0*/  LDL.LU R20, [R1+0x6a0] ;  /* 0x0006a00001147983 */ /* 0x001ea80000300800 */
        /* <DEDUP_REMOVED lines=36> */
.L_x_3110:
        /* <DEDUP_REMOVED lines=37> */
.L_x_3111:
        /* <DEDUP_REMOVED lines=37> */
.L_x_3112:
        /* <DEDUP_REMOVED lines=37> */
.L_x_3113:
        /* <DEDUP_REMOVED lines=37> */
.L_x_3114:
        /* <DEDUP_REMOVED lines=37> */
.L_x_3115:
        /* <DEDUP_REMOVED lines=37> */
.L_x_3116:
        /* <DEDUP_REMOVED lines=37> */
.L_x_3117:
        /* <DEDUP_REMOVED lines=37> */
.L_x_3118:
        /* <DEDUP_REMOVED lines=37> */
.L_x_3119:
        /* <DEDUP_REMOVED lines=37> */
.L_x_3120:
        /* <DEDUP_REMOVED lines=37> */
.L_x_3121:
        /* <DEDUP_REMOVED lines=37> */
.L_x_3122:
        /* <DEDUP_REMOVED lines=37> */
.L_x_3123:
        /* <DEDUP_REMOVED lines=35> */
.L_x_3124:
        /* <DEDUP_REMOVED lines=35> */
.L_x_3125:
        /* <DEDUP_REMOVED lines=35> */
.L_x_3126:
        /* <DEDUP_REMOVED lines=35> */
.L_x_3127:
        /* <DEDUP_REMOVED lines=35> */
.L_x_3128:
        /* <DEDUP_REMOVED lines=35> */
.L_x_3129:
[----:B0-----:R-:W2:Y:S04]  /*16160*/  LDL R33, [R1+0x504] ;  /* 0x0005040001217983 */ /* 0x001ea80000100800 */
[----:B------:R-:W3:Y:S04]  /*16170*/  LDL.LU R34, [R1+0x734] ;  /* 0x0007340001227983 */ /* 0x000ee80000300800 */
[----:B------:R-:W4:Y:S04]  /*16180*/  LDL.LU R32, [R1+0x738] ;  /* 0x0007380001207983 */ /* 0x000f280000300800 */
[----:B------:R0:W5:Y:S01]  /*16190*/  LDL R37, [R1+0x670] ;  /* 0x0006700001257983 */ /* 0x0001620000100800 */
[----:B------:R-:W-:-:S02]  /*161a0*/  FFMA.FTZ R31, R24, R27, R31 ;  /* 0x0000001b181f7223 */ /* 0x000fc4000001001f */
[----:B------:R-:W-:Y:S01]  /*161b0*/  FADD.FTZ R9, R27, R9 ;  /* 0x000000091b097221 */ /* 0x000fe20000010000 */
[----:B--2---:R-:W-:Y:S01]  /*161c0*/  MOV R38, R33 ;  /* 0x0000002100267202 */ /* 0x004fe20000000f00 */
[----:B------:R-:W-:Y:S02]  /*161d0*/  FMUL.FTZ R33, R0, R36 ;  /* 0x0000002400217220 */ /* 0x000fe40000410000 */
[----:B---3--:R-:W-:Y:S02]  /*161e0*/  FADD.FTZ R27, R34, -UR9 ;  /* 0x80000009221b7e21 */ /* 0x008fe40008010000 */
[----:B----4-:R-:W-:Y:S02]  /*161f0*/  FADD.FTZ R32, R32, -UR9 ;  /* 0x8000000920207e21 */ /* 0x010fe40008010000 */
[----:B------:R-:W-:Y:S02]  /*16200*/  FFMA.FTZ R31, R25, R33, R31 ;  /* 0x00000021191f7223 */ /* 0x000fe4000001001f */
        /* <DEDUP_REMOVED lines=25> */
.L_x_3130:
[----:B0-----:R-:W2:Y:S01]  /*163a0*/  LDL R42, [R1+0x4c8] ;  /* 0x0004c800012a7983 */ /* 0x001ea20000100800 */
[----:B------:R-:W-:-:S03]  /*163b0*/  MOV R9, R38 ;  /* 0x0000002600097202 */ /* 0x000fc60000000f00 */
[----:B------:R-:W3:Y:S04]  /*163c0*/  LDL R35, [R1+0x634] ;  /* 0x0006340001237983 */ /* 0x000ee80000100800 */
[----:B------:R-:W4:Y:S04]  /*163d0*/  LDL.LU R38, [R1+0x73c] ;  /* 0x00073c0001267983 */ /* 0x000f280000300800 */
[----:B------:R-:W4:Y:S01]  /*163e0*/  LDL.LU R36, [R1+0x740] ;  /* 0x0007400001247983 */ /* 0x000f220000300800 */
[----:B------:R-:W-:Y:S02]  /*163f0*/  FFMA.FTZ R31, R26, R34, R31 ;  /* 0x000000221a1f7223 */ /* 0x000fe4000001001f */
[----:B------:R-:W-:-:S04]  /*16400*/  FMUL.FTZ R9, R0, R9 ;  /* 0x0000000900097220 */ /* 0x000fc80000410000 */
[----:B------:R-:W-:Y:S01]  /*16410*/  FFMA.FTZ R31, R27, R9, R31 ;  /* 0x000000091b1f7223 */ /* 0x000fe2000001001f */
[----:B--2---:R-:W-:Y:S02]  /*16420*/  MOV R43, R42 ;  /* 0x0000002a002b7202 */ /* 0x004fe40000000f00 */
[----:B---3--:R-:W-:Y:S01]  /*16430*/  MOV R42, R35 ;  /* 0x00000023002a7202 */ /* 0x008fe20000000f00 */
[----:B------:R-:W-:Y:S02]  /*16440*/  FADD.FTZ R35, R34, R33 ;  /* 0x0000002122237221 */ /* 0x000fe40000010000 */
[----:B----4-:R-:W-:Y:S02]  /*16450*/  FADD.FTZ R33, R38, -UR9 ;  /* 0x8000000926217e21 */ /* 0x010fe40008010000 */
[----:B------:R-:W-:Y:S02]  /*16460*/  FADD.FTZ R9, R35, R9 ;  /* 0x0000000923097221 */ /* 0x000fe40000010000 */
[----:B------:R-:W-:-:S02]  /*16470*/  FADD.FTZ R34, R36, -UR9 ;  /* 0x8000000924227e21 */ /* 0x000fc40008010000 */
[----:B------:R-:W-:Y:S02]  /*16480*/  FMUL.FTZ R33, R33, UR5 ;  /* 0x0000000521217c20 */ /* 0x000fe40008410000 */
[----:B-----5:R-:W-:Y:S02]  /*16490*/  FMUL.FTZ R35, R5, R37 ;  /* 0x0000002505237220 */ /* 0x020fe40000410000 */
        /* <DEDUP_REMOVED lines=22> */
.L_x_3131:
[----:B------:R-:W-:Y:S02]  /*16600*/  MOV R36, R43 ;  /* 0x0000002b00247202 */ /* 0x000fe40000000f00 */
[----:B------:R-:W-:Y:S01]  /*16610*/  MOV R38, R42 ;  /* 0x0000002a00267202 */ /* 0x000fe20000000f00 */
[----:B0-----:R0:W5:Y:S04]  /*16620*/  LDL R43, [R1+0x4b4] ;  /* 0x0004b400012b7983 */ /* 0x0011680000100800 */
[----:B------:R0:W5:Y:S01]  /*16630*/  LDL R42, [R1+0x4c4] ;  /* 0x0004c400012a7983 */ /* 0x0001620000100800 */
[----:B------:R-:W-:Y:S02]  /*16640*/  FFMA.FTZ R31, R32, R35, R31 ;  /* 0x00000023201f7223 */ /* 0x000fe4000001001f */
[----:B------:R-:W-:-:S02]  /*16650*/  FMUL.FTZ R37, R0, R36 ;  /* 0x0000002400257220 */ /* 0x000fc40000410000 */
[----:B------:R-:W-:Y:S02]  /*16660*/  FADD.FTZ R9, R35, R9 ;  /* 0x0000000923097221 */ /* 0x000fe40000010000 */
[----:B------:R-:W-:Y:S02]  /*16670*/  FADD.FTZ R35, R40, -UR9 ;  /* 0x8000000928237e21 */ /* 0x000fe40008010000 */
[----:B------:R-:W-:Y:S02]  /*16680*/  FADD.FTZ R36, R39, -UR9 ;  /* 0x8000000927247e21 */ /* 0x000fe40008010000 */
[----:B------:R-:W-:Y:S02]  /*16690*/  FFMA.FTZ R31, R33, R37, R31 ;  /* 0x00000025211f7223 */ /* 0x000fe4000001001f */
[----:B------:R-:W-:Y:S02]  /*166a0*/  FADD.FTZ R37, R9, R37 ;  /* 0x0000002509257221 */ /* 0x000fe40000010000 */
[----:B------:R-:W-:-:S02]  /*166b0*/  FMUL.FTZ R35, R35, UR5 ;  /* 0x0000000523237c20 */ /* 0x000fc40008410000 */
        /* <DEDUP_REMOVED lines=23> */
.L_x_3132:
[----:B0-----:R-:W2:Y:S01]  /*16830*/  LDL.LU R40, [R1+0x590] ;  /* 0x0005900001287983 */ /* 0x001ea20000300800 */
[----:B-----5:R-:W-:-:S03]  /*16840*/  MOV R9, R43 ;  /* 0x0000002b00097202 */ /* 0x020fc60000000f00 */
[----:B------:R0:W5:Y:S01]  /*16850*/  LDL R43, [R1+0x4c0] ;  /* 0x0004c000012b7983 */ /* 0x0001620000100800 */
[----:B------:R-:W-:Y:S02]  /*16860*/  FFMA.FTZ R31, R34, R38, R31 ;  /* 0x00000026221f7223 */ /* 0x000fe4000001001f */
[----:B------:R-:W-:Y:S02]  /*16870*/  FMUL.FTZ R9, R0, R9 ;  /* 0x0000000900097220 */ /* 0x000fe40000410000 */
[----:B------:R-:W-:Y:S02]  /*16880*/  FADD.FTZ R39, R38, R37 ;  /* 0x0000002526277221 */ /* 0x000fe40000010000 */
[----:B------:R-:W-:Y:S02]  /*16890*/  FADD.FTZ R38, R41, -UR9 ;  /* 0x8000000929267e21 */ /* 0x000fe40008010000 */
[----:B------:R-:W-:Y:S02]  /*168a0*/  FFMA.FTZ R31, R35, R9, R31 ;  /* 0x00000009231f7223 */ /* 0x000fe4000001001f */
[----:B------:R-:W-:-:S02]  /*168b0*/  FADD.FTZ R9, R39, R9 ;  /* 0x0000000927097221 */ /* 0x000fc40000010000 */
[----:B------:R-:W-:Y:S02]  /*168c0*/  FMUL.FTZ R39, R5, R42 ;  /* 0x0000002a05277220 */ /* 0x000fe40000410000 */
[----:B------:R-:W-:Y:S02]  /*168d0*/  FMUL.FTZ R38, R38, UR5 ;  /* 0x0000000526267c20 */ /* 0x000fe40008410000 */
[----:B--2---:R-:W-:-:S04]  /*168e0*/  FADD.FTZ R37, R40, -UR9 ;  /* 0x8000000928257e21 */ /* 0x004fc80008010000 */
        /* <DEDUP_REMOVED lines=23> */
.L_x_3133:
[----:B0-----:R-:W2:Y:S04]  /*16a60*/  LDL R41, [R1+0x4ac] ;  /* 0x0004ac0001297983 */ /* 0x001ea80000100800 */
[----:B------:R-:W3:Y:S01]  /*16a70*/  LDL.LU R40, [R1+0x594] ;  /* 0x0005940001287983 */ /* 0x000ee20000300800 */
[----:B------:R-:W-:Y:S02]  /*16a80*/  FFMA.FTZ R31, R36, R39, R31 ;  /* 0x00000027241f7223 */ /* 0x000fe4000001001f */
[----:B------:R-:W-:Y:S02]  /*16a90*/  FADD.FTZ R9, R39, R9 ;  /* 0x0000000927097221 */ /* 0x000fe40000010000 */
[----:B-----5:R-:W-:Y:S02]  /*16aa0*/  FMUL.FTZ R42, R5, R43 ;  /* 0x0000002b052a7220 */ /* 0x020fe40000410000 */
[----:B--2---:R-:W-:-:S02]  /*16ab0*/  FMUL.FTZ R41, R0, R41 ;  /* 0x0000002900297220 */ /* 0x004fc40000410000 */
[----:B---3--:R-:W-:Y:S02]  /*16ac0*/  FADD.FTZ R39, R40, -UR9 ;  /* 0x8000000928277e21 */ /* 0x008fe40008010000 */
[----:B------:R-:W-:Y:S02]  /*16ad0*/  FADD.FTZ R40, R44, -UR9 ;  /* 0x800000092c287e21 */ /* 0x000fe40008010000 */
[----:B------:R-:W-:Y:S02]  /*16ae0*/  FFMA.FTZ R31, R37, R41, R31 ;  /* 0x00000029251f7223 */ /* 0x000fe4000001001f */
        /* <DEDUP_REMOVED lines=26> */
.L_x_3134:
[----:B------:R-:W2:Y:S04]  /*16c90*/  LDL R43, [R1+0x4bc] ;  /* 0x0004bc00012b7983 */ /* 0x000ea80000100800 */
[----:B0-----:R-:W3:Y:S01]  /*16ca0*/  LDL R9, [R1+0x4a8] ;  /* 0x0004a80001097983 */ /* 0x001ee20000100800 */
[----:B------:R-:W-:Y:S01]  /*16cb0*/  FFMA.FTZ R31, R38, R42, R31 ;  /* 0x0000002a261f7223 */ /* 0x000fe2000001001f */
[----:B--2---:R-:W-:Y:S01]  /*16cc0*/  MOV R44, R43 ;  /* 0x0000002b002c7202 */ /* 0x004fe20000000f00 */
[----:B------:R-:W-:Y:S02]  /*16cd0*/  FADD.FTZ R43, R42, R41 ;  /* 0x000000292a2b7221 */ /* 0x000fe40000010000 */
[----:B------:R-:W2:Y:S01]  /*16ce0*/  LDL.LU R41, [R1+0x598] ;  /* 0x0005980001297983 */ /* 0x000ea20000300800 */
[----:B---3--:R-:W-:-:S02]  /*16cf0*/  FMUL.FTZ R9, R0, R9 ;  /* 0x0000000900097220 */ /* 0x008fc40000410000 */
[----:B------:R-:W-:Y:S02]  /*16d00*/  FADD.FTZ R42, R45, -UR9 ;  /* 0x800000092d2a7e21 */ /* 0x000fe40008010000 */
[----:B------:R-:W-:Y:S02]  /*16d10*/  FFMA.FTZ R31, R39, R9, R31 ;  /* 0x00000009271f7223 */ /* 0x000fe4000001001f */
[----:B------:R-:W-:Y:S02]  /*16d20*/  FADD.FTZ R9, R43, R9 ;  /* 0x000000092b097221 */ /* 0x000fe40000010000 */
[----:B------:R-:W-:Y:S01]  /*16d30*/  FMUL.FTZ R42, R42, UR5 ;  /* 0x000000052a2a7c20 */ /* 0x000fe20008410000 */
[----:B------:R0:W-:Y:S02]  /*16d40*/  STL [R1+0x410], R31 ;  /* 0x0004101f01007387 */ /* 0x0001e40000100800 */
[----:B0-----:R-:W-:Y:S02]  /*16d50*/  FMUL.FTZ R31, R5, R44 ;  /* 0x0000002c051f7220 */ /* 0x001fe40000410000 */
[----:B--2---:R-:W-:-:S04]  /*16d60*/  FADD.FTZ R41, R41, -UR9 ;  /* 0x8000000929297e21 */ /* 0x004fc80008010000 */
        /* <DEDUP_REMOVED lines=24> */
.L_x_3135:
        /* <DEDUP_REMOVED lines=46> */
.L_x_3136:
[----:B0-----:R-:W2:Y:S04]  /*171d0*/  LDL.LU R31, [R1+0x418] ;  /* 0x00041800011f7983 */ /* 0x001ea80000300800 */
[----:B------:R-:W3:Y:S04]  /*171e0*/  LDL R9, [R1+0x4a0] ;  /* 0x0004a00001097983 */ /* 0x000ee80000100800 */
[----:B-----5:R0:W-:Y:S04]  /*171f0*/  STL [R1+0x924], R4 ;  /* 0x0009240401007387 */ /* 0x0201e80000100800 */
[----:B------:R1:W-:Y:S04]  /*17200*/  STL [R1+0x920], R3 ;  /* 0x0009200301007387 */ /* 0x0003e80000100800 */
[----:B0-----:R-:W4:Y:S04]  /*17210*/  LDL.LU R4, [R1+0x414] ;  /* 0x0004140001047983 */ /* 0x001f280000300800 */
[----:B------:R0:W-:Y:S04]  /*17220*/  STL [R1+0x91c], R2 ;  /* 0x00091c0201007387 */ /* 0x0001e80000100800 */
        /* <DEDUP_REMOVED lines=15> */
[----:B0-----:R-:W-:-:S03]  /*17320*/  FMUL.FTZ R9, R2, UR5 ;  /* 0x0000000502097c20 */ /* 0x001fc60008410000 */
[----:B------:R1:W5:Y:S01]  /*17330*/  LDL.LU R2, [R1+0x91c] ;  /* 0x00091c0001027983 */ /* 0x0003620000300800 */
[----:B--2---:R-:W-:-:S05]  /*17340*/  FMUL.FTZ R31, R5, R31 ;  /* 0x0000001f051f7220 */ /* 0x004fca0000410000 */
        /* <DEDUP_REMOVED lines=30> */
.L_x_3137:
        /* <DEDUP_REMOVED lines=372> */
.L_x_3139:
[----:B------:R-:W-:Y:S05]  /*18c70*/  BSYNC B0 ;  /* 0x0000000000007941 */ /* 0x000fea0003800000 */
.L_x_3138:
        /* <DEDUP_REMOVED lines=39> */
.L_x_3141:
[----:B------:R-:W-:Y:S05]  /*18ef0*/  BSYNC B0 ;  /* 0x0000000000007941 */ /* 0x000fea0003800000 */
.L_x_3140:
        /* <DEDUP_REMOVED lines=20> */
.L_x_3143:
[----:B------:R-:W-:Y:S05]  /*19040*/  BSYNC B0 ;  /* 0x0000000000007941 */ /* 0x000fea0003800000 */
.L_x_3142:
        /* <DEDUP_REMOVED lines=33> */
.L_x_3146:
[----:B0-----:R-:W2:Y:S01]  /*19260*/  LDG.E.STRONG.GPU R8, [R12.64] ;  /* 0x0000000e0c087981 */ /* 0x001ea2000c1ef900 */
[----:B------:R-:W-:Y:S01]  /*19270*/  YIELD ;  /* 0x0000000000007946 */ /* 0x000fe20003800000 */
[----:B--2---:R-:W-:-:S05]  /*19280*/  CCTL.IVALL ;  /* 0x00000000ff00798f */ /* 0x004fca0002000000 */
[----:B------:R0:W-:Y:S01]  /*19290*/  STL [R1], R8 ;  /* 0x0000000801007387 */ /* 0x0001e20000100800 */
[----:B------:R-:W-:-:S13]  /*192a0*/  ISETP.NE.AND P1, PT, R8, R9, PT ;  /* 0x000000090800720c */ /* 0x000fda0003f25270 */
[----:B0-----:R-:W-:Y:S05]  /*192b0*/  @P1 BRA `(.L_x_3146) ;  /* 0xffffffa000001947 */ /* 0x001fea000383ffff */
.L_x_3145:
        /* <DEDUP_REMOVED lines=17> */
.L_x_3150:
        /* <DEDUP_REMOVED lines=116> */
.L_x_3149:
        /* <DEDUP_REMOVED lines=62> */
.L_x_3151:
[----:B------:R-:W-:-:S13]  /*19ef0*/  ISETP.NE.OR P1, PT, R21, RZ, P1 ;  /* 0x000000ff1500720c */ /* 0x000fda0000f25670 */
[----:B------:R-:W-:Y:S05]  /*19f00*/  @!P1 BRA `(.L_x_3147) ;  /* 0x0000020000009947 */ /* 0x000fea0003800000 */
.L_x_3148:
        /* <DEDUP_REMOVED lines=32> */
.L_x_3147:
        /* <DEDUP_REMOVED lines=13> */
.L_x_3153:
[----:B------:R-:W-:Y:S05]  /*1a1e0*/  BSYNC B0 ;  /* 0x0000000000007941 */ /* 0x000fea0003800000 */
.L_x_3152:
        /* <DEDUP_REMOVED lines=16> */
.L_x_3144:
[----:B------:R-:W-:Y:S01]  /*1a2f0*/  @!P2 STS.64 [0xc0], R30 ;  /* 0x0000c01eff00a388 */ /* 0x000fe20000000a00 */
[----:B0-----:R-:W-:-:S03]  /*1a300*/  HFMA2.MMA R19, -RZ, RZ, 0, 0 ;  /* 0x00000000ff137435 */ /* 0x001fc600000001ff */
[----:B------:R-:W-:Y:S01]  /*1a310*/  BAR.SYNC.DEFER_BLOCKING 0x0 ;  /* 0x0000000000007b1d */ /* 0x000fe20000010000 */
[----:B------:R-:W-:-:S05]  /*1a320*/  ISETP.NE.AND P3, PT, RZ, UR19, PT ;  /* 0x00000013ff007c0c */ /* 0x000fca000bf65270 */
[----:B------:R-:W0:Y:S02]  /*1a330*/  LDS.64 R16, [0xc0] ;  /* 0x0000c000ff107984 */ /* 0x000e240000000a00 */
[----:B0-----:R-:W-:Y:S02]  /*1a340*/  FMUL.FTZ R16, R16, c[0x0][0x20c] ;  /* 0x0000830010107a20 */ /* 0x001fe40000410000 */
[----:B------:R-:W-:Y:S02]  /*1a350*/  FMUL.FTZ R17, R17, c[0x0][0x20c] ;  /* 0x0000830011117a20 */ /* 0x000fe40000410000 */
.L_x_3159:
[----:B------:R-:W-:-:S05]  /*1a360*/  LEA R21, R19, UR10, 0x3 ;  /* 0x0000000a13157c11 */ /* 0x000fca000f8e18ff */
[----:B0-----:R-:W2:Y:S04]  /*1a370*/  LDL.128 R8, [R21+0x10] ;  /* 0x0000100015087983 */ /* 0x001ea80000100c00 */
[----:B------:R0:W3:Y:S01]  /*1a380*/  LDL.128 R12, [R21+0x210] ;  /* 0x00021000150c7983 */ /* 0x0000e20000100c00 */
[----:B------:R-:W-:Y:S01]  /*1a390*/  BSSY B0, `(.L_x_3154) ;  /* 0x0000036000007945 */ /* 0x000fe20003800000 */
[----:B--2---:R-:W-:Y:S02]  /*1a3a0*/  FADD.FTZ R8, R8, -UR9 ;  /* 0x8000000908087e21 */ /* 0x004fe40008010000 */
[----:B------:R-:W-:Y:S02]  /*1a3b0*/  FADD.FTZ R10, R10, -UR9 ;  /* 0x800000090a0a7e21 */ /* 0x000fe40008010000 */
[----:B------:R-:W-:-:S02]  /*1a3c0*/  FMUL.FTZ R27, R8, UR5 ;  /* 0x00000005081b7c20 */ /* 0x000fc40008410000 */
[----:B------:R-:W-:Y:S02]  /*1a3d0*/  FADD.FTZ R8, R9, -UR9 ;  /* 0x8000000909087e21 */ /* 0x000fe40008010000 */
[----:B-----5:R-:W-:Y:S02]  /*1a3e0*/  @P3 FFMA.FTZ R9, R27, R0, R3 ;  /* 0x000000001b093223 */ /* 0x020fe40000010003 */
[----:B------:R-:W-:Y:S02]  /*1a3f0*/  FMUL.FTZ R8, R8, UR5 ;  /* 0x0000000508087c20 */ /* 0x000fe40008410000 */
[----:B------:R-:W-:Y:S02]  /*1a400*/  @P3 FMUL.FTZ R20, R9, -1.4426950216293334961 ;  /* 0xbfb8aa3b09143820 */ /* 0x000fe40000410000 */
[----:B------:R-:W-:Y:S02]  /*1a410*/  @P3 FFMA.FTZ R18, R8, R5, R2 ;  /* 0x0000000508123223 */ /* 0x000fe40000010002 */
[----:B------:R-:W-:-:S02]  /*1a420*/  FADD.FTZ R11, R11, -UR9 ;  /* 0x800000090b0b7e21 */ /* 0x000fc40008010000 */
[----:B------:R-:W1:Y:S01]  /*1a430*/  @P3 MUFU.EX2 R20, R20 ;  /* 0x0000001400143308 */ /* 0x000e620000000800 */
[----:B------:R-:W-:Y:S02]  /*1a440*/  @P3 FMUL.FTZ R23, R18, -1.4426950216293334961 ;  /* 0xbfb8aa3b12173820 */ /* 0x000fe40000410000 */
[----:B------:R-:W-:-:S05]  /*1a450*/  FFMA.FTZ R8, R16, R8, R17 ;  /* 0x0000000810087223 */ /* 0x000fca0000010011 */
[----:B------:R-:W2:Y:S01]  /*1a460*/  @P3 MUFU.EX2 R23, R23 ;  /* 0x0000001700173308 */ /* 0x000ea20000000800 */
[----:B-1----:R-:W-:-:S07]  /*1a470*/  @P3 FADD.FTZ R22, R20, 1 ;  /* 0x3f80000014163421 */ /* 0x002fce0000010000 */
[----:B0-----:R-:W0:Y:S01]  /*1a480*/  @P3 MUFU.RCP R21, R22 ;  /* 0x0000001600153308 */ /* 0x001e220000001000 */
[----:B--2---:R-:W-:Y:S02]  /*1a490*/  @P3 FADD.FTZ R24, R23, 1 ;  /* 0x3f80000017183421 */ /* 0x004fe40000010000 */
[----:B------:R-:W-:-:S05]  /*1a4a0*/  FFMA.FTZ R23, R16, R27, R17 ;  /* 0x0000001b10177223 */ /* 0x000fca0000010011 */
[----:B------:R-:W1:Y:S01]  /*1a4b0*/  @P3 MUFU.RCP R24, R24 ;  /* 0x0000001800183308 */ /* 0x000e620000001000 */
[----:B0-----:R-:W-:Y:S02]  /*1a4c0*/  @P3 FADD.FTZ R26, -R21, 1 ;  /* 0x3f800000151a3421 */ /* 0x001fe40000010100 */
[----:B---3--:R-:W-:Y:S01]  /*1a4d0*/  @P3 FMUL.FTZ R25, R12, R21 ;  /* 0x000000150c193220 */ /* 0x008fe20000410000 */
[----:B------:R-:W-:Y:S01]  /*1a4e0*/  LEA R21, R19, R4, 0x3 ;  /* 0x0000000413157211 */ /* 0x000fe200078e18ff */
[----:B------:R-:W-:-:S03]  /*1a4f0*/  @P3 FFMA.FTZ R26, R9, R26, 1 ;  /* 0x3f800000091a3423 */ /* 0x000fc6000001001a */
[----:B------:R-:W-:Y:S01]  /*1a500*/  ISETP.GE.U32.AND P1, PT, R21, c[0x0][0x1e0], PT ;  /* 0x0000780015007a0c */ /* 0x000fe20003f26070 */
[----:B------:R-:W-:Y:S01]  /*1a510*/  @P3 FMUL.FTZ R12, R25, R26 ;  /* 0x0000001a190c3220 */ /* 0x000fe20000410000 */
[----:B------:R-:W-:Y:S01]  /*1a520*/  SHF.R.S32.HI R26, RZ, 0x1f, R21 ;  /* 0x0000001fff1a7819 */ /* 0x000fe20000011415 */
[----:B-1----:R-:W-:Y:S02]  /*1a530*/  @P3 FADD.FTZ R9, -R24, 1 ;  /* 0x3f80000018093421 */ /* 0x002fe40000010100 */
[----:B------:R-:W-:Y:S01]  /*1a540*/  @P3 FMUL.FTZ R24, R13, R24 ;  /* 0x000000180d183220 */ /* 0x000fe20000410000 */
[----:B------:R-:W-:Y:S01]  /*1a550*/  ISETP.GE.OR.EX P1, PT, R26, c[0x0][0x1e4], P0, P1 ;  /* 0x000079001a007a0c */ /* 0x000fe20000726710 */
[----:B------:R-:W-:Y:S01]  /*1a560*/  @P3 FFMA.FTZ R9, R18, R9, 1 ;  /* 0x3f80000012093423 */ /* 0x000fe20000010009 */
[----:B------:R-:W-:Y:S01]  /*1a570*/  IADD3 R18, R21, 0x8, RZ ;  /* 0x0000000815127810 */ /* 0x000fe20007ffe0ff */
[----:B------:R-:W-:Y:S02]  /*1a580*/  FMUL.FTZ R25, R10, UR5 ;  /* 0x000000050a197c20 */ /* 0x000fe40008410000 */
[----:B------:R-:W-:Y:S01]  /*1a590*/  @P3 FMUL.FTZ R13, R24, R9 ;  /* 0x00000009180d3220 */ /* 0x000fe20000410000 */
[----:B------:R-:W-:Y:S01]  /*1a5a0*/  ISETP.GE.U32.AND P2, PT, R18, c[0x0][0x1e0], PT ;  /* 0x0000780012007a0c */ /* 0x000fe20003f46070 */
[----:B------:R-:W-:Y:S01]  /*1a5b0*/  FMUL.FTZ R24, R11, UR5 ;  /* 0x000000050b187c20 */ /* 0x000fe20008410000 */
[----:B------:R-:W-:Y:S01]  /*1a5c0*/  SHF.R.S32.HI R20, RZ, 0x1f, R18 ;  /* 0x0000001fff147819 */ /* 0x000fe20000011412 */
[----:B------:R-:W-:Y:S01]  /*1a5d0*/  FFMA.FTZ R12, R12, R0, -R23 ;  /* 0x000000000c0c7223 */ /* 0x000fe20000010817 */
[----:B------:R-:W-:Y:S01]  /*1a5e0*/  MOV R23, R15 ;  /* 0x0000000f00177202 */ /* 0x000fe20000000f00 */
[--C-:B------:R-:W-:Y:S01]  /*1a5f0*/  FFMA.FTZ R15, R16, R25, R17.reuse ;  /* 0x00000019100f7223 */ /* 0x100fe20000010011 */
[----:B------:R-:W-:Y:S01]  /*1a600*/  ISETP.GE.OR.EX P2, PT, R20, c[0x0][0x1e4], P0, P2 ;  /* 0x0000790014007a0c */ /* 0x000fe20000746720 */
[----:B------:R-:W-:-:S02]  /*1a610*/  FFMA.FTZ R22, R16, R24, R17 ;  /* 0x0000001810167223 */ /* 0x000fc40000010011 */
[----:B------:R-:W-:Y:S01]  /*1a620*/  FFMA.FTZ R13, R13, R5, -R8 ;  /* 0x000000050d0d7223 */ /* 0x000fe20000010808 */
[----:B------:R-:W-:Y:S05]  /*1a630*/  @P1 BRA `(.L_x_3155) ;  /* 0x000000b000001947 */ /* 0x000fea0003800000 */
[----:B------:R-:W-:Y:S01]  /*1a640*/  MOV R8, R6 ;  /* 0x0000000600087202 */ /* 0x000fe20000000f00 */
[----:B------:R-:W-:Y:S01]  /*1a650*/  IMAD R10, R26, c[0x0][0x1d8], RZ ;  /* 0x000076001a0a7a24 */ /* 0x000fe200078e02ff */
[----:B------:R-:W-:Y:S01]  /*1a660*/  MOV R9, R29 ;  /* 0x0000001d00097202 */ /* 0x000fe20000000f00 */
[----:B------:R-:W-:Y:S02]  /*1a670*/  FMUL.FTZ R12, R12, UR5 ;  /* 0x000000050c0c7c20 */ /* 0x000fe40008410000 */
[C---:B------:R-:W-:Y:S02]  /*1a680*/  IMAD R11, R21.reuse, c[0x0][0x1dc], R10 ;  /* 0x00007700150b7a24 */ /* 0x040fe400078e020a */
[----:B------:R-:W-:-:S04]  /*1a690*/  IMAD.WIDE.U32 R8, R21, c[0x0][0x1d8], R8 ;  /* 0x0000760015087a25 */ /* 0x000fc800078e0008 */
[----:B------:R-:W-:Y:S01]  /*1a6a0*/  FMUL.FTZ R13, R13, UR5 ;  /* 0x000000050d0d7c20 */ /* 0x000fe20008410000 */
[----:B------:R-:W-:Y:S02]  /*1a6b0*/  IADD3 R9, R9, R11, RZ ;  /* 0x0000000b09097210 */ /* 0x000fe40007ffe0ff */
[----:B------:R-:W-:-:S04]  /*1a6c0*/  LEA R10, P1, R8, c[0x0][0x160], 0x2 ;  /* 0x00005800080a7a11 */ /* 0x000fc800078210ff */
[----:B------:R-:W-:-:S05]  /*1a6d0*/  LEA.HI.X R11, R8, c[0x0][0x164], R9, 0x2, P1 ;  /* 0x00005900080b7a11 */ /* 0x000fca00008f1409 */
[----:B------:R0:W-:Y:S04]  /*1a6e0*/  STG.E.64 [R10.64], R12 ;  /* 0x0000000c0a007986 */ /* 0x0001e8000c101b0e */
.L_x_3155:
[----:B------:R-:W-:Y:S05]  /*1a6f0*/  BSYNC B0 ;  /* 0x0000000000007941 */ /* 0x000fea0003800000 */
.L_x_3154:
        /* <DEDUP_REMOVED lines=19> */
.L_x_3156:
[----:B------:R-:W-:Y:S01]  /*1a830*/  BSSY B0, `(.L_x_3157) ;  /* 0x000000f000007945 */ /* 0x000fe20003800000 */
[----:B------:R-:W-:Y:S02]  /*1a840*/  FFMA.FTZ R15, R14, R0, -R15 ;  /* 0x000000000e0f7223 */ /* 0x000fe4000001080f */
[----:B0-----:R-:W-:Y:S01]  /*1a850*/  FFMA.FTZ R13, R23, R5, -R22 ;  /* 0x00000005170d7223 */ /* 0x001fe20000010816 */
[----:B------:R-:W-:Y:S05]  /*1a860*/  @P2 BRA `(.L_x_3158) ;  /* 0x000000b000002947 */ /* 0x000fea0003800000 */
[----:B------:R-:W-:Y:S01]  /*1a870*/  MOV R8, R6 ;  /* 0x0000000600087202 */ /* 0x000fe20000000f00 */
[----:B------:R-:W-:Y:S01]  /*1a880*/  IMAD R11, R20, c[0x0][0x1d8], RZ ;  /* 0x00007600140b7a24 */ /* 0x000fe200078e02ff */
[----:B------:R-:W-:Y:S01]  /*1a890*/  MOV R9, R29 ;  /* 0x0000001d00097202 */ /* 0x000fe20000000f00 */
[----:B------:R-:W-:Y:S02]  /*1a8a0*/  FMUL.FTZ R12, R15, UR5 ;  /* 0x000000050f0c7c20 */ /* 0x000fe40008410000 */
[----:B------:R-:W-:-:S02]  /*1a8b0*/  IMAD R11, R18, c[0x0][0x1dc], R11 ;  /* 0x00007700120b7a24 */ /* 0x000fc400078e020b */
[----:B------:R-:W-:-:S04]  /*1a8c0*/  IMAD.WIDE.U32 R8, R18, c[0x0][0x1d8], R8 ;  /* 0x0000760012087a25 */ /* 0x000fc800078e0008 */
[----:B------:R-:W-:Y:S01]  /*1a8d0*/  FMUL.FTZ R13, R13, UR5 ;  /* 0x000000050d0d7c20 */ /* 0x000fe20008410000 */
[----:B------:R-:W-:Y:S02]  /*1a8e0*/  IADD3 R9, R9, R11, RZ ;  /* 0x0000000b09097210 */ /* 0x000fe40007ffe0ff */
[----:B------:R-:W-:-:S04]  /*1a8f0*/  LEA R10, P1, R8, c[0x0][0x160], 0x2 ;  /* 0x00005800080a7a11 */ /* 0x000fc800078210ff */
[----:B------:R-:W-:-:S05]  /*1a900*/  LEA.HI.X R11, R8, c[0x0][0x164], R9, 0x2, P1 ;  /* 0x00005900080b7a11 */ /* 0x000fca00008f1409 */
[----:B------:R0:W-:Y:S04]  /*1a910*/  STG.E.64 [R10.64], R12 ;  /* 0x0000000c0a007986 */ /* 0x0001e8000c101b0e */
.L_x_3158:
[----:B------:R-:W-:Y:S05]  /*1a920*/  BSYNC B0 ;  /* 0x0000000000007941 */ /* 0x000fea0003800000 */
.L_x_3157:
[----:B------:R-:W-:-:S04]  /*1a930*/  IADD3 R19, R19, 0x2, RZ ;  /* 0x0000000213137810 */ /* 0x000fc80007ffe0ff */
[----:B------:R-:W-:-:S13]  /*1a940*/  ISETP.NE.AND P1, PT, R19, 0x40, PT ;  /* 0x000000401300780c */ /* 0x000fda0003f25270 */
        /* <DEDUP_REMOVED lines=10> */
.L_x_3071:
        /* <DEDUP_REMOVED lines=19> */
.L_x_3162:
[----:B------:R-:W-:Y:S05]  /*1ab20*/  BSYNC B0 ;  /* 0x0000000000007941 */ /* 0x000fea0003800000 */
.L_x_3161:
        /* <DEDUP_REMOVED lines=11> */
.L_x_3164:
[----:B------:R-:W2:Y:S01]  /*1abe0*/  LDG.E.STRONG.GPU R5, [R2.64] ;  /* 0x0000000e02057981 */ /* 0x000ea2000c1ef900 */
[----:B------:R-:W-:Y:S01]  /*1abf0*/  YIELD ;  /* 0x0000000000007946 */ /* 0x000fe20003800000 */
[----:B--2---:R-:W-:Y:S01]  /*1ac00*/  ISETP.NE.AND P0, PT, R5, R0, PT ;  /* 0x000000000500720c */ /* 0x004fe20003f05270 */
[----:B------:R-:W-:-:S12]  /*1ac10*/  CCTL.IVALL ;  /* 0x00000000ff00798f */ /* 0x000fd80002000000 */
[----:B------:R-:W-:Y:S05]  /*1ac20*/  @P0 BRA `(.L_x_3164) ;  /* 0xffffffb000000947 */ /* 0x000fea000383ffff */
.L_x_3163:
        /* <DEDUP_REMOVED lines=27> */
.L_x_3165:
[C---:B------:R-:W-:Y:S01]  /*1ade0*/  LEA R6, P0, R7.reuse, c[0x0][0x1b8], 0x2 ;  /* 0x00006e0007067a11 */ /* 0x040fe200078010ff */
[----:B------:R-:W2:Y:S03]  /*1adf0*/  LDL.LU R18, [R1+0x8a8] ;  /* 0x0008a80001127983 */ /* 0x000ea60000300800 */
[----:B------:R-:W-:Y:S02]  /*1ae00*/  LEA.HI.X R7, R7, c[0x0][0x1bc], R8, 0x2, P0 ;  /* 0x00006f0007077a11 */ /* 0x000fe400000f1408 */
[-C--:B------:R-:W-:Y:S02]  /*1ae10*/  LEA R8, P0, R14, R6.reuse, 0x2 ;  /* 0x000000060e087211 */ /* 0x080fe400078010ff */
[-C--:B0-----:R-:W-:Y:S01]  /*1ae20*/  LEA R12, P2, R23, R6.reuse, 0x2 ;  /* 0x00000006170c7211 */ /* 0x081fe200078410ff */
[----:B------:R0:W3:Y:S01]  /*1ae30*/  LDG.E R0, [R6.64] ;  /* 0x0000000e06007981 */ /* 0x0000e2000c1e1900 */
[----:B------:R-:W-:-:S02]  /*1ae40*/  LEA R10, P1, R16, R6, 0x2 ;  /* 0x00000006100a7211 */ /* 0x000fc400078210ff */
        /* <DEDUP_REMOVED lines=21> */
.L_x_3166:
        /* <DEDUP_REMOVED lines=14> */
.L_x_5619:


//--------------------- .text._Z35group_norm_nhwc_bwd_one_pass_kernelI11Fp32IOFp16WLi64ELi160ELi640EEv26Group_norm_nhwc_bwd_params --------------------------
	.section	.text._Z35group_norm_nhwc_bwd_one_pass_kernelI11Fp32IOFp16WLi64ELi160ELi640EEv26Group_norm_nhwc_bwd_params,"ax",@progbits
	.sectioninfo	@"SHI_REGISTERS=96"
	.align	128
        .global         _Z35group_norm_nhwc_bwd_one_pass_kernelI11Fp32IOFp16WLi64ELi160ELi640EEv26Group_norm_nhwc_bwd_params
        .type           _Z35group_norm_nhwc_bwd_one_pass_kernelI11Fp32IOFp16WLi64ELi160ELi640EEv26Group_norm_nhwc_bwd_params,@function
        .size           _Z35group_norm_nhwc_bwd_one_pass_kernelI11Fp32IOFp16WLi64ELi160ELi640EEv26Group_norm_nhwc_bwd_params,(.L_x_5620 - _Z35group_norm_nhwc_bwd_one_pass_kernelI11Fp32IOFp16WLi64ELi160ELi640EEv26Group_norm_nhwc_bwd_params)
        .other          _Z35group_norm_nhwc_bwd_one_pass_kernelI11Fp32IOFp16WLi64ELi160ELi640EEv26Group_norm_nhwc_bwd_params,@"STO_CUDA_ENTRY STV_DEFAULT"
_Z35group_norm_nhwc_bwd_one_pass_kernelI11Fp32IOFp16WLi64ELi160ELi640EEv26Group_norm_nhwc_bwd_params:
.text._Z35group_norm_nhwc_bwd_one_pass_kernelI11Fp32IOFp16WLi64ELi160ELi640EEv26Group_norm_nhwc_bwd_params:
        /* <DEDUP_REMOVED lines=47> */
.L_x_3218:
        /* <DEDUP_REMOVED lines=222> */
.L_x_3169:
[----:B0-----:R-:W-:Y:S05]  /*10d0*/  BSYNC B0 ;  /* 0x0000000000007941 */ /* 0x001fea0003800000 */
.L_x_3168:
        /* <DEDUP_REMOVED lines=29> */
.L_x_3170:
        /* <DEDUP_REMOVED lines=26> */
.L_x_3171:
        /* <DEDUP_REMOVED lines=31> */
.L_x_3172:
        /* <DEDUP_REMOVED lines=31> */
.L_x_3173:
        /* <DEDUP_REMOVED lines=31> */
.L_x_3174:
        /* <DEDUP_REMOVED lines=33> */
.L_x_3175:
        /* <DEDUP_REMOVED lines=33> */
.L_x_3176:
        /* <DEDUP_REMOVED lines=29> */
.L_x_3177:
        /* <DEDUP_REMOVED lines=121> */
.L_x_3179:
[----:B------:R-:W-:Y:S05]  /*27a0*/  BSYNC B0 ;  /* 0x0000000000007941 */ /* 0x000fea0003800000 */
.L_x_3178:
        /* <DEDUP_REMOVED lines=39> */
.L_x_3181:
[----:B------:R-:W-:Y:S05]  /*2a20*/  BSYNC B0 ;  /* 0x0000000000007941 */ /* 0x000fea0003800000 */
.L_x_3180:
        /* <DEDUP_REMOVED lines=17> */
.L_x_3183:
[----:B------:R-:W-:Y:S05]  /*2b40*/  BSYNC B0 ;  /* 0x0000000000007941 */ /* 0x000fea0003800000 */
.L_x_3182:
        /* <DEDUP_REMOVED lines=28> */
.L_x_3186:
[----:B------:R-:W2:Y:S01]  /*2d10*/  LDG.E.STRONG.GPU R30, [R28.64] ;  /* 0x000000081c1e7981 */ /* 0x000ea2000c1ef900 */
[----:B------:R-:W-:Y:S01]  /*2d20*/  YIELD ;  /* 0x0000000000007946 */ /* 0x000fe20003800000 */
[----:B--2---:R-:W-:Y:S01]  /*2d30*/  ISETP.NE.AND P0, PT, R30, R33, PT ;  /* 0x000000211e00720c */ /* 0x004fe20003f05270 */
[----:B------:R-:W-:-:S12]  /*2d40*/  CCTL.IVALL ;  /* 0x00000000ff00798f */ /* 0x000fd80002000000 */
[----:B------:R-:W-:Y:S05]  /*2d50*/  @P0 BRA `(.L_x_3186) ;  /* 0xffffffb000000947 */ /* 0x000fea000383ffff */
.L_x_3185:
        /* <DEDUP_REMOVED lines=20> */
.L_x_3190:
        /* <DEDUP_REMOVED lines=115> */
.L_x_3189:
        /* <DEDUP_REMOVED lines=61> */
.L_x_3191:
[----:B------:R-:W-:-:S13]  /*39a0*/  ISETP.NE.OR P0, PT, R37, RZ, P0 ;  /* 0x000000ff2500720c */ /* 0x000fda0000705670 */
[----:B------:R-:W-:Y:S05]  /*39b0*/  @!P0 BRA `(.L_x_3187) ;  /* 0x000001f000008947 */ /* 0x000fea0003800000 */
.L_x_3188:
        /* <DEDUP_REMOVED lines=31> */
.L_x_3187:
        /* <DEDUP_REMOVED lines=12> */
.L_x_3193:
[----:B------:R-:W-:Y:S05]  /*3c70*/  BSYNC B0 ;  /* 0x0000000000007941 */ /* 0x000fea0003800000 */
.L_x_3192:
        /* <DEDUP_REMOVED lines=16> */
.L_x_3184:
        /* <DEDUP_REMOVED lines=32> */
.L_x_3194:
        /* <DEDUP_REMOVED lines=17> */
.L_x_3196:
[----:B------:R-:W-:Y:S05]  /*4090*/  BSYNC B0 ;  /* 0x0000000000007941 */ /* 0x000fea0003800000 */
.L_x_3195:
        /* <DEDUP_REMOVED lines=19> */
.L_x_3197:
        /* <DEDUP_REMOVED lines=17> */
.L_x_3199:
[----:B------:R-:W-:Y:S05]  /*42e0*/  BSYNC B0 ;  /* 0x0000000000007941 */ /* 0x000fea0003800000 */
.L_x_3198:
        /* <DEDUP_REMOVED lines=19> */
.L_x_3200:
        /* <DEDUP_REMOVED lines=17> */
.L_x_3202:
[----:B------:R-:W-:Y:S05]  /*4530*/  BSYNC B0 ;  /* 0x0000000000007941 */ /* 0x000fea0003800000 */
.L_x_3201:
        /* <DEDUP_REMOVED lines=32> */
.L_x_3203:
        /* <DEDUP_REMOVED lines=17> */
.L_x_3205:
[----:B------:R-:W-:Y:S05]  /*4850*/  BSYNC B0 ;  /* 0x0000000000007941 */ /* 0x000fea0003800000 */
.L_x_3204:
        /* <DEDUP_REMOVED lines=19> */
.L_x_3206:
        /* <DEDUP_REMOVED lines=17> */
.L_x_3208:
[----:B------:R-:W-:Y:S05]  /*4aa0*/  BSYNC B0 ;  /* 0x0000000000007941 */ /* 0x000fea0003800000 */
.L_x_3207:
        /* <DEDUP_REMOVED lines=19> */
.L_x_3209:
        /* <DEDUP_REMOVED lines=17> */
.L_x_3211:
[----:B------:R-:W-:Y:S05]  /*4cf0*/  BSYNC B0 ;  /* 0x0000000000007941 */ /* 0x000fea0003800000 */
.L_x_3210:
        /* <DEDUP_REMOVED lines=19> */
.L_x_3212:
        /* <DEDUP_REMOVED lines=17> */
.L_x_3214:
[----:B------:R-:W-:Y:S05]  /*4f40*/  BSYNC B0 ;  /* 0x0000000000007941 */ /* 0x000fea0003800000 */
.L_x_3213:
        /* <DEDUP_REMOVED lines=19> */
.L_x_3215:
        /* <DEDUP_REMOVED lines=16> */
.L_x_3217:
[----:B------:R-:W-:Y:S05]  /*5180*/  BSYNC B0 ;  /* 0x0000000000007941 */ /* 0x000fea0003800000 */
.L_x_3216:
[----:B------:R-:W-:Y:S02]  /*5190*/  IADD3 R65, R65, c[0x0][0x10], RZ ;  /* 0x0000040041417a10 */ /* 0x000fe40007ffe0ff */
[----:B------:R-:W-:Y:S02]  /*51a0*/  IADD3 R56, R56, 0x1, RZ ;  /* 0x0000000138387810 */ /* 0x000fe40007ffe0ff */
[----:B------:R-:W-:-:S13]  /*51b0*/  ISETP.GE.AND P0, PT, R65, UR4, PT ;  /* 0x0000000441007c0c */ /* 0x000fda000bf06270 */
[----:B------:R-:W-:Y:S01]  /*51c0*/  @P0 CALL.REL.NOINC `(.L_x_3167) ;  /* 0x0000001000000944 */ /* 0x000fe20003c00000 */
[----:B------:R-:W-:Y:S05]  /*51d0*/  BRA `(.L_x_3218) ;  /* 0xffffb11000007947 */ /* 0x000fea000383ffff */
.L_x_3167:
        /* <DEDUP_REMOVED lines=18> */
.L_x_3220:
[----:B------:R-:W-:Y:S05]  /*5300*/  BSYNC B0 ;  /* 0x0000000000007941 */ /* 0x000fea0003800000 */
.L_x_3219:
        /* <DEDUP_REMOVED lines=11> */
.L_x_3222:
[----:B------:R-:W2:Y:S01]  /*53c0*/  LDG.E.STRONG.GPU R5, [R2.64] ;  /* 0x0000000802057981 */ /* 0x000ea2000c1ef900 */
[----:B------:R-:W-:Y:S01]  /*53d0*/  YIELD ;  /* 0x0000000000007946 */ /* 0x000fe20003800000 */
[----:B--2---:R-:W-:Y:S01]  /*53e0*/  ISETP.NE.AND P0, PT, R5, R0, PT ;  /* 0x000000000500720c */ /* 0x004fe20003f05270 */
[----:B------:R-:W-:-:S12]  /*53f0*/  CCTL.IVALL ;  /* 0x00000000ff00798f */ /* 0x000fd80002000000 */
[----:B------:R-:W-:Y:S05]  /*5400*/  @P0 BRA `(.L_x_3222) ;  /* 0xffffffb000000947 */ /* 0x000fea000383ffff */
.L_x_3221:
        /* <DEDUP_REMOVED lines=25> */
.L_x_3223:
        /* <DEDUP_REMOVED lines=26> */
.L_x_3224:
        /* <DEDUP_REMOVED lines=12> */
.L_x_5620:


//--------------------- .text._Z35group_norm_nhwc_bwd_one_pass_kernelI11Fp32IOFp16WLi128ELi160ELi640EEv26Group_norm_nhwc_bwd_params --------------------------
	.section	.text._Z35group_norm_nhwc_bwd_one_pass_kernelI11Fp32IOFp16WLi128ELi160ELi640EEv26Group_norm_nhwc_bwd_params,"ax",@progbits
	.sectioninfo	@"SHI_REGISTERS=96"
	.align	128
        .global         _Z35group_norm_nhwc_bwd_one_pass_kernelI11Fp32IOFp16WLi128ELi160ELi640EEv26Group_norm_nhwc_bwd_params
        .type           _Z35group_norm_nhwc_bwd_one_pass_kernelI11Fp32IOFp16WLi128ELi160ELi640EEv26Group_norm_nhwc_bwd_params,@function
        .size           _Z35group_norm_nhwc_bwd_one_pass_kernelI11Fp32IOFp16WLi128ELi160ELi640EEv26Group_norm_nhwc_bwd_params,(.L_x_5621 - _Z35group_norm_nhwc_bwd_one_pass_kernelI11Fp32IOFp16WLi128ELi160ELi640EEv26Group_norm_nhwc_bwd_params)
        .other          _Z35group_norm_nhwc_bwd_one_pass_kernelI11Fp32IOFp16WLi128ELi160ELi640EEv26Group_norm_nhwc_bwd_params,@"STO_CUDA_ENTRY STV_DEFAULT"
_Z35group_norm_nhwc_bwd_one_pass_kernelI11Fp32IOFp16WLi128ELi160ELi640EEv26Group_norm_nhwc_bwd_params:
.text._Z35group_norm_nhwc_bwd_one_pass_kernelI11Fp32IOFp16WLi128ELi160ELi640EEv26Group_norm_nhwc_bwd_params:
        /* <DEDUP_REMOVED lines=58> */
.L_x_3308:
        /* <DEDUP_REMOVED lines=416> */
.L_x_3227:
[----:B0-----:R-:W-:Y:S05]  /*1da0*/  BSYNC B0 ;  /* 0x0000000000007941 */ /* 0x001fea0003800000 */
.L_x_3226:
        /* <DEDUP_REMOVED lines=23> */
.L_x_3228:
        /* <DEDUP_REMOVED lines=32> */
.L_x_3229:
        /* <DEDUP_REMOVED lines=38> */
.L_x_3230:
        /* <DEDUP_REMOVED lines=35> */
.L_x_3231:
        /* <DEDUP_REMOVED lines=35> */
.L_x_3232:
        /* <DEDUP_REMOVED lines=35> */
.L_x_3233:
        /* <DEDUP_REMOVED lines=35> */
.L_x_3234:
        /* <DEDUP_REMOVED lines=35> */
.L_x_3235:
        /* <DEDUP_REMOVED lines=35> */
.L_x_3236:
        /* <DEDUP_REMOVED lines=35> */
.L_x_3237:
        /* <DEDUP_REMOVED lines=35> */
.L_x_3238:
        /* <DEDUP_REMOVED lines=35> */
.L_x_3239:
        /* <DEDUP_REMOVED lines=35> */
.L_x_3240:
        /* <DEDUP_REMOVED lines=31> */
.L_x_3241:
        /* <DEDUP_REMOVED lines=31> */
.L_x_3242:
        /* <DEDUP_REMOVED lines=31> */
.L_x_3243:
        /* <DEDUP_REMOVED lines=112> */
.L_x_3245:
[----:B------:R-:W-:Y:S05]  /*4630*/  BSYNC B0 ;  /* 0x0000000000007941 */ /* 0x000fea0003800000 */
.L_x_3244:
        /* <DEDUP_REMOVED lines=40> */
.L_x_3247:
[----:B------:R-:W-:Y:S05]  /*48c0*/  BSYNC B0 ;  /* 0x0000000000007941 */ /* 0x000fea0003800000 */
.L_x_3246:
        /* <DEDUP_REMOVED lines=20> */
.L_x_3249:
[----:B------:R-:W-:Y:S05]  /*4a10*/  BSYNC B0 ;  /* 0x0000000000007941 */ /* 0x000fea0003800000 */
.L_x_3248:
        /* <DEDUP_REMOVED lines=39> */
.L_x_3252:
[----:B------:R-:W-:Y:S02]  /*4c90*/  MOV R40, UR16 ;  /* 0x0000001000287c02 */ /* 0x000fe40008000f00 */
[----:B------:R-:W-:-:S05]  /*4ca0*/  MOV R41, UR17 ;  /* 0x0000001100297c02 */ /* 0x000fca0008000f00 */
[----:B------:R-:W2:Y:S01]  /*4cb0*/  LDG.E.STRONG.GPU R40, [R40.64] ;  /* 0x0000001228287981 */ /* 0x000ea2000c1ef900 */
[----:B------:R-:W-:Y:S01]  /*4cc0*/  YIELD ;  /* 0x0000000000007946 */ /* 0x000fe20003800000 */
[----:B--2---:R-:W-:Y:S01]  /*4cd0*/  ISETP.NE.AND P0, PT, R40, R42, PT ;  /* 0x0000002a2800720c */ /* 0x004fe20003f05270 */
[----:B------:R-:W-:-:S12]  /*4ce0*/  CCTL.IVALL ;  /* 0x00000000ff00798f */ /* 0x000fd80002000000 */
[----:B------:R-:W-:Y:S05]  /*4cf0*/  @P0 BRA `(.L_x_3252) ;  /* 0xffffff9000000947 */ /* 0x000fea000383ffff */
.L_x_3251:
        /* <DEDUP_REMOVED lines=20> */
.L_x_3256:
        /* <DEDUP_REMOVED lines=162> */
.L_x_3255:
        /* <DEDUP_REMOVED lines=85> */
.L_x_3257:
[----:B01----:R-:W-:-:S13]  /*5db0*/  ISETP.NE.OR P0, PT, RZ, UR14, P0 ;  /* 0x0000000eff007c0c */ /* 0x003fda0008705670 */
[----:B------:R-:W-:Y:S05]  /*5dc0*/  @!P0 BRA `(.L_x_3253) ;  /* 0x000002a000008947 */ /* 0x000fea0003800000 */
.L_x_3254:
        /* <DEDUP_REMOVED lines=42> */
.L_x_3253:
        /* <DEDUP_REMOVED lines=16> */
.L_x_3259:
[----:B------:R-:W-:Y:S05]  /*6170*/  BSYNC B0 ;  /* 0x0000000000007941 */ /* 0x000fea0003800000 */
.L_x_3258:
        /* <DEDUP_REMOVED lines=24> */
.L_x_3250:
        /* <DEDUP_REMOVED lines=26> */
.L_x_3260:
        /* <DEDUP_REMOVED lines=20> */
.L_x_3262:
[----:B------:R-:W-:Y:S05]  /*65e0*/  BSYNC B0 ;  /* 0x0000000000007941 */ /* 0x000fea0003800000 */
.L_x_3261:
        /* <DEDUP_REMOVED lines=25> */
.L_x_3263:
        /* <DEDUP_REMOVED lines=19> */
.L_x_3265:
[----:B------:R-:W-:Y:S05]  /*68b0*/  BSYNC B0 ;  /* 0x0000000000007941 */ /* 0x000fea0003800000 */
.L_x_3264:
        /* <DEDUP_REMOVED lines=41> */
.L_x_3266:
        /* <DEDUP_REMOVED lines=19> */
.L_x_3268:
[----:B------:R-:W-:Y:S05]  /*6c80*/  BSYNC B0 ;  /* 0x0000000000007941 */ /* 0x000fea0003800000 */
.L_x_3267:
        /* <DEDUP_REMOVED lines=19> */
.L_x_3269:
        /* <DEDUP_REMOVED lines=19> */
.L_x_3271:
[----:B------:R-:W-:Y:S05]  /*6ef0*/  BSYNC B0 ;  /* 0x0000000000007941 */ /* 0x000fea0003800000 */
.L_x_3270:
        /* <DEDUP_REMOVED lines=19> */
.L_x_3272:
        /* <DEDUP_REMOVED lines=19> */
.L_x_3274:
[----:B------:R-:W-:Y:S05]  /*7160*/  BSYNC B0 ;  /* 0x0000000000007941 */ /* 0x000fea0003800000 */
.L_x_3273:
        /* <DEDUP_REMOVED lines=37> */
.L_x_3275:
        /* <DEDUP_REMOVED lines=19> */
.L_x_3277:
[----:B------:R-:W-:Y:S05]  /*74f0*/  BSYNC B0 ;  /* 0x0000000000007941 */ /* 0x000fea0003800000 */
.L_x_3276:
        /* <DEDUP_REMOVED lines=19> */
.L_x_3278:
        /* <DEDUP_REMOVED lines=19> */
.L_x_3280:
[----:B------:R-:W-:Y:S05]  /*7760*/  BSYNC B0 ;  /* 0x0000000000007941 */ /* 0x000fea0003800000 */
.L_x_3279:
        /* <DEDUP_REMOVED lines=19> */
.L_x_3281:
        /* <DEDUP_REMOVED lines=19> */
.L_x_3283:
[----:B------:R-:W-:Y:S05]  /*79d0*/  BSYNC B0 ;  /* 0x0000000000007941 */ /* 0x000fea0003800000 */
.L_x_3282:
        /* <DEDUP_REMOVED lines=37> */
.L_x_3284:
        /* <DEDUP_REMOVED lines=19> */
.L_x_3286:
[----:B------:R-:W-:Y:S05]  /*7d60*/  BSYNC B0 ;  /* 0x0000000000007941 */ /* 0x000fea0003800000 */
.L_x_3285:
        /* <DEDUP_REMOVED lines=19> */
.L_x_3287:
        /* <DEDUP_REMOVED lines=19> */
.L_x_3289:
[----:B------:R-:W-:Y:S05]  /*7fd0*/  BSYNC B0 ;  /* 0x0000000000007941 */ /* 0x000fea0003800000 */
.L_x_3288:
        /* <DEDUP_REMOVED lines=19> */
.L_x_3290:
        /* <DEDUP_REMOVED lines=19> */
.L_x_3292:
[----:B------:R-:W-:Y:S05]  /*8240*/  BSYNC B0 ;  /* 0x0000000000007941 */ /* 0x000fea0003800000 */
.L_x_3291:
        /* <DEDUP_REMOVED lines=41> */
.L_x_3293:
        /* <DEDUP_REMOVED lines=19> */
.L_x_3295:
[----:B------:R-:W-:Y:S05]  /*8610*/  BSYNC B0 ;  /* 0x0000000000007941 */ /* 0x000fea0003800000 */
.L_x_3294:
        /* <DEDUP_REMOVED lines=19> */
.L_x_3296:
        /* <DEDUP_REMOVED lines=19> */
.L_x_3298:
[----:B------:R-:W-:Y:S05]  /*8880*/  BSYNC B0 ;  /* 0x0000000000007941 */ /* 0x000fea0003800000 */
.L_x_3297:
        /* <DEDUP_REMOVED lines=19> */
.L_x_3299:
        /* <DEDUP_REMOVED lines=19> */
.L_x_3301:
[----:B------:R-:W-:Y:S05]  /*8af0*/  BSYNC B0 ;  /* 0x0000000000007941 */ /* 0x000fea0003800000 */
.L_x_3300:
        /* <DEDUP_REMOVED lines=19> */
.L_x_3302:
        /* <DEDUP_REMOVED lines=19> */
.L_x_3304:
[----:B------:R-:W-:Y:S05]  /*8d60*/  BSYNC B0 ;  /* 0x0000000000007941 */ /* 0x000fea0003800000 */
.L_x_3303:
        /* <DEDUP_REMOVED lines=19> */
.L_x_3305:
        /* <DEDUP_REMOVED lines=18> */
.L_x_3307:
[----:B------:R-:W-:Y:S05]  /*8fc0*/  BSYNC B0 ;  /* 0x0000000000007941 */ /* 0x000fea0003800000 */
.L_x_3306:
[----:B-1----:R-:W-:Y:S02]  /*8fd0*/  ULDC UR5, c[0x0][0x10] ;  /* 0x0000040000057ab9 */ /* 0x002fe40000000800 */
[----:B------:R-:W-:Y:S02]  /*8fe0*/  UIADD3 UR9, UR9, UR5, URZ ;  /* 0x0000000509097290 */ /* 0x000fe4000fffe03f */
[----:B------:R-:W-:Y:S02]  /*8ff0*/  UIADD3 UR4, UR4, 0x1, URZ ;  /* 0x0000000104047890 */ /* 0x000fe4000fffe03f */
[----:B------:R-:W-:-:S06]  /*9000*/  UISETP.GE.AND UP0, UPT, UR9, UR8, UPT ;  /* 0x000000080900728c */ /* 0x000fcc000bf06270 */
[----:B------:R-:W-:-:S13]  /*9010*/  PLOP3.LUT P0, PT, PT, PT, UP0, 0x80, 0x0 ;  /* 0x000000000000781c */ /* 0x000fda0003f0f008 */
[----:B------:R-:W-:Y:S01]  /*9020*/  @P0 CALL.REL.NOINC `(.L_x_3225) ;  /* 0x0000001000000944 */ /* 0x000fe20003c00000 */
[----:B------:R-:W-:Y:S05]  /*9030*/  BRA `(.L_x_3308) ;  /* 0xffff736000007947 */ /* 0x000fea000383ffff */
.L_x_3225:
        /* <DEDUP_REMOVED lines=18> */
.L_x_3310:
[----:B------:R-:W-:Y:S05]  /*9160*/  BSYNC B0 ;  /* 0x0000000000007941 */ /* 0x000fea0003800000 */
.L_x_3309:
        /* <DEDUP_REMOVED lines=11> */
.L_x_3312:
[----:B------:R-:W3:Y:S01]  /*9220*/  LDG.E.STRONG.GPU R5, [R2.64] ;  /* 0x0000001202057981 */ /* 0x000ee2000c1ef900 */
[----:B------:R-:W-:Y:S01]  /*9230*/  YIELD ;  /* 0x0000000000007946 */ /* 0x000fe20003800000 */
[----:B---3--:R-:W-:Y:S01]  /*9240*/  ISETP.NE.AND P0, PT, R5, R4, PT ;  /* 0x000000040500720c */ /* 0x008fe20003f05270 */
[----:B------:R-:W-:-:S12]  /*9250*/  CCTL.IVALL ;  /* 0x00000000ff00798f */ /* 0x000fd80002000000 */
[----:B------:R-:W-:Y:S05]  /*9260*/  @P0 BRA `(.L_x_3312) ;  /* 0xffffffb000000947 */ /* 0x000fea000383ffff */
.L_x_3311:
        /* <DEDUP_REMOVED lines=25> */
.L_x_3313:
        /* <DEDUP_REMOVED lines=18> */
[----:B---3--:R-:W-:Y:S01]  /*9520*/  F2FP.PACK_AB R15, R9, R2 ;  /* 0x00000002090f723e */ /* 0x008fe200000000ff */
[----:B------:R-:W-:-:S04]  /*9530*/  IMAD.WIDE R2, R4, R5, c[0x0][0x168] ;  /* 0x00005a0004027625 */ /* 0x000fc800078e0205 */
[----:B------:R-:W-:Y:S01]  /*9540*/  IMAD.WIDE R4, R4, R5, c[0x0][0x170] ;  /* 0x00005c0004047625 */ /* 0x000fe200078e0205 */
[----:B----4-:R-:W-:Y:S01]  /*9550*/  F2FP.PACK_AB R17, R13, R10 ;  /* 0x0000000a0d11723e */ /* 0x010fe200000000ff */
[----:B------:R0:W-:Y:S04]  /*9560*/  STG.E [R2.64], R15 ;  /* 0x0000000f02007986 */ /* 0x0001e8000c101912 */
[----:B------:R0:W-:Y:S01]  /*9570*/  STG.E [R4.64], R17 ;  /* 0x0000001104007986 */ /* 0x0001e2000c101912 */
[----:B------:R-:W-:Y:S05]  /*9580*/  @P0 BRA `(.L_x_3313) ;  /* 0xfffffe7000000947 */ /* 0x000fea000383ffff */
[----:B------:R-:W-:Y:S05]  /*9590*/  EXIT ;  /* 0x000000000000794d */ /* 0x000fea0003800000 */
.L_x_3314:
        /* <DEDUP_REMOVED lines=14> */
.L_x_5621:


//--------------------- .text._Z35group_norm_nhwc_bwd_one_pass_kernelI11Fp32IOFp16WLi256ELi160ELi640EEv26Group_norm_nhwc_bwd_params --------------------------
	.section	.text._Z35group_norm_nhwc_bwd_one_pass_kernelI11Fp32IOFp16WLi256ELi160ELi640EEv26Group_norm_nhwc_bwd_params,"ax",@progbits
	.sectioninfo	@"SHI_REGISTERS=48"
	.align	128
        .global         _Z35group_norm_nhwc_bwd_one_pass_kernelI11Fp32IOFp16WLi256ELi160ELi640EEv26Group_norm_nhwc_bwd_params
        .type           _Z35group_norm_nhwc_bwd_one_pass_kernelI11Fp32IOFp16WLi256ELi160ELi640EEv26Group_norm_nhwc_bwd_params,@function
        .size           _Z35group_norm_nhwc_bwd_one_pass_kernelI11Fp32IOFp16WLi256ELi160ELi640EEv26Group_norm_nhwc_bwd_params,(.L_x_5622 - _Z35group_norm_nhwc_bwd_one_pass_kernelI11Fp32IOFp16WLi256ELi160ELi640EEv26Group_norm_nhwc_bwd_params)
        .other          _Z35group_norm_nhwc_bwd_one_pass_kernelI11Fp32IOFp16WLi256ELi160ELi640EEv26Group_norm_nhwc_bwd_params,@"STO_CUDA_ENTRY STV_DEFAULT"
_Z35group_norm_nhwc_bwd_one_pass_kernelI11Fp32IOFp16WLi256ELi160ELi640EEv26Group_norm_nhwc_bwd_params:
.text._Z35group_norm_nhwc_bwd_one_pass_kernelI11Fp32IOFp16WLi256ELi160ELi640EEv26Group_norm_nhwc_bwd_params:
        /* <DEDUP_REMOVED lines=75> */
.L_x_3462:
        /* <DEDUP_REMOVED lines=822> */
.L_x_3317:
[----:B0-----:R-:W-:Y:S05]  /*3810*/  BSYNC B0 ;  /* 0x0000000000007941 */ /* 0x001fea0003800000 */
.L_x_3316:
        /* <DEDUP_REMOVED lines=27> */
.L_x_3318:
        /* <DEDUP_REMOVED lines=38> */
.L_x_3319:
        /* <DEDUP_REMOVED lines=57> */
.L_x_3320:
        /* <DEDUP_REMOVED lines=49> */
.L_x_3321:
        /* <DEDUP_REMOVED lines=44> */
.L_x_3322:
        /* <DEDUP_REMOVED lines=46> */
.L_x_3323:
        /* <DEDUP_REMOVED lines=46> */
.L_x_3324:
        /* <DEDUP_REMOVED lines=46> */
.L_x_3325:
        /* <DEDUP_REMOVED lines=46> */
.L_x_3326:
        /* <DEDUP_REMOVED lines=46> */
.L_x_3327:
        /* <DEDUP_REMOVED lines=45> */
.L_x_3328:
        /* <DEDUP_REMOVED lines=45> */
.L_x_3329:
        /* <DEDUP_REMOVED lines=45> */
.L_x_3330:
        /* <DEDUP_REMOVED lines=45> */
.L_x_3331:
        /* <DEDUP_REMOVED lines=45> */
.L_x_3332:
        /* <DEDUP_REMOVED lines=45> */
.L_x_3333:
        /* <DEDUP_REMOVED lines=45> */
.L_x_3334:
        /* <DEDUP_REMOVED lines=45> */
.L_x_3335:
        /* <DEDUP_REMOVED lines=45> */
.L_x_3336:
        /* <DEDUP_REMOVED lines=45> */
.L_x_3337:
        /* <DEDUP_REMOVED lines=45> */
.L_x_3338:
        /* <DEDUP_REMOVED lines=45> */
.L_x_3339:
        /* <DEDUP_REMOVED lines=39> */
.L_x_3340:
        /* <DEDUP_REMOVED lines=39> */
.L_x_3341:
        /* <DEDUP_REMOVED lines=39> */
.L_x_3342:
        /* <DEDUP_REMOVED lines=39> */
.L_x_3343:
        /* <DEDUP_REMOVED lines=39> */
.L_x_3344:
        /* <DEDUP_REMOVED lines=39> */
.L_x_3345:
        /* <DEDUP_REMOVED lines=43> */
.L_x_3346:
        /* <DEDUP_REMOVED lines=35> */
.L_x_3347:
        /* <DEDUP_REMOVED lines=35> */
.L_x_3348:
        /* <DEDUP_REMOVED lines=35> */
.L_x_3349:
        /* <DEDUP_REMOVED lines=136> */
.L_x_3351:
[----:B------:R-:W-:Y:S05]  /*9610*/  BSYNC B0 ;  /* 0x0000000000007941 */ /* 0x000fea0003800000 */
.L_x_3350:
        /* <DEDUP_REMOVED lines=40> */
.L_x_3353:
[----:B------:R-:W-:Y:S05]  /*98a0*/  BSYNC B0 ;  /* 0x0000000000007941 */ /* 0x000fea0003800000 */
.L_x_3352:
        /* <DEDUP_REMOVED lines=21> */
.L_x_3355:
[----:B------:R-:W-:Y:S05]  /*9a00*/  BSYNC B0 ;  /* 0x0000000000007941 */ /* 0x000fea0003800000 */
.L_x_3354:
        /* <DEDUP_REMOVED lines=41> */
.L_x_3358:
[----:B------:R-:W-:Y:S02]  /*9ca0*/  MOV R16, UR16 ;  /* 0x0000001000107c02 */ /* 0x000fe40008000f00 */
[----:B------:R-:W-:-:S05]  /*9cb0*/  MOV R17, UR17 ;  /* 0x0000001100117c02 */ /* 0x000fca0008000f00 */
[----:B------:R-:W2:Y:S01]  /*9cc0*/  LDG.E.STRONG.GPU R16, [R16.64] ;  /* 0x0000001210107981 */ /* 0x000ea2000c1ef900 */
[----:B------:R-:W-:Y:S01]  /*9cd0*/  YIELD ;  /* 0x0000000000007946 */ /* 0x000fe20003800000 */
[----:B--2---:R-:W-:Y:S01]  /*9ce0*/  ISETP.NE.AND P0, PT, R16, R18, PT ;  /* 0x000000121000720c */ /* 0x004fe20003f05270 */
[----:B------:R-:W-:-:S12]  /*9cf0*/  CCTL.IVALL ;  /* 0x00000000ff00798f */ /* 0x000fd80002000000 */
[----:B------:R-:W-:Y:S05]  /*9d00*/  @P0 BRA `(.L_x_3358) ;  /* 0xffffff9000000947 */ /* 0x000fea000383ffff */
.L_x_3357:
        /* <DEDUP_REMOVED lines=20> */
.L_x_3362:
        /* <DEDUP_REMOVED lines=155> */
.L_x_3361:
        /* <DEDUP_REMOVED lines=85> */
.L_x_3363:
[----:B01----:R-:W-:-:S13]  /*ad50*/  ISETP.NE.OR P0, PT, RZ, UR14, P0 ;  /* 0x0000000eff007c0c */ /* 0x003fda0008705670 */
[----:B------:R-:W-:Y:S05]  /*ad60*/  @!P0 BRA `(.L_x_3359) ;  /* 0x000002a000008947 */ /* 0x000fea0003800000 */
.L_x_3360:
        /* <DEDUP_REMOVED lines=42> */
.L_x_3359:
        /* <DEDUP_REMOVED lines=16> */
.L_x_3365:
[----:B------:R-:W-:Y:S05]  /*b110*/  BSYNC B0 ;  /* 0x0000000000007941 */ /* 0x000fea0003800000 */
.L_x_3364:
        /* <DEDUP_REMOVED lines=24> */
.L_x_3356:
        /* <DEDUP_REMOVED lines=32> */
.L_x_3366:
        /* <DEDUP_REMOVED lines=20> */
.L_x_3368:
[----:B------:R-:W-:Y:S05]  /*b5e0*/  BSYNC B0 ;  /* 0x0000000000007941 */ /* 0x000fea0003800000 */
.L_x_3367:
        /* <DEDUP_REMOVED lines=27> */
.L_x_3369:
        /* <DEDUP_REMOVED lines=19> */
.L_x_3371:
[----:B------:R-:W-:Y:S05]  /*b8d0*/  BSYNC B0 ;  /* 0x0000000000007941 */ /* 0x000fea0003800000 */
.L_x_3370:
        /* <DEDUP_REMOVED lines=31> */
.L_x_3372:
        /* <DEDUP_REMOVED lines=19> */
.L_x_3374:
[----:B------:R-:W-:Y:S05]  /*bc00*/  BSYNC B0 ;  /* 0x0000000000007941 */ /* 0x000fea0003800000 */
.L_x_3373:
        /* <DEDUP_REMOVED lines=47> */
.L_x_3375:
        /* <DEDUP_REMOVED lines=19> */
.L_x_3377:
[----:B------:R-:W-:Y:S05]  /*c030*/  BSYNC B0 ;  /* 0x0000000000007941 */ /* 0x000fea0003800000 */
.L_x_3376:
        /* <DEDUP_REMOVED lines=25> */
.L_x_3378:
        /* <DEDUP_REMOVED lines=23> */
.L_x_3380:
[----:B------:R-:W-:Y:S05]  /*c340*/  BSYNC B0 ;  /* 0x0000000000007941 */ /* 0x000fea0003800000 */
.L_x_3379:
        /* <DEDUP_REMOVED lines=25> */
.L_x_3381:
        /* <DEDUP_REMOVED lines=23> */
.L_x_3383:
[----:B------:R-:W-:Y:S05]  /*c650*/  BSYNC B0 ;  /* 0x0000000000007941 */ /* 0x000fea0003800000 */
.L_x_3382:
        /* <DEDUP_REMOVED lines=43> */
.L_x_3384:
        /* <DEDUP_REMOVED lines=19> */
.L_x_3386:
[----:B------:R-:W-:Y:S05]  /*ca40*/  BSYNC B0 ;  /* 0x0000000000007941 */ /* 0x000fea0003800000 */
.L_x_3385:
        /* <DEDUP_REMOVED lines=25> */
.L_x_3387:
        /* <DEDUP_REMOVED lines=23> */
.L_x_3389:
[----:B------:R-:W-:Y:S05]  /*cd50*/  BSYNC B0 ;  /* 0x0000000000007941 */ /* 0x000fea0003800000 */
.L_x_3388:
        /* <DEDUP_REMOVED lines=25> */
.L_x_3390:
        /* <DEDUP_REMOVED lines=23> */
.L_x_3392:
[----:B------:R-:W-:Y:S05]  /*d060*/  BSYNC B0 ;  /* 0x0000000000007941 */ /* 0x000fea0003800000 */
.L_x_3391:
        /* <DEDUP_REMOVED lines=43> */
.L_x_3393:
        /* <DEDUP_REMOVED lines=19> */
.L_x_3395:
[----:B------:R-:W-:Y:S05]  /*d450*/  BSYNC B0 ;  /* 0x0000000000007941 */ /* 0x000fea0003800000 */
.L_x_3394:
        /* <DEDUP_REMOVED lines=25> */
.L_x_3396:
        /* <DEDUP_REMOVED lines=23> */
.L_x_3398:
[----:B------:R-:W-:Y:S05]  /*d760*/  BSYNC B0 ;  /* 0x0000000000007941 */ /* 0x000fea0003800000 */
.L_x_3397:
        /* <DEDUP_REMOVED lines=25> */
.L_x_3399:
        /* <DEDUP_REMOVED lines=23> */
.L_x_3401:
[----:B------:R-:W-:Y:S05]  /*da70*/  BSYNC B0 ;  /* 0x0000000000007941 */ /* 0x000fea0003800000 */
.L_x_3400:
        /* <DEDUP_REMOVED lines=43> */
.L_x_3402:
        /* <DEDUP_REMOVED lines=19> */
.L_x_3404:
[----:B------:R-:W-:Y:S05]  /*de60*/  BSYNC B0 ;  /* 0x0000000000007941 */ /* 0x000fea0003800000 */
.L_x_3403:
        /* <DEDUP_REMOVED lines=25> */
.L_x_3405:
        /* <DEDUP_REMOVED lines=23> */
.L_x_3407:
[----:B------:R-:W-:Y:S05]  /*e170*/  BSYNC B0 ;  /* 0x0000000000007941 */ /* 0x000fea0003800000 */
.L_x_3406:
        /* <DEDUP_REMOVED lines=25> */
.L_x_3408:
        /* <DEDUP_REMOVED lines=23> */
.L_x_3410:
[----:B------:R-:W-:Y:S05]  /*e480*/  BSYNC B0 ;  /* 0x0000000000007941 */ /* 0x000fea0003800000 */
.L_x_3409:
        /* <DEDUP_REMOVED lines=43> */
.L_x_3411:
        /* <DEDUP_REMOVED lines=19> */
.L_x_3413:
[----:B------:R-:W-:Y:S05]  /*e870*/  BSYNC B0 ;  /* 0x0000000000007941 */ /* 0x000fea0003800000 */
.L_x_3412:
        /* <DEDUP_REMOVED lines=25> */
.L_x_3414:
        /* <DEDUP_REMOVED lines=23> */
.L_x_3416:
[----:B------:R-:W-:Y:S05]  /*eb80*/  BSYNC B0 ;  /* 0x0000000000007941 */ /* 0x000fea0003800000 */
.L_x_3415:
        /* <DEDUP_REMOVED lines=25> */
.L_x_3417:
        /* <DEDUP_REMOVED lines=23> */
.L_x_3419:
[----:B------:R-:W-:Y:S05]  /*ee90*/  BSYNC B0 ;  /* 0x0000000000007941 */ /* 0x000fea0003800000 */
.L_x_3418:
        /* <DEDUP_REMOVED lines=43> */
.L_x_3420:
        /* <DEDUP_REMOVED lines=19> */
.L_x_3422:
[----:B------:R-:W-:Y:S05]  /*f280*/  BSYNC B0 ;  /* 0x0000000000007941 */ /* 0x000fea0003800000 */
.L_x_3421:
        /* <DEDUP_REMOVED lines=25> */
.L_x_3423:
        /* <DEDUP_REMOVED lines=23> */
.L_x_3425:
[----:B------:R-:W-:Y:S05]  /*f590*/  BSYNC B0 ;  /* 0x0000000000007941 */ /* 0x000fea0003800000 */
.L_x_3424:
        /* <DEDUP_REMOVED lines=25> */
.L_x_3426:
        /* <DEDUP_REMOVED lines=23> */
.L_x_3428:
[----:B------:R-:W-:Y:S05]  /*f8a0*/  BSYNC B0 ;  /* 0x0000000000007941 */ /* 0x000fea0003800000 */
.L_x_3427:
        /* <DEDUP_REMOVED lines=43> */
.L_x_3429:
        /* <DEDUP_REMOVED lines=19> */
.L_x_3431:
[----:B------:R-:W-:Y:S05]  /*fc90*/  BSYNC B0 ;  /* 0x0000000000007941 */ /* 0x000fea0003800000 */
.L_x_3430:
        /* <DEDUP_REMOVED lines=21> */
.L_x_3432:
        /* <DEDUP_REMOVED lines=21> */
.L_x_3434:
[----:B------:R-:W-:Y:S05]  /*ff40*/  BSYNC B0 ;  /* 0x0000000000007941 */ /* 0x000fea0003800000 */
.L_x_3433:
        /* <DEDUP_REMOVED lines=21> */
.L_x_3435:
        /* <DEDUP_REMOVED lines=21> */
.L_x_3437:
[----:B------:R-:W-:Y:S05]  /*101f0*/  BSYNC B0 ;  /* 0x0000000000007941 */ /* 0x000fea0003800000 */
.L_x_3436:
        /* <DEDUP_REMOVED lines=39> */
.L_x_3438:
        /* <DEDUP_REMOVED lines=19> */
.L_x_3440:
[----:B------:R-:W-:Y:S05]  /*105a0*/  BSYNC B0 ;  /* 0x0000000000007941 */ /* 0x000fea0003800000 */
.L_x_3439:
        /* <DEDUP_REMOVED lines=21> */
.L_x_3441:
        /* <DEDUP_REMOVED lines=21> */
.L_x_3443:
[----:B------:R-:W-:Y:S05]  /*10850*/  BSYNC B0 ;  /* 0x0000000000007941 */ /* 0x000fea0003800000 */
.L_x_3442:
        /* <DEDUP_REMOVED lines=21> */
.L_x_3444:
        /* <DEDUP_REMOVED lines=21> */
.L_x_3446:
[----:B------:R-:W-:Y:S05]  /*10b00*/  BSYNC B0 ;  /* 0x0000000000007941 */ /* 0x000fea0003800000 */
.L_x_3445:
        /* <DEDUP_REMOVED lines=47> */
.L_x_3447:
        /* <DEDUP_REMOVED lines=19> */
.L_x_3449:
[----:B------:R-:W-:Y:S05]  /*10f30*/  BSYNC B0 ;  /* 0x0000000000007941 */ /* 0x000fea0003800000 */
.L_x_3448:
        /* <DEDUP_REMOVED lines=21> */
.L_x_3450:
        /* <DEDUP_REMOVED lines=21> */
.L_x_3452:
[----:B------:R-:W-:Y:S05]  /*111e0*/  BSYNC B0 ;  /* 0x0000000000007941 */ /* 0x000fea0003800000 */
.L_x_3451:
        /* <DEDUP_REMOVED lines=21> */
.L_x_3453:
        /* <DEDUP_REMOVED lines=21> */
.L_x_3455:
[----:B------:R-:W-:Y:S05]  /*11490*/  BSYNC B0 ;  /* 0x0000000000007941 */ /* 0x000fea0003800000 */
.L_x_3454:
        /* <DEDUP_REMOVED lines=21> */
.L_x_3456:
        /* <DEDUP_REMOVED lines=21> */
.L_x_3458:
[----:B------:R-:W-:Y:S05]  /*11740*/  BSYNC B0 ;  /* 0x0000000000007941 */ /* 0x000fea0003800000 */
.L_x_3457:
        /* <DEDUP_REMOVED lines=21> */
.L_x_3459:
        /* <DEDUP_REMOVED lines=20> */
.L_x_3461:
[----:B------:R-:W-:Y:S05]  /*119e0*/  BSYNC B0 ;  /* 0x0000000000007941 */ /* 0x000fea0003800000 */
.L_x_3460:
[----:B-1----:R-:W-:Y:S02]  /*119f0*/  ULDC UR5, c[0x0][0x10] ;  /* 0x0000040000057ab9 */ /* 0x002fe40000000800 */
[----:B------:R-:W-:Y:S02]  /*11a00*/  UIADD3 UR9, UR9, UR5, URZ ;  /* 0x0000000509097290 */ /* 0x000fe4000fffe03f */
[----:B------:R-:W-:Y:S02]  /*11a10*/  UIADD3 UR4, UR4, 0x1, URZ ;  /* 0x0000000104047890 */ /* 0x000fe4000fffe03f */
[----:B------:R-:W-:-:S06]  /*11a20*/  UISETP.GE.AND UP0, UPT, UR9, UR8, UPT ;  /* 0x000000080900728c */ /* 0x000fcc000bf06270 */
[----:B------:R-:W-:-:S13]  /*11a30*/  PLOP3.LUT P0, PT, PT, PT, UP0, 0x80, 0x0 ;  /* 0x000000000000781c */ /* 0x000fda0003f0f008 */
[----:B------:R-:W-:Y:S01]  /*11a40*/  @P0 CALL.REL.NOINC `(.L_x_3315) ;  /* 0x0000001000000944 */ /* 0x000fe20003c00000 */
[----:B------:R-:W-:Y:S05]  /*11a50*/  BRA `(.L_x_3462) ;  /* 0xfffeea5000007947 */ /* 0x000fea000383ffff */
.L_x_3315:
        /* <DEDUP_REMOVED lines=18> */
.L_x_3464:
[----:B------:R-:W-:Y:S05]  /*11b80*/  BSYNC B0 ;  /* 0x0000000000007941 */ /* 0x000fea0003800000 */
.L_x_3463:
        /* <DEDUP_REMOVED lines=11> */
.L_x_3466:
[----:B------:R-:W3:Y:S01]  /*11c40*/  LDG.E.STRONG.GPU R5, [R2.64] ;  /* 0x0000001202057981 */ /* 0x000ee2000c1ef900 */
[----:B------:R-:W-:Y:S01]  /*11c50*/  YIELD ;  /* 0x0000000000007946 */ /* 0x000fe20003800000 */
[----:B---3--:R-:W-:Y:S01]  /*11c60*/  ISETP.NE.AND P0, PT, R5, R4, PT ;  /* 0x000000040500720c */ /* 0x008fe20003f05270 */
[----:B------:R-:W-:-:S12]  /*11c70*/  CCTL.IVALL ;  /* 0x00000000ff00798f */ /* 0x000fd80002000000 */
[----:B------:R-:W-:Y:S05]  /*11c80*/  @P0 BRA `(.L_x_3466) ;  /* 0xffffffb000000947 */ /* 0x000fea000383ffff */
.L_x_3465:
        /* <DEDUP_REMOVED lines=25> */
.L_x_3467:
        /* <DEDUP_REMOVED lines=26> */
.L_x_3468:
        /* <DEDUP_REMOVED lines=12> */
.L_x_5622:


//--------------------- .text._Z35group_norm_nhwc_bwd_one_pass_kernelI11Fp32IOFp16WLi512ELi160ELi640EEv26Group_norm_nhwc_bwd_params --------------------------
	.section	.text._Z35group_norm_nhwc_bwd_one_pass_kernelI11Fp32IOFp16WLi512ELi160ELi640EEv26Group_norm_nhwc_bwd_params,"ax",@progbits
	.sectioninfo	@"SHI_REGISTERS=48"
	.align	128
        .global         _Z35group_norm_nhwc_bwd_one_pass_kernelI11Fp32IOFp16WLi512ELi160ELi640EEv26Group_norm_nhwc_bwd_params
        .type           _Z35group_norm_nhwc_bwd_one_pass_kernelI11Fp32IOFp16WLi512ELi160ELi640EEv26Group_norm_nhwc_bwd_params,@function
        .size           _Z35group_norm_nhwc_bwd_one_pass_kernelI11Fp32IOFp16WLi512ELi160ELi640EEv26Group_norm_nhwc_bwd_params,(.L_x_5623 - _Z35group_norm_nhwc_bwd_one_pass_kernelI11Fp32IOFp16WLi512ELi160ELi640EEv26Group_norm_nhwc_bwd_params)
        .other          _Z35group_norm_nhwc_bwd_one_pass_kernelI11Fp32IOFp16WLi512ELi160ELi640EEv26Group_norm_nhwc_bwd_params,@"STO_CUDA_ENTRY STV_DEFAULT"
_Z35group_norm_nhwc_bwd_one_pass_kernelI11Fp32IOFp16WLi512ELi160ELi640EEv26Group_norm_nhwc_bwd_params:
.text._Z35group_norm_nhwc_bwd_one_pass_kernelI11Fp32IOFp16WLi512ELi160ELi640EEv26Group_norm_nhwc_bwd_params:
        /* <DEDUP_REMOVED lines=41> */
.L_x_3558:
        /* <DEDUP_REMOVED lines=3496> */
.L_x_3471:
[----:B------:R-:W-:Y:S05]  /*dd10*/  BSYNC B0 ;  /* 0x0000000000007941 */ /* 0x000fea0003800000 */
.L_x_3470:
        /* <DEDUP_REMOVED lines=31> */
.L_x_3472:
        /* <DEDUP_REMOVED lines=34> */
.L_x_3473:
        /* <DEDUP_REMOVED lines=43> */
.L_x_3474:
        /* <DEDUP_REMOVED lines=39> */
.L_x_3475:
        /* <DEDUP_REMOVED lines=39> */
.L_x_3476:
        /* <DEDUP_REMOVED lines=38> */
.L_x_3477:
        /* <DEDUP_REMOVED lines=40> */
.L_x_3478:
        /* <DEDUP_REMOVED lines=39> */
.L_x_3479:
        /* <DEDUP_REMOVED lines=39> */
.L_x_3480:
        /* <DEDUP_REMOVED lines=39> */
.L_x_3481:
        /* <DEDUP_REMOVED lines=39> */
.L_x_3482:
        /* <DEDUP_REMOVED lines=39> */
.L_x_3483:
        /* <DEDUP_REMOVED lines=39> */
.L_x_3484:
        /* <DEDUP_REMOVED lines=39> */
.L_x_3485:
        /* <DEDUP_REMOVED lines=39> */
.L_x_3486:
        /* <DEDUP_REMOVED lines=39> */
.L_x_3487:
        /* <DEDUP_REMOVED lines=39> */
.L_x_3488:
        /* <DEDUP_REMOVED lines=39> */
.L_x_3489:
        /* <DEDUP_REMOVED lines=39> */
.L_x_3490:
        /* <DEDUP_REMOVED lines=39> */
.L_x_3491:
        /* <DEDUP_REMOVED lines=39> */
.L_x_3492:
        /* <DEDUP_REMOVED lines=39> */
.L_x_3493:
        /* <DEDUP_REMOVED lines=39> */
.L_x_3494:
        /* <DEDUP_REMOVED lines=39> */
.L_x_3495:
        /* <DEDUP_REMOVED lines=39> */
.L_x_3496:
        /* <DEDUP_REMOVED lines=39> */
.L_x_3497:
        /* <DEDUP_REMOVED lines=39> */
.L_x_3498:
        /* <DEDUP_REMOVED lines=39> */
.L_x_3499:
        /* <DEDUP_REMOVED lines=39> */
.L_x_3500:
        /* <DEDUP_REMOVED lines=39> */
.L_x_3501:
        /* <DEDUP_REMOVED lines=39> */
.L_x_3502:
        /* <DEDUP_REMOVED lines=39> */
.L_x_3503:
        /* <DEDUP_REMOVED lines=43> */
.L_x_3504:
        /* <DEDUP_REMOVED lines=36> */
.L_x_3505:
        /* <DEDUP_REMOVED lines=35> */
.L_x_3506:
        /* <DEDUP_REMOVED lines=35> */
.L_x_3507:
        /* <DEDUP_REMOVED lines=37> */
.L_x_3508:
        /* <DEDUP_REMOVED lines=37> */
.L_x_3509:
        /* <DEDUP_REMOVED lines=37> */
.L_x_3510:
        /* <DEDUP_REMOVED lines=37> */
.L_x_3511:
        /* <DEDUP_REMOVED lines=37> */
.L_x_3512:
        /* <DEDUP_REMOVED lines=37> */
.L_x_3513:
        /* <DEDUP_REMOVED lines=37> */
.L_x_3514:
        /* <DEDUP_REMOVED lines=37> */
.L_x_3515:
        /* <DEDUP_REMOVED lines=37> */
.L_x_3516:
        /* <DEDUP_REMOVED lines=37> */
.L_x_3517:
        /* <DEDUP_REMOVED lines=37> */
.L_x_3518:
        /* <DEDUP_REMOVED lines=37> */
.L_x_3519:
        /* <DEDUP_REMOVED lines=37> */
.L_x_3520:
        /* <DEDUP_REMOVED lines=37> */
.L_x_3521:
        /* <DEDUP_REMOVED lines=35> */
.L_x_3522:
        /* <DEDUP_REMOVED lines=35> */
.L_x_3523:
        /* <DEDUP_REMOVED lines=35> */
.L_x_3524:
        /* <DEDUP_REMOVED lines=35> */
.L_x_3525:
        /* <DEDUP_REMOVED lines=35> */
.L_x_3526:
        /* <DEDUP_REMOVED lines=35> */
.L_x_3527:
        /* <DEDUP_REMOVED lines=36> */
.L_x_3528:
        /* <DEDUP_REMOVED lines=38> */
.L_x_3529:
        /* <DEDUP_REMOVED lines=35> */
.L_x_3530:
        /* <DEDUP_REMOVED lines=35> */
.L_x_3531:
        /* <DEDUP_REMOVED lines=35> */
.L_x_3532:
        /* <DEDUP_REMOVED lines=38> */
.L_x_3533:
        /* <DEDUP_REMOVED lines=46> */
.L_x_3534:
        /* <DEDUP_REMOVED lines=54> */
.L_x_3535:
        /* <DEDUP_REMOVED lines=372> */
.L_x_3537:
[----:B------:R-:W-:Y:S05]  /*18c70*/  BSYNC B0 ;  /* 0x0000000000007941 */ /* 0x000fea0003800000 */
.L_x_3536:
        /* <DEDUP_REMOVED lines=39> */
.L_x_3539:
[----:B------:R-:W-:Y:S05]  /*18ef0*/  BSYNC B0 ;  /* 0x0000000000007941 */ /* 0x000fea0003800000 */
.L_x_3538:
        /* <DEDUP_REMOVED lines=20> */
.L_x_3541:
[----:B------:R-:W-:Y:S05]  /*19040*/  BSYNC B0 ;  /* 0x0000000000007941 */ /* 0x000fea0003800000 */
.L_x_3540:
        /* <DEDUP_REMOVED lines=33> */
.L_x_3544:
[----:B0-----:R-:W2:Y:S01]  /*19260*/  LDG.E.STRONG.GPU R8, [R12.64] ;  /* 0x0000000e0c087981 */ /* 0x001ea2000c1ef900 */
[----:B------:R-:W-:Y:S01]  /*19270*/  YIELD ;  /* 0x0000000000007946 */ /* 0x000fe20003800000 */
[----:B--2---:R-:W-:-:S05]  /*19280*/  CCTL.IVALL ;  /* 0x00000000ff00798f */ /* 0x004fca0002000000 */
[----:B------:R0:W-:Y:S01]  /*19290*/  STL [R1], R8 ;  /* 0x0000000801007387 */ /* 0x0001e20000100800 */
[----:B------:R-:W-:-:S13]  /*192a0*/  ISETP.NE.AND P1, PT, R8, R9, PT ;  /* 0x000000090800720c */ /* 0x000fda0003f25270 */
[----:B0-----:R-:W-:Y:S05]  /*192b0*/  @P1 BRA `(.L_x_3544) ;  /* 0xffffffa000001947 */ /* 0x001fea000383ffff */
.L_x_3543:
        /* <DEDUP_REMOVED lines=17> */
.L_x_3548:
        /* <DEDUP_REMOVED lines=116> */
.L_x_3547:
        /* <DEDUP_REMOVED lines=62> */
.L_x_3549:
[----:B------:R-:W-:-:S13]  /*19ef0*/  ISETP.NE.OR P1, PT, R21, RZ, P1 ;  /* 0x000000ff1500720c */ /* 0x000fda0000f25670 */
[----:B------:R-:W-:Y:S05]  /*19f00*/  @!P1 BRA `(.L_x_3545) ;  /* 0x0000020000009947 */ /* 0x000fea0003800000 */
.L_x_3546:
        /* <DEDUP_REMOVED lines=32> */
.L_x_3545:
        /* <DEDUP_REMOVED lines=13> */
.L_x_3551:
[----:B------:R-:W-:Y:S05]  /*1a1e0*/  BSYNC B0 ;  /* 0x0000000000007941 */ /* 0x000fea0003800000 */
.L_x_3550:
        /* <DEDUP_REMOVED lines=16> */
.L_x_3542:
[----:B------:R-:W-:Y:S01]  /*1a2f0*/  @!P2 STS.64 [0xc0], R30 ;  /* 0x0000c01eff00a388 */ /* 0x000fe20000000a00 */
[----:B0-----:R-:W-:-:S03]  /*1a300*/  HFMA2.MMA R19, -RZ, RZ, 0, 0 ;  /* 0x00000000ff137435 */ /* 0x001fc600000001ff */
[----:B------:R-:W-:Y:S01]  /*1a310*/  BAR.SYNC.DEFER_BLOCKING 0x0 ;  /* 0x0000000000007b1d */ /* 0x000fe20000010000 */
[----:B------:R-:W-:-:S05]  /*1a320*/  ISETP.NE.AND P3, PT, RZ, UR19, PT ;  /* 0x00000013ff007c0c */ /* 0x000fca000bf65270 */
[----:B------:R-:W0:Y:S02]  /*1a330*/  LDS.64 R16, [0xc0] ;  /* 0x0000c000ff107984 */ /* 0x000e240000000a00 */
[----:B0-----:R-:W-:Y:S02]  /*1a340*/  FMUL.FTZ R16, R16, c[0x0][0x20c] ;  /* 0x0000830010107a20 */ /* 0x001fe40000410000 */
[----:B------:R-:W-:Y:S02]  /*1a350*/  FMUL.FTZ R17, R17, c[0x0][0x20c] ;  /* 0x0000830011117a20 */ /* 0x000fe40000410000 */
.L_x_3557:
        /* <DEDUP_REMOVED lines=57> */
.L_x_3553:
[----:B------:R-:W-:Y:S05]  /*1a6f0*/  BSYNC B0 ;  /* 0x0000000000007941 */ /* 0x000fea0003800000 */
.L_x_3552:
        /* <DEDUP_REMOVED lines=19> */
.L_x_3554:
        /* <DEDUP_REMOVED lines=15> */
.L_x_3556:
[----:B------:R-:W-:Y:S05]  /*1a920*/  BSYNC B0 ;  /* 0x0000000000007941 */ /* 0x000fea0003800000 */
.L_x_3555:
        /* <DEDUP_REMOVED lines=12> */
.L_x_3469:
        /* <DEDUP_REMOVED lines=19> */
.L_x_3560:
[----:B------:R-:W-:Y:S05]  /*1ab20*/  BSYNC B0 ;  /* 0x0000000000007941 */ /* 0x000fea0003800000 */
.L_x_3559:
        /* <DEDUP_REMOVED lines=11> */
.L_x_3562:
[----:B------:R-:W2:Y:S01]  /*1abe0*/  LDG.E.STRONG.GPU R5, [R2.64] ;  /* 0x0000000e02057981 */ /* 0x000ea2000c1ef900 */
[----:B------:R-:W-:Y:S01]  /*1abf0*/  YIELD ;  /* 0x0000000000007946 */ /* 0x000fe20003800000 */
[----:B--2---:R-:W-:Y:S01]  /*1ac00*/  ISETP.NE.AND P0, PT, R5, R0, PT ;  /* 0x000000000500720c */ /* 0x004fe20003f05270 */
[----:B------:R-:W-:-:S12]  /*1ac10*/  CCTL.IVALL ;  /* 0x00000000ff00798f */ /* 0x000fd80002000000 */
[----:B------:R-:W-:Y:S05]  /*1ac20*/  @P0 BRA `(.L_x_3562) ;  /* 0xffffffb000000947 */ /* 0x000fea000383ffff */
.L_x_3561:
        /* <DEDUP_REMOVED lines=27> */
.L_x_3563:
        /* <DEDUP_REMOVED lines=28> */
.L_x_3564:
        /* <DEDUP_REMOVED lines=14> */
.L_x_5623:


//--------------------- .text._Z35group_norm_nhwc_fwd_one_pass_kernelI11Bf16IOFp32WLi64ELi160ELi640EEv26Group_norm_nhwc_fwd_params --------------------------
	.section	.text._Z35group_norm_nhwc_fwd_one_pass_kernelI11Bf16IOFp32WLi64ELi160ELi640EEv26Group_norm_nhwc_fwd_params,"ax",@progbits
	.sectioninfo	@"SHI_REGISTERS=48"
	.align	128
        .global         _Z35group_norm_nhwc_fwd_one_pass_kernelI11Bf16IOFp32WLi64ELi160ELi640EEv26Group_norm_nhwc_fwd_params
        .type           _Z35group_norm_nhwc_fwd_one_pass_kernelI11Bf16IOFp32WLi64ELi160ELi640EEv26Group_norm_nhwc_fwd_params,@function
        .size           _Z35group_norm_nhwc_fwd_one_pass_kernelI11Bf16IOFp32WLi64ELi160ELi640EEv26Group_norm_nhwc_fwd_params,(.L_x_5624 - _Z35group_norm_nhwc_fwd_one_pass_kernelI11Bf16IOFp32WLi64ELi160ELi640EEv26Group_norm_nhwc_fwd_params)
        .other          _Z35group_norm_nhwc_fwd_one_pass_kernelI11Bf16IOFp32WLi64ELi160ELi640EEv26Group_norm_nhwc_fwd_params,@"STO_CUDA_ENTRY STV_DEFAULT"
_Z35group_norm_nhwc_fwd_one_pass_kernelI11Bf16IOFp32WLi64ELi160ELi640EEv26Group_norm_nhwc_fwd_params:
.text._Z35group_norm_nhwc_fwd_one_pass_kernelI11Bf16IOFp32WLi64ELi160ELi640EEv26Group_norm_nhwc_fwd_params:
[----:B------:R-:W-:Y:S02]  /*0000*/  MOV R1, c[0x0][0x28] ;  /* 0x00000a0000017a02 */ /* 0x000fe40000000f00 */
[----:B------:R-:W0:Y:S01]  /*0010*/  S2R R5, SR_CTAID.Y ;  /* 0x0000000000057919 */ /* 0x000e220000002600 */
[----:B------:R-:W-:Y:S02]  /*0020*/  ULDC UR4, c[0x0][0x1d8] ;  /* 0x0000760000047ab9 */ /* 0x000fe40000000800 */
[----:B------:R-:W-:Y:S02]  /*0030*/  ULDC UR5, c[0x0][0x1a8] ;  /* 0x00006a0000057ab9 */ /* 0x000fe40000000800 */
[----:B------:R-:W-:-:S06]  /*0040*/  UIMAD UR4, UR4, UR5, URZ ;  /* 0x00000005040472a4 */ /* 0x000fcc000f8e023f */
[----:B0-----:R-:W-:-:S13]  /*0050*/  ISETP.GE.AND P0, PT, R5, UR4, PT ;  /* 0x0000000405007c0c */ /* 0x001fda000bf06270 */
[----:B------:R-:W-:Y:S05]  /*0060*/  @P0 EXIT ;  /* 0x000000000000094d */ /* 0x000fea0003800000 */
[----:B------:R-:W0:Y:S01]  /*0070*/  S2R R43, SR_TID.X ;  /* 0x00000000002b7919 */ /* 0x000e220000002100 */
[----:B------:R-:W-:Y:S02]  /*0080*/  ULDC.U8 UR5, c[0x0][0x1dc] ;  /* 0x0000770000057ab9 */ /* 0x000fe40000000000 */
[----:B------:R-:W-:Y:S01]  /*0090*/  ULDC.64 UR6, c[0x0][0x118] ;  /* 0x0000460000067ab9 */ /* 0x000fe20000000a00 */
[----:B------:R-:W1:Y:S01]  /*00a0*/  S2R R42, SR_CTAID.X ;  /* 0x00000000002a7919 */ /* 0x000e620000002500 */
[----:B0-----:R-:W-:Y:S01]  /*00b0*/  IMAD.WIDE.U32 R2, R43, -0x33333333, RZ ;  /* 0xcccccccd2b027825 */ /* 0x001fe200078e00ff */
[----:B------:R-:W-:Y:S02]  /*00c0*/  SHF.R.S32.HI R4, RZ, 0x1f, R43 ;  /* 0x0000001fff047819 */ /* 0x000fe4000001142b */
[----:B------:R-:W-:Y:S02]  /*00d0*/  MOV R2, R5 ;  /* 0x0000000500027202 */ /* 0x000fe40000000f00 */
[----:B------:R-:W-:-:S02]  /*00e0*/  SHF.R.U32.HI R3, RZ, 0x6, R3 ;  /* 0x00000006ff037819 */ /* 0x000fc40000011603 */
[----:B------:R-:W-:-:S03]  /*00f0*/  LEA.HI R4, R4, R43, RZ, 0x5 ;  /* 0x0000002b04047211 */ /* 0x000fc600078f28ff */
[----:B-1----:R-:W-:Y:S01]  /*0100*/  IMAD R0, R42, c[0x0][0x1e4], R3 ;  /* 0x000079002a007a24 */ /* 0x002fe200078e0203 */
[----:B------:R-:W-:Y:S01]  /*0110*/  SHF.R.S32.HI R41, RZ, 0x5, R4 ;  /* 0x00000005ff297819 */ /* 0x000fe20000011404 */
[----:B------:R-:W-:Y:S01]  /*0120*/  IMAD R25, R3, -0x50, R43 ;  /* 0xffffffb003197824 */ /* 0x000fe200078e022b */
[----:B------:R-:W-:Y:S02]  /*0130*/  HFMA2.MMA R3, -RZ, RZ, 0, 0 ;  /* 0x00000000ff037435 */ /* 0x000fe400000001ff */
[----:B------:R-:W-:Y:S02]  /*0140*/  ISETP.GE.U32.AND P0, PT, R0, c[0x0][0x1c8], PT ;  /* 0x0000720000007a0c */ /* 0x000fe40003f06070 */
[----:B------:R-:W-:Y:S02]  /*0150*/  SHF.R.S32.HI R44, RZ, 0x1f, R0 ;  /* 0x0000001fff2c7819 */ /* 0x000fe40000011400 */
[----:B------:R-:W-:Y:S02]  /*0160*/  SHF.L.U32 R25, R25, 0x1, RZ ;  /* 0x0000000119197819 */ /* 0x000fe400000006ff */
[----:B------:R-:W-:-:S02]  /*0170*/  ISETP.GE.AND.EX P0, PT, R44, c[0x0][0x1cc], PT, P0 ;  /* 0x000073002c007a0c */ /* 0x000fc40003f06300 */
[C---:B------:R-:W-:Y:S02]  /*0180*/  IADD3 R32, R0.reuse, 0x8, RZ ;  /* 0x0000000800207810 */ /* 0x040fe40007ffe0ff */
[----:B------:R-:W-:Y:S02]  /*0190*/  ISETP.LT.U32.AND P0, PT, R43, 0x280, !P0 ;  /* 0x000002802b00780c */ /* 0x000fe40004701070 */
[C---:B------:R-:W-:Y:S02]  /*01a0*/  IADD3 R31, R0.reuse, 0x10, RZ ;  /* 0x00000010001f7810 */ /* 0x040fe40007ffe0ff */
[C---:B------:R-:W-:Y:S02]  /*01b0*/  IADD3 R30, R0.reuse, 0x18, RZ ;  /* 0x00000018001e7810 */ /* 0x040fe40007ffe0ff */
[C---:B------:R-:W-:Y:S02]  /*01c0*/  IADD3 R29, R0.reuse, 0x20, RZ ;  /* 0x00000020001d7810 */ /* 0x040fe40007ffe0ff */
[----:B------:R-:W-:-:S02]  /*01d0*/  IADD3 R28, R0, 0x28, RZ ;  /* 0x00000028001c7810 */ /* 0x000fc40007ffe0ff */
[C---:B------:R-:W-:Y:S02]  /*01e0*/  IADD3 R27, R0.reuse, 0x30, RZ ;  /* 0x00000030001b7810 */ /* 0x040fe40007ffe0ff */
[----:B------:R-:W-:Y:S02]  /*01f0*/  IADD3 R26, R0, 0x38, RZ ;  /* 0x00000038001a7810 */ /* 0x000fe40007ffe0ff */
.L_x_3599:
[----:B0-----:R-:W-:Y:S01]  /*0200*/  IABS R7, c[0x0][0x1d8] ;  /* 0x0000760000077a13 */ /* 0x001fe20000000000 */
[----:B------:R-:W-:Y:S01]  /*0210*/  CS2R R22, SRZ ;  /* 0x0000000000167805 */ /* 0x000fe2000001ff00 */
[----:B------:R-:W-:Y:S02]  /*0220*/  ISETP.GE.U32.AND P4, PT, R32, c[0x0][0x1c8], PT ;  /* 0x0000720020007a0c */ /* 0x000fe40003f86070 */
[----:B------:R-:W0:Y:S01]  /*0230*/  I2F.RP R6, R7 ;  /* 0x0000000700067306 */ /* 0x000e220000209400 */
[----:B------:R-:W-:Y:S02]  /*0240*/  SHF.R.S32.HI R35, RZ, 0x1f, R32 ;  /* 0x0000001fff237819 */ /* 0x000fe40000011420 */
[----:B------:R-:W-:Y:S02]  /*0250*/  SHF.R.S32.HI R36, RZ, 0x1f, R31 ;  /* 0x0000001fff247819 */ /* 0x000fe4000001141f */
[----:B------:R-:W-:-:S02]  /*0260*/  ISETP.GE.AND.EX P4, PT, R35, c[0x0][0x1cc], PT, P4 ;  /* 0x0000730023007a0c */ /* 0x000fc40003f86340 */
[----:B------:R-:W-:Y:S02]  /*0270*/  SHF.R.S32.HI R40, RZ, 0x1f, R30 ;  /* 0x0000001fff287819 */ /* 0x000fe4000001141e */
[----:B------:R-:W-:Y:S02]  /*0280*/  ISETP.GT.U32.OR P4, PT, R43, 0x27f, P4 ;  /* 0x0000027f2b00780c */ /* 0x000fe40002784470 */
[----:B------:R-:W-:Y:S01]  /*0290*/  SHF.R.S32.HI R39, RZ, 0x1f, R29 ;  /* 0x0000001fff277819 */ /* 0x000fe2000001141d */
        /* <DEDUP_REMOVED lines=16> */
[----:B------:R-:W-:Y:S02]  /*03a0*/  ISETP.GE.U32.AND P1, PT, R6, R7, PT ;  /* 0x000000070600720c */ /* 0x000fe40003f26070 */
[----:B------:R-:W-:-:S11]  /*03b0*/  ISETP.NE.AND P2, PT, RZ, c[0x0][0x1d8], PT ;  /* 0x00007600ff007a0c */ /* 0x000fd60003f45270 */
[----:B------:R-:W-:-:S04]  /*03c0*/  @P1 IADD3 R5, R5, 0x1, RZ ;  /* 0x0000000105051810 */ /* 0x000fc80007ffe0ff */
[----:B------:R-:W-:Y:S02]  /*03d0*/  @!P3 IADD3 R5, -R5, RZ, RZ ;  /* 0x000000ff0505b210 */ /* 0x000fe40007ffe1ff */
[----:B------:R-:W-:Y:S02]  /*03e0*/  @!P2 LOP3.LUT R5, RZ, c[0x0][0x1d8], RZ, 0x33, !PT ;  /* 0x00007600ff05aa12 */ /* 0x000fe400078e33ff */
[----:B------:R-:W-:Y:S02]  /*03f0*/  ISETP.GE.U32.AND P3, PT, R31, c[0x0][0x1c8], PT ;  /* 0x000072001f007a0c */ /* 0x000fe40003f66070 */
[----:B------:R-:W-:Y:S02]  /*0400*/  IADD3 R7, -R5, RZ, RZ ;  /* 0x000000ff05077210 */ /* 0x000fe40007ffe1ff */
[----:B------:R-:W-:Y:S02]  /*0410*/  SHF.R.S32.HI R4, RZ, 0x1f, R5 ;  /* 0x0000001fff047819 */ /* 0x000fe40000011405 */
[----:B------:R-:W-:Y:S01]  /*0420*/  ISETP.GE.AND.EX P3, PT, R36, c[0x0][0x1cc], PT, P3 ;  /* 0x0000730024007a0c */ /* 0x000fe20003f66330 */
[----:B------:R-:W-:Y:S01]  /*0430*/  IMAD R24, R7, c[0x0][0x1d8], R2 ;  /* 0x0000760007187a24 */ /* 0x000fe200078e0202 */
[----:B------:R-:W-:Y:S01]  /*0440*/  SHF.R.S32.HI R7, RZ, 0x1f, R25 ;  /* 0x0000001fff077819 */ /* 0x000fe20000011419 */
[----:B------:R-:W-:Y:S01]  /*0450*/  IMAD R4, R4, c[0x0][0x1d0], RZ ;  /* 0x0000740004047a24 */ /* 0x000fe200078e02ff */
[----:B------:R-:W-:Y:S01]  /*0460*/  ISETP.GT.U32.OR P3, PT, R43, 0x27f, P3 ;  /* 0x0000027f2b00780c */ /* 0x000fe20001f64470 */
[----:B------:R-:W-:-:S02]  /*0470*/  IMAD R24, R24, 0xa0, RZ ;  /* 0x000000a018187824 */ /* 0x000fc400078e02ff */
[----:B------:R-:W-:-:S03]  /*0480*/  IMAD R11, R5, c[0x0][0x1d4], R4 ;  /* 0x00007500050b7a24 */ /* 0x000fc600078e0204 */
[----:B------:R-:W-:-:S04]  /*0490*/  IADD3 R8, P1, R25, R24, RZ ;  /* 0x0000001819087210 */ /* 0x000fc80007f3e0ff */
[----:B------:R-:W-:Y:S01]  /*04a0*/  LEA.HI.X.SX32 R9, R24, R7, 0x1, P1 ;  /* 0x0000000718097211 */ /* 0x000fe200008f0eff */
[----:B------:R-:W-:Y:S01]  /*04b0*/  @!P4 IMAD R7, R35, c[0x0][0x1c0], RZ ;  /* 0x000070002307ca24 */ /* 0x000fe200078e02ff */
[----:B------:R-:W-:Y:S01]  /*04c0*/  ISETP.GE.U32.AND P1, PT, R30, c[0x0][0x1c8], PT ;  /* 0x000072001e007a0c */ /* 0x000fe20003f26070 */
[----:B------:R-:W-:Y:S02]  /*04d0*/  @!P3 IMAD R4, R36, c[0x0][0x1c0], RZ ;  /* 0x000070002404ba24 */ /* 0x000fe400078e02ff */
[----:B------:R-:W-:Y:S01]  /*04e0*/  IMAD.WIDE.U32 R8, R5, c[0x0][0x1d0], R8 ;  /* 0x0000740005087a25 */ /* 0x000fe200078e0008 */
[----:B------:R-:W-:-:S03]  /*04f0*/  ISETP.GE.AND.EX P1, PT, R40, c[0x0][0x1cc], PT, P1 ;  /* 0x0000730028007a0c */ /* 0x000fc60003f26310 */
[----:B------:R-:W-:Y:S01]  /*0500*/  @P0 IMAD R5, R44, c[0x0][0x1c0], RZ ;  /* 0x000070002c050a24 */ /* 0x000fe200078e02ff */
[----:B------:R-:W-:Y:S02]  /*0510*/  IADD3 R11, R9, R11, RZ ;  /* 0x0000000b090b7210 */ /* 0x000fe40007ffe0ff */
[-C--:B------:R-:W-:Y:S01]  /*0520*/  @P0 MOV R18, R8.reuse ;  /* 0x0000000800120202 */ /* 0x080fe20000000f00 */
[----:B------:R-:W-:Y:S01]  /*0530*/  @P0 IMAD R13, R0, c[0x0][0x1c4], R5 ;  /* 0x00007100000d0a24 */ /* 0x000fe200078e0205 */
[----:B------:R-:W-:Y:S01]  /*0540*/  @P0 MOV R19, R11 ;  /* 0x0000000b00130202 */ /* 0x000fe20000000f00 */
[----:B------:R-:W-:Y:S01]  /*0550*/  @!P4 IMAD R5, R32, c[0x0][0x1c4], R7 ;  /* 0x000071002005ca24 */ /* 0x000fe200078e0207 */
[----:B------:R-:W-:Y:S01]  /*0560*/  ISETP.GT.U32.OR P1, PT, R43, 0x27f, P1 ;  /* 0x0000027f2b00780c */ /* 0x000fe20000f24470 */
[----:B------:R-:W-:Y:S01]  /*0570*/  @!P3 IMAD R7, R31, c[0x0][0x1c4], R4 ;  /* 0x000071001f07ba24 */ /* 0x000fe200078e0204 */
[-C--:B------:R-:W-:Y:S01]  /*0580*/  @!P4 MOV R10, R8.reuse ;  /* 0x00000008000ac202 */ /* 0x080fe20000000f00 */
[----:B------:R-:W-:Y:S01]  /*0590*/  @P0 IMAD.WIDE.U32 R18, R0, c[0x0][0x1c0], R18 ;  /* 0x0000700000120a25 */ /* 0x000fe200078e0012 */
[----:B------:R-:W-:-:S02]  /*05a0*/  @!P3 MOV R14, R8 ;  /* 0x00000008000eb202 */ /* 0x000fc40000000f00 */
[----:B------:R-:W-:Y:S01]  /*05b0*/  @!P3 MOV R15, R11 ;  /* 0x0000000b000fb202 */ /* 0x000fe20000000f00 */
[----:B------:R-:W-:Y:S01]  /*05c0*/  @!P4 IMAD.WIDE.U32 R16, R32, c[0x0][0x1c0], R10 ;  /* 0x000070002010ca25 */ /* 0x000fe200078e000a */
[----:B------:R-:W-:Y:S02]  /*05d0*/  @P0 IADD3 R13, R19, R13, RZ ;  /* 0x0000000d130d0210 */ /* 0x000fe40007ffe0ff */
[C---:B------:R-:W-:Y:S01]  /*05e0*/  @P0 LEA R12, P2, R18.reuse, c[0x0][0x170], 0x1 ;  /* 0x00005c00120c0a11 */ /* 0x040fe200078408ff */
[----:B------:R-:W-:Y:S01]  /*05f0*/  @!P3 IMAD.WIDE.U32 R14, R31, c[0x0][0x1c0], R14 ;  /* 0x000070001f0eba25 */ /* 0x000fe200078e000e */
[----:B------:R-:W-:Y:S02]  /*0600*/  @!P4 IADD3 R5, R17, R5, RZ ;  /* 0x000000051105c210 */ /* 0x000fe40007ffe0ff */
[----:B------:R-:W-:Y:S02]  /*0610*/  @P0 LEA.HI.X R13, R18, c[0x0][0x174], R13, 0x1, P2 ;  /* 0x00005d00120d0a11 */ /* 0x000fe400010f0c0d */
[----:B------:R-:W-:-:S02]  /*0620*/  ISETP.GE.U32.AND P2, PT, R29, c[0x0][0x1c8], PT ;  /* 0x000072001d007a0c */ /* 0x000fc40003f46070 */
[----:B------:R-:W-:Y:S01]  /*0630*/  @!P4 LEA R4, P5, R16, c[0x0][0x170], 0x1 ;  /* 0x00005c001004ca11 */ /* 0x000fe200078a08ff */
[----:B------:R0:W2:Y:S01]  /*0640*/  @P0 LDG.E R23, [R12.64] ;  /* 0x000000060c170981 */ /* 0x0000a2000c1e1900 */
[----:B------:R-:W-:Y:S02]  /*0650*/  ISETP.GE.AND.EX P2, PT, R39, c[0x0][0x1cc], PT, P2 ;  /* 0x0000730027007a0c */ /* 0x000fe40003f46320 */
[----:B------:R-:W-:Y:S01]  /*0660*/  @!P3 IADD3 R7, R15, R7, RZ ;  /* 0x000000070f07b210 */ /* 0x000fe20007ffe0ff */
[----:B------:R-:W-:Y:S01]  /*0670*/  @!P1 IMAD R15, R40, c[0x0][0x1c0], RZ ;  /* 0x00007000280f9a24 */ /* 0x000fe200078e02ff */
[----:B------:R-:W-:Y:S01]  /*0680*/  ISETP.GT.U32.OR P2, PT, R43, 0x27f, P2 ;  /* 0x0000027f2b00780c */ /* 0x000fe20001744470 */
[----:B------:R-:W-:Y:S01]  /*0690*/  CS2R R20, SRZ ;  /* 0x0000000000147805 */ /* 0x000fe2000001ff00 */
[----:B------:R-:W-:Y:S02]  /*06a0*/  @!P4 LEA.HI.X R5, R16, c[0x0][0x174], R5, 0x1, P5 ;  /* 0x00005d001005ca11 */ /* 0x000fe400028f0c05 */
[----:B------:R-:W-:-:S02]  /*06b0*/  SHF.R.S32.HI R38, RZ, 0x1f, R28 ;  /* 0x0000001fff267819 */ /* 0x000fc4000001141c */
[----:B0-----:R-:W-:Y:S02]  /*06c0*/  @!P1 MOV R12, R8 ;  /* 0x00000008000c9202 */ /* 0x001fe40000000f00 */
[----:B------:R-:W-:Y:S01]  /*06d0*/  @!P1 MOV R13, R11 ;  /* 0x0000000b000d9202 */ /* 0x000fe20000000f00 */
[----:B------:R-:W-:Y:S01]  /*06e0*/  @!P1 IMAD R15, R30, c[0x0][0x1c4], R15 ;  /* 0x000071001e0f9a24 */ /* 0x000fe200078e020f */
[----:B------:R-:W-:Y:S01]  /*06f0*/  ISETP.GE.U32.AND P5, PT, R28, c[0x0][0x1c8], PT ;  /* 0x000072001c007a0c */ /* 0x000fe20003fa6070 */
[----:B------:R0:W3:Y:S01]  /*0700*/  @!P4 LDG.E R21, [R4.64] ;  /* 0x000000060415c981 */ /* 0x0000e2000c1e1900 */
[----:B------:R-:W-:Y:S01]  /*0710*/  @!P3 LEA R6, P6, R14, c[0x0][0x170], 0x1 ;  /* 0x00005c000e06ba11 */ /* 0x000fe200078c08ff */
[----:B------:R-:W-:Y:S01]  /*0720*/  @!P1 IMAD.WIDE.U32 R12, R30, c[0x0][0x1c0], R12 ;  /* 0x000070001e0c9a25 */ /* 0x000fe200078e000c */
[----:B------:R-:W-:Y:S02]  /*0730*/  ISETP.GE.AND.EX P5, PT, R38, c[0x0][0x1cc], PT, P5 ;  /* 0x0000730026007a0c */ /* 0x000fe40003fa6350 */
[----:B------:R-:W-:-:S02]  /*0740*/  @!P3 LEA.HI.X R7, R14, c[0x0][0x174], R7, 0x1, P6 ;  /* 0x00005d000e07ba11 */ /* 0x000fc400030f0c07 */
[----:B------:R-:W-:Y:S02]  /*0750*/  @!P1 IADD3 R13, R13, R15, RZ ;  /* 0x0000000f0d0d9210 */ /* 0x000fe40007ffe0ff */
[C---:B0-----:R-:W-:Y:S01]  /*0760*/  @!P1 LEA R4, P6, R12.reuse, c[0x0][0x170], 0x1 ;  /* 0x00005c000c049a11 */ /* 0x041fe200078c08ff */
[----:B------:R0:W4:Y:S01]  /*0770*/  @!P3 LDG.E R22, [R6.64] ;  /* 0x000000060616b981 */ /* 0x000122000c1e1900 */
[----:B------:R-:W-:Y:S02]  /*0780*/  ISETP.GT.U32.OR P5, PT, R43, 0x27f, P5 ;  /* 0x0000027f2b00780c */ /* 0x000fe40002fa4470 */
[----:B------:R-:W-:Y:S01]  /*0790*/  @!P1 LEA.HI.X R5, R12, c[0x0][0x174], R13, 0x1, P6 ;  /* 0x00005d000c059a11 */ /* 0x000fe200030f0c0d */
[----:B------:R-:W-:Y:S01]  /*07a0*/  @!P2 IMAD R12, R39, c[0x0][0x1c0], RZ ;  /* 0x00007000270caa24 */ /* 0x000fe200078e02ff */
[----:B------:R-:W-:-:S03]  /*07b0*/  @!P2 MOV R13, R11 ;  /* 0x0000000b000da202 */ /* 0x000fc60000000f00 */
[----:B------:R-:W-:Y:S01]  /*07c0*/  @!P2 IMAD R17, R29, c[0x0][0x1c4], R12 ;  /* 0x000071001d11aa24 */ /* 0x000fe200078e020c */
[----:B------:R-:W-:Y:S02]  /*07d0*/  @!P2 MOV R12, R8 ;  /* 0x00000008000ca202 */ /* 0x000fe40000000f00 */
[----:B0-----:R-:W-:-:S03]  /*07e0*/  MOV R7, RZ ;  /* 0x000000ff00077202 */ /* 0x001fc60000000f00 */
[----:B------:R-:W-:Y:S02]  /*07f0*/  @!P5 IMAD R15, R38, c[0x0][0x1c0], RZ ;  /* 0x00007000260fda24 */ /* 0x000fe400078e02ff */
[----:B------:R-:W-:Y:S01]  /*0800*/  @!P2 IMAD.WIDE.U32 R12, R29, c[0x0][0x1c0], R12 ;  /* 0x000070001d0caa25 */ /* 0x000fe200078e000c */
[----:B------:R0:W5:Y:S01]  /*0810*/  @!P1 LDG.E R7, [R4.64] ;  /* 0x0000000604079981 */ /* 0x000162000c1e1900 */
[----:B------:R-:W-:Y:S02]  /*0820*/  @!P5 MOV R14, R8 ;  /* 0x00000008000ed202 */ /* 0x000fe40000000f00 */
[----:B------:R-:W-:Y:S01]  /*0830*/  @!P5 IMAD R19, R28, c[0x0][0x1c4], R15 ;  /* 0x000071001c13da24 */ /* 0x000fe200078e020f */
[----:B------:R-:W-:Y:S02]  /*0840*/  @!P5 MOV R15, R11 ;  /* 0x0000000b000fd202 */ /* 0x000fe40000000f00 */
[----:B------:R-:W-:Y:S02]  /*0850*/  @!P2 IADD3 R13, R13, R17, RZ ;  /* 0x000000110d0da210 */ /* 0x000fe40007ffe0ff */
[----:B0-----:R-:W-:Y:S01]  /*0860*/  @!P2 LEA R4, P1, R12, c[0x0][0x170], 0x1 ;  /* 0x00005c000c04aa11 */ /* 0x001fe200078208ff */
[----:B------:R-:W-:-:S03]  /*0870*/  @!P5 IMAD.WIDE.U32 R14, R28, c[0x0][0x1c0], R14 ;  /* 0x000070001c0eda25 */ /* 0x000fc600078e000e */
[----:B------:R-:W-:Y:S02]  /*0880*/  @!P2 LEA.HI.X R5, R12, c[0x0][0x174], R13, 0x1, P1 ;  /* 0x00005d000c05aa11 */ /* 0x000fe400008f0c0d */
[----:B------:R-:W-:Y:S02]  /*0890*/  @!P5 IADD3 R13, R15, R19, RZ ;  /* 0x000000130f0dd210 */ /* 0x000fe40007ffe0ff */
[C---:B------:R-:W-:Y:S01]  /*08a0*/  @!P5 LEA R12, P1, R14.reuse, c[0x0][0x170], 0x1 ;  /* 0x00005c000e0cda11 */ /* 0x040fe200078208ff */
[----:B------:R0:W5:Y:S03]  /*08b0*/  @!P2 LDG.E R20, [R4.64] ;  /* 0x000000060414a981 */ /* 0x000166000c1e1900 */
[----:B------:R-:W-:Y:S01]  /*08c0*/  @!P5 LEA.HI.X R13, R14, c[0x0][0x174], R13, 0x1, P1 ;  /* 0x00005d000e0dda11 */ /* 0x000fe200008f0c0d */
[----:B0-----:R-:W-:-:S06]  /*08d0*/  CS2R R4, SRZ ;  /* 0x0000000000047805 */ /* 0x001fcc000001ff00 */
[----:B------:R0:W5:Y:S01]  /*08e0*/  @!P5 LDG.E R4, [R12.64] ;  /* 0x000000060c04d981 */ /* 0x000162000c1e1900 */
        /* <DEDUP_REMOVED lines=10> */
[----:B0-----:R-:W-:-:S04]  /*0990*/  @!P3 LEA R12, P1, R14, c[0x0][0x170], 0x1 ;  /* 0x00005c000e0cba11 */ /* 0x001fc800078208ff */
[----:B------:R-:W-:-:S05]  /*09a0*/  @!P3 LEA.HI.X R13, R14, c[0x0][0x174], R15, 0x1, P1 ;  /* 0x00005d000e0dba11 */ /* 0x000fca00008f0c0f */
[----:B------:R2:W5:Y:S01]  /*09b0*/  @!P3 LDG.E R5, [R12.64] ;  /* 0x000000060c05b981 */ /* 0x000562000c1e1900 */
[----:B------:R-:W-:Y:S02]  /*09c0*/  ISETP.GE.U32.AND P1, PT, R26, c[0x0][0x1c8], PT ;  /* 0x000072001a007a0c */ /* 0x000fe40003f26070 */
[----:B------:R-:W-:-:S04]  /*09d0*/  SHF.R.S32.HI R34, RZ, 0x1f, R26 ;  /* 0x0000001fff227819 */ /* 0x000fc8000001141a */
[----:B------:R-:W-:-:S04]  /*09e0*/  ISETP.GE.AND.EX P1, PT, R34, c[0x0][0x1cc], PT, P1 ;  /* 0x0000730022007a0c */ /* 0x000fc80003f26310 */
[----:B------:R-:W-:Y:S02]  /*09f0*/  ISETP.GT.U32.OR P1, PT, R43, 0x27f, P1 ;  /* 0x0000027f2b00780c */ /* 0x000fe40000f24470 */
[--C-:B--2---:R-:W-:Y:S02]  /*0a00*/  PRMT R13, RZ, 0x7610, R23.reuse ;  /* 0x00007610ff0d7816 */ /* 0x104fe40000000017 */
[----:B------:R-:W-:-:S03]  /*0a10*/  PRMT R6, RZ, 0x5410, R23 ;  /* 0x00005410ff067816 */ /* 0x000fc60000000017 */
[----:B------:R-:W-:Y:S02]  /*0a20*/  FMUL.FTZ R15, R13, R13 ;  /* 0x0000000d0d0f7220 */ /* 0x000fe40000410000 */
[C---:B------:R-:W-:Y:S02]  /*0a30*/  FADD.FTZ R14, R6.reuse, R13 ;  /* 0x0000000d060e7221 */ /* 0x040fe40000010000 */
[----:B------:R-:W-:Y:S01]  /*0a40*/  FFMA.FTZ R15, R6, R6, R15 ;  /* 0x00000006060f7223 */ /* 0x000fe2000001000f */
[--C-:B---3--:R-:W-:Y:S02]  /*0a50*/  PRMT R6, RZ, 0x5410, R21.reuse ;  /* 0x00005410ff067816 */ /* 0x108fe40000000015 */
[----:B------:R-:W-:Y:S01]  /*0a60*/  PRMT R13, RZ, 0x7610, R21 ;  /* 0x00007610ff0d7816 */ /* 0x000fe20000000015 */
[----:B------:R-:W-:-:S04]  /*0a70*/  FADD.FTZ R14, RZ, R14 ;  /* 0x0000000eff0e7221 */ /* 0x000fc80000010000 */
[----:B------:R-:W-:Y:S02]  /*0a80*/  FMUL.FTZ R19, R13, R13 ;  /* 0x0000000d0d137220 */ /* 0x000fe40000410000 */
[C---:B------:R-:W-:Y:S01]  /*0a90*/  FADD.FTZ R17, R6.reuse, R13 ;  /* 0x0000000d06117221 */ /* 0x040fe20000010000 */
[--C-:B----4-:R-:W-:Y:S01]  /*0aa0*/  PRMT R13, RZ, 0x7610, R22.reuse ;  /* 0x00007610ff0d7816 */ /* 0x110fe20000000016 */
[----:B------:R-:W-:Y:S01]  /*0ab0*/  FFMA.FTZ R6, R6, R6, R19 ;  /* 0x0000000606067223 */ /* 0x000fe20000010013 */
[----:B------:R-:W-:Y:S01]  /*0ac0*/  PRMT R12, RZ, 0x5410, R22 ;  /* 0x00005410ff0c7816 */ /* 0x000fe20000000016 */
[----:B------:R-:W-:Y:S02]  /*0ad0*/  FADD.FTZ R14, R14, R17 ;  /* 0x000000110e0e7221 */ /* 0x000fe40000010000 */
[----:B------:R-:W-:Y:S02]  /*0ae0*/  FADD.FTZ R15, RZ, R15 ;  /* 0x0000000fff0f7221 */ /* 0x000fe40000010000 */
[----:B------:R-:W-:-:S02]  /*0af0*/  FMUL.FTZ R17, R13, R13 ;  /* 0x0000000d0d117220 */ /* 0x000fc40000410000 */
[----:B------:R-:W-:Y:S02]  /*0b00*/  FADD.FTZ R6, R15, R6 ;  /* 0x000000060f067221 */ /* 0x000fe40000010000 */
[C---:B------:R-:W-:Y:S02]  /*0b10*/  FADD.FTZ R13, R12.reuse, R13 ;  /* 0x0000000d0c0d7221 */ /* 0x040fe40000010000 */
[----:B------:R-:W-:Y:S01]  /*0b20*/  FFMA.FTZ R17, R12, R12, R17 ;  /* 0x0000000c0c117223 */ /* 0x000fe20000010011 */
[--C-:B-----5:R-:W-:Y:S02]  /*0b30*/  PRMT R12, RZ, 0x5410, R7.reuse ;  /* 0x00005410ff0c7816 */ /* 0x120fe40000000007 */
[----:B------:R-:W-:Y:S01]  /*0b40*/  PRMT R15, RZ, 0x7610, R7 ;  /* 0x00007610ff0f7816 */ /* 0x000fe20000000007 */
[----:B------:R-:W-:Y:S02]  /*0b50*/  FADD.FTZ R13, R14, R13 ;  /* 0x0000000d0e0d7221 */ /* 0x000fe40000010000 */
[----:B------:R-:W-:-:S02]  /*0b60*/  FADD.FTZ R6, R6, R17 ;  /* 0x0000001106067221 */ /* 0x000fc40000010000 */
[----:B------:R-:W-:Y:S02]  /*0b70*/  FMUL.FTZ R17, R15, R15 ;  /* 0x0000000f0f117220 */ /* 0x000fe40000410000 */
[C---:B------:R-:W-:Y:S02]  /*0b80*/  FADD.FTZ R14, R12.reuse, R15 ;  /* 0x0000000f0c0e7221 */ /* 0x040fe40000010000 */
[----:B------:R-:W-:Y:S01]  /*0b90*/  FFMA.FTZ R17, R12, R12, R17 ;  /* 0x0000000c0c117223 */ /* 0x000fe20000010011 */
[--C-:B------:R-:W-:Y:S02]  /*0ba0*/  PRMT R15, RZ, 0x7610, R20.reuse ;  /* 0x00007610ff0f7816 */ /* 0x100fe40000000014 */
[----:B------:R-:W-:-:S03]  /*0bb0*/  PRMT R12, RZ, 0x5410, R20 ;  /* 0x00005410ff0c7816 */ /* 0x000fc60000000014 */
[----:B------:R-:W-:Y:S02]  /*0bc0*/  FMUL.FTZ R19, R15, R15 ;  /* 0x0000000f0f137220 */ /* 0x000fe40000410000 */
[----:B------:R-:W-:Y:S02]  /*0bd0*/  FADD.FTZ R13, R13, R14 ;  /* 0x0000000e0d0d7221 */ /* 0x000fe40000010000 */
[C---:B------:R-:W-:Y:S02]  /*0be0*/  FADD.FTZ R14, R12.reuse, R15 ;  /* 0x0000000f0c0e7221 */ /* 0x040fe40000010000 */
[----:B------:R-:W-:Y:S01]  /*0bf0*/  FFMA.FTZ R19, R12, R12, R19 ;  /* 0x0000000c0c137223 */ /* 0x000fe20000010013 */
[--C-:B------:R-:W-:Y:S02]  /*0c00*/  PRMT R15, RZ, 0x7610, R4.reuse ;  /* 0x00007610ff0f7816 */ /* 0x100fe40000000004 */
[----:B------:R-:W-:Y:S01]  /*0c10*/  PRMT R12, RZ, 0x5410, R4 ;  /* 0x00005410ff0c7816 */ /* 0x000fe20000000004 */
[----:B------:R-:W-:-:S02]  /*0c20*/  FADD.FTZ R6, R6, R17 ;  /* 0x0000001106067221 */ /* 0x000fc40000010000 */
[----:B------:R-:W-:Y:S02]  /*0c30*/  FADD.FTZ R13, R13, R14 ;  /* 0x0000000e0d0d7221 */ /* 0x000fe40000010000 */
[----:B------:R-:W-:Y:S02]  /*0c40*/  FMUL.FTZ R17, R15, R15 ;  /* 0x0000000f0f117220 */ /* 0x000fe40000410000 */
[----:B------:R-:W-:Y:S02]  /*0c50*/  FADD.FTZ R16, R12, R15 ;  /* 0x0000000f0c107221 */ /* 0x000fe40000010000 */
[----:B------:R-:W-:Y:S02]  /*0c60*/  @!P1 IMAD R15, R34, c[0x0][0x1c0], RZ ;  /* 0x00007000220f9a24 */ /* 0x000fe400078e02ff */
[----:B------:R-:W-:Y:S01]  /*0c70*/  FADD.FTZ R16, R13, R16 ;  /* 0x000000100d107221 */ /* 0x000fe20000010000 */
[----:B------:R-:W-:Y:S01]  /*0c80*/  @!P1 MOV R14, R8 ;  /* 0x00000008000e9202 */ /* 0x000fe20000000f00 */
[----:B------:R-:W-:Y:S01]  /*0c90*/  @!P1 IMAD R13, R26, c[0x0][0x1c4], R15 ;  /* 0x000071001a0d9a24 */ /* 0x000fe200078e020f */
[----:B------:R-:W-:Y:S01]  /*0ca0*/  @!P1 MOV R15, R11 ;  /* 0x0000000b000f9202 */ /* 0x000fe20000000f00 */
[----:B------:R-:W-:-:S04]  /*0cb0*/  FADD.FTZ R6, R6, R19 ;  /* 0x0000001306067221 */ /* 0x000fc80000010000 */
[----:B------:R-:W-:-:S04]  /*0cc0*/  @!P1 IMAD.WIDE.U32 R14, R26, c[0x0][0x1c0], R14 ;  /* 0x000070001a0e9a25 */ /* 0x000fc800078e000e */
[----:B------:R-:W-:Y:S01]  /*0cd0*/  FFMA.FTZ R17, R12, R12, R17 ;  /* 0x0000000c0c117223 */ /* 0x000fe20000010011 */
[----:B------:R-:W-:Y:S02]  /*0ce0*/  @!P1 IADD3 R13, R15, R13, RZ ;  /* 0x0000000d0f0d9210 */ /* 0x000fe40007ffe0ff */
[----:B------:R-:W-:Y:S01]  /*0cf0*/  @!P1 LEA R12, P2, R14, c[0x0][0x170], 0x1 ;  /* 0x00005c000e0c9a11 */ /* 0x000fe200078408ff */
[----:B------:R-:W-:Y:S01]  /*0d00*/  FADD.FTZ R17, R6, R17 ;  /* 0x0000001106117221 */ /* 0x000fe20000010000 */
[----:B------:R-:W-:Y:S02]  /*0d10*/  MOV R6, RZ ;  /* 0x000000ff00067202 */ /* 0x000fe40000000f00 */
[----:B------:R-:W-:-:S05]  /*0d20*/  @!P1 LEA.HI.X R13, R14, c[0x0][0x174], R13, 0x1, P2 ;  /* 0x00005d000e0d9a11 */ /* 0x000fca00010f0c0d */
[----:B------:R-:W2:Y:S01]  /*0d30*/  @!P1 LDG.E R6, [R12.64] ;  /* 0x000000060c069981 */ /* 0x000ea2000c1e1900 */
[--C-:B------:R-:W-:Y:S02]  /*0d40*/  PRMT R19, RZ, 0x7610, R5.reuse ;  /* 0x00007610ff137816 */ /* 0x100fe40000000005 */
[----:B------:R-:W-:-:S03]  /*0d50*/  PRMT R18, RZ, 0x5410, R5 ;  /* 0x00005410ff127816 */ /* 0x000fc60000000005 */
[----:B------:R-:W-:Y:S02]  /*0d60*/  FMUL.FTZ R33, R19, R19 ;  /* 0x0000001313217220 */ /* 0x000fe40000410000 */
[C---:B------:R-:W-:Y:S01]  /*0d70*/  FADD.FTZ R19, R18.reuse, R19 ;  /* 0x0000001312137221 */ /* 0x040fe20000010000 */
[----:B------:R-:W0:Y:S01]  /*0d80*/  S2R R45, SR_LANEID ;  /* 0x00000000002d7919 */ /* 0x000e220000000000 */
[----:B------:R-:W-:Y:S02]  /*0d90*/  FFMA.FTZ R18, R18, R18, R33 ;  /* 0x0000001212127223 */ /* 0x000fe40000010021 */
[----:B------:R-:W-:Y:S02]  /*0da0*/  FADD.FTZ R16, R16, R19 ;  /* 0x0000001310107221 */ /* 0x000fe40000010000 */
[----:B------:R-:W-:Y:S01]  /*0db0*/  FADD.FTZ R17, R17, R18 ;  /* 0x0000001211117221 */ /* 0x000fe20000010000 */
[C---:B0-----:R-:W-:Y:S02]  /*0dc0*/  ISETP.GT.AND P1, PT, R45.reuse, 0x1e, PT ;  /* 0x0000001e2d00780c */ /* 0x041fe40003f24270 */
[----:B------:R-:W-:-:S02]  /*0dd0*/  ISETP.NE.AND P2, PT, R45, RZ, PT ;  /* 0x000000ff2d00720c */ /* 0x000fc40003f45270 */
[----:B------:R-:W-:Y:S01]  /*0de0*/  ISETP.NE.AND P3, PT, R43, RZ, PT ;  /* 0x000000ff2b00720c */ /* 0x000fe20003f65270 */
[----:B------:R-:W-:Y:S01]  /*0df0*/  BSSY B0, `(.L_x_3565) ;  /* 0x0000053000007945 */ /* 0x000fe20003800000 */
[--C-:B--2---:R-:W-:Y:S02]  /*0e00*/  PRMT R13, RZ, 0x7610, R6.reuse ;  /* 0x00007610ff0d7816 */ /* 0x104fe40000000006 */
[----:B------:R-:W-:-:S03]  /*0e10*/  PRMT R12, RZ, 0x5410, R6 ;  /* 0x00005410ff0c7816 */ /* 0x000fc60000000006 */
[----:B------:R-:W-:Y:S02]  /*0e20*/  FMUL.FTZ R19, R13, R13 ;  /* 0x0000000d0d137220 */ /* 0x000fe40000410000 */
[C---:B------:R-:W-:Y:S02]  /*0e30*/  FADD.FTZ R15, R12.reuse, R13 ;  /* 0x0000000d0c0f7221 */ /* 0x040fe40000010000 */
[----:B------:R-:W-:Y:S02]  /*0e40*/  FFMA.FTZ R14, R12, R12, R19 ;  /* 0x0000000c0c0e7223 */ /* 0x000fe40000010013 */
[----:B------:R-:W-:Y:S02]  /*0e50*/  FADD.FTZ R16, R16, R15 ;  /* 0x0000000f10107221 */ /* 0x000fe40000010000 */
[----:B------:R-:W-:-:S03]  /*0e60*/  FADD.FTZ R17, R17, R14 ;  /* 0x0000000e11117221 */ /* 0x000fc60000010000 */
[----:B------:R-:W0:Y:S04]  /*0e70*/  SHFL.DOWN PT, R15, R16, 0x1, 0x1f ;  /* 0x08201f00100f7f89 */ /* 0x000e2800000e0000 */
[----:B------:R-:W1:Y:S01]  /*0e80*/  SHFL.DOWN PT, R12, R17, 0x1, 0x1f ;  /* 0x08201f00110c7f89 */ /* 0x000e6200000e0000 */
[----:B0-----:R-:W-:Y:S02]  /*0e90*/  @!P1 FADD.FTZ R16, R16, R15 ;  /* 0x0000000f10109221 */ /* 0x001fe40000010000 */
[----:B-1----:R-:W-:-:S03]  /*0ea0*/  @!P1 FADD.FTZ R17, R17, R12 ;  /* 0x0000000c11119221 */ /* 0x002fc60000010000 */
[----:B------:R-:W0:Y:S04]  /*0eb0*/  SHFL.DOWN PT, R13, R16, 0x2, 0x1f ;  /* 0x08401f00100d7f89 */ /* 0x000e2800000e0000 */
[----:B------:R-:W1:Y:S01]  /*0ec0*/  SHFL.DOWN PT, R12, R17, 0x2, 0x1f ;  /* 0x08401f00110c7f89 */ /* 0x000e6200000e0000 */
[----:B------:R-:W-:-:S13]  /*0ed0*/  ISETP.GT.AND P1, PT, R45, 0x1d, PT ;  /* 0x0000001d2d00780c */ /* 0x000fda0003f24270 */
        /* <DEDUP_REMOVED lines=16> */
[----:B-1----:R-:W-:-:S05]  /*0fe0*/  @!P1 FADD.FTZ R17, R17, R12 ;  /* 0x0000000c11119221 */ /* 0x002fca0000010000 */
[----:B------:R0:W-:Y:S04]  /*0ff0*/  @!P2 STS.64 [R41.X8+0x18], R16 ;  /* 0x000018102900a388 */ /* 0x0001e80000008a00 */
[----:B------:R-:W-:Y:S06]  /*1000*/  BAR.SYNC.DEFER_BLOCKING 0x0 ;  /* 0x0000000000007b1d */ /* 0x000fec0000010000 */
[----:B------:R-:W-:Y:S05]  /*1010*/  @P3 BRA `(.L_x_3566) ;  /* 0x0000030000003947 */ /* 0x000fea0003800000 */
[----:B------:R-:W1:Y:S02]  /*1020*/  LDS.128 R12, [0x20] ;  /* 0x00002000ff0c7984 */ /* 0x000e640000000c00 */
[----:B-1----:R-:W-:-:S02]  /*1030*/  FADD.FTZ R19, R16, R12 ;  /* 0x0000000c10137221 */ /* 0x002fc40000010000 */
[----:B------:R-:W-:Y:S02]  /*1040*/  FADD.FTZ R12, R17, R13 ;  /* 0x0000000d110c7221 */ /* 0x000fe40000010000 */
[----:B------:R-:W-:Y:S02]  /*1050*/  FADD.FTZ R13, R19, R14 ;  /* 0x0000000e130d7221 */ /* 0x000fe40000010000 */
[----:B0-----:R-:W0:Y:S01]  /*1060*/  LDS.128 R16, [0x30] ;  /* 0x00003000ff107984 */ /* 0x001e220000000c00 */
        /* <DEDUP_REMOVED lines=37> */
[----:B------:R-:W0:Y:S01]  /*12c0*/  LDS.64 R16, [0xb0] ;  /* 0x0000b000ff107984 */ /* 0x000e220000000a00 */
[----:B------:R-:W-:Y:S02]  /*12d0*/  FADD.FTZ R18, R18, R13 ;  /* 0x0000000d12127221 */ /* 0x000fe40000010000 */
[----:B------:R-:W-:-:S02]  /*12e0*/  FADD.FTZ R19, R19, R14 ;  /* 0x0000000e13137221 */ /* 0x000fc40000010000 */
[----:B------:R-:W-:Y:S02]  /*12f0*/  FADD.FTZ R18, R18, R15 ;  /* 0x0000000f12127221 */ /* 0x000fe40000010000 */
[----:B0-----:R-:W-:Y:S02]  /*1300*/  FADD.FTZ R16, R19, R16 ;  /* 0x0000001013107221 */ /* 0x001fe40000010000 */
[----:B------:R-:W-:Y:S02]  /*1310*/  FADD.FTZ R17, R18, R17 ;  /* 0x0000001112117221 */ /* 0x000fe40000010000 */
.L_x_3566:
[----:B------:R-:W-:Y:S05]  /*1320*/  BSYNC B0 ;  /* 0x0000000000007941 */ /* 0x000fea0003800000 */
.L_x_3565:
[----:B------:R-:W-:-:S04]  /*1330*/  MOV R19, c[0x0][0xc] ;  /* 0x0000030000137a02 */ /* 0x000fc80000000f00 */
[----:B------:R-:W-:-:S13]  /*1340*/  ISETP.GE.U32.AND P1, PT, R19, 0x2, PT ;  /* 0x000000021300780c */ /* 0x000fda0003f26070 */
[----:B------:R-:W-:Y:S05]  /*1350*/  @!P1 BRA `(.L_x_3567) ;  /* 0x0000095000009947 */ /* 0x000fea0003800000 */
[----:B------:R-:W-:Y:S05]  /*1360*/  @P3 BRA `(.L_x_3568) ;  /* 0x000001c000003947 */ /* 0x000fea0003800000 */
[----:B------:R-:W1:Y:S01]  /*1370*/  S2R R14, SR_CTAID.Y ;  /* 0x00000000000e7919 */ /* 0x000e620000002600 */
[C---:B------:R-:W-:Y:S01]  /*1380*/  LOP3.LUT R15, R3.reuse, 0x1, RZ, 0xc0, !PT ;  /* 0x00000001030f7812 */ /* 0x040fe200078ec0ff */
[----:B------:R-:W-:Y:S01]  /*1390*/  HFMA2.MMA R18, -RZ, RZ, 0, 2.384185791015625e-07 ;  /* 0x00000004ff127435 */ /* 0x000fe200000001ff */
[----:B------:R-:W-:-:S03]  /*13a0*/  LOP3.LUT P1, RZ, R3, 0x2, RZ, 0xc0, !PT ;  /* 0x0000000203ff7812 */ /* 0x000fc6000782c0ff */
[----:B------:R-:W-:-:S04]  /*13b0*/  IMAD R33, R15, c[0x0][0x10], RZ ;  /* 0x000004000f217a24 */ /* 0x000fc800078e02ff */
[----:B------:R-:W-:-:S05]  /*13c0*/  IMAD R12, R33, c[0x0][0xc], RZ ;  /* 0x00000300210c7a24 */ /* 0x000fca00078e02ff */
[----:B------:R-:W-:-:S05]  /*13d0*/  SHF.L.U32 R13, R12, 0x1, RZ ;  /* 0x000000010c0d7819 */ /* 0x000fca00000006ff */
[----:B------:R-:W-:-:S04]  /*13e0*/  IMAD.WIDE R12, R13, R18, c[0x0][0x198] ;  /* 0x000066000d0c7625 */ /* 0x000fc800078e0212 */
[----:B-1----:R-:W-:-:S04]  /*13f0*/  IMAD R45, R42, c[0x0][0x10], R14 ;  /* 0x000004002a2d7a24 */ /* 0x002fc800078e020e */
[----:B------:R-:W-:Y:S01]  /*1400*/  IMAD.WIDE.U32 R12, R45, 0x8, R12 ;  /* 0x000000082d0c7825 */ /* 0x000fe200078e000c */
[----:B------:R-:W-:Y:S02]  /*1410*/  IADD3 R45, R33, R14, RZ ;  /* 0x0000000e212d7210 */ /* 0x000fe40007ffe0ff */
[----:B------:R-:W-:Y:S02]  /*1420*/  MOV R33, 0x1 ;  /* 0x0000000100217802 */ /* 0x000fe40000000f00 */
[----:B------:R1:W-:Y:S02]  /*1430*/  STG.E.64 [R12.64], R16 ;  /* 0x000000100c007986 */ /* 0x0003e4000c101b06 */
[----:B------:R-:W-:Y:S01]  /*1440*/  SEL R33, R33, 0xffffffff, !P1 ;  /* 0xffffffff21217807 */ /* 0x000fe20004800000 */
[----:B-1----:R-:W-:Y:S01]  /*1450*/  IMAD.WIDE.U32 R12, R45, R18, c[0x0][0x190] ;  /* 0x000064002d0c7625 */ /* 0x002fe200078e0012 */
[----:B------:R-:W-:Y:S06]  /*1460*/  MEMBAR.ALL.GPU ;  /* 0x0000000000007992 */ /* 0x000fec000000a000 */
[----:B------:R-:W-:-:S00]  /*1470*/  ERRBAR ;  /* 0x00000000000079ab */ /* 0x000fc00000000000 */
[----:B------:R-:W-:Y:S01]  /*1480*/  SEL R45, RZ, c[0x0][0xc], P1 ;  /* 0x00000300ff2d7a07 */ /* 0x000fe20000800000 */
[----:B------:R1:W-:Y:S03]  /*1490*/  RED.E.ADD.S32.STRONG.GPU [R12.64], R33 ;  /* 0x000000210c00798e */ /* 0x0003e6000c10e386 */
[----:B------:R-:W-:-:S13]  /*14a0*/  ISETP.NE.AND P1, PT, R45, -0x1, PT ;  /* 0xffffffff2d00780c */ /* 0x000fda0003f25270 */
[----:B------:R-:W-:Y:S05]  /*14b0*/  @!P1 BRA `(.L_x_3568) ;  /* 0x0000007000009947 */ /* 0x000fea0003800000 */
[----:B-1----:R-:W-:-:S04]  /*14c0*/  IMAD R13, R15, c[0x0][0x10], R14 ;  /* 0x000004000f0d7a24 */ /* 0x002fc800078e020e */
[----:B------:R-:W-:-:S05]  /*14d0*/  IMAD.WIDE.U32 R12, R13, R18, c[0x0][0x190] ;  /* 0x000064000d0c7625 */ /* 0x000fca00078e0012 */
.L_x_3569:
[----:B------:R-:W2:Y:S01]  /*14e0*/  LDG.E.STRONG.GPU R14, [R12.64] ;  /* 0x000000060c0e7981 */ /* 0x000ea2000c1ef900 */
[----:B------:R-:W-:Y:S01]  /*14f0*/  YIELD ;  /* 0x0000000000007946 */ /* 0x000fe20003800000 */
[----:B--2---:R-:W-:Y:S01]  /*1500*/  ISETP.NE.AND P1, PT, R14, R45, PT ;  /* 0x0000002d0e00720c */ /* 0x004fe20003f25270 */
[----:B------:R-:W-:-:S12]  /*1510*/  CCTL.IVALL ;  /* 0x00000000ff00798f */ /* 0x000fd80002000000 */
[----:B------:R-:W-:Y:S05]  /*1520*/  @P1 BRA `(.L_x_3569) ;  /* 0xffffffb000001947 */ /* 0x000fea000383ffff */
.L_x_3568:
[----:B-1----:R-:W-:Y:S01]  /*1530*/  ISETP.NE.AND P1, PT, RZ, c[0x0][0xc], PT ;  /* 0x00000300ff007a0c */ /* 0x002fe20003f25270 */
        /* <DEDUP_REMOVED lines=9> */
[----:B------:R-:W-:Y:S02]  /*15d0*/  IADD3 R12, -R12, c[0x0][0xc], RZ ;  /* 0x000003000c0c7a10 */ /* 0x000fe40007ffe1ff */
.L_x_3571:
[----:B------:R-:W-:-:S13]  /*15e0*/  ISETP.EQ.OR P1, PT, R13, R42, P3 ;  /* 0x0000002a0d00720c */ /* 0x000fda0001f22670 */
[----:B------:R-:W1:Y:S01]  /*15f0*/  @!P1 S2R R18, SR_CTAID.Y ;  /* 0x0000000000129919 */ /* 0x000e620000002600 */
[----:B------:R-:W-:Y:S02]  /*1600*/  @!P1 LOP3.LUT R14, R3, 0x1, RZ, 0xc0, !PT ;  /* 0x00000001030e9812 */ /* 0x000fe400078ec0ff */
[----:B------:R-:W-:-:S03]  /*1610*/  @!P1 MOV R15, 0x4 ;  /* 0x00000004000f9802 */ /* 0x000fc60000000f00 */
[----:B------:R-:W-:-:S04]  /*1620*/  @!P1 IMAD R14, R14, c[0x0][0x10], RZ ;  /* 0x000004000e0e9a24 */ /* 0x000fc800078e02ff */
[----:B------:R-:W-:-:S05]  /*1630*/  @!P1 IMAD R14, R14, c[0x0][0xc], RZ ;  /* 0x000003000e0e9a24 */ /* 0x000fca00078e02ff */
[----:B------:R-:W-:-:S05]  /*1640*/  @!P1 SHF.L.U32 R14, R14, 0x1, RZ ;  /* 0x000000010e0e9819 */ /* 0x000fca00000006ff */
[----:B------:R-:W-:-:S04]  /*1650*/  @!P1 IMAD.WIDE R14, R14, R15, c[0x0][0x198] ;  /* 0x000066000e0e9625 */ /* 0x000fc800078e020f */
[----:B-1----:R-:W-:-:S04]  /*1660*/  @!P1 IMAD R19, R13, c[0x0][0x10], R18 ;  /* 0x000004000d139a24 */ /* 0x002fc800078e0212 */
[----:B------:R-:W-:-:S06]  /*1670*/  @!P1 IMAD.WIDE.U32 R14, R19, 0x8, R14 ;  /* 0x00000008130e9825 */ /* 0x000fcc00078e000e */
[----:B------:R-:W2:Y:S01]  /*1680*/  @!P1 LDG.E.64 R14, [R14.64] ;  /* 0x000000060e0e9981 */ /* 0x000ea2000c1e1b00 */
[----:B------:R-:W-:-:S04]  /*1690*/  IADD3 R19, R13, 0x1, RZ ;  /* 0x000000010d137810 */ /* 0x000fc80007ffe0ff */
[----:B------:R-:W-:-:S13]  /*16a0*/  ISETP.EQ.OR P2, PT, R19, R42, P3 ;  /* 0x0000002a1300720c */ /* 0x000fda0001f42670 */
[----:B------:R-:W1:Y:S01]  /*16b0*/  @!P2 S2R R18, SR_CTAID.Y ;  /* 0x000000000012a919 */ /* 0x000e620000002600 */
[----:B------:R-:W-:-:S05]  /*16c0*/  @!P2 LOP3.LUT R33, R3, 0x1, RZ, 0xc0, !PT ;  /* 0x000000010321a812 */ /* 0x000fca00078ec0ff */
[----:B------:R-:W-:-:S04]  /*16d0*/  @!P2 IMAD R33, R33, c[0x0][0x10], RZ ;  /* 0x000004002121aa24 */ /* 0x000fc800078e02ff */
[----:B------:R-:W-:-:S05]  /*16e0*/  @!P2 IMAD R33, R33, c[0x0][0xc], RZ ;  /* 0x000003002121aa24 */ /* 0x000fca00078e02ff */
[----:B------:R-:W-:Y:S01]  /*16f0*/  @!P2 SHF.L.U32 R33, R33, 0x1, RZ ;  /* 0x000000012121a819 */ /* 0x000fe200000006ff */
[----:B-1----:R-:W-:Y:S02]  /*1700*/  @!P2 IMAD R19, R19, c[0x0][0x10], R18 ;  /* 0x000004001313aa24 */ /* 0x002fe400078e0212 */
[----:B0-2---:R-:W-:Y:S01]  /*1710*/  @!P1 FADD.FTZ R16, R16, R14 ;  /* 0x0000000e10109221 */ /* 0x005fe20000010000 */
[----:B------:R-:W-:Y:S01]  /*1720*/  @!P2 MOV R14, 0x4 ;  /* 0x00000004000ea802 */ /* 0x000fe20000000f00 */
[----:B------:R-:W-:-:S04]  /*1730*/  @!P1 FADD.FTZ R17, R17, R15 ;  /* 0x0000000f11119221 */ /* 0x000fc80000010000 */
[----:B------:R-:W-:-:S06]  /*1740*/  @!P2 IMAD.WIDE R14, R33, R14, c[0x0][0x198] ;  /* 0x00006600210ea625 */ /* 0x000fcc00078e020e */
[----:B------:R-:W-:-:S06]  /*1750*/  @!P2 IMAD.WIDE.U32 R14, R19, 0x8, R14 ;  /* 0x00000008130ea825 */ /* 0x000fcc00078e000e */
[----:B------:R-:W2:Y:S01]  /*1760*/  @!P2 LDG.E.64 R14, [R14.64] ;  /* 0x000000060e0ea981 */ /* 0x000ea2000c1e1b00 */
[----:B------:R-:W-:-:S04]  /*1770*/  IADD3 R19, R13, 0x2, RZ ;  /* 0x000000020d137810 */ /* 0x000fc80007ffe0ff */
[----:B------:R-:W-:-:S13]  /*1780*/  ISETP.EQ.OR P1, PT, R19, R42, P3 ;  /* 0x0000002a1300720c */ /* 0x000fda0001f22670 */
[----:B------:R-:W0:Y:S01]  /*1790*/  @!P1 S2R R18, SR_CTAID.Y ;  /* 0x0000000000129919 */ /* 0x000e220000002600 */
[----:B------:R-:W-:-:S05]  /*17a0*/  @!P1 LOP3.LUT R33, R3, 0x1, RZ, 0xc0, !PT ;  /* 0x0000000103219812 */ /* 0x000fca00078ec0ff */
[----:B------:R-:W-:-:S04]  /*17b0*/  @!P1 IMAD R33, R33, c[0x0][0x10], RZ ;  /* 0x0000040021219a24 */ /* 0x000fc800078e02ff */
[----:B------:R-:W-:-:S05]  /*17c0*/  @!P1 IMAD R33, R33, c[0x0][0xc], RZ ;  /* 0x0000030021219a24 */ /* 0x000fca00078e02ff */
[----:B------:R-:W-:Y:S01]  /*17d0*/  @!P1 SHF.L.U32 R33, R33, 0x1, RZ ;  /* 0x0000000121219819 */ /* 0x000fe200000006ff */
[----:B0-----:R-:W-:Y:S02]  /*17e0*/  @!P1 IMAD R19, R19, c[0x0][0x10], R18 ;  /* 0x0000040013139a24 */ /* 0x001fe400078e0212 */
[----:B--2---:R-:W-:Y:S01]  /*17f0*/  @!P2 FADD.FTZ R16, R16, R14 ;  /* 0x0000000e1010a221 */ /* 0x004fe20000010000 */
        /* <DEDUP_REMOVED lines=19> */
[----:B------:R-:W-:Y:S02]  /*1930*/  IADD3 R12, R12, -0x4, RZ ;  /* 0xfffffffc0c0c7810 */ /* 0x000fe40007ffe0ff */
[----:B------:R-:W-:Y:S02]  /*1940*/  IADD3 R13, R13, 0x4, RZ ;  /* 0x000000040d0d7810 */ /* 0x000fe40007ffe0ff */
[----:B------:R-:W-:Y:S01]  /*1950*/  ISETP.NE.AND P1, PT, R12, RZ, PT ;  /* 0x000000ff0c00720c */ /* 0x000fe20003f25270 */
[----:B--2---:R-:W-:Y:S02]  /*1960*/  @!P2 FADD.FTZ R16, R16, R14 ;  /* 0x0000000e1010a221 */ /* 0x004fe40000010000 */
[----:B------:R-:W-:-:S10]  /*1970*/  @!P2 FADD.FTZ R17, R17, R15 ;  /* 0x0000000f1111a221 */ /* 0x000fd40000010000 */
[----:B------:R-:W-:Y:S05]  /*1980*/  @P1 BRA `(.L_x_3571) ;  /* 0xfffffc5000001947 */ /* 0x000fea000383ffff */
.L_x_3570:
[----:B------:R-:W-:-:S04]  /*1990*/  MOV R12, c[0x0][0xc] ;  /* 0x00000300000c7a02 */ /* 0x000fc80000000f00 */
[----:B------:R-:W-:-:S13]  /*19a0*/  LOP3.LUT P1, R12, R12, 0x3, RZ, 0xc0, !PT ;  /* 0x000000030c0c7812 */ /* 0x000fda000782c0ff */
[----:B------:R-:W-:Y:S05]  /*19b0*/  @!P1 BRA `(.L_x_3567) ;  /* 0x000002f000009947 */ /* 0x000fea0003800000 */
[----:B------:R-:W-:Y:S01]  /*19c0*/  ISETP.EQ.OR P1, PT, R13, R42, P3 ;  /* 0x0000002a0d00720c */ /* 0x000fe20001f22670 */
[----:B------:R-:W-:Y:S01]  /*19d0*/  BSSY B0, `(.L_x_3572) ;  /* 0x000000f000007945 */ /* 0x000fe20003800000 */
[----:B------:R-:W-:-:S11]  /*19e0*/  ISETP.NE.AND P2, PT, R12, 0x1, PT ;  /* 0x000000010c00780c */ /* 0x000fd60003f45270 */
[----:B------:R-:W-:Y:S05]  /*19f0*/  @P1 BRA `(.L_x_3573) ;  /* 0x000000c000001947 */ /* 0x000fea0003800000 */
[----:B------:R-:W1:Y:S01]  /*1a00*/  S2R R18, SR_CTAID.Y ;  /* 0x0000000000127919 */ /* 0x000e620000002600 */
[----:B------:R-:W-:Y:S01]  /*1a10*/  LOP3.LUT R14, R3, 0x1, RZ, 0xc0, !PT ;  /* 0x00000001030e7812 */ /* 0x000fe200078ec0ff */
[----:B------:R-:W-:-:S04]  /*1a20*/  HFMA2.MMA R15, -RZ, RZ, 0, 2.384185791015625e-07 ;  /* 0x00000004ff0f7435 */ /* 0x000fc800000001ff */
[----:B------:R-:W-:-:S04]  /*1a30*/  IMAD R14, R14, c[0x0][0x10], RZ ;  /* 0x000004000e0e7a24 */ /* 0x000fc800078e02ff */
[----:B------:R-:W-:-:S05]  /*1a40*/  IMAD R14, R14, c[0x0][0xc], RZ ;  /* 0x000003000e0e7a24 */ /* 0x000fca00078e02ff */
[----:B------:R-:W-:-:S05]  /*1a50*/  SHF.L.U32 R14, R14, 0x1, RZ ;  /* 0x000000010e0e7819 */ /* 0x000fca00000006ff */
[----:B------:R-:W-:-:S04]  /*1a60*/  IMAD.WIDE R14, R14, R15, c[0x0][0x198] ;  /* 0x000066000e0e7625 */ /* 0x000fc800078e020f */
[----:B-1----:R-:W-:-:S04]  /*1a70*/  IMAD R19, R13, c[0x0][0x10], R18 ;  /* 0x000004000d137a24 */ /* 0x002fc800078e0212 */
[----:B------:R-:W-:-:S06]  /*1a80*/  IMAD.WIDE.U32 R14, R19, 0x8, R14 ;  /* 0x00000008130e7825 */ /* 0x000fcc00078e000e */
[----:B------:R-:W2:Y:S02]  /*1a90*/  LDG.E.64 R14, [R14.64] ;  /* 0x000000060e0e7981 */ /* 0x000ea4000c1e1b00 */
[----:B0-2---:R-:W-:Y:S02]  /*1aa0*/  FADD.FTZ R16, R16, R14 ;  /* 0x0000000e10107221 */ /* 0x005fe40000010000 */
[----:B------:R-:W-:Y:S02]  /*1ab0*/  FADD.FTZ R17, R17, R15 ;  /* 0x0000000f11117221 */ /* 0x000fe40000010000 */
.L_x_3573:
[----:B------:R-:W-:Y:S05]  /*1ac0*/  BSYNC B0 ;  /* 0x0000000000007941 */ /* 0x000fea0003800000 */
.L_x_3572:
[----:B------:R-:W-:Y:S05]  /*1ad0*/  @!P2 BRA `(.L_x_3567) ;  /* 0x000001d00000a947 */ /* 0x000fea0003800000 */
[C---:B------:R-:W-:Y:S02]  /*1ae0*/  IADD3 R15, R13.reuse, 0x1, RZ ;  /* 0x000000010d0f7810 */ /* 0x040fe40007ffe0ff */
[----:B------:R-:W-:Y:S02]  /*1af0*/  IADD3 R13, R13, 0x2, RZ ;  /* 0x000000020d0d7810 */ /* 0x000fe40007ffe0ff */
[-C--:B------:R-:W-:Y:S02]  /*1b00*/  ISETP.EQ.OR P2, PT, R15, R42.reuse, P3 ;  /* 0x0000002a0f00720c */ /* 0x080fe40001f42670 */
[----:B------:R-:W-:-:S04]  /*1b10*/  ISETP.EQ.OR P1, PT, R13, R42, P3 ;  /* 0x0000002a0d00720c */ /* 0x000fc80001f22670 */
[----:B------:R-:W-:-:S07]  /*1b20*/  ISETP.EQ.OR P1, PT, R12, 0x2, P1 ;  /* 0x000000020c00780c */ /* 0x000fce0000f22670 */
[----:B------:R-:W1:Y:S01]  /*1b30*/  @!P2 S2R R14, SR_CTAID.Y ;  /* 0x00000000000ea919 */ /* 0x000e620000002600 */
[----:B------:R-:W-:-:S05]  /*1b40*/  @!P2 LOP3.LUT R12, R3, 0x1, RZ, 0xc0, !PT ;  /* 0x00000001030ca812 */ /* 0x000fca00078ec0ff */
[----:B------:R-:W-:Y:S01]  /*1b50*/  @!P2 IMAD R12, R12, c[0x0][0x10], RZ ;  /* 0x000004000c0caa24 */ /* 0x000fe200078e02ff */
[----:B------:R-:W-:-:S03]  /*1b60*/  @!P1 LOP3.LUT R18, R3, 0x1, RZ, 0xc0, !PT ;  /* 0x0000000103129812 */ /* 0x000fc600078ec0ff */
[----:B------:R-:W-:Y:S02]  /*1b70*/  @!P2 IMAD R12, R12, c[0x0][0xc], RZ ;  /* 0x000003000c0caa24 */ /* 0x000fe400078e02ff */
[----:B------:R-:W-:-:S04]  /*1b80*/  @!P1 IMAD R18, R18, c[0x0][0x10], RZ ;  /* 0x0000040012129a24 */ /* 0x000fc800078e02ff */
[----:B------:R-:W-:Y:S02]  /*1b90*/  @!P1 IMAD R18, R18, c[0x0][0xc], RZ ;  /* 0x0000030012129a24 */ /* 0x000fe400078e02ff */
[----:B-1----:R-:W-:Y:S01]  /*1ba0*/  @!P2 IMAD R19, R15, c[0x0][0x10], R14 ;  /* 0x000004000f13aa24 */ /* 0x002fe200078e020e */
[----:B------:R-:W-:Y:S02]  /*1bb0*/  @!P2 SHF.L.U32 R14, R12, 0x1, RZ ;  /* 0x000000010c0ea819 */ /* 0x000fe400000006ff */
[----:B------:R-:W1:Y:S01]  /*1bc0*/  @!P1 S2R R12, SR_CTAID.Y ;  /* 0x00000000000c9919 */ /* 0x000e620000002600 */
[----:B------:R-:W-:-:S05]  /*1bd0*/  @!P2 MOV R15, 0x4 ;  /* 0x00000004000fa802 */ /* 0x000fca0000000f00 */
[----:B------:R-:W-:-:S06]  /*1be0*/  @!P2 IMAD.WIDE R14, R14, R15, c[0x0][0x198] ;  /* 0x000066000e0ea625 */ /* 0x000fcc00078e020f */
[----:B------:R-:W-:-:S06]  /*1bf0*/  @!P2 IMAD.WIDE.U32 R14, R19, 0x8, R14 ;  /* 0x00000008130ea825 */ /* 0x000fcc00078e000e */
[----:B------:R-:W2:Y:S01]  /*1c00*/  @!P2 LDG.E.64 R14, [R14.64] ;  /* 0x000000060e0ea981 */ /* 0x000ea2000c1e1b00 */
[----:B-1----:R-:W-:Y:S01]  /*1c10*/  @!P1 IMAD R19, R13, c[0x0][0x10], R12 ;  /* 0x000004000d139a24 */ /* 0x002fe200078e020c */
[----:B------:R-:W-:Y:S02]  /*1c20*/  @!P1 SHF.L.U32 R12, R18, 0x1, RZ ;  /* 0x00000001120c9819 */ /* 0x000fe400000006ff */
[----:B------:R-:W-:-:S05]  /*1c30*/  @!P1 MOV R13, 0x4 ;  /* 0x00000004000d9802 */ /* 0x000fca0000000f00 */
[----:B------:R-:W-:-:S06]  /*1c40*/  @!P1 IMAD.WIDE R12, R12, R13, c[0x0][0x198] ;  /* 0x000066000c0c9625 */ /* 0x000fcc00078e020d */
[----:B------:R-:W-:-:S06]  /*1c50*/  @!P1 IMAD.WIDE.U32 R12, R19, 0x8, R12 ;  /* 0x00000008130c9825 */ /* 0x000fcc00078e000c */
[----:B------:R-:W3:Y:S01]  /*1c60*/  @!P1 LDG.E.64 R12, [R12.64] ;  /* 0x000000060c0c9981 */ /* 0x000ee2000c1e1b00 */
[----:B0-2---:R-:W-:Y:S02]  /*1c70*/  @!P2 FADD.FTZ R16, R16, R14 ;  /* 0x0000000e1010a221 */ /* 0x005fe40000010000 */
[----:B------:R-:W-:Y:S02]  /*1c80*/  @!P2 FADD.FTZ R17, R17, R15 ;  /* 0x0000000f1111a221 */ /* 0x000fe40000010000 */
[----:B---3--:R-:W-:Y:S02]  /*1c90*/  @!P1 FADD.FTZ R16, R16, R12 ;  /* 0x0000000c10109221 */ /* 0x008fe40000010000 */
[----:B------:R-:W-:-:S04]  /*1ca0*/  @!P1 FADD.FTZ R17, R17, R13 ;  /* 0x0000000d11119221 */ /* 0x000fc80000010000 */
.L_x_3567:
[----:B------:R-:W-:Y:S01]  /*1cb0*/  LOP3.LUT P1, RZ, R42, R43, RZ, 0xfc, !PT ;  /* 0x0000002b2aff7212 */ /* 0x000fe2000782fcff */
[----:B------:R-:W-:Y:S01]  /*1cc0*/  @!P3 STS.64 [0xc0], R16 ;  /* 0x0000c010ff00b388 */ /* 0x000fe20000000a00 */
[----:B------:R-:W-:Y:S01]  /*1cd0*/  ISETP.EQ.U32.AND P2, PT, RZ, c[0x0][0x168], PT ;  /* 0x00005a00ff007a0c */ /* 0x000fe20003f42070 */
[----:B------:R-:W-:Y:S01]  /*1ce0*/  HFMA2.MMA R19, -RZ, RZ, 0, 2.384185791015625e-07 ;  /* 0x00000004ff137435 */ /* 0x000fe200000001ff */
[----:B------:R-:W-:-:S02]  /*1cf0*/  IADD3 R24, R25, R24, RZ ;  /* 0x0000001819187210 */ /* 0x000fc40007ffe0ff */
[----:B------:R-:W-:-:S13]  /*1d00*/  ISETP.EQ.OR.EX P1, PT, RZ, c[0x0][0x16c], P1, P2 ;  /* 0x00005b00ff007a0c */ /* 0x000fda0000f22720 */
[----:B------:R-:W-:Y:S01]  /*1d10*/  @!P1 MOV R15, 0x8 ;  /* 0x00000008000f9802 */ /* 0x000fe20000000f00 */
[----:B------:R-:W-:Y:S02]  /*1d20*/  @!P1 FMUL.FTZ R13, R17, c[0x0][0x1f4] ;  /* 0x00007d00110d9a20 */ /* 0x000fe40000410000 */
[----:B------:R-:W-:Y:S02]  /*1d30*/  @!P1 FMUL.FTZ R12, R16, c[0x0][0x1f4] ;  /* 0x00007d00100c9a20 */ /* 0x000fe40000410000 */
[----:B------:R-:W-:-:S05]  /*1d40*/  @!P1 IMAD.WIDE R14, R2, R15, c[0x0][0x168] ;  /* 0x00005a00020e9625 */ /* 0x000fca00078e020f */
[----:B------:R1:W-:Y:S04]  /*1d50*/  @!P1 STG.E.64 [R14.64], R12 ;  /* 0x0000000c0e009986 */ /* 0x0003e8000c101b06 */
[----:B------:R-:W-:Y:S01]  /*1d60*/  BAR.SYNC.DEFER_BLOCKING 0x0 ;  /* 0x0000000000007b1d */ /* 0x000fe20000010000 */
[----:B-1----:R-:W-:-:S04]  /*1d70*/  IMAD.WIDE R14, R24, R19, c[0x0][0x178] ;  /* 0x00005e00180e7625 */ /* 0x002fc800078e0213 */
[----:B------:R-:W-:Y:S02]  /*1d80*/  IMAD.WIDE R12, R24, R19, c[0x0][0x180] ;  /* 0x00006000180c7625 */ /* 0x000fe400078e0213 */
[----:B------:R-:W2:Y:S04]  /*1d90*/  LDG.E.64 R14, [R14.64] ;  /* 0x000000060e0e7981 */ /* 0x000ea8000c1e1b00 */
[----:B------:R-:W2:Y:S01]  /*1da0*/  LDG.E.64 R12, [R12.64] ;  /* 0x000000060c0c7981 */ /* 0x000ea2000c1e1b00 */
[----:B------:R-:W-:Y:S02]  /*1db0*/  MOV R33, 0x3f800000 ;  /* 0x3f80000000217802 */ /* 0x000fe40000000f00 */
[----:B------:R-:W-:Y:S01]  /*1dc0*/  ISETP.NE.AND P6, PT, RZ, UR5, PT ;  /* 0x00000005ff007c0c */ /* 0x000fe2000bfc5270 */
[----:B0-----:R-:W0:Y:S02]  /*1dd0*/  LDS.64 R16, [0xc0] ;  /* 0x0000c000ff107984 */ /* 0x001e240000000a00 */
[----:B0-----:R-:W-:-:S04]  /*1de0*/  FMUL.FTZ R24, R16, c[0x0][0x1f4] ;  /* 0x00007d0010187a20 */ /* 0x001fc80000410000 */
[----:B------:R-:W-:-:S04]  /*1df0*/  FMUL.FTZ R18, R24, R24 ;  /* 0x0000001818127220 */ /* 0x000fc80000410000 */
[----:B------:R-:W-:Y:S01]  /*1e00*/  FFMA.FTZ R18, R17, c[0x0][0x1f4], -R18 ;  /* 0x00007d0011127a23 */ /* 0x000fe20000010812 */
[--C-:B------:R-:W-:Y:S02]  /*1e10*/  PRMT R17, RZ, 0x5410, R23.reuse ;  /* 0x00005410ff117816 */ /* 0x100fe40000000017 */
[----:B------:R-:W-:Y:S02]  /*1e20*/  PRMT R23, RZ, 0x7610, R23 ;  /* 0x00007610ff177816 */ /* 0x000fe40000000017 */
[----:B------:R-:W-:Y:S01]  /*1e30*/  FSETP.GTU.FTZ.AND P1, PT, R18, RZ, PT ;  /* 0x000000ff1200720b */ /* 0x000fe20003f3c000 */
[--C-:B------:R-:W-:Y:S02]  /*1e40*/  FADD.FTZ R16, R17, -R24.reuse ;  /* 0x8000001811107221 */ /* 0x100fe40000010000 */
[----:B------:R-:W-:-:S10]  /*1e50*/  FADD.FTZ R17, R23, -R24 ;  /* 0x8000001817117221 */ /* 0x000fd40000010000 */
[----:B------:R-:W-:-:S04]  /*1e60*/  @P1 FADD.FTZ R18, R18, c[0x0][0x188] ;  /* 0x0000620012121621 */ /* 0x000fc80000010000 */
[----:B------:R-:W0:Y:S02]  /*1e70*/  @P1 MUFU.RSQ R33, R18 ;  /* 0x0000001200211308 */ /* 0x000e240000001400 */
[-C--:B0-----:R-:W-:Y:S02]  /*1e80*/  FMUL.FTZ R23, R16, R33.reuse ;  /* 0x0000002110177220 */ /* 0x081fe40000410000 */
[----:B------:R-:W-:Y:S02]  /*1e90*/  FMUL.FTZ R16, R17, R33 ;  /* 0x0000002111107220 */ /* 0x000fe40000410000 */
[----:B--2---:R-:W-:Y:S02]  /*1ea0*/  FFMA.FTZ R23, R14, R23, R12 ;  /* 0x000000170e177223 */ /* 0x004fe4000001000c */
[----:B------:R-:W-:Y:S01]  /*1eb0*/  FFMA.FTZ R16, R15, R16, R13 ;  /* 0x000000100f107223 */ /* 0x000fe2000001000d */
[----:B------:R-:W-:Y:S05]  /*1ec0*/  @!P6 BRA `(.L_x_3574) ;  /* 0x000000a00000e947 */ /* 0x000fea0003800000 */
        /* <DEDUP_REMOVED lines=9> */
[----:B-1----:R-:W-:-:S05]  /*1f60*/  FMUL.FTZ R16, R16, R45 ;  /* 0x0000002d10107220 */ /* 0x002fca0000410000 */
.L_x_3574:
[----:B------:R-:W-:Y:S01]  /*1f70*/  BSSY B0, `(.L_x_3575) ;  /* 0x000000c000007945 */ /* 0x000fe20003800000 */
[----:B------:R-:W-:Y:S05]  /*1f80*/  @!P0 BRA `(.L_x_3576) ;  /* 0x000000a000008947 */ /* 0x000fea0003800000 */
[----:B------:R-:W-:Y:S01]  /*1f90*/  F2FP.BF16.PACK_AB R23, R16, R23 ;  /* 0x000000171017723e */ /* 0x000fe200000010ff */
[----:B------:R-:W-:Y:S01]  /*1fa0*/  IMAD R18, R44, c[0x0][0x1c0], RZ ;  /* 0x000070002c127a24 */ /* 0x000fe200078e02ff */
[----:B------:R-:W-:Y:S02]  /*1fb0*/  MOV R16, R8 ;  /* 0x0000000800107202 */ /* 0x000fe40000000f00 */
[----:B------:R-:W-:Y:S01]  /*1fc0*/  MOV R17, R11 ;  /* 0x0000000b00117202 */ /* 0x000fe20000000f00 */
[----:B------:R-:W-:-:S04]  /*1fd0*/  IMAD R19, R0, c[0x0][0x1c4], R18 ;  /* 0x0000710000137a24 */ /* 0x000fc800078e0212 */
[----:B------:R-:W-:-:S05]  /*1fe0*/  IMAD.WIDE.U32 R16, R0, c[0x0][0x1c0], R16 ;  /* 0x0000700000107a25 */ /* 0x000fca00078e0010 */
[----:B------:R-:W-:Y:S02]  /*1ff0*/  IADD3 R17, R17, R19, RZ ;  /* 0x0000001311117210 */ /* 0x000fe40007ffe0ff */
[----:B------:R-:W-:-:S04]  /*2000*/  LEA R18, P1, R16, c[0x0][0x160], 0x1 ;  /* 0x0000580010127a11 */ /* 0x000fc800078208ff */
[----:B------:R-:W-:-:S05]  /*2010*/  LEA.HI.X R19, R16, c[0x0][0x164], R17, 0x1, P1 ;  /* 0x0000590010137a11 */ /* 0x000fca00008f0c11 */
[----:B------:R0:W-:Y:S04]  /*2020*/  STG.E [R18.64], R23 ;  /* 0x0000001712007986 */ /* 0x0001e8000c101906 */
.L_x_3576:
[----:B------:R-:W-:Y:S05]  /*2030*/  BSYNC B0 ;  /* 0x0000000000007941 */ /* 0x000fea0003800000 */
.L_x_3575:
[--C-:B------:R-:W-:Y:S02]  /*2040*/  PRMT R17, RZ, 0x5410, R21.reuse ;  /* 0x00005410ff117816 */ /* 0x100fe40000000015 */
[----:B------:R-:W-:Y:S02]  /*2050*/  PRMT R21, RZ, 0x7610, R21 ;  /* 0x00007610ff157816 */ /* 0x000fe40000000015 */
[----:B------:R-:W-:Y:S01]  /*2060*/  ISETP.GE.U32.AND P1, PT, R32, c[0x0][0x1c8], PT ;  /* 0x0000720020007a0c */ /* 0x000fe20003f26070 */
[--C-:B------:R-:W-:Y:S01]  /*2070*/  FADD.FTZ R16, R17, -R24.reuse ;  /* 0x8000001811107221 */ /* 0x100fe20000010000 */
[----:B------:R-:W-:Y:S01]  /*2080*/  ISETP.GE.U32.AND P2, PT, R31, c[0x0][0x1c8], PT ;  /* 0x000072001f007a0c */ /* 0x000fe20003f46070 */
[----:B0-----:R-:W-:Y:S01]  /*2090*/  FADD.FTZ R18, R21, -R24 ;  /* 0x8000001815127221 */ /* 0x001fe20000010000 */
[----:B------:R-:W-:Y:S01]  /*20a0*/  ISETP.GE.AND.EX P1, PT, R35, c[0x0][0x1cc], PT, P1 ;  /* 0x0000730023007a0c */ /* 0x000fe20003f26310 */
[-C--:B------:R-:W-:Y:S02]  /*20b0*/  FMUL.FTZ R21, R16, R33.reuse ;  /* 0x0000002110157220 */ /* 0x080fe40000410000 */
[----:B------:R-:W-:Y:S01]  /*20c0*/  FMUL.FTZ R18, R18, R33 ;  /* 0x0000002112127220 */ /* 0x000fe20000410000 */
[----:B------:R-:W-:Y:S01]  /*20d0*/  ISETP.GT.U32.OR P1, PT, R43, 0x27f, P1 ;  /* 0x0000027f2b00780c */ /* 0x000fe20000f24470 */
[----:B------:R-:W-:-:S02]  /*20e0*/  FFMA.FTZ R21, R14, R21, R12 ;  /* 0x000000150e157223 */ /* 0x000fc4000001000c */
[----:B------:R-:W-:Y:S01]  /*20f0*/  FFMA.FTZ R23, R15, R18, R13 ;  /* 0x000000120f177223 */ /* 0x000fe2000001000d */
[----:B------:R-:W-:Y:S08]  /*2100*/  @!P6 BRA `(.L_x_3577) ;  /* 0x000000a00000e947 */ /* 0x000ff00003800000 */
        /* <DEDUP_REMOVED lines=10> */
.L_x_3577:
[----:B------:R-:W-:Y:S01]  /*21b0*/  BSSY B0, `(.L_x_3578) ;  /* 0x000000c000007945 */ /* 0x000fe20003800000 */
[----:B------:R-:W-:Y:S05]  /*21c0*/  @P1 BRA `(.L_x_3579) ;  /* 0x000000a000001947 */ /* 0x000fea0003800000 */
[----:B------:R-:W-:Y:S01]  /*21d0*/  MOV R16, R8 ;  /* 0x0000000800107202 */ /* 0x000fe20000000f00 */
[----:B------:R-:W-:Y:S01]  /*21e0*/  IMAD R35, R35, c[0x0][0x1c0], RZ ;  /* 0x0000700023237a24 */ /* 0x000fe200078e02ff */
[----:B------:R-:W-:Y:S02]  /*21f0*/  MOV R17, R11 ;  /* 0x0000000b00117202 */ /* 0x000fe40000000f00 */
[----:B------:R-:W-:Y:S01]  /*2200*/  F2FP.BF16.PACK_AB R21, R23, R21 ;  /* 0x000000151715723e */ /* 0x000fe200000010ff */
[C---:B------:R-:W-:Y:S02]  /*2210*/  IMAD R35, R32.reuse, c[0x0][0x1c4], R35 ;  /* 0x0000710020237a24 */ /* 0x040fe400078e0223 */
[----:B------:R-:W-:-:S05]  /*2220*/  IMAD.WIDE.U32 R16, R32, c[0x0][0x1c0], R16 ;  /* 0x0000700020107a25 */ /* 0x000fca00078e0010 */
[----:B------:R-:W-:Y:S02]  /*2230*/  IADD3 R35, R17, R35, RZ ;  /* 0x0000002311237210 */ /* 0x000fe40007ffe0ff */
[----:B------:R-:W-:-:S04]  /*2240*/  LEA R18, P1, R16, c[0x0][0x160], 0x1 ;  /* 0x0000580010127a11 */ /* 0x000fc800078208ff */
[----:B------:R-:W-:-:S05]  /*2250*/  LEA.HI.X R19, R16, c[0x0][0x164], R35, 0x1, P1 ;  /* 0x0000590010137a11 */ /* 0x000fca00008f0c23 */
[----:B------:R0:W-:Y:S04]  /*2260*/  STG.E [R18.64], R21 ;  /* 0x0000001512007986 */ /* 0x0001e8000c101906 */
.L_x_3579:
[----:B------:R-:W-:Y:S05]  /*2270*/  BSYNC B0 ;  /* 0x0000000000007941 */ /* 0x000fea0003800000 */
.L_x_3578:
[--C-:B------:R-:W-:Y:S02]  /*2280*/  PRMT R17, RZ, 0x5410, R22.reuse ;  /* 0x00005410ff117816 */ /* 0x100fe40000000016 */
[----:B0-----:R-:W-:Y:S02]  /*2290*/  PRMT R19, RZ, 0x7610, R22 ;  /* 0x00007610ff137816 */ /* 0x001fe40000000016 */
[----:B------:R-:W-:Y:S01]  /*22a0*/  ISETP.GE.AND.EX P2, PT, R36, c[0x0][0x1cc], PT, P2 ;  /* 0x0000730024007a0c */ /* 0x000fe20003f46320 */
[--C-:B------:R-:W-:Y:S01]  /*22b0*/  FADD.FTZ R16, R17, -R24.reuse ;  /* 0x8000001811107221 */ /* 0x100fe20000010000 */
[--C-:B------:R-:W-:Y:S01]  /*22c0*/  PRMT R22, RZ, 0x5410, R7.reuse ;  /* 0x00005410ff167816 */ /* 0x100fe20000000007 */
[----:B------:R-:W-:Y:S01]  /*22d0*/  FADD.FTZ R18, R19, -R24 ;  /* 0x8000001813127221 */ /* 0x000fe20000010000 */
[----:B------:R-:W-:Y:S01]  /*22e0*/  ISETP.GT.U32.OR P2, PT, R43, 0x27f, P2 ;  /* 0x0000027f2b00780c */ /* 0x000fe20001744470 */
[-C--:B------:R-:W-:Y:S01]  /*22f0*/  FMUL.FTZ R21, R16, R33.reuse ;  /* 0x0000002110157220 */ /* 0x080fe20000410000 */
[----:B------:R-:W-:Y:S01]  /*2300*/  PRMT R7, RZ, 0x7610, R7 ;  /* 0x00007610ff077816 */ /* 0x000fe20000000007 */
[----:B------:R-:W-:-:S02]  /*2310*/  FMUL.FTZ R18, R18, R33 ;  /* 0x0000002112127220 */ /* 0x000fc40000410000 */
[----:B------:R-:W-:Y:S02]  /*2320*/  FFMA.FTZ R21, R14, R21, R12 ;  /* 0x000000150e157223 */ /* 0x000fe4000001000c */
        /* <DEDUP_REMOVED lines=12> */
.L_x_3580:
        /* <DEDUP_REMOVED lines=12> */
.L_x_3582:
[----:B------:R-:W-:Y:S05]  /*24b0*/  BSYNC B0 ;  /* 0x0000000000007941 */ /* 0x000fea0003800000 */
.L_x_3581:
[----:B------:R-:W-:Y:S01]  /*24c0*/  PRMT R17, RZ, 0x5410, R20 ;  /* 0x00005410ff117816 */ /* 0x000fe20000000014 */
[----:B------:R-:W-:Y:S01]  /*24d0*/  FADD.FTZ R22, R22, -R24 ;  /* 0x8000001816167221 */ /* 0x000fe20000010000 */
[----:B0-----:R-:W-:Y:S02]  /*24e0*/  PRMT R19, RZ, 0x5410, R4 ;  /* 0x00005410ff137816 */ /* 0x001fe40000000004 */
[--C-:B------:R-:W-:Y:S01]  /*24f0*/  PRMT R23, RZ, 0x5410, R5.reuse ;  /* 0x00005410ff177816 */ /* 0x100fe20000000005 */
[----:B------:R-:W-:Y:S01]  /*2500*/  FADD.FTZ R16, R17, -R24 ;  /* 0x8000001811107221 */ /* 0x000fe20000010000 */
[----:B------:R-:W-:Y:S02]  /*2510*/  PRMT R45, RZ, 0x7610, R5 ;  /* 0x00007610ff2d7816 */ /* 0x000fe40000000005 */
[----:B------:R-:W-:Y:S01]  /*2520*/  PRMT R21, RZ, 0x7610, R20 ;  /* 0x00007610ff157816 */ /* 0x000fe20000000014 */
[----:B------:R-:W-:Y:S01]  /*2530*/  FADD.FTZ R20, R19, -R24 ;  /* 0x8000001813147221 */ /* 0x000fe20000010000 */
[----:B------:R-:W-:Y:S01]  /*2540*/  PRMT R35, RZ, 0x7610, R4 ;  /* 0x00007610ff237816 */ /* 0x000fe20000000004 */
[----:B------:R-:W-:Y:S01]  /*2550*/  FADD.FTZ R23, R23, -R24 ;  /* 0x8000001817177221 */ /* 0x000fe20000010000 */
[----:B------:R-:W-:Y:S01]  /*2560*/  PRMT R5, RZ, 0x5410, R6 ;  /* 0x00005410ff057816 */ /* 0x000fe20000000006 */
[----:B------:R-:W-:Y:S01]  /*2570*/  FADD.FTZ R4, R7, -R24 ;  /* 0x8000001807047221 */ /* 0x000fe20000010000 */
[----:B------:R-:W-:Y:S01]  /*2580*/  PRMT R6, RZ, 0x7610, R6 ;  /* 0x00007610ff067816 */ /* 0x000fe20000000006 */
[--C-:B------:R-:W-:Y:S01]  /*2590*/  FADD.FTZ R18, R21, -R24.reuse ;  /* 0x8000001815127221 */ /* 0x100fe20000010000 */
[----:B------:R-:W-:Y:S01]  /*25a0*/  ISETP.GE.U32.AND P5, PT, R30, c[0x0][0x1c8], PT ;  /* 0x000072001e007a0c */ /* 0x000fe20003fa6070 */
[--C-:B------:R-:W-:Y:S01]  /*25b0*/  FADD.FTZ R36, R35, -R24.reuse ;  /* 0x8000001823247221 */ /* 0x100fe20000010000 */
[----:B------:R-:W-:Y:S01]  /*25c0*/  ISETP.GE.U32.AND P1, PT, R29, c[0x0][0x1c8], PT ;  /* 0x000072001d007a0c */ /* 0x000fe20003f26070 */
[--C-:B------:R-:W-:Y:S01]  /*25d0*/  FADD.FTZ R45, R45, -R24.reuse ;  /* 0x800000182d2d7221 */ /* 0x100fe20000010000 */
[----:B------:R-:W-:Y:S01]  /*25e0*/  ISETP.GE.U32.AND P2, PT, R28, c[0x0][0x1c8], PT ;  /* 0x000072001c007a0c */ /* 0x000fe20003f46070 */
[--C-:B------:R-:W-:Y:S01]  /*25f0*/  FADD.FTZ R5, R5, -R24.reuse ;  /* 0x8000001805057221 */ /* 0x100fe20000010000 */
[----:B------:R-:W-:Y:S01]  /*2600*/  ISETP.GE.U32.AND P3, PT, R27, c[0x0][0x1c8], PT ;  /* 0x000072001b007a0c */ /* 0x000fe20003f66070 */
[----:B------:R-:W-:Y:S01]  /*2610*/  FADD.FTZ R24, R6, -R24 ;  /* 0x8000001806187221 */ /* 0x000fe20000010000 */
[----:B------:R-:W-:Y:S01]  /*2620*/  ISETP.GE.U32.AND P4, PT, R26, c[0x0][0x1c8], PT ;  /* 0x000072001a007a0c */ /* 0x000fe20003f86070 */
[-C--:B------:R-:W-:Y:S01]  /*2630*/  FMUL.FTZ R21, R22, R33.reuse ;  /* 0x0000002116157220 */ /* 0x080fe20000410000 */
[----:B------:R-:W-:Y:S01]  /*2640*/  ISETP.GE.AND.EX P5, PT, R40, c[0x0][0x1cc], PT, P5 ;  /* 0x0000730028007a0c */ /* 0x000fe20003fa6350 */
        /* <DEDUP_REMOVED lines=9> */
[C---:B------:R-:W-:Y:S01]  /*26e0*/  ISETP.GT.U32.OR P5, PT, R43.reuse, 0x27f, P5 ;  /* 0x0000027f2b00780c */ /* 0x040fe20002fa4470 */
[-C--:B------:R-:W-:Y:S01]  /*26f0*/  FMUL.FTZ R6, R4, R33.reuse ;  /* 0x0000002104067220 */ /* 0x080fe20000410000 */
[C---:B------:R-:W-:Y:S01]  /*2700*/  ISETP.GT.U32.OR P1, PT, R43.reuse, 0x27f, P1 ;  /* 0x0000027f2b00780c */ /* 0x040fe20000f24470 */
[-C--:B------:R-:W-:Y:S01]  /*2710*/  FMUL.FTZ R36, R36, R33.reuse ;  /* 0x0000002124247220 */ /* 0x080fe20000410000 */
[----:B------:R-:W-:Y:S01]  /*2720*/  ISETP.GT.U32.OR P2, PT, R43, 0x27f, P2 ;  /* 0x0000027f2b00780c */ /* 0x000fe20001744470 */
[-C--:B------:R-:W-:Y:S01]  /*2730*/  FMUL.FTZ R16, R45, R33.reuse ;  /* 0x000000212d107220 */ /* 0x080fe20000410000 */
[C---:B------:R-:W-:Y:S01]  /*2740*/  ISETP.GT.U32.OR P3, PT, R43.reuse, 0x27f, P3 ;  /* 0x0000027f2b00780c */ /* 0x040fe20001f64470 */
[----:B------:R-:W-:Y:S01]  /*2750*/  FMUL.FTZ R24, R24, R33 ;  /* 0x0000002118187220 */ /* 0x000fe20000410000 */
[----:B------:R-:W-:Y:S01]  /*2760*/  ISETP.GT.U32.OR P4, PT, R43, 0x27f, P4 ;  /* 0x0000027f2b00780c */ /* 0x000fe20002784470 */
[----:B------:R-:W-:-:S02]  /*2770*/  FFMA.FTZ R21, R14, R21, R12 ;  /* 0x000000150e157223 */ /* 0x000fc4000001000c */
[C-C-:B------:R-:W-:Y:S02]  /*2780*/  FFMA.FTZ R19, R14.reuse, R19, R12.reuse ;  /* 0x000000130e137223 */ /* 0x140fe4000001000c */
[C-C-:B------:R-:W-:Y:S02]  /*2790*/  FFMA.FTZ R5, R14.reuse, R7, R12.reuse ;  /* 0x000000070e057223 */ /* 0x140fe4000001000c */
[C-C-:B------:R-:W-:Y:S02]  /*27a0*/  FFMA.FTZ R4, R14.reuse, R23, R12.reuse ;  /* 0x000000170e047223 */ /* 0x140fe4000001000c */
[----:B------:R-:W-:Y:S02]  /*27b0*/  FFMA.FTZ R12, R14, R17, R12 ;  /* 0x000000110e0c7223 */ /* 0x000fe4000001000c */
[C-C-:B------:R-:W-:Y:S02]  /*27c0*/  FFMA.FTZ R20, R15.reuse, R18, R13.reuse ;  /* 0x000000120f147223 */ /* 0x140fe4000001000d */
[----:B------:R-:W-:-:S02]  /*27d0*/  FFMA.FTZ R18, R15, R36, R13 ;  /* 0x000000240f127223 */ /* 0x000fc4000001000d */
[C-C-:B------:R-:W-:Y:S02]  /*27e0*/  FFMA.FTZ R16, R15.reuse, R16, R13.reuse ;  /* 0x000000100f107223 */ /* 0x140fe4000001000d */
[C-C-:B------:R-:W-:Y:S02]  /*27f0*/  FFMA.FTZ R17, R15.reuse, R24, R13.reuse ;  /* 0x000000180f117223 */ /* 0x140fe4000001000d */
        /* <DEDUP_REMOVED lines=12> */
.L_x_3583:
        /* <DEDUP_REMOVED lines=12> */
.L_x_3585:
[----:B------:R-:W-:Y:S05]  /*2980*/  BSYNC B0 ;  /* 0x0000000000007941 */ /* 0x000fea0003800000 */
.L_x_3584:
[----:B------:R-:W-:Y:S05]  /*2990*/  @!P6 BRA `(.L_x_3586) ;  /* 0x000000a00000e947 */ /* 0x000fea0003800000 */
[----:B------:R-:W-:Y:S02]  /*29a0*/  FMUL.FTZ R13, R20, -1.4426950216293334961 ;  /* 0xbfb8aa3b140d7820 */ /* 0x000fe40000410000 */
[----:B------:R-:W-:-:S04]  /*29b0*/  FMUL.FTZ R6, R19, -1.4426950216293334961 ;  /* 0xbfb8aa3b13067820 */ /* 0x000fc80000410000 */
[----:B------:R-:W1:Y:S08]  /*29c0*/  MUFU.EX2 R13, R13 ;  /* 0x0000000d000d7308 */ /* 0x000e700000000800 */
[----:B------:R-:W2:Y:S01]  /*29d0*/  MUFU.EX2 R6, R6 ;  /* 0x0000000600067308 */ /* 0x000ea20000000800 */
[----:B01----:R-:W-:-:S07]  /*29e0*/  FADD.FTZ R15, R13, 1 ;  /* 0x3f8000000d0f7421 */ /* 0x003fce0000010000 */
[----:B------:R-:W0:Y:S01]  /*29f0*/  MUFU.RCP R15, R15 ;  /* 0x0000000f000f7308 */ /* 0x000e220000001000 */
[----:B--2---:R-:W-:-:S07]  /*2a00*/  FADD.FTZ R7, R6, 1 ;  /* 0x3f80000006077421 */ /* 0x004fce0000010000 */
[----:B------:R-:W1:Y:S01]  /*2a10*/  MUFU.RCP R14, R7 ;  /* 0x00000007000e7308 */ /* 0x000e620000001000 */
[----:B0-----:R-:W-:Y:S02]  /*2a20*/  FMUL.FTZ R20, R20, R15 ;  /* 0x0000000f14147220 */ /* 0x001fe40000410000 */
[----:B-1----:R-:W-:-:S05]  /*2a30*/  FMUL.FTZ R19, R19, R14 ;  /* 0x0000000e13137220 */ /* 0x002fca0000410000 */
.L_x_3586:
[----:B------:R-:W-:Y:S01]  /*2a40*/  BSSY B0, `(.L_x_3587) ;  /* 0x000000c000007945 */ /* 0x000fe20003800000 */
[----:B------:R-:W-:Y:S05]  /*2a50*/  @P1 BRA `(.L_x_3588) ;  /* 0x000000a000001947 */ /* 0x000fea0003800000 */
[----:B------:R-:W-:Y:S01]  /*2a60*/  MOV R6, R8 ;  /* 0x0000000800067202 */ /* 0x000fe20000000f00 */
[----:B0-----:R-:W-:Y:S01]  /*2a70*/  IMAD R14, R39, c[0x0][0x1c0], RZ ;  /* 0x00007000270e7a24 */ /* 0x001fe200078e02ff */
        /* <DEDUP_REMOVED lines=8> */
.L_x_3588:
[----:B------:R-:W-:Y:S05]  /*2b00*/  BSYNC B0 ;  /* 0x0000000000007941 */ /* 0x000fea0003800000 */
.L_x_3587:
        /* <DEDUP_REMOVED lines=11> */
.L_x_3589:
        /* <DEDUP_REMOVED lines=9> */
[----:B0-----:R-:W-:-:S04]  /*2c50*/  LEA R14, P1, R6, c[0x0][0x160], 0x1 ;  /* 0x00005800060e7a11 */ /* 0x001fc800078208ff */
[----:B------:R-:W-:-:S05]  /*2c60*/  LEA.HI.X R15, R6, c[0x0][0x164], R13, 0x1, P1 ;  /* 0x00005900060f7a11 */ /* 0x000fca00008f0c0d */
[----:B------:R0:W-:Y:S04]  /*2c70*/  STG.E [R14.64], R5 ;  /* 0x000000050e007986 */ /* 0x0001e8000c101906 */
.L_x_3591:
[----:B------:R-:W-:Y:S05]  /*2c80*/  BSYNC B0 ;  /* 0x0000000000007941 */ /* 0x000fea0003800000 */
.L_x_3590:
[----:B------:R-:W-:Y:S05]  /*2c90*/  @!P6 BRA `(.L_x_3592) ;  /* 0x000000a00000e947 */ /* 0x000fea0003800000 */
        /* <DEDUP_REMOVED lines=10> */
.L_x_3592:
[----:B------:R-:W-:Y:S01]  /*2d40*/  BSSY B0, `(.L_x_3593) ;  /* 0x000000c000007945 */ /* 0x000fe20003800000 */
[----:B------:R-:W-:Y:S05]  /*2d50*/  @P3 BRA `(.L_x_3594) ;  /* 0x000000a000003947 */ /* 0x000fea0003800000 */
[----:B------:R-:W-:Y:S01]  /*2d60*/  MOV R6, R8 ;  /* 0x0000000800067202 */ /* 0x000fe20000000f00 */
[----:B0-----:R-:W-:Y:S01]  /*2d70*/  IMAD R14, R37, c[0x0][0x1c0], RZ ;  /* 0x00007000250e7a24 */ /* 0x001fe200078e02ff */
[----:B------:R-:W-:-:S03]  /*2d80*/  MOV R7, R11 ;  /* 0x0000000b00077202 */ /* 0x000fc60000000f00 */
[C---:B------:R-:W-:Y:S02]  /*2d90*/  IMAD R5, R27.reuse, c[0x0][0x1c4], R14 ;  /* 0x000071001b057a24 */ /* 0x040fe400078e020e */
[----:B------:R-:W-:-:S05]  /*2da0*/  IMAD.WIDE.U32 R6, R27, c[0x0][0x1c0], R6 ;  /* 0x000070001b067a25 */ /* 0x000fca00078e0006 */
[----:B------:R-:W-:Y:S02]  /*2db0*/  IADD3 R5, R7, R5, RZ ;  /* 0x0000000507057210 */ /* 0x000fe40007ffe0ff */
[----:B------:R-:W-:-:S04]  /*2dc0*/  LEA R14, P1, R6, c[0x0][0x160], 0x1 ;  /* 0x00005800060e7a11 */ /* 0x000fc800078208ff */
[----:B------:R-:W-:Y:S02]  /*2dd0*/  LEA.HI.X R15, R6, c[0x0][0x164], R5, 0x1, P1 ;  /* 0x00005900060f7a11 */ /* 0x000fe400008f0c05 */
[----:B------:R-:W-:-:S05]  /*2de0*/  F2FP.BF16.PACK_AB R5, R16, R4 ;  /* 0x000000041005723e */ /* 0x000fca00000010ff */
[----:B------:R0:W-:Y:S02]  /*2df0*/  STG.E [R14.64], R5 ;  /* 0x000000050e007986 */ /* 0x0001e4000c101906 */
.L_x_3594:
[----:B------:R-:W-:Y:S05]  /*2e00*/  BSYNC B0 ;  /* 0x0000000000007941 */ /* 0x000fea0003800000 */
.L_x_3593:
        /* <DEDUP_REMOVED lines=11> */
.L_x_3595:
[----:B------:R-:W-:Y:S01]  /*2ec0*/  BSSY B0, `(.L_x_3596) ;  /* 0x000000c000007945 */ /* 0x000fe20003800000 */
[----:B------:R-:W-:Y:S05]  /*2ed0*/  @P4 BRA `(.L_x_3597) ;  /* 0x000000a000004947 */ /* 0x000fea0003800000 */
[----:B------:R-:W-:Y:S01]  /*2ee0*/  MOV R4, R8 ;  /* 0x0000000800047202 */ /* 0x000fe20000000f00 */
[----:B------:R-:W-:Y:S01]  /*2ef0*/  IMAD R7, R34, c[0x0][0x1c0], RZ ;  /* 0x0000700022077a24 */ /* 0x000fe200078e02ff */
[----:B0-----:R-:W-:Y:S02]  /*2f00*/  MOV R5, R11 ;  /* 0x0000000b00057202 */ /* 0x001fe40000000f00 */
[----:B------:R-:W-:Y:S01]  /*2f10*/  F2FP.BF16.PACK_AB R17, R17, R12 ;  /* 0x0000000c1111723e */ /* 0x000fe200000010ff */
[C---:B------:R-:W-:Y:S02]  /*2f20*/  IMAD R7, R26.reuse, c[0x0][0x1c4], R7 ;  /* 0x000071001a077a24 */ /* 0x040fe400078e0207 */
[----:B------:R-:W-:-:S05]  /*2f30*/  IMAD.WIDE.U32 R4, R26, c[0x0][0x1c0], R4 ;  /* 0x000070001a047a25 */ /* 0x000fca00078e0004 */
[----:B------:R-:W-:Y:S02]  /*2f40*/  IADD3 R7, R5, R7, RZ ;  /* 0x0000000705077210 */ /* 0x000fe40007ffe0ff */
[----:B------:R-:W-:-:S04]  /*2f50*/  LEA R6, P1, R4, c[0x0][0x160], 0x1 ;  /* 0x0000580004067a11 */ /* 0x000fc800078208ff */
[----:B------:R-:W-:-:S05]  /*2f60*/  LEA.HI.X R7, R4, c[0x0][0x164], R7, 0x1, P1 ;  /* 0x0000590004077a11 */ /* 0x000fca00008f0c07 */
[----:B------:R0:W-:Y:S04]  /*2f70*/  STG.E [R6.64], R17 ;  /* 0x0000001106007986 */ /* 0x0001e8000c101906 */
.L_x_3597:
[----:B------:R-:W-:Y:S05]  /*2f80*/  BSYNC B0 ;  /* 0x0000000000007941 */ /* 0x000fea0003800000 */
.L_x_3596:
[----:B------:R-:W-:Y:S02]  /*2f90*/  IADD3 R2, R2, c[0x0][0x10], RZ ;  /* 0x0000040002027a10 */ /* 0x000fe40007ffe0ff */
[----:B------:R-:W-:Y:S02]  /*2fa0*/  IADD3 R3, R3, 0x1, RZ ;  /* 0x0000000103037810 */ /* 0x000fe40007ffe0ff */
[----:B------:R-:W-:-:S13]  /*2fb0*/  ISETP.GE.AND P1, PT, R2, UR4, PT ;  /* 0x0000000402007c0c */ /* 0x000fda000bf26270 */
[----:B------:R-:W-:Y:S01]  /*2fc0*/  @P1 CALL.REL.NOINC `(.L_x_3598) ;  /* 0x0000001000001944 */ /* 0x000fe20003c00000 */
[----:B------:R-:W-:Y:S05]  /*2fd0*/  BRA `(.L_x_3599) ;  /* 0xffffd22000007947 */ /* 0x000fea000383ffff */
.L_x_3598:
[----:B------:R-:W-:Y:S05]  /*2fe0*/  EXIT ;  /* 0x000000000000794d */ /* 0x000fea0003800000 */
.L_x_3600:
        /* <DEDUP_REMOVED lines=9> */
.L_x_5624:


//--------------------- .text._Z35group_norm_nhwc_fwd_one_pass_kernelI11Bf16IOFp32WLi128ELi160ELi640EEv26Group_norm_nhwc_fwd_params --------------------------
	.section	.text._Z35group_norm_nhwc_fwd_one_pass_kernelI11Bf16IOFp32WLi128ELi160ELi640EEv26Group_norm_nhwc_fwd_params,"ax",@progbits
	.sectioninfo	@"SHI_REGISTERS=90"
	.align	128
        .global         _Z35group_norm_nhwc_fwd_one_pass_kernelI11Bf16IOFp32WLi128ELi160ELi640EEv26Group_norm_nhwc_fwd_params
        .type           _Z35group_norm_nhwc_fwd_one_pass_kernelI11Bf16IOFp32WLi128ELi160ELi640EEv26Group_norm_nhwc_fwd_params,@function
        .size           _Z35group_norm_nhwc_fwd_one_pass_kernelI11Bf16IOFp32WLi128ELi160ELi640EEv26Group_norm_nhwc_fwd_params,(.L_x_5625 - _Z35group_norm_nhwc_fwd_one_pass_kernelI11Bf16IOFp32WLi128ELi160ELi640EEv26Group_norm_nhwc_fwd_params)
        .other          _Z35group_norm_nhwc_fwd_one_pass_kernelI11Bf16IOFp32WLi128ELi160ELi640EEv26Group_norm_nhwc_fwd_params,@"STO_CUDA_ENTRY STV_DEFAULT"
_Z35group_norm_nhwc_fwd_one_pass_kernelI11Bf16IOFp32WLi128ELi160ELi640EEv26Group_norm_nhwc_fwd_params:
.text._Z35group_norm_nhwc_fwd_one_pass_kernelI11Bf16IOFp32WLi128ELi160ELi640EEv26Group_norm_nhwc_fwd_params:
        /* <DEDUP_REMOVED lines=10> */
[----:B------:R-:W1:Y:S04]  /*00a0*/  S2R R3, SR_CTAID.X ;  /* 0x0000000000037919 */ /* 0x000e680000002500 */
[----:B------:R-:W2:Y:S01]  /*00b0*/  S2R R2, SR_LANEID ;  /* 0x0000000000027919 */ /* 0x000ea20000000000 */
[----:B0-----:R-:W-:Y:S01]  /*00c0*/  IMAD.WIDE.U32 R4, R0, -0x33333333, RZ ;  /* 0xcccccccd00047825 */ /* 0x001fe200078e00ff */
[----:B------:R-:W-:-:S04]  /*00d0*/  SHF.R.S32.HI R7, RZ, 0x1f, R0 ;  /* 0x0000001fff077819 */ /* 0x000fc80000011400 */
[----:B------:R-:W-:Y:S02]  /*00e0*/  SHF.R.U32.HI R4, RZ, 0x6, R5 ;  /* 0x00000006ff047819 */ /* 0x000fe40000011605 */
        /* <DEDUP_REMOVED lines=18> */
[----:B------:R-:W-:Y:S02]  /*0210*/  ISETP.LT.U32.AND P0, PT, R0, 0x280, !P0 ;  /* 0x000002800000780c */ /* 0x000fe40004701070 */
[C---:B------:R-:W-:Y:S02]  /*0220*/  IADD3 R8, R63.reuse, 0x50, RZ ;  /* 0x000000503f087810 */ /* 0x040fe40007ffe0ff */
[----:B------:R-:W-:-:S02]  /*0230*/  IADD3 R9, R63, 0x58, RZ ;  /* 0x000000583f097810 */ /* 0x000fc40007ffe0ff */
[C---:B------:R-:W-:Y:S02]  /*0240*/  IADD3 R10, R63.reuse, 0x60, RZ ;  /* 0x000000603f0a7810 */ /* 0x040fe40007ffe0ff */
[C---:B------:R-:W-:Y:S02]  /*0250*/  IADD3 R11, R63.reuse, 0x68, RZ ;  /* 0x000000683f0b7810 */ /* 0x040fe40007ffe0ff */
[C---:B------:R-:W-:Y:S02]  /*0260*/  IADD3 R12, R63.reuse, 0x70, RZ ;  /* 0x000000703f0c7810 */ /* 0x040fe40007ffe0ff */
[----:B--2---:R-:W-:Y:S02]  /*0270*/  IADD3 R13, R63, 0x78, RZ ;  /* 0x000000783f0d7810 */ /* 0x004fe40007ffe0ff */
.L_x_3659:
[----:B0-----:R-:W-:Y:S02]  /*0280*/  IABS R17, c[0x0][0x1d8] ;  /* 0x0000760000117a13 */ /* 0x001fe40000000000 */
[----:B------:R-:W-:Y:S02]  /*0290*/  ISETP.GE.U32.AND P4, PT, R60, c[0x0][0x1c8], PT ;  /* 0x000072003c007a0c */ /* 0x000fe40003f86070 */
[----:B------:R-:W0:Y:S01]  /*02a0*/  I2F.RP R16, R17 ;  /* 0x0000001100107306 */ /* 0x000e220000209400 */
[----:B------:R-:W-:-:S07]  /*02b0*/  ISETP.GE.U32.AND P5, PT, R59, c[0x0][0x1c8], PT ;  /* 0x000072003b007a0c */ /* 0x000fce0003fa6070 */
        /* <DEDUP_REMOVED lines=10> */
[----:B------:R-:W-:Y:S01]  /*0360*/  IMAD.HI.U32 R15, R15, R18, RZ ;  /* 0x000000120f0f7227 */ /* 0x000fe200078e00ff */
[----:B------:R-:W-:-:S04]  /*0370*/  SHF.R.S32.HI R14, RZ, 0x1f, R62 ;  /* 0x0000001fff0e7819 */ /* 0x000fc8000001143e */
[----:B------:R-:W-:-:S05]  /*0380*/  IADD3 R16, -R15, RZ, RZ ;  /* 0x000000ff0f107210 */ /* 0x000fca0007ffe1ff */
[----:B------:R-:W-:-:S05]  /*0390*/  IMAD R16, R17, R16, R18 ;  /* 0x0000001011107224 */ /* 0x000fca00078e0212 */
[----:B------:R-:W-:-:S13]  /*03a0*/  ISETP.GT.U32.AND P2, PT, R17, R16, PT ;  /* 0x000000101100720c */ /* 0x000fda0003f44070 */
[-C--:B------:R-:W-:Y:S02]  /*03b0*/  @!P2 IADD3 R16, R16, -R17.reuse, RZ ;  /* 0x800000111010a210 */ /* 0x080fe40007ffe0ff */
[----:B------:R-:W-:Y:S02]  /*03c0*/  @!P2 IADD3 R15, R15, 0x1, RZ ;  /* 0x000000010f0fa810 */ /* 0x000fe40007ffe0ff */
[----:B------:R-:W-:Y:S02]  /*03d0*/  ISETP.GE.U32.AND P1, PT, R16, R17, PT ;  /* 0x000000111000720c */ /* 0x000fe40003f26070 */
[----:B------:R-:W-:-:S11]  /*03e0*/  ISETP.NE.AND P2, PT, RZ, c[0x0][0x1d8], PT ;  /* 0x00007600ff007a0c */ /* 0x000fd60003f45270 */
[----:B------:R-:W-:Y:S02]  /*03f0*/  @P1 IADD3 R15, R15, 0x1, RZ ;  /* 0x000000010f0f1810 */ /* 0x000fe40007ffe0ff */
[----:B------:R-:W-:Y:S02]  /*0400*/  ISETP.GE.U32.AND P1, PT, R62, c[0x0][0x1c8], PT ;  /* 0x000072003e007a0c */ /* 0x000fe40003f26070 */
[----:B------:R-:W-:Y:S02]  /*0410*/  @!P3 IADD3 R15, -R15, RZ, RZ ;  /* 0x000000ff0f0fb210 */ /* 0x000fe40007ffe1ff */
[----:B------:R-:W-:Y:S02]  /*0420*/  @!P2 LOP3.LUT R15, RZ, c[0x0][0x1d8], RZ, 0x33, !PT ;  /* 0x00007600ff0faa12 */ /* 0x000fe400078e33ff */
[----:B------:R-:W-:Y:S02]  /*0430*/  ISETP.GE.AND.EX P1, PT, R14, c[0x0][0x1cc], PT, P1 ;  /* 0x000073000e007a0c */ /* 0x000fe40003f26310 */
[----:B------:R-:W-:-:S02]  /*0440*/  IADD3 R17, -R15, RZ, RZ ;  /* 0x000000ff0f117210 */ /* 0x000fc40007ffe1ff */
[----:B------:R-:W-:Y:S02]  /*0450*/  SHF.R.S32.HI R16, RZ, 0x1f, R15 ;  /* 0x0000001fff107819 */ /* 0x000fe4000001140f */
[----:B------:R-:W-:Y:S01]  /*0460*/  ISETP.GT.U32.OR P1, PT, R0, 0x27f, P1 ;  /* 0x0000027f0000780c */ /* 0x000fe20000f24470 */
[----:B------:R-:W-:Y:S01]  /*0470*/  IMAD R50, R17, c[0x0][0x1d8], R64 ;  /* 0x0000760011327a24 */ /* 0x000fe200078e0240 */
[----:B------:R-:W-:Y:S01]  /*0480*/  SHF.R.S32.HI R17, RZ, 0x1f, R65 ;  /* 0x0000001fff117819 */ /* 0x000fe20000011441 */
[----:B------:R-:W-:Y:S02]  /*0490*/  IMAD R16, R16, c[0x0][0x1d0], RZ ;  /* 0x0000740010107a24 */ /* 0x000fe400078e02ff */
[----:B------:R-:W-:Y:S02]  /*04a0*/  IMAD R50, R50, 0xa0, RZ ;  /* 0x000000a032327824 */ /* 0x000fe400078e02ff */
[----:B------:R-:W-:Y:S01]  /*04b0*/  IMAD R67, R15, c[0x0][0x1d4], R16 ;  /* 0x000075000f437a24 */ /* 0x000fe200078e0210 */
[----:B------:R-:W-:-:S02]  /*04c0*/  SHF.R.S32.HI R16, RZ, 0x1f, R60 ;  /* 0x0000001fff107819 */ /* 0x000fc4000001143c */
[----:B------:R-:W-:Y:S02]  /*04d0*/  IADD3 R68, P2, R65, R50, RZ ;  /* 0x0000003241447210 */ /* 0x000fe40007f5e0ff */
[----:B------:R-:W-:Y:S01]  /*04e0*/  ISETP.GE.AND.EX P4, PT, R16, c[0x0][0x1cc], PT, P4 ;  /* 0x0000730010007a0c */ /* 0x000fe20003f86340 */
[----:B------:R-:W-:Y:S01]  /*04f0*/  @!P1 IMAD R19, R14, c[0x0][0x1c0], RZ ;  /* 0x000070000e139a24 */ /* 0x000fe200078e02ff */
[----:B------:R-:W-:Y:S02]  /*0500*/  LEA.HI.X.SX32 R69, R50, R17, 0x1, P2 ;  /* 0x0000001132457211 */ /* 0x000fe400010f0eff */
[----:B------:R-:W-:Y:S01]  /*0510*/  ISETP.GE.U32.AND P2, PT, R61, c[0x0][0x1c8], PT ;  /* 0x000072003d007a0c */ /* 0x000fe20003f46070 */
[----:B------:R-:W-:Y:S01]  /*0520*/  @!P1 IMAD R21, R62, c[0x0][0x1c4], R19 ;  /* 0x000071003e159a24 */ /* 0x000fe200078e0213 */
[----:B------:R-:W-:Y:S01]  /*0530*/  SHF.R.S32.HI R17, RZ, 0x1f, R59 ;  /* 0x0000001fff117819 */ /* 0x000fe2000001143b */
[----:B------:R-:W-:Y:S01]  /*0540*/  IMAD.WIDE.U32 R68, R15, c[0x0][0x1d0], R68 ;  /* 0x000074000f447a25 */ /* 0x000fe200078e0044 */
[----:B------:R-:W-:-:S02]  /*0550*/  SHF.R.S32.HI R15, RZ, 0x1f, R61 ;  /* 0x0000001fff0f7819 */ /* 0x000fc4000001143d */
[----:B------:R-:W-:Y:S02]  /*0560*/  ISETP.GT.U32.OR P4, PT, R0, 0x27f, P4 ;  /* 0x0000027f0000780c */ /* 0x000fe40002784470 */
[----:B------:R-:W-:Y:S02]  /*0570*/  IADD3 R67, R69, R67, RZ ;  /* 0x0000004345437210 */ /* 0x000fe40007ffe0ff */
[----:B------:R-:W-:Y:S02]  /*0580*/  @!P1 MOV R66, R68 ;  /* 0x0000004400429202 */ /* 0x000fe40000000f00 */
[----:B------:R-:W-:Y:S02]  /*0590*/  ISETP.GE.AND.EX P2, PT, R15, c[0x0][0x1cc], PT, P2 ;  /* 0x000073000f007a0c */ /* 0x000fe40003f46320 */
[----:B------:R-:W-:Y:S01]  /*05a0*/  ISETP.GE.AND.EX P5, PT, R17, c[0x0][0x1cc], PT, P5 ;  /* 0x0000730011007a0c */ /* 0x000fe20003fa6350 */
[----:B------:R-:W-:Y:S01]  /*05b0*/  @!P1 IMAD.WIDE.U32 R18, R62, c[0x0][0x1c0], R66 ;  /* 0x000070003e129a25 */ /* 0x000fe200078e0042 */
[----:B------:R-:W-:-:S02]  /*05c0*/  ISETP.GT.U32.OR P2, PT, R0, 0x27f, P2 ;  /* 0x0000027f0000780c */ /* 0x000fc40001744470 */
[----:B------:R-:W-:Y:S02]  /*05d0*/  ISETP.GT.U32.OR P5, PT, R0, 0x27f, P5 ;  /* 0x0000027f0000780c */ /* 0x000fe40002fa4470 */
[----:B------:R-:W-:Y:S02]  /*05e0*/  @!P1 IADD3 R19, R19, R21, RZ ;  /* 0x0000001513139210 */ /* 0x000fe40007ffe0ff */
[C---:B------:R-:W-:Y:S02]  /*05f0*/  @!P1 LEA R24, P3, R18.reuse, c[0x0][0x170], 0x1 ;  /* 0x00005c0012189a11 */ /* 0x040fe400078608ff */
[-C--:B------:R-:W-:Y:S02]  /*0600*/  @!P4 MOV R21, R67.reuse ;  /* 0x000000430015c202 */ /* 0x080fe40000000f00 */
[----:B------:R-:W-:Y:S01]  /*0610*/  @!P1 LEA.HI.X R25, R18, c[0x0][0x174], R19, 0x1, P3 ;  /* 0x00005d0012199a11 */ /* 0x000fe200018f0c13 */
[----:B------:R-:W-:Y:S02]  /*0620*/  @P0 IMAD R18, R6, c[0x0][0x1c0], RZ ;  /* 0x0000700006120a24 */ /* 0x000fe400078e02ff */
[----:B------:R-:W-:Y:S01]  /*0630*/  @!P4 IMAD R19, R16, c[0x0][0x1c0], RZ ;  /* 0x000070001013ca24 */ /* 0x000fe200078e02ff */
[-C--:B------:R-:W-:Y:S01]  /*0640*/  @!P2 MOV R28, R68.reuse ;  /* 0x00000044001ca202 */ /* 0x080fe20000000f00 */
[----:B------:R-:W-:Y:S01]  /*0650*/  @P0 IMAD R27, R63, c[0x0][0x1c4], R18 ;  /* 0x000071003f1b0a24 */ /* 0x000fe200078e0212 */
[-C--:B------:R-:W-:Y:S01]  /*0660*/  @P0 MOV R18, R68.reuse ;  /* 0x0000004400120202 */ /* 0x080fe20000000f00 */
[----:B------:R-:W-:Y:S01]  /*0670*/  @!P4 IMAD R33, R60, c[0x0][0x1c4], R19 ;  /* 0x000071003c21ca24 */ /* 0x000fe200078e0213 */
[-C--:B------:R-:W-:Y:S01]  /*0680*/  @P0 MOV R19, R67.reuse ;  /* 0x0000004300130202 */ /* 0x080fe20000000f00 */
[----:B------:R-:W-:Y:S01]  /*0690*/  @!P5 IMAD R22, R17, c[0x0][0x1c0], RZ ;  /* 0x000070001116da24 */ /* 0x000fe200078e02ff */
[-C--:B------:R-:W-:Y:S01]  /*06a0*/  @!P2 MOV R29, R67.reuse ;  /* 0x00000043001da202 */ /* 0x080fe20000000f00 */
[----:B------:R-:W-:Y:S01]  /*06b0*/  @!P2 IMAD R20, R15, c[0x0][0x1c0], RZ ;  /* 0x000070000f14aa24 */ /* 0x000fe200078e02ff */
[----:B------:R-:W-:Y:S01]  /*06c0*/  @!P5 MOV R23, R67 ;  /* 0x000000430017d202 */ /* 0x000fe20000000f00 */
[----:B------:R-:W-:Y:S01]  /*06d0*/  @!P5 IMAD R35, R59, c[0x0][0x1c4], R22 ;  /* 0x000071003b23da24 */ /* 0x000fe200078e0216 */
[----:B------:R-:W-:Y:S01]  /*06e0*/  @!P5 MOV R22, R68 ;  /* 0x000000440016d202 */ /* 0x000fe20000000f00 */
[----:B------:R-:W-:-:S04]  /*06f0*/  @P0 IMAD.WIDE.U32 R18, R63, c[0x0][0x1c0], R18 ;  /* 0x000070003f120a25 */ /* 0x000fc800078e0012 */
[C---:B------:R-:W-:Y:S01]  /*0700*/  @!P2 IMAD R31, R61.reuse, c[0x0][0x1c4], R20 ;  /* 0x000071003d1faa24 */ /* 0x040fe200078e0214 */
[----:B------:R-:W-:Y:S01]  /*0710*/  @!P4 MOV R20, R68 ;  /* 0x000000440014c202 */ /* 0x000fe20000000f00 */
[----:B------:R-:W-:Y:S01]  /*0720*/  @!P2 IMAD.WIDE.U32 R28, R61, c[0x0][0x1c0], R28 ;  /* 0x000070003d1caa25 */ /* 0x000fe200078e001c */
[----:B------:R-:W-:Y:S02]  /*0730*/  @P0 IADD3 R27, R19, R27, RZ ;  /* 0x0000001b131b0210 */ /* 0x000fe40007ffe0ff */
[----:B------:R-:W-:Y:S01]  /*0740*/  @P0 LEA R30, P3, R18, c[0x0][0x170], 0x1 ;  /* 0x00005c00121e0a11 */ /* 0x000fe200078608ff */
[----:B------:R-:W-:Y:S01]  /*0750*/  @!P5 IMAD.WIDE.U32 R22, R59, c[0x0][0x1c0], R22 ;  /* 0x000070003b16da25 */ /* 0x000fe200078e0016 */
[----:B------:R-:W-:Y:S02]  /*0760*/  @!P2 IADD3 R19, R29, R31, RZ ;  /* 0x0000001f1d13a210 */ /* 0x000fe40007ffe0ff */
[----:B------:R-:W-:Y:S01]  /*0770*/  @!P2 LEA R26, P6, R28, c[0x0][0x170], 0x1 ;  /* 0x00005c001c1aaa11 */ /* 0x000fe200078c08ff */
[----:B------:R-:W-:Y:S01]  /*0780*/  @!P4 IMAD.WIDE.U32 R20, R60, c[0x0][0x1c0], R20 ;  /* 0x000070003c14ca25 */ /* 0x000fe200078e0014 */
[----:B------:R-:W-:-:S02]  /*0790*/  @P0 LEA.HI.X R31, R18, c[0x0][0x174], R27, 0x1, P3 ;  /* 0x00005d00121f0a11 */ /* 0x000fc400018f0c1b */
[----:B------:R-:W-:Y:S02]  /*07a0*/  @!P2 LEA.HI.X R27, R28, c[0x0][0x174], R19, 0x1, P6 ;  /* 0x00005d001c1baa11 */ /* 0x000fe400030f0c13 */
[----:B------:R-:W-:Y:S02]  /*07b0*/  @!P5 IADD3 R19, R23, R35, RZ ;  /* 0x000000231713d210 */ /* 0x000fe40007ffe0ff */
[----:B------:R-:W-:Y:S02]  /*07c0*/  @!P5 LEA R34, P6, R22, c[0x0][0x170], 0x1 ;  /* 0x00005c001622da11 */ /* 0x000fe400078c08ff */
[----:B------:R-:W-:Y:S02]  /*07d0*/  @!P4 IADD3 R21, R21, R33, RZ ;  /* 0x000000211515c210 */ /* 0x000fe40007ffe0ff */
[----:B------:R-:W-:Y:S02]  /*07e0*/  @!P4 LEA R32, P3, R20, c[0x0][0x170], 0x1 ;  /* 0x00005c001420ca11 */ /* 0x000fe400078608ff */
[----:B------:R-:W-:-:S02]  /*07f0*/  @!P5 LEA.HI.X R35, R22, c[0x0][0x174], R19, 0x1, P6 ;  /* 0x00005d001623da11 */ /* 0x000fc400030f0c13 */
[----:B------:R-:W-:Y:S01]  /*0800*/  @!P4 LEA.HI.X R33, R20, c[0x0][0x174], R21, 0x1, P3 ;  /* 0x00005d001421ca11 */ /* 0x000fe200018f0c15 */
[----:B------:R-:W-:Y:S01]  /*0810*/  CS2R R18, SRZ ;  /* 0x0000000000127805 */ /* 0x000fe2000001ff00 */
[----:B------:R-:W-:Y:S02]  /*0820*/  ISETP.GE.U32.AND P3, PT, R58, c[0x0][0x1c8], PT ;  /* 0x000072003a007a0c */ /* 0x000fe40003f66070 */
[----:B------:R-:W-:Y:S02]  /*0830*/  SHF.R.S32.HI R20, RZ, 0x1f, R58 ;  /* 0x0000001fff147819 */ /* 0x000fe4000001143a */
[----:B------:R-:W-:Y:S01]  /*0840*/  SHF.R.S32.HI R21, RZ, 0x1f, R57 ;  /* 0x0000001fff157819 */ /* 0x000fe20000011439 */
[----:B------:R0:W2:Y:S01]  /*0850*/  @!P1 LDG.E R18, [R24.64] ;  /* 0x0000000618129981 */ /* 0x0000a2000c1e1900 */
[----:B------:R-:W-:Y:S02]  /*0860*/  ISETP.GE.AND.EX P3, PT, R20, c[0x0][0x1cc], PT, P3 ;  /* 0x0000730014007a0c */ /* 0x000fe40003f66330 */
[----:B------:R-:W-:Y:S01]  /*0870*/  ISETP.GE.U32.AND P1, PT, R57, c[0x0][0x1c8], PT ;  /* 0x0000720039007a0c */ /* 0x000fe20003f26070 */
[----:B------:R-:W-:Y:S01]  /*0880*/  CS2R R22, SRZ ;  /* 0x0000000000167805 */ /* 0x000fe2000001ff00 */
[----:B------:R-:W-:Y:S01]  /*0890*/  ISETP.GT.U32.OR P3, PT, R0, 0x27f, P3 ;  /* 0x0000027f0000780c */ /* 0x000fe20001f64470 */
[----:B------:R1:W3:Y:S01]  /*08a0*/  @P0 LDG.E R19, [R30.64] ;  /* 0x000000061e130981 */ /* 0x0002e2000c1e1900 */
[----:B------:R-:W-:-:S03]  /*08b0*/  ISETP.GE.AND.EX P1, PT, R21, c[0x0][0x1cc], PT, P1 ;  /* 0x0000730015007a0c */ /* 0x000fc60003f26310 */
[----:B------:R4:W5:Y:S01]  /*08c0*/  @!P2 LDG.E R22, [R26.64] ;  /* 0x000000061a16a981 */ /* 0x000962000c1e1900 */
[----:B------:R-:W-:Y:S02]  /*08d0*/  ISETP.GT.U32.OR P1, PT, R0, 0x27f, P1 ;  /* 0x0000027f0000780c */ /* 0x000fe40000f24470 */
[----:B------:R-:W-:Y:S01]  /*08e0*/  ISETP.GE.U32.AND P2, PT, R56, c[0x0][0x1c8], PT ;  /* 0x0000720038007a0c */ /* 0x000fe20003f46070 */
[----:B------:R1:W2:Y:S01]  /*08f0*/  @!P4 LDG.E R23, [R32.64] ;  /* 0x000000062017c981 */ /* 0x0002a2000c1e1900 */
[----:B------:R-:W-:Y:S02]  /*0900*/  SHF.R.S32.HI R29, RZ, 0x1f, R56 ;  /* 0x0000001fff1d7819 */ /* 0x000fe40000011438 */
[----:B------:R-:W-:Y:S01]  /*0910*/  MOV R28, RZ ;  /* 0x000000ff001c7202 */ /* 0x000fe20000000f00 */
[----:B0-----:R-:W-:Y:S01]  /*0920*/  @!P3 IMAD R25, R20, c[0x0][0x1c0], RZ ;  /* 0x000070001419ba24 */ /* 0x001fe200078e02ff */
[----:B----4-:R-:W-:Y:S02]  /*0930*/  @!P3 MOV R26, R68 ;  /* 0x00000044001ab202 */ /* 0x010fe40000000f00 */
[----:B------:R-:W-:Y:S01]  /*0940*/  @!P3 MOV R27, R67 ;  /* 0x00000043001bb202 */ /* 0x000fe20000000f00 */
[----:B------:R-:W-:-:S02]  /*0950*/  @!P3 IMAD R25, R58, c[0x0][0x1c4], R25 ;  /* 0x000071003a19ba24 */ /* 0x000fc400078e0219 */
[----:B------:R-:W-:Y:S01]  /*0960*/  @!P1 IMAD R24, R21, c[0x0][0x1c0], RZ ;  /* 0x0000700015189a24 */ /* 0x000fe200078e02ff */
[----:B------:R-:W-:Y:S01]  /*0970*/  ISETP.GE.AND.EX P2, PT, R29, c[0x0][0x1cc], PT, P2 ;  /* 0x000073001d007a0c */ /* 0x000fe20003f46320 */
[----:B------:R-:W-:Y:S01]  /*0980*/  @!P3 IMAD.WIDE.U32 R26, R58, c[0x0][0x1c0], R26 ;  /* 0x000070003a1aba25 */ /* 0x000fe200078e001a */
[----:B------:R-:W-:Y:S01]  /*0990*/  ISETP.GE.U32.AND P4, PT, R53, c[0x0][0x1c8], PT ;  /* 0x0000720035007a0c */ /* 0x000fe20003f86070 */
[----:B------:R0:W4:Y:S01]  /*09a0*/  @!P5 LDG.E R28, [R34.64] ;  /* 0x00000006221cd981 */ /* 0x000122000c1e1900 */
[----:B-1----:R-:W-:Y:S01]  /*09b0*/  SHF.R.S32.HI R30, RZ, 0x1f, R53 ;  /* 0x0000001fff1e7819 */ /* 0x002fe20000011435 */
[----:B------:R-:W-:Y:S01]  /*09c0*/  @!P1 IMAD R33, R57, c[0x0][0x1c4], R24 ;  /* 0x0000710039219a24 */ /* 0x000fe200078e0218 */
[----:B------:R-:W-:Y:S02]  /*09d0*/  @!P3 IADD3 R27, R27, R25, RZ ;  /* 0x000000191b1bb210 */ /* 0x000fe40007ffe0ff */
[----:B------:R-:W-:Y:S02]  /*09e0*/  @!P1 MOV R24, R68 ;  /* 0x0000004400189202 */ /* 0x000fe40000000f00 */
[----:B------:R-:W-:-:S02]  /*09f0*/  @!P1 MOV R25, R67 ;  /* 0x0000004300199202 */ /* 0x000fc40000000f00 */
[----:B------:R-:W-:Y:S02]  /*0a00*/  ISETP.GT.U32.OR P2, PT, R0, 0x27f, P2 ;  /* 0x0000027f0000780c */ /* 0x000fe40001744470 */
[----:B------:R-:W-:Y:S01]  /*0a10*/  ISETP.GE.AND.EX P4, PT, R30, c[0x0][0x1cc], PT, P4 ;  /* 0x000073001e007a0c */ /* 0x000fe20003f86340 */
[----:B------:R-:W-:Y:S01]  /*0a20*/  @!P1 IMAD.WIDE.U32 R24, R57, c[0x0][0x1c0], R24 ;  /* 0x0000700039189a25 */ /* 0x000fe200078e0018 */
[----:B0-----:R-:W-:Y:S02]  /*0a30*/  @!P3 LEA R34, P6, R26, c[0x0][0x170], 0x1 ;  /* 0x00005c001a22ba11 */ /* 0x001fe400078c08ff */
[----:B------:R-:W-:Y:S02]  /*0a40*/  ISETP.GT.U32.OR P4, PT, R0, 0x27f, P4 ;  /* 0x0000027f0000780c */ /* 0x000fe40002784470 */
[----:B------:R-:W-:Y:S02]  /*0a50*/  @!P3 LEA.HI.X R35, R26, c[0x0][0x174], R27, 0x1, P6 ;  /* 0x00005d001a23ba11 */ /* 0x000fe400030f0c1b */
[----:B------:R-:W-:-:S02]  /*0a60*/  @!P1 IADD3 R25, R25, R33, RZ ;  /* 0x0000002119199210 */ /* 0x000fc40007ffe0ff */
[C---:B------:R-:W-:Y:S02]  /*0a70*/  @!P1 LEA R26, P6, R24.reuse, c[0x0][0x170], 0x1 ;  /* 0x00005c00181a9a11 */ /* 0x040fe400078c08ff */
[----:B------:R-:W-:Y:S02]  /*0a80*/  ISETP.GE.U32.AND P5, PT, R7, c[0x0][0x1c8], PT ;  /* 0x0000720007007a0c */ /* 0x000fe40003fa6070 */
[----:B------:R-:W-:Y:S02]  /*0a90*/  SHF.R.S32.HI R31, RZ, 0x1f, R7 ;  /* 0x0000001fff1f7819 */ /* 0x000fe40000011407 */
[----:B------:R-:W-:Y:S02]  /*0aa0*/  MOV R32, RZ ;  /* 0x000000ff00207202 */ /* 0x000fe40000000f00 */
[----:B------:R-:W-:Y:S01]  /*0ab0*/  @!P1 LEA.HI.X R27, R24, c[0x0][0x174], R25, 0x1, P6 ;  /* 0x00005d00181b9a11 */ /* 0x000fe200030f0c19 */
[----:B------:R-:W-:Y:S01]  /*0ac0*/  @!P2 IMAD R33, R29, c[0x0][0x1c0], RZ ;  /* 0x000070001d21aa24 */ /* 0x000fe200078e02ff */
[----:B------:R-:W-:-:S02]  /*0ad0*/  @!P2 MOV R24, R68 ;  /* 0x000000440018a202 */ /* 0x000fc40000000f00 */
[----:B------:R-:W-:Y:S01]  /*0ae0*/  @!P2 MOV R25, R67 ;  /* 0x000000430019a202 */ /* 0x000fe20000000f00 */
[----:B------:R0:W4:Y:S01]  /*0af0*/  @!P3 LDG.E R32, [R34.64] ;  /* 0x000000062220b981 */ /* 0x000122000c1e1900 */
[----:B------:R-:W-:Y:S01]  /*0b00*/  ISETP.GE.AND.EX P5, PT, R31, c[0x0][0x1cc], PT, P5 ;  /* 0x000073001f007a0c */ /* 0x000fe20003fa6350 */
[C---:B------:R-:W-:Y:S02]  /*0b10*/  @!P2 IMAD R37, R56.reuse, c[0x0][0x1c4], R33 ;  /* 0x000071003825aa24 */ /* 0x040fe400078e0221 */
[----:B------:R-:W-:Y:S01]  /*0b20*/  @!P2 IMAD.WIDE.U32 R24, R56, c[0x0][0x1c0], R24 ;  /* 0x000070003818aa25 */ /* 0x000fe200078e0018 */
[----:B------:R-:W-:-:S03]  /*0b30*/  ISETP.GT.U32.OR P5, PT, R0, 0x27f, P5 ;  /* 0x0000027f0000780c */ /* 0x000fc60002fa4470 */
[----:B------:R-:W-:Y:S01]  /*0b40*/  @!P4 IMAD R36, R30, c[0x0][0x1c0], RZ ;  /* 0x000070001e24ca24 */ /* 0x000fe200078e02ff */
[----:B0-----:R-:W-:Y:S02]  /*0b50*/  @!P4 MOV R34, R68 ;  /* 0x000000440022c202 */ /* 0x001fe40000000f00 */
[----:B------:R-:W-:Y:S02]  /*0b60*/  @!P4 MOV R35, R67 ;  /* 0x000000430023c202 */ /* 0x000fe40000000f00 */
[----:B------:R-:W-:Y:S01]  /*0b70*/  @!P2 IADD3 R25, R25, R37, RZ ;  /* 0x000000251919a210 */ /* 0x000fe20007ffe0ff */
[C---:B------:R-:W-:Y:S01]  /*0b80*/  @!P4 IMAD R37, R53.reuse, c[0x0][0x1c4], R36 ;  /* 0x000071003525ca24 */ /* 0x040fe200078e0224 */
[----:B------:R-:W-:Y:S01]  /*0b90*/  @!P2 LEA R40, P6, R24, c[0x0][0x170], 0x1 ;  /* 0x00005c001828aa11 */ /* 0x000fe200078c08ff */
[----:B------:R-:W-:Y:S01]  /*0ba0*/  @!P4 IMAD.WIDE.U32 R34, R53, c[0x0][0x1c0], R34 ;  /* 0x000070003522ca25 */ /* 0x000fe200078e0022 */
[----:B------:R-:W-:Y:S02]  /*0bb0*/  ISETP.GE.U32.AND P3, PT, R8, c[0x0][0x1c8], PT ;  /* 0x0000720008007a0c */ /* 0x000fe40003f66070 */
[----:B------:R-:W-:-:S02]  /*0bc0*/  SHF.R.S32.HI R33, RZ, 0x1f, R8 ;  /* 0x0000001fff217819 */ /* 0x000fc40000011408 */
[----:B------:R-:W-:Y:S02]  /*0bd0*/  @!P2 LEA.HI.X R41, R24, c[0x0][0x174], R25, 0x1, P6 ;  /* 0x00005d001829aa11 */ /* 0x000fe400030f0c19 */
[----:B------:R-:W-:Y:S02]  /*0be0*/  @!P4 IADD3 R35, R35, R37, RZ ;  /* 0x000000252323c210 */ /* 0x000fe40007ffe0ff */
[----:B------:R-:W-:Y:S02]  /*0bf0*/  @!P4 LEA R44, P6, R34, c[0x0][0x170], 0x1 ;  /* 0x00005c00222cca11 */ /* 0x000fe400078c08ff */
[----:B------:R-:W-:Y:S01]  /*0c00*/  ISETP.GE.AND.EX P3, PT, R33, c[0x0][0x1cc], PT, P3 ;  /* 0x0000730021007a0c */ /* 0x000fe20003f66330 */
[----:B------:R-:W-:Y:S01]  /*0c10*/  @!P5 IMAD R38, R31, c[0x0][0x1c0], RZ ;  /* 0x000070001f26da24 */ /* 0x000fe200078e02ff */
[----:B------:R-:W-:Y:S02]  /*0c20*/  @!P5 MOV R24, R68 ;  /* 0x000000440018d202 */ /* 0x000fe40000000f00 */
[----:B------:R-:W-:-:S02]  /*0c30*/  @!P5 MOV R25, R67 ;  /* 0x000000430019d202 */ /* 0x000fc40000000f00 */
[----:B------:R-:W-:Y:S02]  /*0c40*/  @!P4 LEA.HI.X R45, R34, c[0x0][0x174], R35, 0x1, P6 ;  /* 0x00005d00222dca11 */ /* 0x000fe400030f0c23 */
[----:B------:R-:W-:Y:S01]  /*0c50*/  ISETP.GT.U32.OR P3, PT, R0, 0x27f, P3 ;  /* 0x0000027f0000780c */ /* 0x000fe20001f64470 */
[----:B------:R-:W-:Y:S01]  /*0c60*/  CS2R R34, SRZ ;  /* 0x0000000000227805 */ /* 0x000fe2000001ff00 */
[C---:B------:R-:W-:Y:S02]  /*0c70*/  @!P5 IMAD R39, R7.reuse, c[0x0][0x1c4], R38 ;  /* 0x000071000727da24 */ /* 0x040fe400078e0226 */
[----:B------:R-:W-:-:S03]  /*0c80*/  @!P5 IMAD.WIDE.U32 R24, R7, c[0x0][0x1c0], R24 ;  /* 0x000070000718da25 */ /* 0x000fc600078e0018 */
[----:B------:R0:W4:Y:S01]  /*0c90*/  @!P1 LDG.E R34, [R26.64] ;  /* 0x000000061a229981 */ /* 0x000122000c1e1900 */
[----:B------:R-:W-:Y:S02]  /*0ca0*/  ISETP.GE.U32.AND P1, PT, R9, c[0x0][0x1c8], PT ;  /* 0x0000720009007a0c */ /* 0x000fe40003f26070 */
[----:B------:R-:W-:Y:S01]  /*0cb0*/  @!P5 IADD3 R25, R25, R39, RZ ;  /* 0x000000271919d210 */ /* 0x000fe20007ffe0ff */
[----:B------:R1:W4:Y:S01]  /*0cc0*/  @!P2 LDG.E R35, [R40.64] ;  /* 0x000000062823a981 */ /* 0x000322000c1e1900 */
[C---:B------:R-:W-:Y:S02]  /*0cd0*/  @!P5 LEA R42, P6, R24.reuse, c[0x0][0x170], 0x1 ;  /* 0x00005c00182ada11 */ /* 0x040fe400078c08ff */
[----:B------:R-:W-:Y:S02]  /*0ce0*/  SHF.R.S32.HI R36, RZ, 0x1f, R9 ;  /* 0x0000001fff247819 */ /* 0x000fe40000011409 */
[----:B------:R-:W-:Y:S01]  /*0cf0*/  @!P5 LEA.HI.X R43, R24, c[0x0][0x174], R25, 0x1, P6 ;  /* 0x00005d00182bda11 */ /* 0x000fe200030f0c19 */
[----:B------:R-:W-:Y:S01]  /*0d00*/  @!P3 IMAD R25, R33, c[0x0][0x1c0], RZ ;  /* 0x000070002119ba24 */ /* 0x000fe200078e02ff */
[----:B------:R-:W-:-:S02]  /*0d10*/  ISETP.GE.AND.EX P1, PT, R36, c[0x0][0x1cc], PT, P1 ;  /* 0x0000730024007a0c */ /* 0x000fc40003f26310 */
[----:B0-----:R-:W-:Y:S02]  /*0d20*/  @!P3 MOV R26, R68 ;  /* 0x00000044001ab202 */ /* 0x001fe40000000f00 */
[----:B------:R-:W-:Y:S02]  /*0d30*/  @!P3 MOV R27, R67 ;  /* 0x00000043001bb202 */ /* 0x000fe40000000f00 */
[----:B------:R-:W-:Y:S02]  /*0d40*/  ISETP.GE.U32.AND P2, PT, R10, c[0x0][0x1c8], PT ;  /* 0x000072000a007a0c */ /* 0x000fe40003f46070 */
[----:B------:R-:W-:Y:S02]  /*0d50*/  SHF.R.S32.HI R38, RZ, 0x1f, R10 ;  /* 0x0000001fff267819 */ /* 0x000fe4000001140a */
[----:B------:R-:W-:Y:S01]  /*0d60*/  MOV R37, RZ ;  /* 0x000000ff00257202 */ /* 0x000fe20000000f00 */
[----:B------:R-:W-:Y:S01]  /*0d70*/  @!P3 IMAD R25, R8, c[0x0][0x1c4], R25 ;  /* 0x000071000819ba24 */ /* 0x000fe200078e0219 */
[----:B------:R-:W-:Y:S01]  /*0d80*/  ISETP.GT.U32.OR P1, PT, R0, 0x27f, P1 ;  /* 0x0000027f0000780c */ /* 0x000fe20000f24470 */
[----:B------:R-:W-:Y:S01]  /*0d90*/  @!P3 IMAD.WIDE.U32 R26, R8, c[0x0][0x1c0], R26 ;  /* 0x00007000081aba25 */ /* 0x000fe200078e001a */
[----:B------:R-:W-:-:S02]  /*0da0*/  ISETP.GE.AND.EX P2, PT, R38, c[0x0][0x1cc], PT, P2 ;  /* 0x0000730026007a0c */ /* 0x000fc40003f46320 */
[----:B------:R0:W4:Y:S02]  /*0db0*/  @!P4 LDG.E R37, [R44.64] ;  /* 0x000000062c25c981 */ /* 0x000124000c1e1900 */
[----:B------:R-:W-:Y:S02]  /*0dc0*/  ISETP.GT.U32.OR P2, PT, R0, 0x27f, P2 ;  /* 0x0000027f0000780c */ /* 0x000fe40001744470 */
[----:B------:R-:W-:Y:S02]  /*0dd0*/  @!P3 IADD3 R25, R27, R25, RZ ;  /* 0x000000191b19b210 */ /* 0x000fe40007ffe0ff */
[----:B------:R-:W-:Y:S02]  /*0de0*/  @!P3 LEA R24, P4, R26, c[0x0][0x170], 0x1 ;  /* 0x00005c001a18ba11 */ /* 0x000fe400078808ff */
[----:B-1----:R-:W-:Y:S02]  /*0df0*/  MOV R40, RZ ;  /* 0x000000ff00287202 */ /* 0x002fe40000000f00 */
[----:B------:R-:W-:-:S02]  /*0e00*/  MOV R39, RZ ;  /* 0x000000ff00277202 */ /* 0x000fc40000000f00 */
[----:B------:R-:W-:Y:S02]  /*0e10*/  @!P3 LEA.HI.X R25, R26, c[0x0][0x174], R25, 0x1, P4 ;  /* 0x00005d001a19ba11 */ /* 0x000fe400020f0c19 */
[----:B------:R-:W-:Y:S02]  /*0e20*/  ISETP.GE.U32.AND P4, PT, R11, c[0x0][0x1c8], PT ;  /* 0x000072000b007a0c */ /* 0x000fe40003f86070 */
[----:B------:R-:W-:Y:S01]  /*0e30*/  SHF.R.S32.HI R41, RZ, 0x1f, R11 ;  /* 0x0000001fff297819 */ /* 0x000fe2000001140b */
[----:B------:R-:W-:Y:S01]  /*0e40*/  @!P1 IMAD R26, R36, c[0x0][0x1c0], RZ ;  /* 0x00007000241a9a24 */ /* 0x000fe200078e02ff */
[----:B0-----:R-:W-:Y:S01]  /*0e50*/  @!P1 MOV R44, R68 ;  /* 0x00000044002c9202 */ /* 0x001fe20000000f00 */
[----:B------:R0:W4:Y:S01]  /*0e60*/  @!P3 LDG.E R40, [R24.64] ;  /* 0x000000061828b981 */ /* 0x000122000c1e1900 */
[----:B------:R-:W-:Y:S02]  /*0e70*/  @!P1 MOV R45, R67 ;  /* 0x00000043002d9202 */ /* 0x000fe40000000f00 */
[----:B------:R-:W-:Y:S01]  /*0e80*/  ISETP.GE.AND.EX P3, PT, R41, c[0x0][0x1cc], PT, P4 ;  /* 0x0000730029007a0c */ /* 0x000fe20003f66340 */
[----:B------:R1:W4:Y:S01]  /*0e90*/  @!P5 LDG.E R39, [R42.64] ;  /* 0x000000062a27d981 */ /* 0x000322000c1e1900 */
[----:B------:R-:W-:-:S02]  /*0ea0*/  @!P1 IMAD R27, R9, c[0x0][0x1c4], R26 ;  /* 0x00007100091b9a24 */ /* 0x000fc400078e021a */
[----:B------:R-:W-:Y:S01]  /*0eb0*/  @!P1 IMAD.WIDE.U32 R44, R9, c[0x0][0x1c0], R44 ;  /* 0x00007000092c9a25 */ /* 0x000fe200078e002c */
[----:B------:R-:W-:Y:S02]  /*0ec0*/  ISETP.GT.U32.OR P3, PT, R0, 0x27f, P3 ;  /* 0x0000027f0000780c */ /* 0x000fe40001f64470 */
[----:B0-----:R-:W-:Y:S01]  /*0ed0*/  @!P2 MOV R24, R68 ;  /* 0x000000440018a202 */ /* 0x001fe20000000f00 */
[----:B------:R-:W-:Y:S01]  /*0ee0*/  @!P2 IMAD R47, R38, c[0x0][0x1c0], RZ ;  /* 0x00007000262faa24 */ /* 0x000fe200078e02ff */
[----:B------:R-:W-:Y:S02]  /*0ef0*/  @!P2 MOV R25, R67 ;  /* 0x000000430019a202 */ /* 0x000fe40000000f00 */
[----:B------:R-:W-:Y:S01]  /*0f00*/  ISETP.GE.U32.AND P4, PT, R12, c[0x0][0x1c8], PT ;  /* 0x000072000c007a0c */ /* 0x000fe20003f86070 */
[C---:B------:R-:W-:Y:S01]  /*0f10*/  @!P2 IMAD R47, R10.reuse, c[0x0][0x1c4], R47 ;  /* 0x000071000a2faa24 */ /* 0x040fe200078e022f */
[----:B-1----:R-:W-:Y:S01]  /*0f20*/  SHF.R.S32.HI R42, RZ, 0x1f, R12 ;  /* 0x0000001fff2a7819 */ /* 0x002fe2000001140c */
[----:B------:R-:W-:Y:S01]  /*0f30*/  @!P2 IMAD.WIDE.U32 R24, R10, c[0x0][0x1c0], R24 ;  /* 0x000070000a18aa25 */ /* 0x000fe200078e0018 */
[----:B------:R-:W-:-:S02]  /*0f40*/  @!P1 IADD3 R27, R45, R27, RZ ;  /* 0x0000001b2d1b9210 */ /* 0x000fc40007ffe0ff */
[----:B------:R-:W-:Y:S02]  /*0f50*/  @!P1 LEA R26, P5, R44, c[0x0][0x170], 0x1 ;  /* 0x00005c002c1a9a11 */ /* 0x000fe400078a08ff */
[----:B------:R-:W-:Y:S02]  /*0f60*/  ISETP.GE.AND.EX P4, PT, R42, c[0x0][0x1cc], PT, P4 ;  /* 0x000073002a007a0c */ /* 0x000fe40003f86340 */
[----:B------:R-:W-:Y:S02]  /*0f70*/  @!P1 LEA.HI.X R27, R44, c[0x0][0x174], R27, 0x1, P5 ;  /* 0x00005d002c1b9a11 */ /* 0x000fe400028f0c1b */
[----:B------:R-:W-:Y:S02]  /*0f80*/  MOV R43, RZ ;  /* 0x000000ff002b7202 */ /* 0x000fe40000000f00 */
[----:B------:R-:W-:Y:S02]  /*0f90*/  @!P2 IADD3 R25, R25, R47, RZ ;  /* 0x0000002f1919a210 */ /* 0x000fe40007ffe0ff */
[----:B------:R-:W-:-:S02]  /*0fa0*/  @!P2 LEA R46, P5, R24, c[0x0][0x170], 0x1 ;  /* 0x00005c00182eaa11 */ /* 0x000fc400078a08ff */
[----:B------:R-:W-:Y:S01]  /*0fb0*/  ISETP.GT.U32.OR P4, PT, R0, 0x27f, P4 ;  /* 0x0000027f0000780c */ /* 0x000fe20002784470 */
[----:B------:R0:W4:Y:S01]  /*0fc0*/  @!P1 LDG.E R43, [R26.64] ;  /* 0x000000061a2b9981 */ /* 0x000122000c1e1900 */
[----:B------:R-:W-:Y:S01]  /*0fd0*/  @!P2 LEA.HI.X R47, R24, c[0x0][0x174], R25, 0x1, P5 ;  /* 0x00005d00182faa11 */ /* 0x000fe200028f0c19 */
[----:B------:R-:W-:Y:S01]  /*0fe0*/  @!P3 IMAD R48, R41, c[0x0][0x1c0], RZ ;  /* 0x000070002930ba24 */ /* 0x000fe200078e02ff */
[----:B------:R-:W-:Y:S02]  /*0ff0*/  @!P3 MOV R24, R68 ;  /* 0x000000440018b202 */ /* 0x000fe40000000f00 */
[----:B------:R-:W-:Y:S01]  /*1000*/  @!P3 MOV R25, R67 ;  /* 0x000000430019b202 */ /* 0x000fe20000000f00 */
[----:B------:R-:W-:Y:S01]  /*1010*/  @!P3 IMAD R45, R11, c[0x0][0x1c4], R48 ;  /* 0x000071000b2dba24 */ /* 0x000fe200078e0230 */
[----:B------:R-:W-:-:S03]  /*1020*/  MOV R44, RZ ;  /* 0x000000ff002c7202 */ /* 0x000fc60000000f00 */
[----:B------:R-:W-:-:S03]  /*1030*/  @!P3 IMAD.WIDE.U32 R24, R11, c[0x0][0x1c0], R24 ;  /* 0x000070000b18ba25 */ /* 0x000fc600078e0018 */
[----:B------:R1:W4:Y:S01]  /*1040*/  @!P2 LDG.E R44, [R46.64] ;  /* 0x000000062e2ca981 */ /* 0x000322000c1e1900 */
[----:B0-----:R-:W-:Y:S01]  /*1050*/  @!P4 IMAD R27, R42, c[0x0][0x1c0], RZ ;  /* 0x000070002a1bca24 */ /* 0x001fe200078e02ff */
[----:B------:R-:W-:Y:S02]  /*1060*/  @!P3 IADD3 R25, R25, R45, RZ ;  /* 0x0000002d1919b210 */ /* 0x000fe40007ffe0ff */
[C---:B------:R-:W-:Y:S02]  /*1070*/  @!P3 LEA R48, P1, R24.reuse, c[0x0][0x170], 0x1 ;  /* 0x00005c001830ba11 */ /* 0x040fe400078208ff */
[----:B------:R-:W-:Y:S02]  /*1080*/  @!P4 MOV R26, R68 ;  /* 0x00000044001ac202 */ /* 0x000fe40000000f00 */
[----:B------:R-:W-:Y:S01]  /*1090*/  @!P3 LEA.HI.X R49, R24, c[0x0][0x174], R25, 0x1, P1 ;  /* 0x00005d001831ba11 */ /* 0x000fe200008f0c19 */
[----:B------:R-:W-:Y:S01]  /*10a0*/  @!P4 IMAD R25, R12, c[0x0][0x1c4], R27 ;  /* 0x000071000c19ca24 */ /* 0x000fe200078e021b */
[----:B------:R-:W-:-:S02]  /*10b0*/  @!P4 MOV R27, R67 ;  /* 0x00000043001bc202 */ /* 0x000fc40000000f00 */
[----:B------:R-:W-:-:S03]  /*10c0*/  MOV R45, RZ ;  /* 0x000000ff002d7202 */ /* 0x000fc60000000f00 */
[----:B------:R-:W-:-:S03]  /*10d0*/  @!P4 IMAD.WIDE.U32 R26, R12, c[0x0][0x1c0], R26 ;  /* 0x000070000c1aca25 */ /* 0x000fc600078e001a */
[----:B------:R0:W4:Y:S02]  /*10e0*/  @!P3 LDG.E R45, [R48.64] ;  /* 0x00000006302db981 */ /* 0x000124000c1e1900 */
[----:B------:R-:W-:Y:S02]  /*10f0*/  @!P4 IADD3 R25, R27, R25, RZ ;  /* 0x000000191b19c210 */ /* 0x000fe40007ffe0ff */
[C---:B------:R-:W-:Y:S02]  /*1100*/  @!P4 LEA R24, P1, R26.reuse, c[0x0][0x170], 0x1 ;  /* 0x00005c001a18ca11 */ /* 0x040fe400078208ff */
[----:B-1----:R-:W-:Y:S02]  /*1110*/  MOV R46, RZ ;  /* 0x000000ff002e7202 */ /* 0x002fe40000000f00 */
[----:B------:R-:W-:-:S05]  /*1120*/  @!P4 LEA.HI.X R25, R26, c[0x0][0x174], R25, 0x1, P1 ;  /* 0x00005d001a19ca11 */ /* 0x000fca00008f0c19 */
[----:B------:R3:W4:Y:S02]  /*1130*/  @!P4 LDG.E R46, [R24.64] ;  /* 0x00000006182ec981 */ /* 0x000724000c1e1900 */
[--C-:B---3--:R-:W-:Y:S02]  /*1140*/  PRMT R25, RZ, 0x7610, R19.reuse ;  /* 0x00007610ff197816 */ /* 0x108fe40000000013 */
[----:B------:R-:W-:-:S03]  /*1150*/  PRMT R24, RZ, 0x5410, R19 ;  /* 0x00005410ff187816 */ /* 0x000fc60000000013 */
[----:B------:R-:W-:Y:S02]  /*1160*/  FMUL.FTZ R27, R25, R25 ;  /* 0x00000019191b7220 */ /* 0x000fe40000410000 */
[C---:B------:R-:W-:Y:S01]  /*1170*/  FADD.FTZ R26, R24.reuse, R25 ;  /* 0x00000019181a7221 */ /* 0x040fe20000010000 */
[--C-:B--2---:R-:W-:Y:S01]  /*1180*/  PRMT R25, RZ, 0x7610, R18.reuse ;  /* 0x00007610ff197816 */ /* 0x104fe20000000012 */
[----:B------:R-:W-:Y:S01]  /*1190*/  FFMA.FTZ R27, R24, R24, R27 ;  /* 0x00000018181b7223 */ /* 0x000fe2000001001b */
[----:B------:R-:W-:Y:S01]  /*11a0*/  PRMT R24, RZ, 0x5410, R18 ;  /* 0x00005410ff187816 */ /* 0x000fe20000000012 */
[----:B------:R-:W-:Y:S02]  /*11b0*/  FADD.FTZ R26, RZ, R26 ;  /* 0x0000001aff1a7221 */ /* 0x000fe40000010000 */
[----:B0-----:R-:W-:Y:S02]  /*11c0*/  FMUL.FTZ R49, R25, R25 ;  /* 0x0000001919317220 */ /* 0x001fe40000410000 */
[C---:B------:R-:W-:Y:S01]  /*11d0*/  FADD.FTZ R47, R24.reuse, R25 ;  /* 0x00000019182f7221 */ /* 0x040fe20000010000 */
[--C-:B-----5:R-:W-:Y:S01]  /*11e0*/  PRMT R25, RZ, 0x7610, R22.reuse ;  /* 0x00007610ff197816 */ /* 0x120fe20000000016 */
[----:B------:R-:W-:Y:S01]  /*11f0*/  FFMA.FTZ R48, R24, R24, R49 ;  /* 0x0000001818307223 */ /* 0x000fe20000010031 */
[----:B------:R-:W-:Y:S01]  /*1200*/  PRMT R24, RZ, 0x5410, R22 ;  /* 0x00005410ff187816 */ /* 0x000fe20000000016 */
[----:B------:R-:W-:-:S02]  /*1210*/  FADD.FTZ R26, R26, R47 ;  /* 0x0000002f1a1a7221 */ /* 0x000fc40000010000 */
[----:B------:R-:W-:Y:S02]  /*1220*/  FADD.FTZ R27, RZ, R27 ;  /* 0x0000001bff1b7221 */ /* 0x000fe40000010000 */
[----:B------:R-:W-:Y:S02]  /*1230*/  FMUL.FTZ R47, R25, R25 ;  /* 0x00000019192f7220 */ /* 0x000fe40000410000 */
[C---:B------:R-:W-:Y:S02]  /*1240*/  FADD.FTZ R25, R24.reuse, R25 ;  /* 0x0000001918197221 */ /* 0x040fe40000010000 */
[----:B------:R-:W-:Y:S02]  /*1250*/  FADD.FTZ R27, R27, R48 ;  /* 0x000000301b1b7221 */ /* 0x000fe40000010000 */
[----:B------:R-:W-:-:S04]  /*1260*/  FFMA.FTZ R24, R24, R24, R47 ;  /* 0x0000001818187223 */ /* 0x000fc8000001002f */
[----:B------:R-:W-:Y:S01]  /*1270*/  FADD.FTZ R24, R27, R24 ;  /* 0x000000181b187221 */ /* 0x000fe20000010000 */
[----:B------:R-:W-:Y:S01]  /*1280*/  PRMT R27, RZ, 0x7610, R23 ;  /* 0x00007610ff1b7816 */ /* 0x000fe20000000017 */
[----:B------:R-:W-:Y:S01]  /*1290*/  FADD.FTZ R25, R26, R25 ;  /* 0x000000191a197221 */ /* 0x000fe20000010000 */
[----:B------:R-:W-:-:S03]  /*12a0*/  PRMT R26, RZ, 0x5410, R23 ;  /* 0x00005410ff1a7816 */ /* 0x000fc60000000017 */
[----:B------:R-:W-:Y:S02]  /*12b0*/  FMUL.FTZ R47, R27, R27 ;  /* 0x0000001b1b2f7220 */ /* 0x000fe40000410000 */
[C---:B------:R-:W-:Y:S01]  /*12c0*/  FADD.FTZ R48, R26.reuse, R27 ;  /* 0x0000001b1a307221 */ /* 0x040fe20000010000 */
[--C-:B----4-:R-:W-:Y:S01]  /*12d0*/  PRMT R27, RZ, 0x7610, R28.reuse ;  /* 0x00007610ff1b7816 */ /* 0x110fe2000000001c */
[----:B------:R-:W-:Y:S01]  /*12e0*/  FFMA.FTZ R47, R26, R26, R47 ;  /* 0x0000001a1a2f7223 */ /* 0x000fe2000001002f */
[----:B------:R-:W-:-:S03]  /*12f0*/  PRMT R26, RZ, 0x5410, R28 ;  /* 0x00005410ff1a7816 */ /* 0x000fc6000000001c */
[----:B------:R-:W-:Y:S02]  /*1300*/  FADD.FTZ R24, R24, R47 ;  /* 0x0000002f18187221 */ /* 0x000fe40000010000 */
[----:B------:R-:W-:Y:S02]  /*1310*/  FMUL.FTZ R47, R27, R27 ;  /* 0x0000001b1b2f7220 */ /* 0x000fe40000410000 */
[----:B------:R-:W-:Y:S02]  /*1320*/  FADD.FTZ R25, R25, R48 ;  /* 0x0000003019197221 */ /* 0x000fe40000010000 */
[C---:B------:R-:W-:Y:S02]  /*1330*/  FADD.FTZ R48, R26.reuse, R27 ;  /* 0x0000001b1a307221 */ /* 0x040fe40000010000 */
[----:B------:R-:W-:Y:S01]  /*1340*/  FFMA.FTZ R47, R26, R26, R47 ;  /* 0x0000001a1a2f7223 */ /* 0x000fe2000001002f */
[--C-:B------:R-:W-:Y:S02]  /*1350*/  PRMT R27, RZ, 0x7610, R32.reuse ;  /* 0x00007610ff1b7816 */ /* 0x100fe40000000020 */
[----:B------:R-:W-:Y:S01]  /*1360*/  PRMT R26, RZ, 0x5410, R32 ;  /* 0x00005410ff1a7816 */ /* 0x000fe20000000020 */
[----:B------:R-:W-:-:S02]  /*1370*/  FADD.FTZ R24, R24, R47 ;  /* 0x0000002f18187221 */ /* 0x000fc40000010000 */
[----:B------:R-:W-:Y:S02]  /*1380*/  FMUL.FTZ R47, R27, R27 ;  /* 0x0000001b1b2f7220 */ /* 0x000fe40000410000 */
[----:B------:R-:W-:Y:S02]  /*1390*/  FADD.FTZ R25, R25, R48 ;  /* 0x0000003019197221 */ /* 0x000fe40000010000 */
[C---:B------:R-:W-:Y:S02]  /*13a0*/  FADD.FTZ R48, R26.reuse, R27 ;  /* 0x0000001b1a307221 */ /* 0x040fe40000010000 */
[----:B------:R-:W-:-:S04]  /*13b0*/  FFMA.FTZ R47, R26, R26, R47 ;  /* 0x0000001a1a2f7223 */ /* 0x000fc8000001002f */
[----:B------:R-:W-:Y:S02]  /*13c0*/  FADD.FTZ R24, R24, R47 ;  /* 0x0000002f18187221 */ /* 0x000fe40000010000 */
[----:B------:R-:W-:Y:S01]  /*13d0*/  FADD.FTZ R25, R25, R48 ;  /* 0x0000003019197221 */ /* 0x000fe20000010000 */
[--C-:B------:R-:W-:Y:S02]  /*13e0*/  PRMT R27, RZ, 0x7610, R34.reuse ;  /* 0x00007610ff1b7816 */ /* 0x100fe40000000022 */
[----:B------:R-:W-:-:S03]  /*13f0*/  PRMT R26, RZ, 0x5410, R34 ;  /* 0x00005410ff1a7816 */ /* 0x000fc60000000022 */
[----:B------:R-:W-:Y:S02]  /*1400*/  FMUL.FTZ R47, R27, R27 ;  /* 0x0000001b1b2f7220 */ /* 0x000fe40000410000 */
[C---:B------:R-:W-:Y:S01]  /*1410*/  FADD.FTZ R48, R26.reuse, R27 ;  /* 0x0000001b1a307221 */ /* 0x040fe20000010000 */
[----:B------:R-:W-:Y:S01]  /*1420*/  PRMT R27, RZ, 0x7610, R35 ;  /* 0x00007610ff1b7816 */ /* 0x000fe20000000023 */
[----:B------:R-:W-:Y:S01]  /*1430*/  FFMA.FTZ R47, R26, R26, R47 ;  /* 0x0000001a1a2f7223 */ /* 0x000fe2000001002f */
[----:B------:R-:W-:-:S03]  /*1440*/  PRMT R26, RZ, 0x5410, R35 ;  /* 0x00005410ff1a7816 */ /* 0x000fc60000000023 */
[----:B------:R-:W-:Y:S02]  /*1450*/  FADD.FTZ R24, R24, R47 ;  /* 0x0000002f18187221 */ /* 0x000fe40000010000 */
[----:B------:R-:W-:Y:S02]  /*1460*/  FMUL.FTZ R47, R27, R27 ;  /* 0x0000001b1b2f7220 */ /* 0x000fe40000410000 */
[----:B------:R-:W-:Y:S02]  /*1470*/  FADD.FTZ R25, R25, R48 ;  /* 0x0000003019197221 */ /* 0x000fe40000010000 */
[C---:B------:R-:W-:Y:S02]  /*1480*/  FADD.FTZ R48, R26.reuse, R27 ;  /* 0x0000001b1a307221 */ /* 0x040fe40000010000 */
[----:B------:R-:W-:Y:S01]  /*1490*/  FFMA.FTZ R47, R26, R26, R47 ;  /* 0x0000001a1a2f7223 */ /* 0x000fe2000001002f */
[----:B------:R-:W-:-:S03]  /*14a0*/  PRMT R27, RZ, 0x7610, R37 ;  /* 0x00007610ff1b7816 */ /* 0x000fc60000000025 */
[----:B------:R-:W-:Y:S01]  /*14b0*/  FADD.FTZ R24, R24, R47 ;  /* 0x0000002f18187221 */ /* 0x000fe20000010000 */
[----:B------:R-:W-:Y:S01]  /*14c0*/  PRMT R26, RZ, 0x5410, R37 ;  /* 0x00005410ff1a7816 */ /* 0x000fe20000000025 */
[----:B------:R-:W-:Y:S02]  /*14d0*/  FADD.FTZ R25, R25, R48 ;  /* 0x0000003019197221 */ /* 0x000fe40000010000 */
[----:B------:R-:W-:Y:S02]  /*14e0*/  FMUL.FTZ R47, R27, R27 ;  /* 0x0000001b1b2f7220 */ /* 0x000fe40000410000 */
        /* <DEDUP_REMOVED lines=8> */
[--C-:B------:R-:W-:Y:S01]  /*1570*/  PRMT R27, RZ, 0x7610, R40.reuse ;  /* 0x00007610ff1b7816 */ /* 0x100fe20000000028 */
[----:B------:R-:W-:Y:S01]  /*1580*/  FFMA.FTZ R47, R26, R26, R47 ;  /* 0x0000001a1a2f7223 */ /* 0x000fe2000001002f */
[----:B------:R-:W-:-:S03]  /*1590*/  PRMT R26, RZ, 0x5410, R40 ;  /* 0x00005410ff1a7816 */ /* 0x000fc60000000028 */
[----:B------:R-:W-:Y:S02]  /*15a0*/  FADD.FTZ R24, R24, R47 ;  /* 0x0000002f18187221 */ /* 0x000fe40000010000 */
[----:B------:R-:W-:Y:S02]  /*15b0*/  FMUL.FTZ R47, R27, R27 ;  /* 0x0000001b1b2f7220 */ /* 0x000fe40000410000 */
[----:B------:R-:W-:Y:S02]  /*15c0*/  FADD.FTZ R25, R25, R48 ;  /* 0x0000003019197221 */ /* 0x000fe40000010000 */
[C---:B------:R-:W-:Y:S02]  /*15d0*/  FADD.FTZ R48, R26.reuse, R27 ;  /* 0x0000001b1a307221 */ /* 0x040fe40000010000 */
[----:B------:R-:W-:-:S04]  /*15e0*/  FFMA.FTZ R47, R26, R26, R47 ;  /* 0x0000001a1a2f7223 */ /* 0x000fc8000001002f */
[----:B------:R-:W-:Y:S01]  /*15f0*/  FADD.FTZ R24, R24, R47 ;  /* 0x0000002f18187221 */ /* 0x000fe20000010000 */
[--C-:B------:R-:W-:Y:S02]  /*1600*/  PRMT R27, RZ, 0x7610, R43.reuse ;  /* 0x00007610ff1b7816 */ /* 0x100fe4000000002b */
[----:B------:R-:W-:Y:S01]  /*1610*/  PRMT R26, RZ, 0x5410, R43 ;  /* 0x00005410ff1a7816 */ /* 0x000fe2000000002b */
[----:B------:R-:W-:Y:S02]  /*1620*/  FADD.FTZ R25, R25, R48 ;  /* 0x0000003019197221 */ /* 0x000fe40000010000 */
[----:B------:R-:W-:Y:S02]  /*1630*/  FMUL.FTZ R47, R27, R27 ;  /* 0x0000001b1b2f7220 */ /* 0x000fe40000410000 */
        /* <DEDUP_REMOVED lines=8> */
[----:B------:R-:W-:Y:S01]  /*16c0*/  FFMA.FTZ R27, R26, R26, R47 ;  /* 0x0000001a1a1b7223 */ /* 0x000fe2000001002f */
[----:B------:R-:W-:Y:S02]  /*16d0*/  ISETP.GE.U32.AND P1, PT, R13, c[0x0][0x1c8], PT ;  /* 0x000072000d007a0c */ /* 0x000fe40003f26070 */
[----:B------:R-:W-:Y:S01]  /*16e0*/  SHF.R.S32.HI R47, RZ, 0x1f, R13 ;  /* 0x0000001fff2f7819 */ /* 0x000fe2000001140d */
[----:B------:R-:W-:Y:S01]  /*16f0*/  FADD.FTZ R24, R24, R27 ;  /* 0x0000001b18187221 */ /* 0x000fe20000010000 */
[----:B------:R-:W-:-:S02]  /*1700*/  PRMT R27, RZ, 0x7610, R45 ;  /* 0x00007610ff1b7816 */ /* 0x000fc4000000002d */
[----:B------:R-:W-:Y:S02]  /*1710*/  ISETP.GE.AND.EX P1, PT, R47, c[0x0][0x1cc], PT, P1 ;  /* 0x000073002f007a0c */ /* 0x000fe40003f26310 */
[----:B------:R-:W-:Y:S01]  /*1720*/  PRMT R26, RZ, 0x5410, R45 ;  /* 0x00005410ff1a7816 */ /* 0x000fe2000000002d */
[----:B------:R-:W-:Y:S01]  /*1730*/  FMUL.FTZ R49, R27, R27 ;  /* 0x0000001b1b317220 */ /* 0x000fe20000410000 */
[----:B------:R-:W-:Y:S01]  /*1740*/  ISETP.GT.U32.OR P1, PT, R0, 0x27f, P1 ;  /* 0x0000027f0000780c */ /* 0x000fe20000f24470 */
[----:B------:R-:W-:Y:S02]  /*1750*/  FADD.FTZ R25, R25, R48 ;  /* 0x0000003019197221 */ /* 0x000fe40000010000 */
[C---:B------:R-:W-:Y:S02]  /*1760*/  FFMA.FTZ R49, R26.reuse, R26, R49 ;  /* 0x0000001a1a317223 */ /* 0x040fe40000010031 */
[----:B------:R-:W-:Y:S01]  /*1770*/  FADD.FTZ R48, R26, R27 ;  /* 0x0000001b1a307221 */ /* 0x000fe20000010000 */
[--C-:B------:R-:W-:Y:S01]  /*1780*/  PRMT R27, RZ, 0x7610, R46.reuse ;  /* 0x00007610ff1b7816 */ /* 0x100fe2000000002e */
[----:B------:R-:W-:Y:S01]  /*1790*/  FADD.FTZ R49, R24, R49 ;  /* 0x0000003118317221 */ /* 0x000fe20000010000 */
[----:B------:R-:W-:Y:S01]  /*17a0*/  PRMT R24, RZ, 0x5410, R46 ;  /* 0x00005410ff187816 */ /* 0x000fe2000000002e */
[----:B------:R-:W-:-:S02]  /*17b0*/  FADD.FTZ R25, R25, R48 ;  /* 0x0000003019197221 */ /* 0x000fc40000010000 */
[----:B------:R-:W-:Y:S02]  /*17c0*/  FMUL.FTZ R51, R27, R27 ;  /* 0x0000001b1b337220 */ /* 0x000fe40000410000 */
[----:B------:R-:W-:Y:S01]  /*17d0*/  @!P1 MOV R26, R68 ;  /* 0x00000044001a9202 */ /* 0x000fe20000000f00 */
[C---:B------:R-:W-:Y:S01]  /*17e0*/  FADD.FTZ R48, R24.reuse, R27 ;  /* 0x0000001b18307221 */ /* 0x040fe20000010000 */
[----:B------:R-:W-:Y:S01]  /*17f0*/  @!P1 MOV R27, R67 ;  /* 0x00000043001b9202 */ /* 0x000fe20000000f00 */
[----:B------:R-:W-:Y:S02]  /*1800*/  FFMA.FTZ R54, R24, R24, R51 ;  /* 0x0000001818367223 */ /* 0x000fe40000010033 */
[----:B------:R-:W-:Y:S02]  /*1810*/  @!P1 IMAD R24, R47, c[0x0][0x1c0], RZ ;  /* 0x000070002f189a24 */ /* 0x000fe400078e02ff */
[----:B------:R-:W-:-:S04]  /*1820*/  @!P1 IMAD.WIDE.U32 R26, R13, c[0x0][0x1c0], R26 ;  /* 0x000070000d1a9a25 */ /* 0x000fc800078e001a */
[----:B------:R-:W-:Y:S01]  /*1830*/  @!P1 IMAD R51, R13, c[0x0][0x1c4], R24 ;  /* 0x000071000d339a24 */ /* 0x000fe200078e0218 */
[----:B------:R-:W-:Y:S01]  /*1840*/  @!P1 LEA R24, P2, R26, c[0x0][0x170], 0x1 ;  /* 0x00005c001a189a11 */ /* 0x000fe200078408ff */
[----:B------:R-:W-:-:S03]  /*1850*/  FADD.FTZ R48, R25, R48 ;  /* 0x0000003019307221 */ /* 0x000fc60000010000 */
[----:B------:R-:W-:Y:S02]  /*1860*/  @!P1 IADD3 R25, R27, R51, RZ ;  /* 0x000000331b199210 */ /* 0x000fe40007ffe0ff */
[----:B------:R-:W-:Y:S02]  /*1870*/  MOV R52, RZ ;  /* 0x000000ff00347202 */ /* 0x000fe40000000f00 */
[----:B------:R-:W-:-:S05]  /*1880*/  @!P1 LEA.HI.X R25, R26, c[0x0][0x174], R25, 0x1, P2 ;  /* 0x00005d001a199a11 */ /* 0x000fca00010f0c19 */
[----:B------:R-:W2:Y:S01]  /*1890*/  @!P1 LDG.E R52, [R24.64] ;  /* 0x0000000618349981 */ /* 0x000ea2000c1e1900 */
[----:B------:R-:W-:Y:S01]  /*18a0*/  FADD.FTZ R49, R49, R54 ;  /* 0x0000003631317221 */ /* 0x000fe20000010000 */
[C---:B------:R-:W-:Y:S02]  /*18b0*/  ISETP.GT.AND P1, PT, R2.reuse, 0x1e, PT ;  /* 0x0000001e0200780c */ /* 0x040fe40003f24270 */
[----:B------:R-:W-:Y:S02]  /*18c0*/  ISETP.NE.AND P2, PT, R2, RZ, PT ;  /* 0x000000ff0200720c */ /* 0x000fe40003f45270 */
        /* <DEDUP_REMOVED lines=40> */
[----:B0-----:R-:W-:Y:S02]  /*1b50*/  FADD.FTZ R48, R24, R27 ;  /* 0x0000001b18307221 */ /* 0x001fe40000010000 */
        /* <DEDUP_REMOVED lines=43> */
.L_x_3602:
[----:B------:R-:W-:Y:S05]  /*1e10*/  BSYNC B0 ;  /* 0x0000000000007941 */ /* 0x000fea0003800000 */
.L_x_3601:
        /* <DEDUP_REMOVED lines=12> */
[----:B-1----:R-:W-:Y:S01]  /*1ee0*/  IMAD R25, R3, c[0x0][0x10], R55 ;  /* 0x0000040003197a24 */ /* 0x002fe200078e0237 */
[----:B------:R-:W-:-:S03]  /*1ef0*/  IADD3 R24, R24, R55, RZ ;  /* 0x0000003718187210 */ /* 0x000fc60007ffe0ff */
[----:B------:R-:W-:Y:S01]  /*1f00*/  IMAD.WIDE.U32 R26, R25, 0x8, R26 ;  /* 0x00000008191a7825 */ /* 0x000fe200078e001a */
[----:B------:R-:W-:-:S04]  /*1f10*/  MOV R25, 0x1 ;  /* 0x0000000100197802 */ /* 0x000fc80000000f00 */
[----:B------:R1:W-:Y:S01]  /*1f20*/  STG.E.64 [R26.64], R48 ;  /* 0x000000301a007986 */ /* 0x0003e2000c101b06 */
[----:B------:R-:W-:Y:S01]  /*1f30*/  SEL R55, R25, 0xffffffff, !P1 ;  /* 0xffffffff19377807 */ /* 0x000fe20004800000 */
[----:B------:R-:W-:Y:S01]  /*1f40*/  IMAD.WIDE.U32 R24, R24, R54, c[0x0][0x190] ;  /* 0x0000640018187625 */ /* 0x000fe200078e0036 */
[----:B------:R-:W-:Y:S06]  /*1f50*/  MEMBAR.ALL.GPU ;  /* 0x0000000000007992 */ /* 0x000fec000000a000 */
[----:B-1----:R-:W-:Y:S01]  /*1f60*/  SEL R27, RZ, c[0x0][0xc], P1 ;  /* 0x00000300ff1b7a07 */ /* 0x002fe20000800000 */
[----:B------:R-:W-:-:S00]  /*1f70*/  ERRBAR ;  /* 0x00000000000079ab */ /* 0x000fc00000000000 */
[----:B------:R1:W-:Y:S02]  /*1f80*/  RED.E.ADD.S32.STRONG.GPU [R24.64], R55 ;  /* 0x000000371800798e */ /* 0x0003e4000c10e386 */
[----:B------:R-:W-:-:S13]  /*1f90*/  ISETP.NE.AND P1, PT, R27, -0x1, PT ;  /* 0xffffffff1b00780c */ /* 0x000fda0003f25270 */
[----:B-1----:R-:W-:Y:S05]  /*1fa0*/  @!P1 BRA `(.L_x_3604) ;  /* 0x0000005000009947 */ /* 0x002fea0003800000 */
.L_x_3605:
[----:B------:R-:W2:Y:S01]  /*1fb0*/  LDG.E.STRONG.GPU R26, [R24.64] ;  /* 0x00000006181a7981 */ /* 0x000ea2000c1ef900 */
[----:B------:R-:W-:Y:S01]  /*1fc0*/  YIELD ;  /* 0x0000000000007946 */ /* 0x000fe20003800000 */
[----:B--2---:R-:W-:Y:S01]  /*1fd0*/  ISETP.NE.AND P1, PT, R26, R27, PT ;  /* 0x0000001b1a00720c */ /* 0x004fe20003f25270 */
[----:B------:R-:W-:-:S12]  /*1fe0*/  CCTL.IVALL ;  /* 0x00000000ff00798f */ /* 0x000fd80002000000 */
[----:B------:R-:W-:Y:S05]  /*1ff0*/  @P1 BRA `(.L_x_3605) ;  /* 0xffffffb000001947 */ /* 0x000fea000383ffff */
.L_x_3604:
        /* <DEDUP_REMOVED lines=11> */
.L_x_3607:
        /* <DEDUP_REMOVED lines=13> */
[----:B------:R-:W1:Y:S02]  /*2180*/  @!P2 S2R R51, SR_CTAID.Y ;  /* 0x000000000033a919 */ /* 0x000e640000002600 */
[----:B-1----:R-:W-:Y:S01]  /*2190*/  @!P2 IMAD R51, R54, c[0x0][0x10], R51 ;  /* 0x000004003633aa24 */ /* 0x002fe200078e0233 */
[----:B------:R-:W-:-:S05]  /*21a0*/  @!P2 LOP3.LUT R54, R4, 0x1, RZ, 0xc0, !PT ;  /* 0x000000010436a812 */ /* 0x000fca00078ec0ff */
[----:B------:R-:W-:-:S04]  /*21b0*/  @!P2 IMAD R54, R54, c[0x0][0x10], RZ ;  /* 0x000004003636aa24 */ /* 0x000fc800078e02ff */
[----:B------:R-:W-:-:S05]  /*21c0*/  @!P2 IMAD R54, R54, c[0x0][0xc], RZ ;  /* 0x000003003636aa24 */ /* 0x000fca00078e02ff */
[----:B------:R-:W-:Y:S01]  /*21d0*/  @!P2 SHF.L.U32 R54, R54, 0x1, RZ ;  /* 0x000000013636a819 */ /* 0x000fe200000006ff */
        /* <DEDUP_REMOVED lines=8> */
[----:B------:R-:W0:Y:S02]  /*2260*/  @!P1 S2R R51, SR_CTAID.Y ;  /* 0x0000000000339919 */ /* 0x000e240000002600 */
[----:B0-----:R-:W-:Y:S01]  /*2270*/  @!P1 IMAD R51, R54, c[0x0][0x10], R51 ;  /* 0x0000040036339a24 */ /* 0x001fe200078e0233 */
[----:B------:R-:W-:-:S05]  /*2280*/  @!P1 LOP3.LUT R54, R4, 0x1, RZ, 0xc0, !PT ;  /* 0x0000000104369812 */ /* 0x000fca00078ec0ff */
[----:B------:R-:W-:-:S04]  /*2290*/  @!P1 IMAD R54, R54, c[0x0][0x10], RZ ;  /* 0x0000040036369a24 */ /* 0x000fc800078e02ff */
[----:B------:R-:W-:-:S05]  /*22a0*/  @!P1 IMAD R54, R54, c[0x0][0xc], RZ ;  /* 0x0000030036369a24 */ /* 0x000fca00078e02ff */
[----:B------:R-:W-:Y:S01]  /*22b0*/  @!P1 SHF.L.U32 R54, R54, 0x1, RZ ;  /* 0x0000000136369819 */ /* 0x000fe200000006ff */
        /* <DEDUP_REMOVED lines=26> */
.L_x_3606:
        /* <DEDUP_REMOVED lines=19> */
.L_x_3609:
[----:B------:R-:W-:Y:S05]  /*2590*/  BSYNC B0 ;  /* 0x0000000000007941 */ /* 0x000fea0003800000 */
.L_x_3608:
        /* <DEDUP_REMOVED lines=8> */
[----:B------:R-:W-:-:S04]  /*2620*/  @!P2 IMAD R25, R25, c[0x0][0x10], RZ ;  /* 0x000004001919aa24 */ /* 0x000fc800078e02ff */
[----:B------:R-:W-:-:S05]  /*2630*/  @!P2 IMAD R25, R25, c[0x0][0xc], RZ ;  /* 0x000003001919aa24 */ /* 0x000fca00078e02ff */
[----:B------:R-:W-:Y:S01]  /*2640*/  @!P2 SHF.L.U32 R25, R25, 0x1, RZ ;  /* 0x000000011919a819 */ /* 0x000fe200000006ff */
[----:B-1----:R-:W-:Y:S01]  /*2650*/  @!P2 IMAD R27, R24, c[0x0][0x10], R51 ;  /* 0x00000400181baa24 */ /* 0x002fe200078e0233 */
[----:B------:R-:W-:Y:S01]  /*2660*/  @!P2 MOV R24, 0x4 ;  /* 0x000000040018a802 */ /* 0x000fe20000000f00 */
[----:B------:R-:W1:Y:S04]  /*2670*/  @!P1 S2R R51, SR_CTAID.Y ;  /* 0x0000000000339919 */ /* 0x000e680000002600 */
[----:B------:R-:W-:-:S06]  /*2680*/  @!P2 IMAD.WIDE R24, R25, R24, c[0x0][0x198] ;  /* 0x000066001918a625 */ /* 0x000fcc00078e0218 */
[----:B------:R-:W-:Y:S01]  /*2690*/  @!P2 IMAD.WIDE.U32 R24, R27, 0x8, R24 ;  /* 0x000000081b18a825 */ /* 0x000fe200078e0018 */
[----:B------:R-:W-:-:S05]  /*26a0*/  @!P1 LOP3.LUT R27, R4, 0x1, RZ, 0xc0, !PT ;  /* 0x00000001041b9812 */ /* 0x000fca00078ec0ff */
[----:B------:R-:W-:Y:S01]  /*26b0*/  @!P1 IMAD R27, R27, c[0x0][0x10], RZ ;  /* 0x000004001b1b9a24 */ /* 0x000fe200078e02ff */
[----:B------:R-:W2:Y:S03]  /*26c0*/  @!P2 LDG.E.64 R24, [R24.64] ;  /* 0x000000061818a981 */ /* 0x000ea6000c1e1b00 */
[----:B------:R-:W-:Y:S02]  /*26d0*/  @!P1 IMAD R27, R27, c[0x0][0xc], RZ ;  /* 0x000003001b1b9a24 */ /* 0x000fe400078e02ff */
[----:B-1----:R-:W-:-:S03]  /*26e0*/  @!P1 IMAD R51, R26, c[0x0][0x10], R51 ;  /* 0x000004001a339a24 */ /* 0x002fc600078e0233 */
        /* <DEDUP_REMOVED lines=9> */
.L_x_3603:
[----:B------:R-:W-:Y:S01]  /*2780*/  LOP3.LUT P1, RZ, R3, R0, RZ, 0xfc, !PT ;  /* 0x0000000003ff7212 */ /* 0x000fe2000782fcff */
[----:B------:R-:W-:Y:S01]  /*2790*/  @!P3 STS.64 [0xc0], R48 ;  /* 0x0000c030ff00b388 */ /* 0x000fe20000000a00 */
[----:B------:R-:W-:Y:S01]  /*27a0*/  ISETP.EQ.U32.AND P2, PT, RZ, c[0x0][0x168], PT ;  /* 0x00005a00ff007a0c */ /* 0x000fe20003f42070 */
[----:B------:R-:W-:Y:S01]  /*27b0*/  HFMA2.MMA R27, -RZ, RZ, 0, 2.384185791015625e-07 ;  /* 0x00000004ff1b7435 */ /* 0x000fe200000001ff */
[----:B------:R-:W-:-:S02]  /*27c0*/  IADD3 R26, R65, R50, RZ ;  /* 0x00000032411a7210 */ /* 0x000fc40007ffe0ff */
[----:B------:R-:W-:-:S07]  /*27d0*/  ISETP.EQ.OR.EX P1, PT, RZ, c[0x0][0x16c], P1, P2 ;  /* 0x00005b00ff007a0c */ /* 0x000fce0000f22720 */
[----:B------:R-:W-:-:S04]  /*27e0*/  IMAD.WIDE R24, R26, R27, c[0x0][0x178] ;  /* 0x00005e001a187625 */ /* 0x000fc800078e021b */
[----:B------:R-:W-:Y:S02]  /*27f0*/  IMAD.WIDE R26, R26, R27, c[0x0][0x180] ;  /* 0x000060001a1a7625 */ /* 0x000fe400078e021b */
[----:B------:R-:W-:Y:S02]  /*2800*/  @!P1 MOV R71, 0x8 ;  /* 0x0000000800479802 */ /* 0x000fe40000000f00 */
[----:B------:R-:W-:Y:S02]  /*2810*/  @!P1 FMUL.FTZ R55, R49, c[0x0][0x1f4] ;  /* 0x00007d0031379a20 */ /* 0x000fe40000410000 */
[----:B------:R-:W-:Y:S02]  /*2820*/  @!P1 FMUL.FTZ R54, R48, c[0x0][0x1f4] ;  /* 0x00007d0030369a20 */ /* 0x000fe40000410000 */
[----:B------:R-:W-:-:S05]  /*2830*/  @!P1 IMAD.WIDE R70, R64, R71, c[0x0][0x168] ;  /* 0x00005a0040469625 */ /* 0x000fca00078e0247 */
[----:B------:R1:W-:Y:S04]  /*2840*/  @!P1 STG.E.64 [R70.64], R54 ;  /* 0x0000003646009986 */ /* 0x0003e8000c101b06 */
[----:B------:R-:W-:Y:S06]  /*2850*/  BAR.SYNC.DEFER_BLOCKING 0x0 ;  /* 0x0000000000007b1d */ /* 0x000fec0000010000 */
[----:B------:R-:W2:Y:S04]  /*2860*/  LDG.E.64 R24, [R24.64] ;  /* 0x0000000618187981 */ /* 0x000ea8000c1e1b00 */
[----:B------:R-:W2:Y:S01]  /*2870*/  LDG.E.64 R26, [R26.64] ;  /* 0x000000061a1a7981 */ /* 0x000ea2000c1e1b00 */
[----:B-1----:R-:W-:-:S02]  /*2880*/  MOV R54, 0x3f800000 ;  /* 0x3f80000000367802 */ /* 0x002fc40000000f00 */
[----:B------:R-:W-:Y:S01]  /*2890*/  ISETP.NE.AND P6, PT, RZ, UR5, PT ;  /* 0x00000005ff007c0c */ /* 0x000fe2000bfc5270 */
[----:B------:R-:W1:Y:S01]  /*28a0*/  LDS.64 R50, [0xc0] ;  /* 0x0000c000ff327984 */ /* 0x000e620000000a00 */
[----:B0-----:R-:W-:Y:S01]  /*28b0*/  PRMT R49, RZ, 0x5410, R19 ;  /* 0x00005410ff317816 */ /* 0x001fe20000000013 */
[----:B-1----:R-:W-:-:S04]  /*28c0*/  FMUL.FTZ R72, R50, c[0x0][0x1f4] ;  /* 0x00007d0032487a20 */ /* 0x002fc80000410000 */
[----:B------:R-:W-:-:S04]  /*28d0*/  FMUL.FTZ R50, R72, R72 ;  /* 0x0000004848327220 */ /* 0x000fc80000410000 */
[----:B------:R-:W-:Y:S01]  /*28e0*/  FFMA.FTZ R50, R51, c[0x0][0x1f4], -R50 ;  /* 0x00007d0033327a23 */ /* 0x000fe20000010832 */
[----:B------:R-:W-:Y:S01]  /*28f0*/  PRMT R51, RZ, 0x7610, R19 ;  /* 0x00007610ff337816 */ /* 0x000fe20000000013 */
[----:B------:R-:W-:-:S03]  /*2900*/  FADD.FTZ R19, R49, -R72 ;  /* 0x8000004831137221 */ /* 0x000fc60000010000 */
[----:B------:R-:W-:Y:S01]  /*2910*/  FSETP.GTU.FTZ.AND P1, PT, R50, RZ, PT ;  /* 0x000000ff3200720b */ /* 0x000fe20003f3c000 */
[----:B------:R-:W-:-:S12]  /*2920*/  FADD.FTZ R49, R51, -R72 ;  /* 0x8000004833317221 */ /* 0x000fd80000010000 */
        /* <DEDUP_REMOVED lines=17> */
.L_x_3610:
        /* <DEDUP_REMOVED lines=12> */
.L_x_3612:
[----:B------:R-:W-:Y:S05]  /*2b00*/  BSYNC B0 ;  /* 0x0000000000007941 */ /* 0x000fea0003800000 */
.L_x_3611:
[--C-:B0-----:R-:W-:Y:S02]  /*2b10*/  PRMT R19, RZ, 0x5410, R18.reuse ;  /* 0x00005410ff137816 */ /* 0x101fe40000000012 */
[----:B------:R-:W-:Y:S02]  /*2b20*/  PRMT R49, RZ, 0x7610, R18 ;  /* 0x00007610ff317816 */ /* 0x000fe40000000012 */
[----:B------:R-:W-:Y:S01]  /*2b30*/  ISETP.GE.U32.AND P1, PT, R62, c[0x0][0x1c8], PT ;  /* 0x000072003e007a0c */ /* 0x000fe20003f26070 */
[--C-:B------:R-:W-:Y:S02]  /*2b40*/  FADD.FTZ R19, R19, -R72.reuse ;  /* 0x8000004813137221 */ /* 0x100fe40000010000 */
[----:B------:R-:W-:Y:S01]  /*2b50*/  FADD.FTZ R49, R49, -R72 ;  /* 0x8000004831317221 */ /* 0x000fe20000010000 */
[----:B------:R-:W-:Y:S01]  /*2b60*/  ISETP.GE.AND.EX P1, PT, R14, c[0x0][0x1cc], PT, P1 ;  /* 0x000073000e007a0c */ /* 0x000fe20003f26310 */
[-C--:B------:R-:W-:Y:S02]  /*2b70*/  FMUL.FTZ R19, R19, R54.reuse ;  /* 0x0000003613137220 */ /* 0x080fe40000410000 */
[----:B------:R-:W-:Y:S01]  /*2b80*/  FMUL.FTZ R18, R49, R54 ;  /* 0x0000003631127220 */ /* 0x000fe20000410000 */
[----:B------:R-:W-:Y:S01]  /*2b90*/  ISETP.GT.U32.OR P1, PT, R0, 0x27f, P1 ;  /* 0x0000027f0000780c */ /* 0x000fe20000f24470 */
[----:B------:R-:W-:-:S02]  /*2ba0*/  FFMA.FTZ R19, R24, R19, R26 ;  /* 0x0000001318137223 */ /* 0x000fc4000001001a */
[----:B------:R-:W-:Y:S01]  /*2bb0*/  FFMA.FTZ R18, R25, R18, R27 ;  /* 0x0000001219127223 */ /* 0x000fe2000001001b */
[----:B------:R-:W-:Y:S08]  /*2bc0*/  @!P6 BRA `(.L_x_3613) ;  /* 0x000000a00000e947 */ /* 0x000ff00003800000 */
[----:B------:R-:W-:-:S06]  /*2bd0*/  FMUL.FTZ R48, R19, -1.4426950216293334961 ;  /* 0xbfb8aa3b13307820 */ /* 0x000fcc0000410000 */
[----:B------:R-:W0:Y:S02]  /*2be0*/  MUFU.EX2 R48, R48 ;  /* 0x0000003000307308 */ /* 0x000e240000000800 */
[----:B0-----:R-:W-:-:S06]  /*2bf0*/  FADD.FTZ R49, R48, 1 ;  /* 0x3f80000030317421 */ /* 0x001fcc0000010000 */
[----:B------:R-:W0:Y:S02]  /*2c00*/  MUFU.RCP R50, R49 ;  /* 0x0000003100327308 */ /* 0x000e240000001000 */
[----:B0-----:R-:W-:Y:S02]  /*2c10*/  FMUL.FTZ R19, R19, R50 ;  /* 0x0000003213137220 */ /* 0x001fe40000410000 */
[----:B------:R-:W-:-:S06]  /*2c20*/  FMUL.FTZ R50, R18, -1.4426950216293334961 ;  /* 0xbfb8aa3b12327820 */ /* 0x000fcc0000410000 */
[----:B------:R-:W0:Y:S02]  /*2c30*/  MUFU.EX2 R50, R50 ;  /* 0x0000003200327308 */ /* 0x000e240000000800 */
[----:B0-----:R-:W-:-:S06]  /*2c40*/  FADD.FTZ R51, R50, 1 ;  /* 0x3f80000032337421 */ /* 0x001fcc0000010000 */
[----:B------:R-:W0:Y:S02]  /*2c50*/  MUFU.RCP R51, R51 ;  /* 0x0000003300337308 */ /* 0x000e240000001000 */
[----:B0-----:R-:W-:-:S06]  /*2c60*/  FMUL.FTZ R18, R18, R51 ;  /* 0x0000003312127220 */ /* 0x001fcc0000410000 */
.L_x_3613:
[----:B------:R-:W-:Y:S01]  /*2c70*/  BSSY B0, `(.L_x_3614) ;  /* 0x000000c000007945 */ /* 0x000fe20003800000 */
[----:B------:R-:W-:Y:S05]  /*2c80*/  @P1 BRA `(.L_x_3615) ;  /* 0x000000a000001947 */ /* 0x000fea0003800000 */
        /* <DEDUP_REMOVED lines=10> */
.L_x_3615:
[----:B------:R-:W-:Y:S05]  /*2d30*/  BSYNC B0 ;  /* 0x0000000000007941 */ /* 0x000fea0003800000 */
.L_x_3614:
[--C-:B------:R-:W-:Y:S02]  /*2d40*/  PRMT R19, RZ, 0x5410, R22.reuse ;  /* 0x00005410ff137816 */ /* 0x100fe40000000016 */
[----:B0-----:R-:W-:Y:S02]  /*2d50*/  PRMT R49, RZ, 0x7610, R22 ;  /* 0x00007610ff317816 */ /* 0x001fe40000000016 */
        /* <DEDUP_REMOVED lines=20> */
.L_x_3616:
[----:B------:R-:W-:Y:S01]  /*2ea0*/  BSSY B0, `(.L_x_3617) ;  /* 0x000000c000007945 */ /* 0x000fe20003800000 */
[----:B------:R-:W-:Y:S05]  /*2eb0*/  @P1 BRA `(.L_x_3618) ;  /* 0x000000a000001947 */ /* 0x000fea0003800000 */
[----:B------:R-:W-:Y:S01]  /*2ec0*/  IMAD R14, R15, c[0x0][0x1c0], RZ ;  /* 0x000070000f0e7a24 */ /* 0x000fe200078e02ff */
[----:B------:R-:W-:Y:S02]  /*2ed0*/  MOV R15, R67 ;  /* 0x00000043000f7202 */ /* 0x000fe40000000f00 */
        /* <DEDUP_REMOVED lines=8> */
.L_x_3618:
[----:B------:R-:W-:Y:S05]  /*2f60*/  BSYNC B0 ;  /* 0x0000000000007941 */ /* 0x000fea0003800000 */
.L_x_3617:
[--C-:B------:R-:W-:Y:S02]  /*2f70*/  PRMT R15, RZ, 0x5410, R23.reuse ;  /* 0x00005410ff0f7816 */ /* 0x100fe40000000017 */
[----:B0-----:R-:W-:Y:S02]  /*2f80*/  PRMT R19, RZ, 0x7610, R23 ;  /* 0x00007610ff137816 */ /* 0x001fe40000000017 */
[----:B------:R-:W-:Y:S01]  /*2f90*/  PRMT R23, RZ, 0x5410, R28 ;  /* 0x00005410ff177816 */ /* 0x000fe2000000001c */
[----:B------:R-:W-:Y:S01]  /*2fa0*/  FADD.FTZ R15, R15, -R72 ;  /* 0x800000480f0f7221 */ /* 0x000fe20000010000 */
[----:B------:R-:W-:Y:S01]  /*2fb0*/  PRMT R51, RZ, 0x7610, R28 ;  /* 0x00007610ff337816 */ /* 0x000fe2000000001c */
[--C-:B------:R-:W-:Y:S01]  /*2fc0*/  FADD.FTZ R19, R19, -R72.reuse ;  /* 0x8000004813137221 */ /* 0x100fe20000010000 */
[----:B------:R-:W-:Y:S01]  /*2fd0*/  ISETP.GE.U32.AND P1, PT, R60, c[0x0][0x1c8], PT ;  /* 0x000072003c007a0c */ /* 0x000fe20003f26070 */
[--C-:B------:R-:W-:Y:S01]  /*2fe0*/  FADD.FTZ R23, R23, -R72.reuse ;  /* 0x8000004817177221 */ /* 0x100fe20000010000 */
[----:B------:R-:W-:Y:S01]  /*2ff0*/  ISETP.GE.U32.AND P2, PT, R59, c[0x0][0x1c8], PT ;  /* 0x000072003b007a0c */ /* 0x000fe20003f46070 */
[----:B------:R-:W-:Y:S01]  /*3000*/  FADD.FTZ R51, R51, -R72 ;  /* 0x8000004833337221 */ /* 0x000fe20000010000 */
[----:B------:R-:W-:Y:S01]  /*3010*/  ISETP.GE.AND.EX P3, PT, R16, c[0x0][0x1cc], PT, P1 ;  /* 0x0000730010007a0c */ /* 0x000fe20003f66310 */
[-C--:B------:R-:W-:Y:S01]  /*3020*/  FMUL.FTZ R15, R15, R54.reuse ;  /* 0x000000360f0f7220 */ /* 0x080fe20000410000 */
[----:B------:R-:W-:Y:S01]  /*3030*/  ISETP.GE.AND.EX P4, PT, R17, c[0x0][0x1cc], PT, P2 ;  /* 0x0000730011007a0c */ /* 0x000fe20003f86320 */
[-C--:B------:R-:W-:Y:S01]  /*3040*/  FMUL.FTZ R14, R19, R54.reuse ;  /* 0x00000036130e7220 */ /* 0x080fe20000410000 */
[----:B------:R-:W-:Y:S01]  /*3050*/  ISETP.GE.U32.AND P2, PT, R58, c[0x0][0x1c8], PT ;  /* 0x000072003a007a0c */ /* 0x000fe20003f46070 */
[-C--:B------:R-:W-:Y:S01]  /*3060*/  FMUL.FTZ R49, R23, R54.reuse ;  /* 0x0000003617317220 */ /* 0x080fe20000410000 */
[----:B------:R-:W-:Y:S01]  /*3070*/  ISETP.GE.U32.AND P1, PT, R57, c[0x0][0x1c8], PT ;  /* 0x0000720039007a0c */ /* 0x000fe20003f26070 */
[----:B------:R-:W-:Y:S01]  /*3080*/  FMUL.FTZ R48, R51, R54 ;  /* 0x0000003633307220 */ /* 0x000fe20000410000 */
[----:B------:R-:W-:Y:S01]  /*3090*/  ISETP.GT.U32.OR P3, PT, R0, 0x27f, P3 ;  /* 0x0000027f0000780c */ /* 0x000fe20001f64470 */
[----:B------:R-:W-:Y:S01]  /*30a0*/  FFMA.FTZ R22, R24, R15, R26 ;  /* 0x0000000f18167223 */ /* 0x000fe2000001001a */
[----:B------:R-:W-:Y:S01]  /*30b0*/  ISETP.GT.U32.OR P4, PT, R0, 0x27f, P4 ;  /* 0x0000027f0000780c */ /* 0x000fe20002784470 */
        /* <DEDUP_REMOVED lines=12> */
.L_x_3619:
        /* <DEDUP_REMOVED lines=12> */
.L_x_3621:
[----:B------:R-:W-:Y:S05]  /*3240*/  BSYNC B0 ;  /* 0x0000000000007941 */ /* 0x000fea0003800000 */
.L_x_3620:
[----:B------:R-:W-:Y:S02]  /*3250*/  FFMA.FTZ R49, R24, R49, R26 ;  /* 0x0000003118317223 */ /* 0x000fe4000001001a */
[----:B------:R-:W-:Y:S01]  /*3260*/  FFMA.FTZ R48, R25, R48, R27 ;  /* 0x0000003019307223 */ /* 0x000fe2000001001b */
        /* <DEDUP_REMOVED lines=11> */
.L_x_3622:
        /* <DEDUP_REMOVED lines=12> */
.L_x_3624:
[----:B------:R-:W-:Y:S05]  /*33e0*/  BSYNC B0 ;  /* 0x0000000000007941 */ /* 0x000fea0003800000 */
.L_x_3623:
[--C-:B------:R-:W-:Y:S02]  /*33f0*/  PRMT R15, RZ, 0x5410, R32.reuse ;  /* 0x00005410ff0f7816 */ /* 0x100fe40000000020 */
[----:B-1----:R-:W-:Y:S02]  /*3400*/  PRMT R17, RZ, 0x7610, R32 ;  /* 0x00007610ff117816 */ /* 0x002fe40000000020 */
[----:B0-----:R-:W-:Y:S01]  /*3410*/  PRMT R23, RZ, 0x5410, R34 ;  /* 0x00005410ff177816 */ /* 0x001fe20000000022 */
[----:B------:R-:W-:Y:S01]  /*3420*/  FADD.FTZ R15, R15, -R72 ;  /* 0x800000480f0f7221 */ /* 0x000fe20000010000 */
[----:B------:R-:W-:Y:S01]  /*3430*/  PRMT R49, RZ, 0x7610, R34 ;  /* 0x00007610ff317816 */ /* 0x000fe20000000022 */
[--C-:B------:R-:W-:Y:S01]  /*3440*/  FADD.FTZ R17, R17, -R72.reuse ;  /* 0x8000004811117221 */ /* 0x100fe20000010000 */
[----:B------:R-:W-:Y:S01]  /*3450*/  ISETP.GE.AND.EX P2, PT, R20, c[0x0][0x1cc], PT, P2 ;  /* 0x0000730014007a0c */ /* 0x000fe20003f46320 */
[-C--:B------:R-:W-:Y:S01]  /*3460*/  FMUL.FTZ R15, R15, R54.reuse ;  /* 0x000000360f0f7220 */ /* 0x080fe20000410000 */
[----:B------:R-:W-:Y:S01]  /*3470*/  ISETP.GE.AND.EX P1, PT, R21, c[0x0][0x1cc], PT, P1 ;  /* 0x0000730015007a0c */ /* 0x000fe20003f26310 */
[----:B------:R-:W-:Y:S01]  /*3480*/  FMUL.FTZ R14, R17, R54 ;  /* 0x00000036110e7220 */ /* 0x000fe20000410000 */
[C---:B------:R-:W-:Y:S01]  /*3490*/  ISETP.GT.U32.OR P2, PT, R0.reuse, 0x27f, P2 ;  /* 0x0000027f0000780c */ /* 0x040fe20001744470 */
[--C-:B------:R-:W-:Y:S01]  /*34a0*/  FADD.FTZ R23, R23, -R72.reuse ;  /* 0x8000004817177221 */ /* 0x100fe20000010000 */
[----:B------:R-:W-:Y:S01]  /*34b0*/  ISETP.GT.U32.OR P1, PT, R0, 0x27f, P1 ;  /* 0x0000027f0000780c */ /* 0x000fe20000f24470 */
[----:B------:R-:W-:-:S02]  /*34c0*/  FADD.FTZ R49, R49, -R72 ;  /* 0x8000004831317221 */ /* 0x000fc40000010000 */
        /* <DEDUP_REMOVED lines=13> */
.L_x_3625:
        /* <DEDUP_REMOVED lines=12> */
.L_x_3627:
[----:B------:R-:W-:Y:S05]  /*3660*/  BSYNC B0 ;  /* 0x0000000000007941 */ /* 0x000fea0003800000 */
.L_x_3626:
[-C--:B------:R-:W-:Y:S02]  /*3670*/  FMUL.FTZ R23, R23, R54.reuse ;  /* 0x0000003617177220 */ /* 0x080fe40000410000 */
[----:B------:R-:W-:Y:S01]  /*3680*/  FMUL.FTZ R14, R49, R54 ;  /* 0x00000036310e7220 */ /* 0x000fe20000410000 */
[--C-:B------:R-:W-:Y:S01]  /*3690*/  PRMT R49, RZ, 0x5410, R35.reuse ;  /* 0x00005410ff317816 */ /* 0x100fe20000000023 */
[----:B------:R-:W-:Y:S01]  /*36a0*/  FFMA.FTZ R23, R24, R23, R26 ;  /* 0x0000001718177223 */ /* 0x000fe2000001001a */
[----:B------:R-:W-:Y:S01]  /*36b0*/  PRMT R35, RZ, 0x7610, R35 ;  /* 0x00007610ff237816 */ /* 0x000fe20000000023 */
        /* <DEDUP_REMOVED lines=12> */
.L_x_3628:
        /* <DEDUP_REMOVED lines=12> */
.L_x_3630:
[----:B------:R-:W-:Y:S05]  /*3840*/  BSYNC B0 ;  /* 0x0000000000007941 */ /* 0x000fea0003800000 */
.L_x_3629:
[--C-:B------:R-:W-:Y:S01]  /*3850*/  PRMT R21, RZ, 0x5410, R39.reuse ;  /* 0x00005410ff157816 */ /* 0x100fe20000000027 */
[--C-:B------:R-:W-:Y:S01]  /*3860*/  FADD.FTZ R15, R49, -R72.reuse ;  /* 0x80000048310f7221 */ /* 0x100fe20000010000 */
[----:B------:R-:W-:Y:S01]  /*3870*/  PRMT R39, RZ, 0x7610, R39 ;  /* 0x00007610ff277816 */ /* 0x000fe20000000027 */
[----:B0-----:R-:W-:Y:S01]  /*3880*/  FADD.FTZ R17, R35, -R72 ;  /* 0x8000004823117221 */ /* 0x001fe20000010000 */
[--C-:B------:R-:W-:Y:S01]  /*3890*/  PRMT R19, RZ, 0x5410, R37.reuse ;  /* 0x00005410ff137816 */ /* 0x100fe20000000025 */
[-C--:B------:R-:W-:Y:S01]  /*38a0*/  FMUL.FTZ R15, R15, R54.reuse ;  /* 0x000000360f0f7220 */ /* 0x080fe20000410000 */
[--C-:B------:R-:W-:Y:S01]  /*38b0*/  PRMT R23, RZ, 0x5410, R40.reuse ;  /* 0x00005410ff177816 */ /* 0x100fe20000000028 */
[----:B------:R-:W-:Y:S01]  /*38c0*/  FMUL.FTZ R14, R17, R54 ;  /* 0x00000036110e7220 */ /* 0x000fe20000410000 */
[----:B------:R-:W-:Y:S02]  /*38d0*/  PRMT R37, RZ, 0x7610, R37 ;  /* 0x00007610ff257816 */ /* 0x000fe40000000025 */
[----:B------:R-:W-:-:S02]  /*38e0*/  PRMT R51, RZ, 0x7610, R40 ;  /* 0x00007610ff337816 */ /* 0x000fc40000000028 */
[--C-:B------:R-:W-:Y:S02]  /*38f0*/  PRMT R55, RZ, 0x5410, R43.reuse ;  /* 0x00005410ff377816 */ /* 0x100fe4000000002b */
[----:B------:R-:W-:Y:S01]  /*3900*/  PRMT R71, RZ, 0x7610, R43 ;  /* 0x00007610ff477816 */ /* 0x000fe2000000002b */
[----:B------:R-:W-:Y:S01]  /*3910*/  FADD.FTZ R43, R21, -R72 ;  /* 0x80000048152b7221 */ /* 0x000fe20000010000 */
[----:B------:R-:W-:Y:S01]  /*3920*/  PRMT R73, RZ, 0x5410, R44 ;  /* 0x00005410ff497816 */ /* 0x000fe2000000002c */
[----:B------:R-:W-:Y:S01]  /*3930*/  FADD.FTZ R21, R39, -R72 ;  /* 0x8000004827157221 */ /* 0x000fe20000010000 */
[----:B------:R-:W-:Y:S01]  /*3940*/  PRMT R75, RZ, 0x7610, R44 ;  /* 0x00007610ff4b7816 */ /* 0x000fe2000000002c */
[--C-:B------:R-:W-:Y:S01]  /*3950*/  FADD.FTZ R39, R23, -R72.reuse ;  /* 0x8000004817277221 */ /* 0x100fe20000010000 */
[--C-:B------:R-:W-:Y:S01]  /*3960*/  PRMT R77, RZ, 0x5410, R45.reuse ;  /* 0x00005410ff4d7816 */ /* 0x100fe2000000002d */
[--C-:B------:R-:W-:Y:S01]  /*3970*/  FADD.FTZ R23, R51, -R72.reuse ;  /* 0x8000004833177221 */ /* 0x100fe20000010000 */
[----:B------:R-:W-:Y:S01]  /*3980*/  PRMT R79, RZ, 0x7610, R45 ;  /* 0x00007610ff4f7816 */ /* 0x000fe2000000002d */
[----:B------:R-:W-:Y:S01]  /*3990*/  FADD.FTZ R45, R19, -R72 ;  /* 0x80000048132d7221 */ /* 0x000fe20000010000 */
        /* <DEDUP_REMOVED lines=15> */
[--C-:B------:R-:W-:Y:S01]  /*3a90*/  FADD.FTZ R73, R81, -R72.reuse ;  /* 0x8000004851497221 */ /* 0x100fe20000010000 */
[----:B------:R-:W-:Y:S01]  /*3aa0*/  ISETP.GE.AND.EX P4, PT, R29, c[0x0][0x1cc], PT, P4 ;  /* 0x000073001d007a0c */ /* 0x000fe20003f86340 */
[--C-:B------:R-:W-:Y:S01]  /*3ab0*/  FADD.FTZ R75, R83, -R72.reuse ;  /* 0x80000048534b7221 */ /* 0x100fe20000010000 */
[----:B------:R-:W-:Y:S01]  /*3ac0*/  ISETP.GE.AND.EX P3, PT, R30, c[0x0][0x1cc], PT, P3 ;  /* 0x000073001e007a0c */ /* 0x000fe20003f66330 */
[--C-:B------:R-:W-:Y:S01]  /*3ad0*/  FADD.FTZ R77, R85, -R72.reuse ;  /* 0x80000048554d7221 */ /* 0x100fe20000010000 */
[----:B------:R-:W-:Y:S01]  /*3ae0*/  ISETP.GE.AND.EX P1, PT, R31, c[0x0][0x1cc], PT, P1 ;  /* 0x000073001f007a0c */ /* 0x000fe20003f26310 */
[----:B------:R-:W-:Y:S01]  /*3af0*/  FADD.FTZ R79, R87, -R72 ;  /* 0x80000048574f7221 */ /* 0x000fe20000010000 */
[----:B------:R-:W-:Y:S01]  /*3b00*/  ISETP.GE.AND.EX P2, PT, R33, c[0x0][0x1cc], PT, P2 ;  /* 0x0000730021007a0c */ /* 0x000fe20003f46320 */
[-C--:B------:R-:W-:Y:S01]  /*3b10*/  FMUL.FTZ R32, R23, R54.reuse ;  /* 0x0000003617207220 */ /* 0x080fe20000410000 */
[C---:B------:R-:W-:Y:S01]  /*3b20*/  ISETP.GT.U32.OR P4, PT, R0.reuse, 0x27f, P4 ;  /* 0x0000027f0000780c */ /* 0x040fe20002784470 */
[-C--:B------:R-:W-:Y:S01]  /*3b30*/  FMUL.FTZ R40, R19, R54.reuse ;  /* 0x0000003613287220 */ /* 0x080fe20000410000 */
[C---:B------:R-:W-:Y:S01]  /*3b40*/  ISETP.GT.U32.OR P3, PT, R0.reuse, 0x27f, P3 ;  /* 0x0000027f0000780c */ /* 0x040fe20001f64470 */
[-C--:B------:R-:W-:Y:S01]  /*3b50*/  FMUL.FTZ R34, R21, R54.reuse ;  /* 0x0000003615227220 */ /* 0x080fe20000410000 */
[C---:B------:R-:W-:Y:S01]  /*3b60*/  ISETP.GT.U32.OR P1, PT, R0.reuse, 0x27f, P1 ;  /* 0x0000027f0000780c */ /* 0x040fe20000f24470 */
[-C--:B------:R-:W-:Y:S01]  /*3b70*/  FMUL.FTZ R23, R35, R54.reuse ;  /* 0x0000003623177220 */ /* 0x080fe20000410000 */
[----:B------:R-:W-:Y:S01]  /*3b80*/  ISETP.GT.U32.OR P2, PT, R0, 0x27f, P2 ;  /* 0x0000027f0000780c */ /* 0x000fe20001744470 */
[----:B------:R-:W-:-:S02]  /*3b90*/  FMUL.FTZ R18, R37, R54 ;  /* 0x0000003625127220 */ /* 0x000fc40000410000 */
[-C--:B------:R-:W-:Y:S02]  /*3ba0*/  FMUL.FTZ R45, R45, R54.reuse ;  /* 0x000000362d2d7220 */ /* 0x080fe40000410000 */
[-C--:B------:R-:W-:Y:S02]  /*3bb0*/  FMUL.FTZ R43, R43, R54.reuse ;  /* 0x000000362b2b7220 */ /* 0x080fe40000410000 */
[-C--:B------:R-:W-:Y:S02]  /*3bc0*/  FMUL.FTZ R39, R39, R54.reuse ;  /* 0x0000003627277220 */ /* 0x080fe40000410000 */
[-C--:B------:R-:W-:Y:S02]  /*3bd0*/  FMUL.FTZ R35, R49, R54.reuse ;  /* 0x0000003631237220 */ /* 0x080fe40000410000 */
[-C--:B------:R-:W-:Y:S02]  /*3be0*/  FMUL.FTZ R22, R51, R54.reuse ;  /* 0x0000003633167220 */ /* 0x080fe40000410000 */
[----:B------:R-:W-:-:S02]  /*3bf0*/  FMUL.FTZ R37, R55, R54 ;  /* 0x0000003637257220 */ /* 0x000fc40000410000 */
[-C--:B------:R-:W-:Y:S02]  /*3c00*/  FMUL.FTZ R28, R71, R54.reuse ;  /* 0x00000036471c7220 */ /* 0x080fe40000410000 */
[-C--:B------:R-:W-:Y:S02]  /*3c10*/  FMUL.FTZ R21, R73, R54.reuse ;  /* 0x0000003649157220 */ /* 0x080fe40000410000 */
[-C--:B------:R-:W-:Y:S02]  /*3c20*/  FMUL.FTZ R20, R75, R54.reuse ;  /* 0x000000364b147220 */ /* 0x080fe40000410000 */
[-C--:B------:R-:W-:Y:S02]  /*3c30*/  FMUL.FTZ R19, R77, R54.reuse ;  /* 0x000000364d137220 */ /* 0x080fe40000410000 */
[----:B------:R-:W-:Y:S02]  /*3c40*/  FMUL.FTZ R54, R79, R54 ;  /* 0x000000364f367220 */ /* 0x000fe40000410000 */
[----:B------:R-:W-:-:S02]  /*3c50*/  FFMA.FTZ R44, R24, R15, R26 ;  /* 0x0000000f182c7223 */ /* 0x000fc4000001001a */
        /* <DEDUP_REMOVED lines=12> */
.L_x_3631:
        /* <DEDUP_REMOVED lines=12> */
.L_x_3633:
[----:B------:R-:W-:Y:S05]  /*3de0*/  BSYNC B0 ;  /* 0x0000000000007941 */ /* 0x000fea0003800000 */
.L_x_3632:
        /* <DEDUP_REMOVED lines=13> */
.L_x_3634:
[----:B------:R-:W-:Y:S01]  /*3ec0*/  BSSY B0, `(.L_x_3635) ;  /* 0x000000c000007945 */ /* 0x000fe20003800000 */
[----:B------:R-:W-:Y:S05]  /*3ed0*/  @P3 BRA `(.L_x_3636) ;  /* 0x000000a000003947 */ /* 0x000fea0003800000 */
[----:B------:R-:W-:Y:S01]  /*3ee0*/  MOV R14, R68 ;  /* 0x00000044000e7202 */ /* 0x000fe20000000f00 */
[----:B------:R-:W-:Y:S01]  /*3ef0*/  IMAD R30, R30, c[0x0][0x1c0], RZ ;  /* 0x000070001e1e7a24 */ /* 0x000fe200078e02ff */
[----:B------:R-:W-:Y:S02]  /*3f00*/  MOV R15, R67 ;  /* 0x00000043000f7202 */ /* 0x000fe40000000f00 */
[----:B------:R-:W-:Y:S01]  /*3f10*/  F2FP.BF16.PACK_AB R45, R40, R45 ;  /* 0x0000002d282d723e */ /* 0x000fe200000010ff */
[C---:B0-----:R-:W-:Y:S02]  /*3f20*/  IMAD R17, R53.reuse, c[0x0][0x1c4], R30 ;  /* 0x0000710035117a24 */ /* 0x041fe400078e021e */
[----:B------:R-:W-:-:S05]  /*3f30*/  IMAD.WIDE.U32 R14, R53, c[0x0][0x1c0], R14 ;  /* 0x00007000350e7a25 */ /* 0x000fca00078e000e */
[----:B------:R-:W-:Y:S02]  /*3f40*/  IADD3 R17, R15, R17, RZ ;  /* 0x000000110f117210 */ /* 0x000fe40007ffe0ff */
[----:B------:R-:W-:-:S04]  /*3f50*/  LEA R16, P3, R14, c[0x0][0x160], 0x1 ;  /* 0x000058000e107a11 */ /* 0x000fc800078608ff */
[----:B------:R-:W-:-:S05]  /*3f60*/  LEA.HI.X R17, R14, c[0x0][0x164], R17, 0x1, P3 ;  /* 0x000059000e117a11 */ /* 0x000fca00018f0c11 */
[----:B------:R0:W-:Y:S04]  /*3f70*/  STG.E [R16.64], R45 ;  /* 0x0000002d10007986 */ /* 0x0001e8000c101906 */
.L_x_3636:
[----:B------:R-:W-:Y:S05]  /*3f80*/  BSYNC B0 ;  /* 0x0000000000007941 */ /* 0x000fea0003800000 */
.L_x_3635:
        /* <DEDUP_REMOVED lines=13> */
.L_x_3637:
        /* <DEDUP_REMOVED lines=12> */
.L_x_3639:
[----:B------:R-:W-:Y:S05]  /*4120*/  BSYNC B0 ;  /* 0x0000000000007941 */ /* 0x000fea0003800000 */
.L_x_3638:
        /* <DEDUP_REMOVED lines=13> */
.L_x_3640:
        /* <DEDUP_REMOVED lines=12> */
.L_x_3642:
[----:B------:R-:W-:Y:S05]  /*42c0*/  BSYNC B0 ;  /* 0x0000000000007941 */ /* 0x000fea0003800000 */
.L_x_3641:
[----:B------:R-:W-:Y:S01]  /*42d0*/  ISETP.GE.U32.AND P5, PT, R9, c[0x0][0x1c8], PT ;  /* 0x0000720009007a0c */ /* 0x000fe20003fa6070 */
[--C-:B------:R-:W-:Y:S01]  /*42e0*/  FFMA.FTZ R23, R24, R23, R26.reuse ;  /* 0x0000001718177223 */ /* 0x100fe2000001001a */
[----:B------:R-:W-:Y:S01]  /*42f0*/  ISETP.GE.U32.AND P1, PT, R10, c[0x0][0x1c8], PT ;  /* 0x000072000a007a0c */ /* 0x000fe20003f26070 */
[C-C-:B------:R-:W-:Y:S01]  /*4300*/  FFMA.FTZ R35, R24.reuse, R35, R26.reuse ;  /* 0x0000002318237223 */ /* 0x140fe2000001001a */
[----:B------:R-:W-:Y:S01]  /*4310*/  ISETP.GE.U32.AND P2, PT, R11, c[0x0][0x1c8], PT ;  /* 0x000072000b007a0c */ /* 0x000fe20003f46070 */
[--C-:B------:R-:W-:Y:S01]  /*4320*/  FFMA.FTZ R37, R24, R37, R26.reuse ;  /* 0x0000002518257223 */ /* 0x100fe2000001001a */
[----:B------:R-:W-:Y:S01]  /*4330*/  ISETP.GE.U32.AND P3, PT, R12, c[0x0][0x1c8], PT ;  /* 0x000072000c007a0c */ /* 0x000fe20003f66070 */
[C-C-:B------:R-:W-:Y:S01]  /*4340*/  FFMA.FTZ R21, R24.reuse, R21, R26.reuse ;  /* 0x0000001518157223 */ /* 0x140fe2000001001a */
[----:B------:R-:W-:Y:S01]  /*4350*/  ISETP.GE.U32.AND P4, PT, R13, c[0x0][0x1c8], PT ;  /* 0x000072000d007a0c */ /* 0x000fe20003f86070 */
[----:B------:R-:W-:Y:S01]  /*4360*/  FFMA.FTZ R19, R24, R19, R26 ;  /* 0x0000001318137223 */ /* 0x000fe2000001001a */
[----:B------:R-:W-:Y:S01]  /*4370*/  ISETP.GE.AND.EX P5, PT, R36, c[0x0][0x1cc], PT, P5 ;  /* 0x0000730024007a0c */ /* 0x000fe20003fa6350 */
[C-C-:B------:R-:W-:Y:S01]  /*4380*/  FFMA.FTZ R24, R25.reuse, R22, R27.reuse ;  /* 0x0000001619187223 */ /* 0x140fe2000001001b */
[----:B------:R-:W-:Y:S01]  /*4390*/  ISETP.GE.AND.EX P1, PT, R38, c[0x0][0x1cc], PT, P1 ;  /* 0x0000730026007a0c */ /* 0x000fe20003f26310 */
[--C-:B------:R-:W-:Y:S01]  /*43a0*/  FFMA.FTZ R28, R25, R28, R27.reuse ;  /* 0x0000001c191c7223 */ /* 0x100fe2000001001b */
[----:B------:R-:W-:Y:S01]  /*43b0*/  ISETP.GE.AND.EX P2, PT, R41, c[0x0][0x1cc], PT, P2 ;  /* 0x0000730029007a0c */ /* 0x000fe20003f46320 */
[C-C-:B------:R-:W-:Y:S01]  /*43c0*/  FFMA.FTZ R20, R25.reuse, R20, R27.reuse ;  /* 0x0000001419147223 */ /* 0x140fe2000001001b */
[----:B------:R-:W-:Y:S01]  /*43d0*/  ISETP.GE.AND.EX P3, PT, R42, c[0x0][0x1cc], PT, P3 ;  /* 0x000073002a007a0c */ /* 0x000fe20003f66330 */
[--C-:B------:R-:W-:Y:S01]  /*43e0*/  FFMA.FTZ R54, R25, R54, R27.reuse ;  /* 0x0000003619367223 */ /* 0x100fe2000001001b */
[----:B------:R-:W-:Y:S01]  /*43f0*/  ISETP.GE.AND.EX P4, PT, R47, c[0x0][0x1cc], PT, P4 ;  /* 0x000073002f007a0c */ /* 0x000fe20003f86340 */
[----:B------:R-:W-:Y:S01]  /*4400*/  FFMA.FTZ R18, R25, R18, R27 ;  /* 0x0000001219127223 */ /* 0x000fe2000001001b */
[----:B------:R-:W-:-:S02]  /*4410*/  ISETP.GT.U32.OR P5, PT, R0, 0x27f, P5 ;  /* 0x0000027f0000780c */ /* 0x000fc40002fa4470 */
[C---:B------:R-:W-:Y:S02]  /*4420*/  ISETP.GT.U32.OR P1, PT, R0.reuse, 0x27f, P1 ;  /* 0x0000027f0000780c */ /* 0x040fe40000f24470 */
[C---:B------:R-:W-:Y:S02]  /*4430*/  ISETP.GT.U32.OR P2, PT, R0.reuse, 0x27f, P2 ;  /* 0x0000027f0000780c */ /* 0x040fe40001744470 */
[C---:B------:R-:W-:Y:S02]  /*4440*/  ISETP.GT.U32.OR P3, PT, R0.reuse, 0x27f, P3 ;  /* 0x0000027f0000780c */ /* 0x040fe40001f64470 */
[----:B------:R-:W-:Y:S01]  /*4450*/  ISETP.GT.U32.OR P4, PT, R0, 0x27f, P4 ;  /* 0x0000027f0000780c */ /* 0x000fe20002784470 */
[----:B------:R-:W-:Y:S06]  /*4460*/  @!P6 BRA `(.L_x_3643) ;  /* 0x000000a00000e947 */ /* 0x000fec0003800000 */
        /* <DEDUP_REMOVED lines=10> */
.L_x_3643:
[----:B------:R-:W-:Y:S01]  /*4510*/  BSSY B0, `(.L_x_3644) ;  /* 0x000000c000007945 */ /* 0x000fe20003800000 */
[----:B------:R-:W-:Y:S05]  /*4520*/  @P5 BRA `(.L_x_3645) ;  /* 0x000000a000005947 */ /* 0x000fea0003800000 */
[----:B------:R-:W-:Y:S01]  /*4530*/  MOV R14, R68 ;  /* 0x00000044000e7202 */ /* 0x000fe20000000f00 */
[----:B------:R-:W-:Y:S01]  /*4540*/  IMAD R36, R36, c[0x0][0x1c0], RZ ;  /* 0x0000700024247a24 */ /* 0x000fe200078e02ff */
[----:B------:R-:W-:Y:S02]  /*4550*/  MOV R15, R67 ;  /* 0x00000043000f7202 */ /* 0x000fe40000000f00 */
[----:B------:R-:W-:Y:S01]  /*4560*/  F2FP.BF16.PACK_AB R23, R18, R23 ;  /* 0x000000171217723e */ /* 0x000fe200000010ff */
[C---:B------:R-:W-:Y:S02]  /*4570*/  IMAD R25, R9.reuse, c[0x0][0x1c4], R36 ;  /* 0x0000710009197a24 */ /* 0x040fe400078e0224 */
[----:B0-----:R-:W-:-:S05]  /*4580*/  IMAD.WIDE.U32 R16, R9, c[0x0][0x1c0], R14 ;  /* 0x0000700009107a25 */ /* 0x001fca00078e000e */
[----:B------:R-:W-:Y:S02]  /*4590*/  IADD3 R25, R17, R25, RZ ;  /* 0x0000001911197210 */ /* 0x000fe40007ffe0ff */
[----:B------:R-:W-:-:S04]  /*45a0*/  LEA R14, P5, R16, c[0x0][0x160], 0x1 ;  /* 0x00005800100e7a11 */ /* 0x000fc800078a08ff */
[----:B------:R-:W-:-:S05]  /*45b0*/  LEA.HI.X R15, R16, c[0x0][0x164], R25, 0x1, P5 ;  /* 0x00005900100f7a11 */ /* 0x000fca00028f0c19 */
[----:B------:R0:W-:Y:S04]  /*45c0*/  STG.E [R14.64], R23 ;  /* 0x000000170e007986 */ /* 0x0001e8000c101906 */
.L_x_3645:
[----:B------:R-:W-:Y:S05]  /*45d0*/  BSYNC B0 ;  /* 0x0000000000007941 */ /* 0x000fea0003800000 */
.L_x_3644:
        /* <DEDUP_REMOVED lines=11> */
.L_x_3646:
[----:B------:R-:W-:Y:S01]  /*4690*/  BSSY B0, `(.L_x_3647) ;  /* 0x000000c000007945 */ /* 0x000fe20003800000 */
[----:B------:R-:W-:Y:S05]  /*46a0*/  @P1 BRA `(.L_x_3648) ;  /* 0x000000a000001947 */ /* 0x000fea0003800000 */
[----:B0-----:R-:W-:Y:S01]  /*46b0*/  IMAD R17, R38, c[0x0][0x1c0], RZ ;  /* 0x0000700026117a24 */ /* 0x001fe200078e02ff */
[----:B------:R-:W-:Y:S02]  /*46c0*/  MOV R14, R68 ;  /* 0x00000044000e7202 */ /* 0x000fe40000000f00 */
[----:B------:R-:W-:Y:S01]  /*46d0*/  MOV R15, R67 ;  /* 0x00000043000f7202 */ /* 0x000fe20000000f00 */
[----:B------:R-:W-:Y:S01]  /*46e0*/  IMAD R23, R10, c[0x0][0x1c4], R17 ;  /* 0x000071000a177a24 */ /* 0x000fe200078e0211 */
[----:B------:R-:W-:-:S03]  /*46f0*/  F2FP.BF16.PACK_AB R35, R24, R35 ;  /* 0x000000231823723e */ /* 0x000fc600000010ff */
[----:B------:R-:W-:-:S05]  /*4700*/  IMAD.WIDE.U32 R16, R10, c[0x0][0x1c0], R14 ;  /* 0x000070000a107a25 */ /* 0x000fca00078e000e */
[----:B------:R-:W-:Y:S02]  /*4710*/  IADD3 R23, R17, R23, RZ ;  /* 0x0000001711177210 */ /* 0x000fe40007ffe0ff */
[----:B------:R-:W-:-:S04]  /*4720*/  LEA R14, P1, R16, c[0x0][0x160], 0x1 ;  /* 0x00005800100e7a11 */ /* 0x000fc800078208ff */
[----:B------:R-:W-:-:S05]  /*4730*/  LEA.HI.X R15, R16, c[0x0][0x164], R23, 0x1, P1 ;  /* 0x00005900100f7a11 */ /* 0x000fca00008f0c17 */
[----:B------:R0:W-:Y:S04]  /*4740*/  STG.E [R14.64], R35 ;  /* 0x000000230e007986 */ /* 0x0001e8000c101906 */
.L_x_3648:
[----:B------:R-:W-:Y:S05]  /*4750*/  BSYNC B0 ;  /* 0x0000000000007941 */ /* 0x000fea0003800000 */
.L_x_3647:
        /* <DEDUP_REMOVED lines=11> */
.L_x_3649:
        /* <DEDUP_REMOVED lines=12> */
.L_x_3651:
[----:B------:R-:W-:Y:S05]  /*48d0*/  BSYNC B0 ;  /* 0x0000000000007941 */ /* 0x000fea0003800000 */
.L_x_3650:
        /* <DEDUP_REMOVED lines=11> */
.L_x_3652:
        /* <DEDUP_REMOVED lines=12> */
.L_x_3654:
[----:B------:R-:W-:Y:S05]  /*4a50*/  BSYNC B0 ;  /* 0x0000000000007941 */ /* 0x000fea0003800000 */
.L_x_3653:
        /* <DEDUP_REMOVED lines=11> */
.L_x_3655:
[----:B------:R-:W-:Y:S01]  /*4b10*/  BSSY B0, `(.L_x_3656) ;  /* 0x000000b000007945 */ /* 0x000fe20003800000 */
[----:B------:R-:W-:Y:S05]  /*4b20*/  @P4 BRA `(.L_x_3657) ;  /* 0x0000009000004947 */ /* 0x000fea0003800000 */
[----:B------:R-:W-:Y:S01]  /*4b30*/  MOV R66, R68 ;  /* 0x0000004400427202 */ /* 0x000fe20000000f00 */
[----:B0-----:R-:W-:Y:S01]  /*4b40*/  IMAD R14, R47, c[0x0][0x1c0], RZ ;  /* 0x000070002f0e7a24 */ /* 0x001fe200078e02ff */
[----:B------:R-:W-:-:S03]  /*4b50*/  F2FP.BF16.PACK_AB R19, R54, R19 ;  /* 0x000000133613723e */ /* 0x000fc600000010ff */
[----:B------:R-:W-:-:S04]  /*4b60*/  IMAD.WIDE.U32 R66, R13, c[0x0][0x1c0], R66 ;  /* 0x000070000d427a25 */ /* 0x000fc800078e0042 */
[----:B------:R-:W-:Y:S01]  /*4b70*/  IMAD R15, R13, c[0x0][0x1c4], R14 ;  /* 0x000071000d0f7a24 */ /* 0x000fe200078e020e */
[----:B------:R-:W-:-:S04]  /*4b80*/  LEA R14, P1, R66, c[0x0][0x160], 0x1 ;  /* 0x00005800420e7a11 */ /* 0x000fc800078208ff */
[----:B------:R-:W-:-:S04]  /*4b90*/  IADD3 R15, R67, R15, RZ ;  /* 0x0000000f430f7210 */ /* 0x000fc80007ffe0ff */
[----:B------:R-:W-:-:S05]  /*4ba0*/  LEA.HI.X R15, R66, c[0x0][0x164], R15, 0x1, P1 ;  /* 0x00005900420f7a11 */ /* 0x000fca00008f0c0f */
[----:B------:R0:W-:Y:S02]  /*4bb0*/  STG.E [R14.64], R19 ;  /* 0x000000130e007986 */ /* 0x0001e4000c101906 */
.L_x_3657:
[----:B------:R-:W-:Y:S05]  /*4bc0*/  BSYNC B0 ;  /* 0x0000000000007941 */ /* 0x000fea0003800000 */
.L_x_3656:
[----:B------:R-:W-:Y:S02]  /*4bd0*/  IADD3 R64, R64, c[0x0][0x10], RZ ;  /* 0x0000040040407a10 */ /* 0x000fe40007ffe0ff */
[----:B------:R-:W-:Y:S02]  /*4be0*/  IADD3 R4, R4, 0x1, RZ ;  /* 0x0000000104047810 */ /* 0x000fe40007ffe0ff */
[----:B------:R-:W-:-:S13]  /*4bf0*/  ISETP.GE.AND P1, PT, R64, UR4, PT ;  /* 0x0000000440007c0c */ /* 0x000fda000bf26270 */
[----:B------:R-:W-:Y:S01]  /*4c00*/  @P1 CALL.REL.NOINC `(.L_x_3658) ;  /* 0x0000001000001944 */ /* 0x000fe20003c00000 */
[----:B------:R-:W-:Y:S05]  /*4c10*/  BRA `(.L_x_3659) ;  /* 0xffffb66000007947 */ /* 0x000fea000383ffff */
.L_x_3658:
[----:B------:R-:W-:Y:S05]  /*4c20*/  EXIT ;  /* 0x000000000000794d */ /* 0x000fea0003800000 */
.L_x_3660:
        /* <DEDUP_REMOVED lines=13> */
.L_x_5625:


//--------------------- .text._Z35group_norm_nhwc_fwd_one_pass_kernelI11Bf16IOFp32WLi256ELi160ELi640EEv26Group_norm_nhwc_fwd_params --------------------------
	.section	.text._Z35group_norm_nhwc_fwd_one_pass_kernelI11Bf16IOFp32WLi256ELi160ELi640EEv26Group_norm_nhwc_fwd_params,"ax",@progbits
	.sectioninfo	@"SHI_REGISTERS=96"
	.align	128
        .global         _Z35group_norm_nhwc_fwd_one_pass_kernelI11Bf16IOFp32WLi256ELi160ELi640EEv26Group_norm_nhwc_fwd_params
        .type           _Z35group_norm_nhwc_fwd_one_pass_kernelI11Bf16IOFp32WLi256ELi160ELi640EEv26Group_norm_nhwc_fwd_params,@function
        .size           _Z35group_norm_nhwc_fwd_one_pass_kernelI11Bf16IOFp32WLi256ELi160ELi640EEv26Group_norm_nhwc_fwd_params,(.L_x_5626 - _Z35group_norm_nhwc_fwd_one_pass_kernelI11Bf16IOFp32WLi256ELi160ELi640EEv26Group_norm_nhwc_fwd_params)
        .other          _Z35group_norm_nhwc_fwd_one_pass_kernelI11Bf16IOFp32WLi256ELi160ELi640EEv26Group_norm_nhwc_fwd_params,@"STO_CUDA_ENTRY STV_DEFAULT"
_Z35group_norm_nhwc_fwd_one_pass_kernelI11Bf16IOFp32WLi256ELi160ELi640EEv26Group_norm_nhwc_fwd_params:
.text._Z35group_norm_nhwc_fwd_one_pass_kernelI11Bf16IOFp32WLi256ELi160ELi640EEv26Group_norm_nhwc_fwd_params:
[----:B------:R-:W-:Y:S02]  /*0000*/  MOV R1, c[0x0][0x28] ;  /* 0x00000a0000017a02 */ /* 0x000fe40000000f00 */
[----:B------:R-:W0:Y:S01]  /*0010*/  S2UR UR9, SR_CTAID.Y ;  /* 0x00000000000979c3 */ /* 0x000e220000002600 */
[----:B------:R-:W-:Y:S02]  /*0020*/  ULDC UR8, c[0x0][0x1d8] ;  /* 0x0000760000087ab9 */ /* 0x000fe40000000800 */
[----:B------:R-:W-:Y:S02]  /*0030*/  ULDC UR4, c[0x0][0x1a8] ;  /* 0x00006a0000047ab9 */ /* 0x000fe40000000800 */
[----:B------:R-:W-:-:S04]  /*0040*/  UIMAD UR8, UR8, UR4, URZ ;  /* 0x00000004080872a4 */ /* 0x000fc8000f8e023f */
[----:B0-----:R-:W-:-:S06]  /*0050*/  UISETP.GE.AND UP0, UPT, UR9, UR8, UPT ;  /* 0x000000080900728c */ /* 0x001fcc000bf06270 */
[----:B------:R-:W-:-:S13]  /*0060*/  PLOP3.LUT P0, PT, PT, PT, UP0, 0x80, 0x0 ;  /* 0x000000000000781c */ /* 0x000fda0003f0f008 */
[----:B------:R-:W-:Y:S05]  /*0070*/  @P0 EXIT ;  /* 0x000000000000094d */ /* 0x000fea0003800000 */
[----:B------:R-:W0:Y:S01]  /*0080*/  S2R R0, SR_TID.X ;  /* 0x0000000000007919 */ /* 0x000e220000002100 */
[----:B------:R-:W1:Y:S01]  /*0090*/  S2UR UR16, SR_CTAID.X ;  /* 0x00000000001079c3 */ /* 0x000e620000002500 */
[----:B------:R-:W-:Y:S02]  /*00a0*/  ULDC.U8 UR17, c[0x0][0x1dc] ;  /* 0x0000770000117ab9 */ /* 0x000fe40000000000 */
[----:B------:R-:W-:Y:S02]  /*00b0*/  UMOV UR4, URZ ;  /* 0x0000003f00047c82 */ /* 0x000fe40008000000 */
[----:B------:R-:W-:Y:S01]  /*00c0*/  ULDC.64 UR12, c[0x0][0x118] ;  /* 0x00004600000c7ab9 */ /* 0x000fe20000000a00 */
[----:B0-----:R-:W-:Y:S01]  /*00d0*/  IMAD.WIDE.U32 R2, R0, -0x33333333, RZ ;  /* 0xcccccccd00027825 */ /* 0x001fe200078e00ff */
[----:B-1----:R-:W-:-:S04]  /*00e0*/  MOV R2, UR16 ;  /* 0x0000001000027c02 */ /* 0x002fc80008000f00 */
[----:B------:R-:W-:Y:S02]  /*00f0*/  SHF.R.U32.HI R5, RZ, 0x6, R3 ;  /* 0x00000006ff057819 */ /* 0x000fe40000011603 */
[----:B------:R-:W-:-:S03]  /*0100*/  SHF.R.S32.HI R3, RZ, 0x1f, R0 ;  /* 0x0000001fff037819 */ /* 0x000fc60000011400 */
[----:B------:R-:W-:Y:S01]  /*0110*/  IMAD R2, R2, c[0x0][0x1e4], R5 ;  /* 0x0000790002027a24 */ /* 0x000fe200078e0205 */
[----:B------:R-:W-:Y:S01]  /*0120*/  LEA.HI R4, R3, R0, RZ, 0x5 ;  /* 0x0000000003047211 */ /* 0x000fe200078f28ff */
[----:B------:R-:W-:-:S03]  /*0130*/  IMAD R3, R5, -0x50, R0 ;  /* 0xffffffb005037824 */ /* 0x000fc600078e0200 */
[C---:B------:R-:W-:Y:S02]  /*0140*/  ISETP.GE.U32.AND P0, PT, R2.reuse, c[0x0][0x1c8], PT ;  /* 0x0000720002007a0c */ /* 0x040fe40003f06070 */
[----:B------:R-:W-:Y:S02]  /*0150*/  SHF.R.S32.HI R5, RZ, 0x1f, R2 ;  /* 0x0000001fff057819 */ /* 0x000fe40000011402 */
[----:B------:R-:W-:Y:S02]  /*0160*/  SHF.R.S32.HI R4, RZ, 0x5, R4 ;  /* 0x00000005ff047819 */ /* 0x000fe40000011404 */
[----:B------:R-:W-:Y:S02]  /*0170*/  ISETP.GE.AND.EX P0, PT, R5, c[0x0][0x1cc], PT, P0 ;  /* 0x0000730005007a0c */ /* 0x000fe40003f06300 */
[----:B------:R-:W-:Y:S02]  /*0180*/  IADD3 R4, R2, 0x8, RZ ;  /* 0x0000000802047810 */ /* 0x000fe40007ffe0ff */
[----:B------:R-:W-:-:S02]  /*0190*/  SHF.L.U32 R3, R3, 0x1, RZ ;  /* 0x0000000103037819 */ /* 0x000fc400000006ff */
        /* <DEDUP_REMOVED lines=24> */
[----:B------:R-:W-:Y:S02]  /*0320*/  ISETP.LT.U32.AND P0, PT, R0, 0x280, !P0 ;  /* 0x000002800000780c */ /* 0x000fe40004701070 */
[C---:B------:R-:W-:Y:S02]  /*0330*/  IADD3 R4, R2.reuse, 0xd0, RZ ;  /* 0x000000d002047810 */ /* 0x040fe40007ffe0ff */
[C---:B------:R-:W-:Y:S02]  /*0340*/  IADD3 R5, R2.reuse, 0xd8, RZ ;  /* 0x000000d802057810 */ /* 0x040fe40007ffe0ff */
[C---:B------:R-:W-:Y:S02]  /*0350*/  IADD3 R6, R2.reuse, 0xe0, RZ ;  /* 0x000000e002067810 */ /* 0x040fe40007ffe0ff */
[C---:B------:R-:W-:Y:S02]  /*0360*/  IADD3 R7, R2.reuse, 0xe8, RZ ;  /* 0x000000e802077810 */ /* 0x040fe40007ffe0ff */
[----:B------:R-:W-:-:S02]  /*0370*/  IADD3 R8, R2, 0xf0, RZ ;  /* 0x000000f002087810 */ /* 0x000fc40007ffe0ff */
[----:B------:R-:W-:Y:S02]  /*0380*/  IADD3 R9, R2, 0xf8, RZ ;  /* 0x000000f802097810 */ /* 0x000fe40007ffe0ff */
.L_x_3767:
[----:B0-----:R-:W-:Y:S01]  /*0390*/  IABS R12, c[0x0][0x1d8] ;  /* 0x00007600000c7a13 */ /* 0x001fe20000000000 */
[----:B------:R-:W-:Y:S01]  /*03a0*/  UMOV UR6, URZ ;  /* 0x0000003f00067c82 */ /* 0x000fe20008000000 */
[----:B------:R-:W-:Y:S02]  /*03b0*/  IABS R13, UR9 ;  /* 0x00000009000d7c13 */ /* 0x000fe40008000000 */
[----:B------:R-:W0:Y:S01]  /*03c0*/  R2UR UR11, R12 ;  /* 0x000000000c0b73c2 */ /* 0x000e2200000e0000 */
[----:B------:R-:W-:Y:S02]  /*03d0*/  IADD3 R14, R2, 0x8, RZ ;  /* 0x00000008020e7810 */ /* 0x000fe40007ffe0ff */
[----:B------:R-:W-:Y:S02]  /*03e0*/  ISETP.GE.U32.AND P3, PT, R93, c[0x0][0x1c8], PT ;  /* 0x000072005d007a0c */ /* 0x000fe40003f66070 */
[----:B------:R-:W-:Y:S02]  /*03f0*/  ISETP.GE.U32.AND P2, PT, R14, c[0x0][0x1c8], PT ;  /* 0x000072000e007a0c */ /* 0x000fe40003f46070 */
[----:B------:R-:W-:Y:S01]  /*0400*/  SHF.R.S32.HI R62, RZ, 0x1f, R14 ;  /* 0x0000001fff3e7819 */ /* 0x000fe2000001140e */
[----:B------:R-:W1:Y:S01]  /*0410*/  R2UR UR10, R13 ;  /* 0x000000000d0a73c2 */ /* 0x000e6200000e0000 */
[----:B------:R-:W-:-:S02]  /*0420*/  SHF.R.S32.HI R63, RZ, 0x1f, R93 ;  /* 0x0000001fff3f7819 */ /* 0x000fc4000001145d */
[----:B------:R-:W-:Y:S02]  /*0430*/  ISETP.GE.AND.EX P2, PT, R62, c[0x0][0x1cc], PT, P2 ;  /* 0x000073003e007a0c */ /* 0x000fe40003f46320 */
[----:B------:R-:W-:Y:S02]  /*0440*/  ISETP.GE.AND.EX P3, PT, R63, c[0x0][0x1cc], PT, P3 ;  /* 0x000073003f007a0c */ /* 0x000fe40003f66330 */
[C---:B------:R-:W-:Y:S02]  /*0450*/  ISETP.GT.U32.OR P2, PT, R0.reuse, 0x27f, P2 ;  /* 0x0000027f0000780c */ /* 0x040fe40001744470 */
[----:B------:R-:W-:Y:S02]  /*0460*/  ISETP.GT.U32.OR P3, PT, R0, 0x27f, P3 ;  /* 0x0000027f0000780c */ /* 0x000fe40001f64470 */
[----:B------:R-:W-:Y:S02]  /*0470*/  ISETP.GE.U32.AND P4, PT, R92, c[0x0][0x1c8], PT ;  /* 0x000072005c007a0c */ /* 0x000fe40003f86070 */
[----:B------:R-:W-:-:S02]  /*0480*/  SHF.R.S32.HI R64, RZ, 0x1f, R92 ;  /* 0x0000001fff407819 */ /* 0x000fc4000001145c */
[----:B------:R-:W-:Y:S01]  /*0490*/  ISETP.GE.U32.AND P5, PT, R91, c[0x0][0x1c8], PT ;  /* 0x000072005b007a0c */ /* 0x000fe20003fa6070 */
[----:B0-----:R-:W0:Y:S01]  /*04a0*/  I2F.RP R10, UR11 ;  /* 0x0000000b000a7d06 */ /* 0x001e220008209400 */
[----:B------:R-:W-:Y:S02]  /*04b0*/  ISETP.GE.AND.EX P4, PT, R64, c[0x0][0x1cc], PT, P4 ;  /* 0x0000730040007a0c */ /* 0x000fe40003f86340 */
[----:B------:R-:W-:Y:S02]  /*04c0*/  SHF.R.S32.HI R66, RZ, 0x1f, R91 ;  /* 0x0000001fff427819 */ /* 0x000fe4000001145b */
[----:B------:R-:W-:Y:S02]  /*04d0*/  SHF.R.S32.HI R68, RZ, 0x1f, R87 ;  /* 0x0000001fff447819 */ /* 0x000fe40000011457 */
[----:B------:R-:W-:Y:S02]  /*04e0*/  ISETP.GT.U32.OR P4, PT, R0, 0x27f, P4 ;  /* 0x0000027f0000780c */ /* 0x000fe40002784470 */
[----:B------:R-:W-:Y:S01]  /*04f0*/  ISETP.GE.AND.EX P5, PT, R66, c[0x0][0x1cc], PT, P5 ;  /* 0x0000730042007a0c */ /* 0x000fe20003fa6350 */
[----:B0-----:R-:W0:Y:S10]  /*0500*/  MUFU.RCP R10, R10 ;  /* 0x0000000a000a7308 */ /* 0x001e340000001000 */
[----:B------:R-:W-:Y:S01]  /*0510*/  @!P4 IMAD R23, R64, c[0x0][0x1c0], RZ ;  /* 0x000070004017ca24 */ /* 0x000fe200078e02ff */
[----:B0-----:R-:W-:-:S02]  /*0520*/  IADD3 R11, R10, 0xffffffe, RZ ;  /* 0x0ffffffe0a0b7810 */ /* 0x001fc40007ffe0ff */
[----:B------:R-:W-:-:S04]  /*0530*/  SHF.R.S32.HI R10, RZ, 0x1f, R3 ;  /* 0x0000001fff0a7819 */ /* 0x000fc80000011403 */
[----:B------:R-:W0:Y:S02]  /*0540*/  F2I.FTZ.U32.TRUNC.NTZ R11, R11 ;  /* 0x0000000b000b7305 */ /* 0x000e24000021f000 */
[----:B0-----:R-:W0:Y:S02]  /*0550*/  R2UR UR7, R11 ;  /* 0x000000000b0773c2 */ /* 0x001e2400000e0000 */
[----:B0-----:R-:W-:-:S04]  /*0560*/  UIADD3 UR5, URZ, -UR7, URZ ;  /* 0x800000073f057290 */ /* 0x001fc8000fffe03f */
[----:B------:R-:W-:-:S04]  /*0570*/  UIMAD UR5, UR5, UR11, URZ ;  /* 0x0000000b050572a4 */ /* 0x000fc8000f8e023f */
[----:B------:R-:W-:-:S04]  /*0580*/  UIMAD.WIDE.U32 UR6, UR7, UR5, UR6 ;  /* 0x00000005070672a5 */ /* 0x000fc8000f8e0006 */
[----:B-1----:R-:W-:-:S04]  /*0590*/  UIMAD.WIDE.U32 UR6, UR7, UR10, URZ ;  /* 0x0000000a070672a5 */ /* 0x002fc8000f8e003f */
[----:B------:R-:W-:-:S03]  /*05a0*/  UIADD3 UR5, -UR7, URZ, URZ ;  /* 0x0000003f07057290 */ /* 0x000fc6000fffe13f */
[----:B------:R-:W-:Y:S02]  /*05b0*/  ULDC UR6, c[0x0][0x1d8] ;  /* 0x0000760000067ab9 */ /* 0x000fe40000000800 */
[----:B------:R-:W-:-:S04]  /*05c0*/  UIMAD UR5, UR11, UR5, UR10 ;  /* 0x000000050b0572a4 */ /* 0x000fc8000f8e020a */
[----:B------:R-:W-:-:S11]  /*05d0*/  UISETP.GT.U32.AND UP0, UPT, UR11, UR5, UPT ;  /* 0x000000050b00728c */ /* 0x000fd6000bf04070 */
[----:B------:R-:W-:Y:S02]  /*05e0*/  @!UP0 UIADD3 UR5, UR5, -UR11, URZ ;  /* 0x8000000b05058290 */ /* 0x000fe4000fffe03f */
[----:B------:R-:W-:Y:S02]  /*05f0*/  @!UP0 UIADD3 UR7, UR7, 0x1, URZ ;  /* 0x0000000107078890 */ /* 0x000fe4000fffe03f */
[----:B------:R-:W-:Y:S02]  /*0600*/  UISETP.GE.U32.AND UP1, UPT, UR5, UR11, UPT ;  /* 0x0000000b0500728c */ /* 0x000fe4000bf26070 */
[----:B------:R-:W-:Y:S02]  /*0610*/  ULOP3.LUT UR5, UR9, UR6, URZ, 0x3c, !UPT ;  /* 0x0000000609057292 */ /* 0x000fe4000f8e3c3f */
[----:B------:R-:W-:Y:S02]  /*0620*/  ULDC.64 UR10, c[0x0][0x1d0] ;  /* 0x00007400000a7ab9 */ /* 0x000fe40000000a00 */
[----:B------:R-:W-:-:S05]  /*0630*/  UISETP.GE.AND UP0, UPT, UR5, URZ, UPT ;  /* 0x0000003f0500728c */ /* 0x000fca000bf06270 */
[----:B------:R-:W-:Y:S02]  /*0640*/  @UP1 UIADD3 UR7, UR7, 0x1, URZ ;  /* 0x0000000107071890 */ /* 0x000fe4000fffe03f */
[----:B------:R-:W-:-:S04]  /*0650*/  UISETP.NE.AND UP1, UPT, URZ, UR6, UPT ;  /* 0x000000063f00728c */ /* 0x000fc8000bf25270 */
[----:B------:R-:W-:-:S07]  /*0660*/  @!UP0 UIADD3 UR7, -UR7, URZ, URZ ;  /* 0x0000003f07078290 */ /* 0x000fce000fffe13f */
[----:B------:R-:W-:-:S04]  /*0670*/  @!UP1 ULOP3.LUT UR7, URZ, UR6, URZ, 0x33, !UPT ;  /* 0x000000063f079292 */ /* 0x000fc8000f8e333f */
[----:B------:R-:W-:-:S04]  /*0680*/  UIADD3 UR5, -UR7, URZ, URZ ;  /* 0x0000003f07057290 */ /* 0x000fc8000fffe13f */
[----:B------:R-:W-:-:S04]  /*0690*/  UIMAD UR5, UR5, UR6, UR9 ;  /* 0x00000006050572a4 */ /* 0x000fc8000f8e0209 */
[----:B------:R-:W-:Y:S02]  /*06a0*/  UIMAD UR14, UR5, 0xa0, URZ ;  /* 0x000000a0050e78a4 */ /* 0x000fe4000f8e023f */
[----:B------:R-:W-:-:S04]  /*06b0*/  USHF.R.S32.HI UR5, URZ, 0x1f, UR7 ;  /* 0x0000001f3f057899 */ /* 0x000fc80008011407 */
[----:B------:R-:W-:Y:S01]  /*06c0*/  MOV R11, UR14 ;  /* 0x0000000e000b7c02 */ /* 0x000fe20008000f00 */
[----:B------:R-:W-:Y:S01]  /*06d0*/  UIMAD UR5, UR5, UR10, URZ ;  /* 0x0000000a050572a4 */ /* 0x000fe2000f8e023f */
[----:B------:R-:W-:-:S03]  /*06e0*/  IADD3 R34, P1, R3, UR14, RZ ;  /* 0x0000000e03227c10 */ /* 0x000fc6000ff3e0ff */
[----:B------:R-:W-:Y:S01]  /*06f0*/  UIMAD UR5, UR7, UR11, UR5 ;  /* 0x0000000b070572a4 */ /* 0x000fe2000f8e0205 */
[----:B------:R-:W-:Y:S01]  /*0700*/  LEA.HI.X.SX32 R35, R11, R10, 0x1, P1 ;  /* 0x0000000a0b237211 */ /* 0x000fe200008f0eff */
[----:B------:R-:W-:Y:S01]  /*0710*/  @!P2 IMAD R10, R62, c[0x0][0x1c0], RZ ;  /* 0x000070003e0aaa24 */ /* 0x000fe200078e02ff */
[----:B------:R-:W-:Y:S02]  /*0720*/  MOV R11, UR7 ;  /* 0x00000007000b7c02 */ /* 0x000fe40008000f00 */
[----:B------:R-:W-:Y:S01]  /*0730*/  ISETP.GE.U32.AND P1, PT, R87, c[0x0][0x1c8], PT ;  /* 0x0000720057007a0c */ /* 0x000fe20003f26070 */
[----:B------:R-:W-:Y:S02]  /*0740*/  @!P2 IMAD R13, R14, c[0x0][0x1c4], R10 ;  /* 0x000071000e0daa24 */ /* 0x000fe400078e020a */
[----:B------:R-:W-:-:S05]  /*0750*/  IMAD.WIDE.U32 R34, R11, c[0x0][0x1d0], R34 ;  /* 0x000074000b227a25 */ /* 0x000fca00078e0022 */
[----:B------:R-:W-:Y:S02]  /*0760*/  IADD3 R33, R35, UR5, RZ ;  /* 0x0000000523217c10 */ /* 0x000fe4000fffe0ff */
[----:B------:R-:W-:-:S05]  /*0770*/  @!P2 MOV R32, R34 ;  /* 0x000000220020a202 */ /* 0x000fca0000000f00 */
[----:B------:R-:W-:Y:S01]  /*0780*/  @!P2 IMAD.WIDE.U32 R10, R14, c[0x0][0x1c0], R32 ;  /* 0x000070000e0aaa25 */ /* 0x000fe200078e0020 */
[----:B------:R-:W-:-:S04]  /*0790*/  SHF.R.S32.HI R14, RZ, 0x1f, R2 ;  /* 0x0000001fff0e7819 */ /* 0x000fc80000011402 */
[----:B------:R-:W-:Y:S01]  /*07a0*/  @!P2 IADD3 R11, R11, R13, RZ ;  /* 0x0000000d0b0ba210 */ /* 0x000fe20007ffe0ff */
[----:B------:R-:W-:Y:S01]  /*07b0*/  @P0 IMAD R15, R14, c[0x0][0x1c0], RZ ;  /* 0x000070000e0f0a24 */ /* 0x000fe200078e02ff */
[----:B------:R-:W-:Y:S02]  /*07c0*/  @!P2 LEA R12, P6, R10, c[0x0][0x170], 0x1 ;  /* 0x00005c000a0caa11 */ /* 0x000fe400078c08ff */
[----:B------:R-:W-:Y:S01]  /*07d0*/  @P0 MOV R14, R34 ;  /* 0x00000022000e0202 */ /* 0x000fe20000000f00 */
[----:B------:R-:W-:Y:S01]  /*07e0*/  @P0 IMAD R17, R2, c[0x0][0x1c4], R15 ;  /* 0x0000710002110a24 */ /* 0x000fe200078e020f */
[-C--:B------:R-:W-:Y:S02]  /*07f0*/  @P0 MOV R15, R33.reuse ;  /* 0x00000021000f0202 */ /* 0x080fe40000000f00 */
[----:B------:R-:W-:Y:S01]  /*0800*/  @!P2 LEA.HI.X R13, R10, c[0x0][0x174], R11, 0x1, P6 ;  /* 0x00005d000a0daa11 */ /* 0x000fe200030f0c0b */
[----:B------:R-:W-:Y:S01]  /*0810*/  @!P3 IMAD R10, R63, c[0x0][0x1c0], RZ ;  /* 0x000070003f0aba24 */ /* 0x000fe200078e02ff */
[----:B------:R-:W-:Y:S01]  /*0820*/  ISETP.GE.AND.EX P6, PT, R68, c[0x0][0x1cc], PT, P1 ;  /* 0x0000730044007a0c */ /* 0x000fe20003fc6310 */
[----:B------:R-:W-:Y:S01]  /*0830*/  @P0 IMAD.WIDE.U32 R14, R2, c[0x0][0x1c0], R14 ;  /* 0x00007000020e0a25 */ /* 0x000fe200078e000e */
[----:B------:R-:W-:-:S02]  /*0840*/  @!P3 MOV R11, R33 ;  /* 0x00000021000bb202 */ /* 0x000fc40000000f00 */
[C---:B------:R-:W-:Y:S01]  /*0850*/  ISETP.GT.U32.OR P1, PT, R0.reuse, 0x27f, P5 ;  /* 0x0000027f0000780c */ /* 0x040fe20002f24470 */
[----:B------:R-:W-:Y:S01]  /*0860*/  @!P3 IMAD R19, R93, c[0x0][0x1c4], R10 ;  /* 0x000071005d13ba24 */ /* 0x000fe200078e020a */
[----:B------:R-:W-:Y:S02]  /*0870*/  @!P3 MOV R10, R34 ;  /* 0x00000022000ab202 */ /* 0x000fe40000000f00 */
[----:B------:R-:W-:Y:S02]  /*0880*/  ISETP.GT.U32.OR P5, PT, R0, 0x27f, P6 ;  /* 0x0000027f0000780c */ /* 0x000fe400037a4470 */
[----:B------:R-:W-:Y:S01]  /*0890*/  @P0 IADD3 R15, R15, R17, RZ ;  /* 0x000000110f0f0210 */ /* 0x000fe20007ffe0ff */
[----:B------:R-:W-:Y:S01]  /*08a0*/  @!P3 IMAD.WIDE.U32 R10, R93, c[0x0][0x1c0], R10 ;  /* 0x000070005d0aba25 */ /* 0x000fe200078e000a */
[----:B------:R-:W-:-:S03]  /*08b0*/  @P0 LEA R20, P6, R14, c[0x0][0x170], 0x1 ;  /* 0x00005c000e140a11 */ /* 0x000fc600078c08ff */
[----:B------:R-:W-:Y:S01]  /*08c0*/  @!P4 IMAD R17, R92, c[0x0][0x1c4], R23 ;  /* 0x000071005c11ca24 */ /* 0x000fe200078e0217 */
[----:B------:R-:W-:Y:S02]  /*08d0*/  @P0 LEA.HI.X R21, R14, c[0x0][0x174], R15, 0x1, P6 ;  /* 0x00005d000e150a11 */ /* 0x000fe400030f0c0f */
[----:B------:R-:W-:Y:S02]  /*08e0*/  @!P4 MOV R14, R34 ;  /* 0x00000022000ec202 */ /* 0x000fe40000000f00 */
[----:B------:R-:W-:Y:S01]  /*08f0*/  @!P4 MOV R15, R33 ;  /* 0x00000021000fc202 */ /* 0x000fe20000000f00 */
[----:B------:R-:W-:Y:S01]  /*0900*/  @!P5 IMAD R16, R68, c[0x0][0x1c0], RZ ;  /* 0x000070004410da24 */ /* 0x000fe200078e02ff */
[----:B------:R-:W-:Y:S01]  /*0910*/  @!P3 IADD3 R11, R11, R19, RZ ;  /* 0x000000130b0bb210 */ /* 0x000fe20007ffe0ff */
[----:B------:R-:W-:Y:S01]  /*0920*/  @!P5 IMAD.MOV.U32 R25, RZ, RZ, R33 ;  /* 0x000000ffff19d224 */ /* 0x000fe200078e0021 */
[----:B------:R-:W-:Y:S01]  /*0930*/  @!P3 LEA R22, P6, R10, c[0x0][0x170], 0x1 ;  /* 0x00005c000a16ba11 */ /* 0x000fe200078c08ff */
[----:B------:R-:W-:Y:S01]  /*0940*/  @!P4 IMAD.WIDE.U32 R14, R92, c[0x0][0x1c0], R14 ;  /* 0x000070005c0eca25 */ /* 0x000fe200078e000e */
[----:B------:R-:W-:-:S02]  /*0950*/  SHF.R.S32.HI R71, RZ, 0x1f, R86 ;  /* 0x0000001fff477819 */ /* 0x000fc40000011456 */
[----:B------:R-:W-:Y:S01]  /*0960*/  @!P3 LEA.HI.X R23, R10, c[0x0][0x174], R11, 0x1, P6 ;  /* 0x00005d000a17ba11 */ /* 0x000fe200030f0c0b */
[----:B------:R-:W-:Y:S01]  /*0970*/  @!P1 IMAD R10, R66, c[0x0][0x1c0], RZ ;  /* 0x00007000420a9a24 */ /* 0x000fe200078e02ff */
[----:B------:R-:W-:Y:S01]  /*0980*/  @!P4 IADD3 R15, R15, R17, RZ ;  /* 0x000000110f0fc210 */ /* 0x000fe20007ffe0ff */
[----:B------:R-:W-:Y:S01]  /*0990*/  @!P5 IMAD R27, R87, c[0x0][0x1c4], R16 ;  /* 0x00007100571bda24 */ /* 0x000fe200078e0210 */
[----:B------:R-:W-:Y:S01]  /*09a0*/  @!P1 MOV R11, R33 ;  /* 0x00000021000b9202 */ /* 0x000fe20000000f00 */
[C---:B------:R-:W-:Y:S01]  /*09b0*/  @!P1 IMAD R17, R91.reuse, c[0x0][0x1c4], R10 ;  /* 0x000071005b119a24 */ /* 0x040fe200078e020a */
[-C--:B------:R-:W-:Y:S02]  /*09c0*/  @!P1 MOV R10, R34.reuse ;  /* 0x00000022000a9202 */ /* 0x080fe40000000f00 */
[C---:B------:R-:W-:Y:S02]  /*09d0*/  @!P4 LEA R18, P6, R14.reuse, c[0x0][0x170], 0x1 ;  /* 0x00005c000e12ca11 */ /* 0x040fe400078c08ff */
[----:B------:R-:W-:Y:S01]  /*09e0*/  @!P5 MOV R24, R34 ;  /* 0x000000220018d202 */ /* 0x000fe20000000f00 */
[----:B------:R-:W-:Y:S01]  /*09f0*/  @!P1 IMAD.WIDE.U32 R10, R91, c[0x0][0x1c0], R10 ;  /* 0x000070005b0a9a25 */ /* 0x000fe200078e000a */
[----:B------:R-:W-:-:S02]  /*0a00*/  @!P4 LEA.HI.X R19, R14, c[0x0][0x174], R15, 0x1, P6 ;  /* 0x00005d000e13ca11 */ /* 0x000fc400030f0c0f */
[----:B------:R-:W-:Y:S01]  /*0a10*/  SHF.R.S32.HI R74, RZ, 0x1f, R84 ;  /* 0x0000001fff4a7819 */ /* 0x000fe20000011454 */
[----:B------:R-:W-:Y:S01]  /*0a20*/  @!P5 IMAD.WIDE.U32 R24, R87, c[0x0][0x1c0], R24 ;  /* 0x000070005718da25 */ /* 0x000fe200078e0018 */
[----:B------:R-:W-:Y:S02]  /*0a30*/  @!P1 IADD3 R11, R11, R17, RZ ;  /* 0x000000110b0b9210 */ /* 0x000fe40007ffe0ff */
[C---:B------:R-:W-:Y:S02]  /*0a40*/  @!P1 LEA R14, P6, R10.reuse, c[0x0][0x170], 0x1 ;  /* 0x00005c000a0e9a11 */ /* 0x040fe400078c08ff */
[----:B------:R-:W-:Y:S02]  /*0a50*/  @!P5 IADD3 R17, R25, R27, RZ ;  /* 0x0000001b1911d210 */ /* 0x000fe40007ffe0ff */
[----:B------:R-:W-:Y:S02]  /*0a60*/  @!P1 LEA.HI.X R15, R10, c[0x0][0x174], R11, 0x1, P6 ;  /* 0x00005d000a0f9a11 */ /* 0x000fe400030f0c0b */
[----:B------:R-:W-:Y:S01]  /*0a70*/  CS2R R10, SRZ ;  /* 0x00000000000a7805 */ /* 0x000fe2000001ff00 */
[----:B------:R-:W-:-:S02]  /*0a80*/  @!P5 LEA R16, P6, R24, c[0x0][0x170], 0x1 ;  /* 0x00005c001810da11 */ /* 0x000fc400078c08ff */
[----:B------:R-:W-:Y:S02]  /*0a90*/  SHF.R.S32.HI R80, RZ, 0x1f, R81 ;  /* 0x0000001fff507819 */ /* 0x000fe40000011451 */
[----:B------:R-:W-:Y:S01]  /*0aa0*/  @!P5 LEA.HI.X R17, R24, c[0x0][0x174], R17, 0x1, P6 ;  /* 0x00005d001811da11 */ /* 0x000fe200030f0c11 */
[----:B------:R0:W2:Y:S01]  /*0ab0*/  @!P3 LDG.E R11, [R22.64] ;  /* 0x0000000c160bb981 */ /* 0x0000a2000c1e1900 */
[----:B------:R-:W-:-:S03]  /*0ac0*/  ISETP.GE.U32.AND P3, PT, R86, c[0x0][0x1c8], PT ;  /* 0x0000720056007a0c */ /* 0x000fc60003f66070 */
[----:B------:R1:W3:Y:S01]  /*0ad0*/  @!P2 LDG.E R10, [R12.64] ;  /* 0x0000000c0c0aa981 */ /* 0x0002e2000c1e1900 */
[----:B------:R-:W-:Y:S02]  /*0ae0*/  ISETP.GE.AND.EX P3, PT, R71, c[0x0][0x1cc], PT, P3 ;  /* 0x0000730047007a0c */ /* 0x000fe40003f66330 */
[----:B------:R-:W-:Y:S02]  /*0af0*/  ISETP.GE.U32.AND P2, PT, R84, c[0x0][0x1c8], PT ;  /* 0x0000720054007a0c */ /* 0x000fe40003f46070 */
[----:B------:R-:W-:Y:S02]  /*0b00*/  ISETP.GT.U32.OR P3, PT, R0, 0x27f, P3 ;  /* 0x0000027f0000780c */ /* 0x000fe40001f64470 */
[----:B------:R-:W-:Y:S01]  /*0b10*/  ISETP.GE.AND.EX P2, PT, R74, c[0x0][0x1cc], PT, P2 ;  /* 0x000073004a007a0c */ /* 0x000fe20003f46320 */
[----:B-1----:R-:W-:Y:S01]  /*0b20*/  CS2R R12, SRZ ;  /* 0x00000000000c7805 */ /* 0x002fe2000001ff00 */
[----:B------:R-:W-:-:S05]  /*0b30*/  ISETP.GE.U32.AND P6, PT, R81, c[0x0][0x1c8], PT ;  /* 0x0000720051007a0c */ /* 0x000fca0003fc6070 */
[----:B------:R1:W4:Y:S01]  /*0b40*/  @!P4 LDG.E R12, [R18.64] ;  /* 0x0000000c120cc981 */ /* 0x000322000c1e1900 */
[----:B------:R-:W-:-:S03]  /*0b50*/  ISETP.GT.U32.OR P4, PT, R0, 0x27f, P2 ;  /* 0x0000027f0000780c */ /* 0x000fc60001784470 */
[----:B------:R5:W2:Y:S01]  /*0b60*/  @!P1 LDG.E R13, [R14.64] ;  /* 0x0000000c0e0d9981 */ /* 0x000aa2000c1e1900 */
[----:B------:R-:W-:Y:S01]  /*0b70*/  ISETP.GE.AND.EX P1, PT, R80, c[0x0][0x1cc], PT, P6 ;  /* 0x0000730050007a0c */ /* 0x000fe20003f26360 */
[----:B-1----:R-:W-:-:S03]  /*0b80*/  @!P3 IMAD R19, R71, c[0x0][0x1c0], RZ ;  /* 0x000070004713ba24 */ /* 0x002fc600078e02ff */
[----:B------:R-:W-:Y:S01]  /*0b90*/  ISETP.GT.U32.OR P1, PT, R0, 0x27f, P1 ;  /* 0x0000027f0000780c */ /* 0x000fe20000f24470 */
[----:B-----5:R-:W-:Y:S01]  /*0ba0*/  HFMA2.MMA R14, -RZ, RZ, 0, 0 ;  /* 0x00000000ff0e7435 */ /* 0x020fe200000001ff */
[----:B------:R-:W-:Y:S01]  /*0bb0*/  @!P3 IMAD R15, R86, c[0x0][0x1c4], R19 ;  /* 0x00007100560fba24 */ /* 0x000fe200078e0213 */
[-C--:B------:R-:W-:Y:S02]  /*0bc0*/  @!P3 MOV R18, R34.reuse ;  /* 0x000000220012b202 */ /* 0x080fe40000000f00 */
[----:B0-----:R-:W-:Y:S01]  /*0bd0*/  @!P4 IMAD R23, R74, c[0x0][0x1c0], RZ ;  /* 0x000070004a17ca24 */ /* 0x001fe200078e02ff */
[-C--:B------:R-:W-:Y:S02]  /*0be0*/  @!P3 MOV R19, R33.reuse ;  /* 0x000000210013b202 */ /* 0x080fe40000000f00 */
[----:B------:R-:W-:Y:S02]  /*0bf0*/  ISETP.GE.U32.AND P6, PT, R77, c[0x0][0x1c8], PT ;  /* 0x000072004d007a0c */ /* 0x000fe40003fc6070 */
[----:B------:R-:W-:Y:S01]  /*0c00*/  SHF.R.S32.HI R26, RZ, 0x1f, R77 ;  /* 0x0000001fff1a7819 */ /* 0x000fe2000001144d */
[----:B------:R-:W-:Y:S01]  /*0c10*/  @!P4 IMAD R25, R84, c[0x0][0x1c4], R23 ;  /* 0x000071005419ca24 */ /* 0x000fe200078e0217 */
[----:B------:R-:W-:Y:S01]  /*0c20*/  @!P4 MOV R22, R34 ;  /* 0x000000220016c202 */ /* 0x000fe20000000f00 */
[----:B------:R-:W-:Y:S01]  /*0c30*/  @!P3 IMAD.WIDE.U32 R18, R86, c[0x0][0x1c0], R18 ;  /* 0x000070005612ba25 */ /* 0x000fe200078e0012 */
[----:B------:R-:W-:Y:S01]  /*0c40*/  ISETP.GE.AND.EX P6, PT, R26, c[0x0][0x1cc], PT, P6 ;  /* 0x000073001a007a0c */ /* 0x000fe20003fc6360 */
[----:B------:R0:W5:Y:S01]  /*0c50*/  @!P5 LDG.E R14, [R16.64] ;  /* 0x0000000c100ed981 */ /* 0x000162000c1e1900 */
[----:B------:R-:W-:-:S02]  /*0c60*/  @!P4 MOV R23, R33 ;  /* 0x000000210017c202 */ /* 0x000fc40000000f00 */
[----:B------:R-:W-:Y:S01]  /*0c70*/  ISETP.GT.U32.OR P5, PT, R0, 0x27f, P6 ;  /* 0x0000027f0000780c */ /* 0x000fe200037a4470 */
[----:B------:R-:W-:Y:S01]  /*0c80*/  @!P1 IMAD R24, R80, c[0x0][0x1c0], RZ ;  /* 0x0000700050189a24 */ /* 0x000fe200078e02ff */
[----:B------:R-:W-:Y:S01]  /*0c90*/  @!P3 IADD3 R15, R19, R15, RZ ;  /* 0x0000000f130fb210 */ /* 0x000fe20007ffe0ff */
[----:B------:R-:W-:Y:S01]  /*0ca0*/  @!P4 IMAD.WIDE.U32 R22, R84, c[0x0][0x1c0], R22 ;  /* 0x000070005416ca25 */ /* 0x000fe200078e0016 */
[----:B0-----:R-:W-:-:S03]  /*0cb0*/  @!P3 LEA R16, P6, R18, c[0x0][0x170], 0x1 ;  /* 0x00005c001210ba11 */ /* 0x001fc600078c08ff */
[----:B------:R-:W-:Y:S01]  /*0cc0*/  @!P1 IMAD R27, R81, c[0x0][0x1c4], R24 ;  /* 0x00007100511b9a24 */ /* 0x000fe200078e0218 */
[----:B------:R-:W-:Y:S02]  /*0cd0*/  @!P1 MOV R24, R34 ;  /* 0x0000002200189202 */ /* 0x000fe40000000f00 */
[----:B------:R-:W-:Y:S02]  /*0ce0*/  @!P3 LEA.HI.X R17, R18, c[0x0][0x174], R15, 0x1, P6 ;  /* 0x00005d001211ba11 */ /* 0x000fe400030f0c0f */
[----:B------:R-:W-:Y:S02]  /*0cf0*/  @!P4 IADD3 R15, R23, R25, RZ ;  /* 0x00000019170fc210 */ /* 0x000fe40007ffe0ff */
[----:B------:R-:W-:Y:S02]  /*0d00*/  @!P1 MOV R25, R33 ;  /* 0x0000002100199202 */ /* 0x000fe40000000f00 */
[----:B------:R-:W-:Y:S02]  /*0d10*/  ISETP.GE.U32.AND P2, PT, R78, c[0x0][0x1c8], PT ;  /* 0x000072004e007a0c */ /* 0x000fe40003f46070 */
[----:B------:R-:W-:Y:S01]  /*0d20*/  SHF.R.S32.HI R88, RZ, 0x1f, R78 ;  /* 0x0000001fff587819 */ /* 0x000fe2000001144e */
[----:B------:R-:W-:Y:S01]  /*0d30*/  @!P1 IMAD.WIDE.U32 R24, R81, c[0x0][0x1c0], R24 ;  /* 0x0000700051189a25 */ /* 0x000fe200078e0018 */
[----:B------:R-:W-:-:S02]  /*0d40*/  @!P4 LEA R18, P6, R22, c[0x0][0x170], 0x1 ;  /* 0x00005c001612ca11 */ /* 0x000fc400078c08ff */
[----:B------:R-:W-:Y:S02]  /*0d50*/  ISETP.GE.AND.EX P2, PT, R88, c[0x0][0x1cc], PT, P2 ;  /* 0x0000730058007a0c */ /* 0x000fe40003f46320 */
[----:B------:R-:W-:Y:S02]  /*0d60*/  @!P4 LEA.HI.X R19, R22, c[0x0][0x174], R15, 0x1, P6 ;  /* 0x00005d001613ca11 */ /* 0x000fe400030f0c0f */
[----:B------:R-:W-:Y:S02]  /*0d70*/  @!P1 IADD3 R15, R25, R27, RZ ;  /* 0x0000001b190f9210 */ /* 0x000fe40007ffe0ff */
[----:B------:R-:W-:Y:S02]  /*0d80*/  @!P1 LEA R22, P6, R24, c[0x0][0x170], 0x1 ;  /* 0x00005c0018169a11 */ /* 0x000fe400078c08ff */
[----:B------:R-:W-:Y:S02]  /*0d90*/  ISETP.GT.U32.OR P2, PT, R0, 0x27f, P2 ;  /* 0x0000027f0000780c */ /* 0x000fe40001744470 */
[----:B------:R-:W-:Y:S01]  /*0da0*/  @!P1 LEA.HI.X R23, R24, c[0x0][0x174], R15, 0x1, P6 ;  /* 0x00005d0018179a11 */ /* 0x000fe200030f0c0f */
[----:B------:R-:W-:Y:S01]  /*0db0*/  HFMA2.MMA R15, -RZ, RZ, 0, 0 ;  /* 0x00000000ff0f7435 */ /* 0x000fe200000001ff */
[----:B------:R-:W-:Y:S01]  /*0dc0*/  @!P5 IMAD R28, R26, c[0x0][0x1c0], RZ ;  /* 0x000070001a1cda24 */ /* 0x000fe200078e02ff */
[----:B------:R-:W-:-:S08]  /*0dd0*/  SHF.R.S32.HI R82, RZ, 0x1f, R75 ;  /* 0x0000001fff527819 */ /* 0x000fd0000001144b */
[----:B------:R-:W-:Y:S01]  /*0de0*/  @!P2 MOV R26, R34 ;  /* 0x00000022001aa202 */ /* 0x000fe20000000f00 */
[----:B------:R0:W2:Y:S01]  /*0df0*/  @!P3 LDG.E R15, [R16.64] ;  /* 0x0000000c100fb981 */ /* 0x0000a2000c1e1900 */
[----:B------:R-:W-:Y:S01]  /*0e00*/  @!P2 MOV R27, R33 ;  /* 0x00000021001ba202 */ /* 0x000fe20000000f00 */
[----:B------:R-:W-:Y:S01]  /*0e10*/  @!P2 IMAD R29, R88, c[0x0][0x1c0], RZ ;  /* 0x00007000581daa24 */ /* 0x000fe200078e02ff */
[----:B------:R-:W-:-:S03]  /*0e20*/  ISETP.GE.U32.AND P3, PT, R75, c[0x0][0x1c8], PT ;  /* 0x000072004b007a0c */ /* 0x000fc60003f66070 */
[C---:B------:R-:W-:Y:S01]  /*0e30*/  @!P2 IMAD R29, R78.reuse, c[0x0][0x1c4], R29 ;  /* 0x000071004e1daa24 */ /* 0x040fe200078e021d */
[----:B0-----:R-:W-:Y:S01]  /*0e40*/  CS2R R16, SRZ ;  /* 0x0000000000107805 */ /* 0x001fe2000001ff00 */
[----:B------:R-:W-:Y:S01]  /*0e50*/  @!P2 IMAD.WIDE.U32 R26, R78, c[0x0][0x1c0], R26 ;  /* 0x000070004e1aaa25 */ /* 0x000fe200078e001a */
[----:B------:R-:W-:Y:S02]  /*0e60*/  SHF.R.S32.HI R83, RZ, 0x1f, R73 ;  /* 0x0000001fff537819 */ /* 0x000fe40000011449 */
[----:B------:R-:W-:Y:S02]  /*0e70*/  ISETP.GE.AND.EX P3, PT, R82, c[0x0][0x1cc], PT, P3 ;  /* 0x0000730052007a0c */ /* 0x000fe40003f66330 */
[----:B------:R0:W2:Y:S01]  /*0e80*/  @!P4 LDG.E R16, [R18.64] ;  /* 0x0000000c1210c981 */ /* 0x0000a2000c1e1900 */
[----:B------:R-:W-:Y:S01]  /*0e90*/  ISETP.GE.U32.AND P4, PT, R73, c[0x0][0x1c8], PT ;  /* 0x0000720049007a0c */ /* 0x000fe20003f86070 */
[----:B------:R-:W-:Y:S01]  /*0ea0*/  @!P5 IMAD R31, R77, c[0x0][0x1c4], R28 ;  /* 0x000071004d1fda24 */ /* 0x000fe200078e021c */
[----:B------:R-:W-:Y:S01]  /*0eb0*/  @!P2 IADD3 R25, R27, R29, RZ ;  /* 0x0000001d1b19a210 */ /* 0x000fe20007ffe0ff */
[----:B------:R1:W2:Y:S01]  /*0ec0*/  @!P1 LDG.E R17, [R22.64] ;  /* 0x0000000c16119981 */ /* 0x0002a2000c1e1900 */
[----:B------:R-:W-:-:S02]  /*0ed0*/  @!P5 MOV R28, R34 ;  /* 0x00000022001cd202 */ /* 0x000fc40000000f00 */
[----:B------:R-:W-:Y:S02]  /*0ee0*/  @!P5 MOV R29, R33 ;  /* 0x00000021001dd202 */ /* 0x000fe40000000f00 */
[----:B------:R-:W-:Y:S02]  /*0ef0*/  ISETP.GE.AND.EX P4, PT, R83, c[0x0][0x1cc], PT, P4 ;  /* 0x0000730053007a0c */ /* 0x000fe40003f86340 */
[----:B------:R-:W-:Y:S02]  /*0f00*/  ISETP.GT.U32.OR P3, PT, R0, 0x27f, P3 ;  /* 0x0000027f0000780c */ /* 0x000fe40001f64470 */
[----:B------:R-:W-:Y:S01]  /*0f10*/  @!P2 LEA R24, P6, R26, c[0x0][0x170], 0x1 ;  /* 0x00005c001a18aa11 */ /* 0x000fe200078c08ff */
[----:B------:R-:W-:Y:S01]  /*0f20*/  @!P5 IMAD.WIDE.U32 R28, R77, c[0x0][0x1c0], R28 ;  /* 0x000070004d1cda25 */ /* 0x000fe200078e001c */
[----:B------:R-:W-:Y:S01]  /*0f30*/  ISETP.GT.U32.OR P4, PT, R0, 0x27f, P4 ;  /* 0x0000027f0000780c */ /* 0x000fe20002784470 */
[----:B0-----:R-:W-:Y:S01]  /*0f40*/  CS2R R18, SRZ ;  /* 0x0000000000127805 */ /* 0x001fe2000001ff00 */
[----:B------:R-:W-:Y:S01]  /*0f50*/  @!P2 LEA.HI.X R25, R26, c[0x0][0x174], R25, 0x1, P6 ;  /* 0x00005d001a19aa11 */ /* 0x000fe200030f0c19 */
[----:B------:R-:W-:Y:S01]  /*0f60*/  @!P5 IMAD.IADD R27, R29, 0x1, R31 ;  /* 0x000000011d1bd824 */ /* 0x000fe200078e021f */
[----:B------:R-:W-:-:S02]  /*0f70*/  @!P5 LEA R26, P6, R28, c[0x0][0x170], 0x1 ;  /* 0x00005c001c1ada11 */ /* 0x000fc400078c08ff */
[----:B------:R-:W-:Y:S01]  /*0f80*/  SHF.R.S32.HI R37, RZ, 0x1f, R72 ;  /* 0x0000001fff257819 */ /* 0x000fe20000011448 */
[----:B------:R0:W2:Y:S01]  /*0f90*/  @!P2 LDG.E R18, [R24.64] ;  /* 0x0000000c1812a981 */ /* 0x0000a2000c1e1900 */
[----:B------:R-:W-:Y:S02]  /*0fa0*/  ISETP.GE.U32.AND P2, PT, R72, c[0x0][0x1c8], PT ;  /* 0x0000720048007a0c */ /* 0x000fe40003f46070 */
[----:B------:R-:W-:Y:S01]  /*0fb0*/  @!P5 LEA.HI.X R27, R28, c[0x0][0x174], R27, 0x1, P6 ;  /* 0x00005d001c1bda11 */ /* 0x000fe200030f0c1b */
[----:B------:R-:W-:Y:S01]  /*0fc0*/  @!P3 IMAD R28, R82, c[0x0][0x1c0], RZ ;  /* 0x00007000521cba24 */ /* 0x000fe200078e02ff */
[----:B------:R-:W-:Y:S01]  /*0fd0*/  ISETP.GE.U32.AND P1, PT, R70, c[0x0][0x1c8], PT ;  /* 0x0000720046007a0c */ /* 0x000fe20003f26070 */
[----:B------:R1:W2:Y:S01]  /*0fe0*/  @P0 LDG.E R19, [R20.64] ;  /* 0x0000000c14130981 */ /* 0x0002a2000c1e1900 */
[----:B------:R-:W-:Y:S02]  /*0ff0*/  SHF.R.S32.HI R30, RZ, 0x1f, R70 ;  /* 0x0000001fff1e7819 */ /* 0x000fe40000011446 */
[----:B------:R-:W-:Y:S01]  /*1000*/  ISETP.GE.AND.EX P2, PT, R37, c[0x0][0x1cc], PT, P2 ;  /* 0x0000730025007a0c */ /* 0x000fe20003f46320 */
[----:B0-----:R-:W-:Y:S01]  /*1010*/  @!P4 IMAD R24, R83, c[0x0][0x1c0], RZ ;  /* 0x000070005318ca24 */ /* 0x001fe200078e02ff */
[----:B------:R-:W-:Y:S01]  /*1020*/  ISETP.GE.AND.EX P1, PT, R30, c[0x0][0x1cc], PT, P1 ;  /* 0x000073001e007a0c */ /* 0x000fe20003f26310 */
[----:B-1----:R-:W-:Y:S01]  /*1030*/  @!P3 IMAD R23, R75, c[0x0][0x1c4], R28 ;  /* 0x000071004b17ba24 */ /* 0x002fe200078e021c */
[----:B------:R-:W-:-:S02]  /*1040*/  @!P3 MOV R28, R34 ;  /* 0x00000022001cb202 */ /* 0x000fc40000000f00 */
[-C--:B------:R-:W-:Y:S01]  /*1050*/  @!P3 MOV R29, R33.reuse ;  /* 0x00000021001db202 */ /* 0x080fe20000000f00 */
[----:B------:R-:W-:Y:S01]  /*1060*/  @!P4 IMAD R21, R73, c[0x0][0x1c4], R24 ;  /* 0x000071004915ca24 */ /* 0x000fe200078e0218 */
[C---:B------:R-:W-:Y:S02]  /*1070*/  ISETP.GT.U32.OR P2, PT, R0.reuse, 0x27f, P2 ;  /* 0x0000027f0000780c */ /* 0x040fe40001744470 */
[----:B------:R-:W-:Y:S02]  /*1080*/  ISETP.GT.U32.OR P1, PT, R0, 0x27f, P1 ;  /* 0x0000027f0000780c */ /* 0x000fe40000f24470 */
[----:B------:R-:W-:Y:S02]  /*1090*/  @!P4 MOV R24, R34 ;  /* 0x000000220018c202 */ /* 0x000fe40000000f00 */
[----:B------:R-:W-:Y:S01]  /*10a0*/  @!P4 MOV R25, R33 ;  /* 0x000000210019c202 */ /* 0x000fe20000000f00 */
[----:B------:R-:W-:-:S04]  /*10b0*/  @!P3 IMAD.WIDE.U32 R28, R75, c[0x0][0x1c0], R28 ;  /* 0x000070004b1cba25 */ /* 0x000fc800078e001c */
[----:B------:R-:W-:Y:S01]  /*10c0*/  @!P4 IMAD.WIDE.U32 R24, R73, c[0x0][0x1c0], R24 ;  /* 0x000070004918ca25 */ /* 0x000fe200078e0018 */
[----:B------:R-:W-:Y:S02]  /*10d0*/  @!P3 IADD3 R23, R29, R23, RZ ;  /* 0x000000171d17b210 */ /* 0x000fe40007ffe0ff */
[C---:B------:R-:W-:Y:S02]  /*10e0*/  @!P3 LEA R22, P6, R28.reuse, c[0x0][0x170], 0x1 ;  /* 0x00005c001c16ba11 */ /* 0x040fe400078c08ff */
[----:B------:R-:W-:Y:S01]  /*10f0*/  @!P4 IADD3 R21, R25, R21, RZ ;  /* 0x000000151915c210 */ /* 0x000fe20007ffe0ff */
[----:B------:R-:W-:Y:S01]  /*1100*/  @!P2 IMAD R25, R37, c[0x0][0x1c0], RZ ;  /* 0x000070002519aa24 */ /* 0x000fe200078e02ff */
[----:B------:R-:W-:Y:S01]  /*1110*/  @!P3 LEA.HI.X R23, R28, c[0x0][0x174], R23, 0x1, P6 ;  /* 0x00005d001c17ba11 */ /* 0x000fe200030f0c17 */
[----:B------:R-:W-:Y:S01]  /*1120*/  HFMA2.MMA R20, -RZ, RZ, 0, 0 ;  /* 0x00000000ff147435 */ /* 0x000fe200000001ff */
[----:B------:R-:W-:Y:S01]  /*1130*/  @!P4 LEA R28, P6, R24, c[0x0][0x170], 0x1 ;  /* 0x00005c00181cca11 */ /* 0x000fe200078c08ff */
[----:B------:R-:W-:Y:S01]  /*1140*/  @!P1 IMAD R37, R30, c[0x0][0x1c0], RZ ;  /* 0x000070001e259a24 */ /* 0x000fe200078e02ff */
[----:B------:R-:W-:-:S02]  /*1150*/  @!P2 MOV R30, R34 ;  /* 0x00000022001ea202 */ /* 0x000fc40000000f00 */
[-C--:B------:R-:W-:Y:S02]  /*1160*/  @!P2 MOV R31, R33.reuse ;  /* 0x00000021001fa202 */ /* 0x080fe40000000f00 */
[----:B------:R-:W-:Y:S01]  /*1170*/  @!P4 LEA.HI.X R29, R24, c[0x0][0x174], R21, 0x1, P6 ;  /* 0x00005d00181dca11 */ /* 0x000fe200030f0c15 */
[C---:B------:R-:W-:Y:S01]  /*1180*/  @!P2 IMAD R21, R72.reuse, c[0x0][0x1c4], R25 ;  /* 0x000071004815aa24 */ /* 0x040fe200078e0219 */
[----:B------:R-:W-:Y:S01]  /*1190*/  @!P1 MOV R24, R34 ;  /* 0x0000002200189202 */ /* 0x000fe20000000f00 */
[----:B------:R-:W-:Y:S01]  /*11a0*/  @!P2 IMAD.WIDE.U32 R30, R72, c[0x0][0x1c0], R30 ;  /* 0x00007000481eaa25 */ /* 0x000fe200078e001e */
[----:B------:R-:W-:Y:S01]  /*11b0*/  @!P1 MOV R25, R33 ;  /* 0x0000002100199202 */ /* 0x000fe20000000f00 */
[----:B------:R0:W2:Y:S02]  /*11c0*/  @!P5 LDG.E R20, [R26.64] ;  /* 0x0000000c1a14d981 */ /* 0x0000a4000c1e1900 */
[C---:B------:R-:W-:Y:S01]  /*11d0*/  @!P1 IMAD R37, R70.reuse, c[0x0][0x1c4], R37 ;  /* 0x0000710046259a24 */ /* 0x040fe200078e0225 */
[----:B------:R-:W-:Y:S01]  /*11e0*/  @!P2 IADD3 R21, R31, R21, RZ ;  /* 0x000000151f15a210 */ /* 0x000fe20007ffe0ff */
[----:B------:R-:W-:Y:S01]  /*11f0*/  @!P1 IMAD.WIDE.U32 R24, R70, c[0x0][0x1c0], R24 ;  /* 0x0000700046189a25 */ /* 0x000fe200078e0018 */
[----:B------:R-:W-:-:S02]  /*1200*/  ISETP.GE.U32.AND P5, PT, R69, c[0x0][0x1c8], PT ;  /* 0x0000720045007a0c */ /* 0x000fc40003fa6070 */
[----:B------:R-:W-:Y:S02]  /*1210*/  SHF.R.S32.HI R36, RZ, 0x1f, R69 ;  /* 0x0000001fff247819 */ /* 0x000fe40000011445 */
[----:B0-----:R-:W-:Y:S02]  /*1220*/  @!P2 LEA R26, P6, R30, c[0x0][0x170], 0x1 ;  /* 0x00005c001e1aaa11 */ /* 0x001fe400078c08ff */
[----:B------:R-:W-:Y:S02]  /*1230*/  ISETP.GE.AND.EX P5, PT, R36, c[0x0][0x1cc], PT, P5 ;  /* 0x0000730024007a0c */ /* 0x000fe40003fa6350 */
[----:B------:R-:W-:Y:S02]  /*1240*/  @!P2 LEA.HI.X R27, R30, c[0x0][0x174], R21, 0x1, P6 ;  /* 0x00005d001e1baa11 */ /* 0x000fe400030f0c15 */
[----:B------:R-:W-:Y:S02]  /*1250*/  @!P1 IADD3 R21, R25, R37, RZ ;  /* 0x0000002519159210 */ /* 0x000fe40007ffe0ff */
[----:B------:R-:W-:-:S02]  /*1260*/  @!P1 LEA R30, P6, R24, c[0x0][0x170], 0x1 ;  /* 0x00005c00181e9a11 */ /* 0x000fc400078c08ff */
[----:B------:R-:W-:Y:S02]  /*1270*/  ISETP.GT.U32.OR P5, PT, R0, 0x27f, P5 ;  /* 0x0000027f0000780c */ /* 0x000fe40002fa4470 */
[----:B------:R-:W-:Y:S01]  /*1280*/  @!P1 LEA.HI.X R31, R24, c[0x0][0x174], R21, 0x1, P6 ;  /* 0x00005d00181f9a11 */ /* 0x000fe200030f0c15 */
[----:B------:R-:W-:Y:S01]  /*1290*/  HFMA2.MMA R21, -RZ, RZ, 0, 0 ;  /* 0x00000000ff157435 */ /* 0x000fe200000001ff */
[----:B------:R-:W-:-:S09]  /*12a0*/  SHF.R.S32.HI R40, RZ, 0x1f, R67 ;  /* 0x0000001fff287819 */ /* 0x000fd20000011443 */
[----:B------:R0:W2:Y:S01]  /*12b0*/  @!P3 LDG.E R21, [R22.64] ;  /* 0x0000000c1615b981 */ /* 0x0000a2000c1e1900 */
[----:B------:R-:W-:Y:S01]  /*12c0*/  ISETP.GE.U32.AND P3, PT, R67, c[0x0][0x1c8], PT ;  /* 0x0000720043007a0c */ /* 0x000fe20003f66070 */
[----:B------:R-:W-:-:S03]  /*12d0*/  @!P5 IMAD R36, R36, c[0x0][0x1c0], RZ ;  /* 0x000070002424da24 */ /* 0x000fc600078e02ff */
[----:B------:R-:W-:Y:S01]  /*12e0*/  ISETP.GE.AND.EX P3, PT, R40, c[0x0][0x1cc], PT, P3 ;  /* 0x0000730028007a0c */ /* 0x000fe20003f66330 */
[----:B------:R-:W-:Y:S01]  /*12f0*/  @!P5 IMAD R25, R69, c[0x0][0x1c4], R36 ;  /* 0x000071004519da24 */ /* 0x000fe200078e0224 */
[----:B------:R-:W-:Y:S01]  /*1300*/  @!P5 MOV R36, R34 ;  /* 0x000000220024d202 */ /* 0x000fe20000000f00 */
[----:B0-----:R-:W-:Y:S01]  /*1310*/  CS2R R22, SRZ ;  /* 0x0000000000167805 */ /* 0x001fe2000001ff00 */
[----:B------:R-:W-:Y:S02]  /*1320*/  @!P5 MOV R37, R33 ;  /* 0x000000210025d202 */ /* 0x000fe40000000f00 */
[----:B------:R-:W-:-:S03]  /*1330*/  ISETP.GT.U32.OR P3, PT, R0, 0x27f, P3 ;  /* 0x0000027f0000780c */ /* 0x000fc60001f64470 */
[----:B------:R0:W2:Y:S01]  /*1340*/  @!P4 LDG.E R22, [R28.64] ;  /* 0x0000000c1c16c981 */ /* 0x0000a2000c1e1900 */
[----:B------:R-:W-:Y:S01]  /*1350*/  @!P5 IMAD.WIDE.U32 R36, R69, c[0x0][0x1c0], R36 ;  /* 0x000070004524da25 */ /* 0x000fe200078e0024 */
[----:B------:R-:W-:Y:S02]  /*1360*/  SHF.R.S32.HI R39, RZ, 0x1f, R65 ;  /* 0x0000001fff277819 */ /* 0x000fe40000011441 */
[----:B------:R1:W2:Y:S01]  /*1370*/  @!P2 LDG.E R23, [R26.64] ;  /* 0x0000000c1a17a981 */ /* 0x0002a2000c1e1900 */
[----:B------:R-:W-:Y:S01]  /*1380*/  ISETP.GE.U32.AND P2, PT, R65, c[0x0][0x1c8], PT ;  /* 0x0000720041007a0c */ /* 0x000fe20003f46070 */
[----:B0-----:R-:W-:Y:S01]  /*1390*/  CS2R R28, SRZ ;  /* 0x00000000001c7805 */ /* 0x001fe2000001ff00 */
[----:B------:R-:W-:Y:S02]  /*13a0*/  @!P5 IADD3 R25, R37, R25, RZ ;  /* 0x000000192519d210 */ /* 0x000fe40007ffe0ff */
[----:B------:R-:W-:-:S03]  /*13b0*/  @!P5 LEA R24, P6, R36, c[0x0][0x170], 0x1 ;  /* 0x00005c002418da11 */ /* 0x000fc600078c08ff */
[----:B------:R0:W2:Y:S01]  /*13c0*/  @!P1 LDG.E R28, [R30.64] ;  /* 0x0000000c1e1c9981 */ /* 0x0000a2000c1e1900 */
[----:B------:R-:W-:Y:S02]  /*13d0*/  ISETP.GE.AND.EX P1, PT, R39, c[0x0][0x1cc], PT, P2 ;  /* 0x0000730027007a0c */ /* 0x000fe40003f26320 */
[----:B------:R-:W-:Y:S02]  /*13e0*/  ISETP.GE.U32.AND P4, PT, R61, c[0x0][0x1c8], PT ;  /* 0x000072003d007a0c */ /* 0x000fe40003f86070 */
[----:B------:R-:W-:Y:S01]  /*13f0*/  SHF.R.S32.HI R38, RZ, 0x1f, R61 ;  /* 0x0000001fff267819 */ /* 0x000fe2000001143d */
[----:B-1----:R-:W-:Y:S01]  /*1400*/  @!P3 IMAD.MOV.U32 R27, RZ, RZ, R33 ;  /* 0x000000ffff1bb224 */ /* 0x002fe200078e0021 */
[----:B------:R-:W-:Y:S01]  /*1410*/  @!P5 LEA.HI.X R25, R36, c[0x0][0x174], R25, 0x1, P6 ;  /* 0x00005d002419da11 */ /* 0x000fe200030f0c19 */
[----:B------:R-:W-:Y:S01]  /*1420*/  @!P3 IMAD R36, R40, c[0x0][0x1c0], RZ ;  /* 0x000070002824ba24 */ /* 0x000fe200078e02ff */
[----:B------:R-:W-:Y:S02]  /*1430*/  @!P3 MOV R26, R34 ;  /* 0x00000022001ab202 */ /* 0x000fe40000000f00 */
[----:B------:R-:W-:-:S02]  /*1440*/  ISETP.GT.U32.OR P1, PT, R0, 0x27f, P1 ;  /* 0x0000027f0000780c */ /* 0x000fc40000f24470 */
[----:B------:R-:W-:Y:S01]  /*1450*/  ISETP.GE.AND.EX P2, PT, R38, c[0x0][0x1cc], PT, P4 ;  /* 0x0000730026007a0c */ /* 0x000fe20003f46340 */
[C---:B------:R-:W-:Y:S01]  /*1460*/  @!P3 IMAD R37, R67.reuse, c[0x0][0x1c4], R36 ;  /* 0x000071004325ba24 */ /* 0x040fe200078e0224 */
[----:B------:R1:W2:Y:S01]  /*1470*/  @!P5 LDG.E R29, [R24.64] ;  /* 0x0000000c181dd981 */ /* 0x0002a2000c1e1900 */
[----:B------:R-:W-:Y:S01]  /*1480*/  @!P3 IMAD.WIDE.U32 R26, R67, c[0x0][0x1c0], R26 ;  /* 0x00007000431aba25 */ /* 0x000fe200078e001a */
[----:B------:R-:W-:-:S04]  /*1490*/  ISETP.GT.U32.OR P2, PT, R0, 0x27f, P2 ;  /* 0x0000027f0000780c */ /* 0x000fc80001744470 */
[----:B------:R-:W-:Y:S02]  /*14a0*/  @!P3 IADD3 R27, R27, R37, RZ ;  /* 0x000000251b1bb210 */ /* 0x000fe40007ffe0ff */
[C---:B-1----:R-:W-:Y:S02]  /*14b0*/  @!P3 LEA R24, P6, R26.reuse, c[0x0][0x170], 0x1 ;  /* 0x00005c001a18ba11 */ /* 0x042fe400078c08ff */
[----:B0-----:R-:W-:Y:S02]  /*14c0*/  @!P1 MOV R30, R34 ;  /* 0x00000022001e9202 */ /* 0x001fe40000000f00 */
[----:B------:R-:W-:Y:S01]  /*14d0*/  @!P3 LEA.HI.X R25, R26, c[0x0][0x174], R27, 0x1, P6 ;  /* 0x00005d001a19ba11 */ /* 0x000fe200030f0c1b */
[----:B------:R-:W-:Y:S01]  /*14e0*/  @!P1 IMAD R26, R39, c[0x0][0x1c0], RZ ;  /* 0x00007000271a9a24 */ /* 0x000fe200078e02ff */
[----:B------:R-:W-:Y:S01]  /*14f0*/  @!P1 MOV R31, R33 ;  /* 0x00000021001f9202 */ /* 0x000fe20000000f00 */
[----:B------:R-:W-:Y:S01]  /*1500*/  @!P2 IMAD R36, R38, c[0x0][0x1c0], RZ ;  /* 0x000070002624aa24 */ /* 0x000fe200078e02ff */
[----:B------:R-:W-:Y:S01]  /*1510*/  ISETP.GE.U32.AND P4, PT, R60, c[0x0][0x1c8], PT ;  /* 0x000072003c007a0c */ /* 0x000fe20003f86070 */
[C---:B------:R-:W-:Y:S01]  /*1520*/  @!P1 IMAD R27, R65.reuse, c[0x0][0x1c4], R26 ;  /* 0x00007100411b9a24 */ /* 0x040fe200078e021a */
[----:B------:R-:W-:Y:S01]  /*1530*/  SHF.R.S32.HI R41, RZ, 0x1f, R60 ;  /* 0x0000001fff297819 */ /* 0x000fe2000001143c */
[----:B------:R-:W-:Y:S01]  /*1540*/  @!P1 IMAD.WIDE.U32 R30, R65, c[0x0][0x1c0], R30 ;  /* 0x00007000411e9a25 */ /* 0x000fe200078e001e */
[----:B------:R-:W-:-:S02]  /*1550*/  ISETP.GE.U32.AND P5, PT, R59, c[0x0][0x1c8], PT ;  /* 0x000072003b007a0c */ /* 0x000fc40003fa6070 */
[----:B------:R-:W-:Y:S01]  /*1560*/  SHF.R.S32.HI R40, RZ, 0x1f, R59 ;  /* 0x0000001fff287819 */ /* 0x000fe2000001143b */
[----:B------:R-:W-:Y:S01]  /*1570*/  @!P2 IMAD R39, R61, c[0x0][0x1c4], R36 ;  /* 0x000071003d27aa24 */ /* 0x000fe200078e0224 */
[----:B------:R-:W-:Y:S02]  /*1580*/  ISETP.GE.AND.EX P4, PT, R41, c[0x0][0x1cc], PT, P4 ;  /* 0x0000730029007a0c */ /* 0x000fe40003f86340 */
[----:B------:R-:W-:Y:S02]  /*1590*/  ISETP.GE.AND.EX P5, PT, R40, c[0x0][0x1cc], PT, P5 ;  /* 0x0000730028007a0c */ /* 0x000fe40003fa6350 */
[----:B------:R-:W-:Y:S02]  /*15a0*/  @!P2 MOV R36, R34 ;  /* 0x000000220024a202 */ /* 0x000fe40000000f00 */
[----:B------:R-:W-:Y:S02]  /*15b0*/  @!P2 MOV R37, R33 ;  /* 0x000000210025a202 */ /* 0x000fe40000000f00 */
[----:B------:R-:W-:-:S02]  /*15c0*/  @!P1 IADD3 R27, R31, R27, RZ ;  /* 0x0000001b1f1b9210 */ /* 0x000fc40007ffe0ff */
[----:B------:R-:W-:Y:S02]  /*15d0*/  @!P1 LEA R26, P6, R30, c[0x0][0x170], 0x1 ;  /* 0x00005c001e1a9a11 */ /* 0x000fe400078c08ff */
[C---:B------:R-:W-:Y:S02]  /*15e0*/  ISETP.GT.U32.OR P4, PT, R0.reuse, 0x27f, P4 ;  /* 0x0000027f0000780c */ /* 0x040fe40002784470 */
[----:B------:R-:W-:Y:S01]  /*15f0*/  ISETP.GT.U32.OR P5, PT, R0, 0x27f, P5 ;  /* 0x0000027f0000780c */ /* 0x000fe20002fa4470 */
[----:B------:R-:W-:Y:S01]  /*1600*/  @!P2 IMAD.WIDE.U32 R36, R61, c[0x0][0x1c0], R36 ;  /* 0x000070003d24aa25 */ /* 0x000fe200078e0024 */
[----:B------:R-:W-:Y:S01]  /*1610*/  @!P1 LEA.HI.X R27, R30, c[0x0][0x174], R27, 0x1, P6 ;  /* 0x00005d001e1b9a11 */ /* 0x000fe200030f0c1b */
[----:B------:R-:W-:-:S03]  /*1620*/  HFMA2.MMA R30, -RZ, RZ, 0, 0 ;  /* 0x00000000ff1e7435 */ /* 0x000fc600000001ff */
[----:B------:R-:W-:Y:S02]  /*1630*/  @!P2 IADD3 R31, R37, R39, RZ ;  /* 0x00000027251fa210 */ /* 0x000fe40007ffe0ff */
[----:B------:R-:W-:-:S04]  /*1640*/  @!P2 LEA R38, P6, R36, c[0x0][0x170], 0x1 ;  /* 0x00005c002426aa11 */ /* 0x000fc800078c08ff */
[----:B------:R-:W-:Y:S01]  /*1650*/  @!P2 LEA.HI.X R39, R36, c[0x0][0x174], R31, 0x1, P6 ;  /* 0x00005d002427aa11 */ /* 0x000fe200030f0c1f */
[----:B------:R-:W-:Y:S01]  /*1660*/  @!P4 IMAD R31, R41, c[0x0][0x1c0], RZ ;  /* 0x00007000291fca24 */ /* 0x000fe200078e02ff */
[----:B------:R0:W2:Y:S01]  /*1670*/  @!P3 LDG.E R30, [R24.64] ;  /* 0x0000000c181eb981 */ /* 0x0000a2000c1e1900 */
[----:B------:R-:W-:Y:S02]  /*1680*/  @!P5 IMAD R36, R40, c[0x0][0x1c0], RZ ;  /* 0x000070002824da24 */ /* 0x000fe400078e02ff */
[----:B------:R-:W-:Y:S01]  /*1690*/  @!P4 IMAD R41, R60, c[0x0][0x1c4], R31 ;  /* 0x000071003c29ca24 */ /* 0x000fe200078e021f */
[-C--:B------:R-:W-:Y:S01]  /*16a0*/  @!P5 MOV R37, R33.reuse ;  /* 0x000000210025d202 */ /* 0x080fe20000000f00 */
[----:B------:R-:W-:Y:S01]  /*16b0*/  @!P5 IMAD R31, R59, c[0x0][0x1c4], R36 ;  /* 0x000071003b1fda24 */ /* 0x000fe200078e0224 */
[----:B0-----:R-:W-:Y:S02]  /*16c0*/  @!P4 MOV R24, R34 ;  /* 0x000000220018c202 */ /* 0x001fe40000000f00 */
[----:B------:R-:W-:-:S02]  /*16d0*/  @!P4 MOV R25, R33 ;  /* 0x000000210019c202 */ /* 0x000fc40000000f00 */
[----:B------:R-:W-:-:S03]  /*16e0*/  @!P5 MOV R36, R34 ;  /* 0x000000220024d202 */ /* 0x000fc60000000f00 */
[----:B------:R-:W-:Y:S01]  /*16f0*/  @!P4 IMAD.WIDE.U32 R24, R60, c[0x0][0x1c0], R24 ;  /* 0x000070003c18ca25 */ /* 0x000fe200078e0018 */
[----:B------:R-:W-:-:S03]  /*1700*/  ISETP.GE.U32.AND P3, PT, R58, c[0x0][0x1c8], PT ;  /* 0x000072003a007a0c */ /* 0x000fc60003f66070 */
[----:B------:R-:W-:Y:S01]  /*1710*/  @!P5 IMAD.WIDE.U32 R36, R59, c[0x0][0x1c0], R36 ;  /* 0x000070003b24da25 */ /* 0x000fe200078e0024 */
[----:B------:R-:W-:Y:S02]  /*1720*/  @!P4 IADD3 R41, R25, R41, RZ ;  /* 0x000000291929c210 */ /* 0x000fe40007ffe0ff */
[C---:B------:R-:W-:Y:S02]  /*1730*/  @!P4 LEA R40, P6, R24.reuse, c[0x0][0x170], 0x1 ;  /* 0x00005c001828ca11 */ /* 0x040fe400078c08ff */
[----:B------:R-:W-:Y:S02]  /*1740*/  SHF.R.S32.HI R42, RZ, 0x1f, R58 ;  /* 0x0000001fff2a7819 */ /* 0x000fe4000001143a */
[----:B------:R-:W-:Y:S02]  /*1750*/  @!P4 LEA.HI.X R41, R24, c[0x0][0x174], R41, 0x1, P6 ;  /* 0x00005d001829ca11 */ /* 0x000fe400030f0c29 */
[----:B------:R-:W-:Y:S02]  /*1760*/  @!P5 IADD3 R25, R37, R31, RZ ;  /* 0x0000001f2519d210 */ /* 0x000fe40007ffe0ff */
[----:B------:R-:W-:-:S02]  /*1770*/  @!P5 LEA R24, P6, R36, c[0x0][0x170], 0x1 ;  /* 0x00005c002418da11 */ /* 0x000fc400078c08ff */
[----:B------:R-:W-:Y:S02]  /*1780*/  ISETP.GE.AND.EX P3, PT, R42, c[0x0][0x1cc], PT, P3 ;  /* 0x000073002a007a0c */ /* 0x000fe40003f66330 */
[----:B------:R-:W-:Y:S02]  /*1790*/  @!P5 LEA.HI.X R25, R36, c[0x0][0x174], R25, 0x1, P6 ;  /* 0x00005d002419da11 */ /* 0x000fe400030f0c19 */
[----:B------:R-:W-:Y:S01]  /*17a0*/  ISETP.GT.U32.OR P3, PT, R0, 0x27f, P3 ;  /* 0x0000027f0000780c */ /* 0x000fe20001f64470 */
[----:B------:R-:W-:Y:S01]  /*17b0*/  CS2R R36, SRZ ;  /* 0x0000000000247805 */ /* 0x000fe2000001ff00 */
[----:B------:R-:W-:Y:S01]  /*17c0*/  HFMA2.MMA R31, -RZ, RZ, 0, 0 ;  /* 0x00000000ff1f7435 */ /* 0x000fe200000001ff */
[----:B------:R-:W-:-:S04]  /*17d0*/  SHF.R.S32.HI R89, RZ, 0x1f, R57 ;  /* 0x0000001fff597819 */ /* 0x000fc80000011439 */
[----:B------:R0:W4:Y:S04]  /*17e0*/  @!P2 LDG.E R36, [R38.64] ;  /* 0x0000000c2624a981 */ /* 0x000128000c1e1900 */
[----:B------:R1:W4:Y:S01]  /*17f0*/  @!P4 LDG.E R37, [R40.64] ;  /* 0x0000000c2825c981 */ /* 0x000322000c1e1900 */
[----:B------:R-:W-:Y:S01]  /*1800*/  ISETP.GE.U32.AND P4, PT, R57, c[0x0][0x1c8], PT ;  /* 0x0000720039007a0c */ /* 0x000fe20003f86070 */
[----:B------:R-:W-:Y:S02]  /*1810*/  @!P3 IMAD R43, R42, c[0x0][0x1c0], RZ ;  /* 0x000070002a2bba24 */ /* 0x000fe400078e02ff */
[----:B------:R1:W4:Y:S01]  /*1820*/  @!P1 LDG.E R31, [R26.64] ;  /* 0x0000000c1a1f9981 */ /* 0x000322000c1e1900 */
[----:B0-----:R-:W-:Y:S01]  /*1830*/  CS2R R38, SRZ ;  /* 0x0000000000267805 */ /* 0x001fe2000001ff00 */
[----:B------:R-:W-:-:S02]  /*1840*/  ISETP.GE.AND.EX P4, PT, R89, c[0x0][0x1cc], PT, P4 ;  /* 0x0000730059007a0c */ /* 0x000fc40003f86340 */
[----:B------:R-:W-:-:S03]  /*1850*/  SHF.R.S32.HI R90, RZ, 0x1f, R56 ;  /* 0x0000001fff5a7819 */ /* 0x000fc60000011438 */
[----:B------:R0:W4:Y:S01]  /*1860*/  @!P5 LDG.E R38, [R24.64] ;  /* 0x0000000c1826d981 */ /* 0x000122000c1e1900 */
[----:B------:R-:W-:Y:S02]  /*1870*/  ISETP.GE.U32.AND P5, PT, R56, c[0x0][0x1c8], PT ;  /* 0x0000720038007a0c */ /* 0x000fe40003fa6070 */
[----:B-1----:R-:W-:Y:S02]  /*1880*/  @!P3 MOV R26, R34 ;  /* 0x00000022001ab202 */ /* 0x002fe40000000f00 */
[----:B------:R-:W-:Y:S02]  /*1890*/  @!P3 MOV R27, R33 ;  /* 0x00000021001bb202 */ /* 0x000fe40000000f00 */
[----:B------:R-:W-:Y:S01]  /*18a0*/  ISETP.GT.U32.OR P4, PT, R0, 0x27f, P4 ;  /* 0x0000027f0000780c */ /* 0x000fe20002784470 */
[----:B------:R-:W-:Y:S01]  /*18b0*/  @!P3 IMAD R43, R58, c[0x0][0x1c4], R43 ;  /* 0x000071003a2bba24 */ /* 0x000fe200078e022b */
[----:B------:R-:W-:Y:S01]  /*18c0*/  ISETP.GE.AND.EX P5, PT, R90, c[0x0][0x1cc], PT, P5 ;  /* 0x000073005a007a0c */ /* 0x000fe20003fa6350 */
[----:B------:R-:W-:-:S03]  /*18d0*/  @!P3 IMAD.WIDE.U32 R26, R58, c[0x0][0x1c0], R26 ;  /* 0x000070003a1aba25 */ /* 0x000fc600078e001a */
[----:B------:R-:W-:Y:S02]  /*18e0*/  ISETP.GT.U32.OR P5, PT, R0, 0x27f, P5 ;  /* 0x0000027f0000780c */ /* 0x000fe40002fa4470 */
[----:B------:R-:W-:Y:S02]  /*18f0*/  @!P3 IADD3 R27, R27, R43, RZ ;  /* 0x0000002b1b1bb210 */ /* 0x000fe40007ffe0ff */
[C---:B0-----:R-:W-:Y:S02]  /*1900*/  @!P3 LEA R24, P6, R26.reuse, c[0x0][0x170], 0x1 ;  /* 0x00005c001a18ba11 */ /* 0x041fe400078c08ff */
[----:B------:R-:W-:Y:S02]  /*1910*/  ISETP.GE.U32.AND P2, PT, R55, c[0x0][0x1c8], PT ;  /* 0x0000720037007a0c */ /* 0x000fe40003f46070 */
[----:B------:R-:W-:Y:S02]  /*1920*/  SHF.R.S32.HI R42, RZ, 0x1f, R55 ;  /* 0x0000001fff2a7819 */ /* 0x000fe40000011437 */
[----:B------:R-:W-:Y:S01]  /*1930*/  @!P3 LEA.HI.X R25, R26, c[0x0][0x174], R27, 0x1, P6 ;  /* 0x00005d001a19ba11 */ /* 0x000fe200030f0c1b */
[----:B------:R-:W-:Y:S01]  /*1940*/  @!P4 IMAD R40, R89, c[0x0][0x1c0], RZ ;  /* 0x000070005928ca24 */ /* 0x000fe200078e02ff */
[----:B------:R-:W-:Y:S01]  /*1950*/  @!P4 MOV R27, R33 ;  /* 0x00000021001bc202 */ /* 0x000fe20000000f00 */
[----:B------:R-:W-:Y:S01]  /*1960*/  @!P4 IMAD.MOV.U32 R26, RZ, RZ, R34 ;  /* 0x000000ffff1ac224 */ /* 0x000fe200078e0022 */
[----:B------:R-:W-:-:S02]  /*1970*/  ISETP.GE.U32.AND P1, PT, R54, c[0x0][0x1c8], PT ;  /* 0x0000720036007a0c */ /* 0x000fc40003f26070 */
[----:B------:R-:W-:Y:S02]  /*1980*/  SHF.R.S32.HI R41, RZ, 0x1f, R54 ;  /* 0x0000001fff297819 */ /* 0x000fe40000011436 */
[----:B------:R-:W-:Y:S01]  /*1990*/  ISETP.GE.AND.EX P2, PT, R42, c[0x0][0x1cc], PT, P2 ;  /* 0x000073002a007a0c */ /* 0x000fe20003f46320 */
[----:B------:R-:W-:Y:S01]  /*19a0*/  @!P4 IMAD R40, R57, c[0x0][0x1c4], R40 ;  /* 0x000071003928ca24 */ /* 0x000fe200078e0228 */
[----:B------:R-:W-:Y:S01]  /*19b0*/  ISETP.GE.AND.EX P6, PT, R41, c[0x0][0x1cc], PT, P1 ;  /* 0x0000730029007a0c */ /* 0x000fe20003fc6310 */
[----:B------:R-:W-:Y:S01]  /*19c0*/  @!P4 IMAD.WIDE.U32 R26, R57, c[0x0][0x1c0], R26 ;  /* 0x00007000391aca25 */ /* 0x000fe200078e001a */
[C---:B------:R-:W-:Y:S01]  /*19d0*/  ISETP.GT.U32.OR P1, PT, R0.reuse, 0x27f, P2 ;  /* 0x0000027f0000780c */ /* 0x040fe20001724470 */
[----:B------:R0:W5:Y:S01]  /*19e0*/  @!P3 LDG.E R39, [R24.64] ;  /* 0x0000000c1827b981 */ /* 0x000162000c1e1900 */
[----:B------:R-:W-:Y:S02]  /*19f0*/  ISETP.GT.U32.OR P2, PT, R0, 0x27f, P6 ;  /* 0x0000027f0000780c */ /* 0x000fe40003744470 */
[----:B------:R-:W-:Y:S01]  /*1a00*/  @!P4 IADD3 R40, R27, R40, RZ ;  /* 0x000000281b28c210 */ /* 0x000fe20007ffe0ff */
[----:B0-----:R-:W-:Y:S01]  /*1a10*/  @!P5 IMAD R24, R90, c[0x0][0x1c0], RZ ;  /* 0x000070005a18da24 */ /* 0x001fe200078e02ff */
[----:B------:R-:W-:-:S03]  /*1a20*/  @!P5 MOV R25, R33 ;  /* 0x000000210019d202 */ /* 0x000fc60000000f00 */
[----:B------:R-:W-:Y:S01]  /*1a30*/  @!P5 IMAD R27, R56, c[0x0][0x1c4], R24 ;  /* 0x00007100381bda24 */ /* 0x000fe200078e0218 */
[----:B------:R-:W-:Y:S02]  /*1a40*/  @!P5 MOV R24, R34 ;  /* 0x000000220018d202 */ /* 0x000fe40000000f00 */
[----:B------:R-:W-:-:S03]  /*1a50*/  @!P4 LEA R44, P6, R26, c[0x0][0x170], 0x1 ;  /* 0x00005c001a2cca11 */ /* 0x000fc600078c08ff */
[----:B------:R-:W-:Y:S01]  /*1a60*/  @!P5 IMAD.WIDE.U32 R24, R56, c[0x0][0x1c0], R24 ;  /* 0x000070003818da25 */ /* 0x000fe200078e0018 */
[----:B------:R-:W-:Y:S02]  /*1a70*/  @!P4 LEA.HI.X R45, R26, c[0x0][0x174], R40, 0x1, P6 ;  /* 0x00005d001a2dca11 */ /* 0x000fe400030f0c28 */
[-C--:B------:R-:W-:Y:S01]  /*1a80*/  @!P1 MOV R46, R34.reuse ;  /* 0x00000022002e9202 */ /* 0x080fe20000000f00 */
[----:B------:R-:W-:Y:S01]  /*1a90*/  @!P1 IMAD R40, R42, c[0x0][0x1c0], RZ ;  /* 0x000070002a289a24 */ /* 0x000fe200078e02ff */
[----:B------:R-:W-:Y:S02]  /*1aa0*/  @!P1 MOV R47, R33 ;  /* 0x00000021002f9202 */ /* 0x000fe40000000f00 */
[----:B------:R-:W-:Y:S01]  /*1ab0*/  @!P5 IADD3 R27, R25, R27, RZ ;  /* 0x0000001b191bd210 */ /* 0x000fe20007ffe0ff */
[C---:B------:R-:W-:Y:S01]  /*1ac0*/  @!P1 IMAD R25, R55.reuse, c[0x0][0x1c4], R40 ;  /* 0x0000710037199a24 */ /* 0x040fe200078e0228 */
[----:B------:R-:W-:Y:S01]  /*1ad0*/  HFMA2.MMA R40, -RZ, RZ, 0, 0 ;  /* 0x00000000ff287435 */ /* 0x000fe200000001ff */
[----:B------:R-:W-:Y:S01]  /*1ae0*/  @!P5 LEA R26, P6, R24, c[0x0][0x170], 0x1 ;  /* 0x00005c00181ada11 */ /* 0x000fe200078c08ff */
[----:B------:R-:W-:Y:S01]  /*1af0*/  @!P1 IMAD.WIDE.U32 R46, R55, c[0x0][0x1c0], R46 ;  /* 0x00007000372e9a25 */ /* 0x000fe200078e002e */
[----:B------:R-:W-:-:S02]  /*1b00*/  @!P2 MOV R42, R34 ;  /* 0x00000022002aa202 */ /* 0x000fc40000000f00 */
[----:B------:R-:W-:Y:S01]  /*1b10*/  @!P2 MOV R43, R33 ;  /* 0x00000021002ba202 */ /* 0x000fe20000000f00 */
[----:B------:R-:W-:Y:S01]  /*1b20*/  @!P2 IMAD R41, R41, c[0x0][0x1c0], RZ ;  /* 0x000070002929aa24 */ /* 0x000fe200078e02ff */
[----:B------:R-:W-:Y:S02]  /*1b30*/  ISETP.GE.U32.AND P3, PT, R4, c[0x0][0x1c8], PT ;  /* 0x0000720004007a0c */ /* 0x000fe40003f66070 */
[----:B------:R-:W-:Y:S01]  /*1b40*/  SHF.R.S32.HI R48, RZ, 0x1f, R4 ;  /* 0x0000001fff307819 */ /* 0x000fe20000011404 */
[----:B------:R-:W-:Y:S01]  /*1b50*/  @!P2 IMAD R41, R54, c[0x0][0x1c4], R41 ;  /* 0x000071003629aa24 */ /* 0x000fe200078e0229 */
[----:B------:R-:W-:Y:S01]  /*1b60*/  @!P5 LEA.HI.X R27, R24, c[0x0][0x174], R27, 0x1, P6 ;  /* 0x00005d00181bda11 */ /* 0x000fe200030f0c1b */
[----:B------:R-:W-:Y:S01]  /*1b70*/  @!P2 IMAD.WIDE.U32 R42, R54, c[0x0][0x1c0], R42 ;  /* 0x00007000362aaa25 */ /* 0x000fe200078e002a */
[----:B------:R-:W-:Y:S01]  /*1b80*/  @!P1 IADD3 R25, R47, R25, RZ ;  /* 0x000000192f199210 */ /* 0x000fe20007ffe0ff */
[----:B------:R0:W5:Y:S01]  /*1b90*/  @!P4 LDG.E R40, [R44.64] ;  /* 0x0000000c2c28c981 */ /* 0x000162000c1e1900 */
[----:B------:R-:W-:-:S02]  /*1ba0*/  @!P1 LEA R24, P6, R46, c[0x0][0x170], 0x1 ;  /* 0x00005c002e189a11 */ /* 0x000fc400078c08ff */
[----:B------:R-:W-:Y:S02]  /*1bb0*/  ISETP.GE.AND.EX P3, PT, R48, c[0x0][0x1cc], PT, P3 ;  /* 0x0000730030007a0c */ /* 0x000fe40003f66330 */
[----:B------:R-:W-:Y:S02]  /*1bc0*/  @!P1 LEA.HI.X R25, R46, c[0x0][0x174], R25, 0x1, P6 ;  /* 0x00005d002e199a11 */ /* 0x000fe400030f0c19 */
[----:B------:R-:W-:Y:S02]  /*1bd0*/  @!P2 IADD3 R41, R43, R41, RZ ;  /* 0x000000292b29a210 */ /* 0x000fe40007ffe0ff */
[----:B------:R-:W-:Y:S02]  /*1be0*/  ISETP.GT.U32.OR P3, PT, R0, 0x27f, P3 ;  /* 0x0000027f0000780c */ /* 0x000fe40001f64470 */
[----:B0-----:R-:W-:-:S04]  /*1bf0*/  @!P2 LEA R44, P6, R42, c[0x0][0x170], 0x1 ;  /* 0x00005c002a2caa11 */ /* 0x001fc800078c08ff */
[----:B------:R-:W-:Y:S01]  /*1c00*/  @!P2 LEA.HI.X R45, R42, c[0x0][0x174], R41, 0x1, P6 ;  /* 0x00005d002a2daa11 */ /* 0x000fe200030f0c29 */
[----:B------:R-:W-:Y:S01]  /*1c10*/  HFMA2.MMA R41, -RZ, RZ, 0, 0 ;  /* 0x00000000ff297435 */ /* 0x000fe200000001ff */
[----:B------:R-:W-:Y:S02]  /*1c20*/  ISETP.GE.U32.AND P4, PT, R5, c[0x0][0x1c8], PT ;  /* 0x0000720005007a0c */ /* 0x000fe40003f86070 */
[----:B------:R-:W-:-:S04]  /*1c30*/  SHF.R.S32.HI R49, RZ, 0x1f, R5 ;  /* 0x0000001fff317819 */ /* 0x000fc80000011405 */
[----:B------:R-:W-:Y:S01]  /*1c40*/  ISETP.GE.AND.EX P4, PT, R49, c[0x0][0x1cc], PT, P4 ;  /* 0x0000730031007a0c */ /* 0x000fe20003f86340 */
[----:B------:R-:W-:Y:S01]  /*1c50*/  @!P3 IMAD R43, R48, c[0x0][0x1c0], RZ ;  /* 0x00007000302bba24 */ /* 0x000fe200078e02ff */
[----:B------:R-:W-:Y:S01]  /*1c60*/  @!P3 MOV R46, R34 ;  /* 0x00000022002eb202 */ /* 0x000fe20000000f00 */
[----:B------:R0:W5:Y:S01]  /*1c70*/  @!P5 LDG.E R41, [R26.64] ;  /* 0x0000000c1a29d981 */ /* 0x000162000c1e1900 */
[----:B------:R-:W-:Y:S02]  /*1c80*/  @!P3 MOV R47, R33 ;  /* 0x00000021002fb202 */ /* 0x000fe40000000f00 */
[----:B------:R-:W-:Y:S02]  /*1c90*/  ISETP.GT.U32.OR P5, PT, R0, 0x27f, P4 ;  /* 0x0000027f0000780c */ /* 0x000fe400027a4470 */
[----:B------:R-:W-:Y:S02]  /*1ca0*/  ISETP.GE.U32.AND P4, PT, R6, c[0x0][0x1c8], PT ;  /* 0x0000720006007a0c */ /* 0x000fe40003f86070 */
[----:B------:R-:W-:Y:S01]  /*1cb0*/  SHF.R.S32.HI R48, RZ, 0x1f, R6 ;  /* 0x0000001fff307819 */ /* 0x000fe20000011406 */
[----:B------:R-:W-:-:S02]  /*1cc0*/  @!P3 IMAD R42, R4, c[0x0][0x1c4], R43 ;  /* 0x00007100042aba24 */ /* 0x000fc400078e022b */
[----:B------:R-:W-:Y:S01]  /*1cd0*/  @!P3 IMAD.WIDE.U32 R46, R4, c[0x0][0x1c0], R46 ;  /* 0x00007000042eba25 */ /* 0x000fe200078e002e */
[----:B------:R-:W-:-:S04]  /*1ce0*/  ISETP.GE.AND.EX P4, PT, R48, c[0x0][0x1cc], PT, P4 ;  /* 0x0000730030007a0c */ /* 0x000fc80003f86340 */
[----:B0-----:R-:W-:Y:S02]  /*1cf0*/  @!P3 IADD3 R27, R47, R42, RZ ;  /* 0x0000002a2f1bb210 */ /* 0x001fe40007ffe0ff */
[----:B------:R-:W-:Y:S01]  /*1d00*/  CS2R R42, SRZ ;  /* 0x00000000002a7805 */ /* 0x000fe2000001ff00 */
[----:B------:R-:W-:Y:S02]  /*1d10*/  ISETP.GT.U32.OR P4, PT, R0, 0x27f, P4 ;  /* 0x0000027f0000780c */ /* 0x000fe40002784470 */
[----:B------:R-:W-:-:S03]  /*1d20*/  @!P3 LEA R26, P6, R46, c[0x0][0x170], 0x1 ;  /* 0x00005c002e1aba11 */ /* 0x000fc600078c08ff */
[----:B------:R0:W5:Y:S04]  /*1d30*/  @!P2 LDG.E R43, [R44.64] ;  /* 0x0000000c2c2ba981 */ /* 0x000168000c1e1900 */
[----:B------:R1:W5:Y:S01]  /*1d40*/  @!P1 LDG.E R42, [R24.64] ;  /* 0x0000000c182a9981 */ /* 0x000362000c1e1900 */
[----:B------:R-:W-:Y:S02]  /*1d50*/  @!P3 LEA.HI.X R27, R46, c[0x0][0x174], R27, 0x1, P6 ;  /* 0x00005d002e1bba11 */ /* 0x000fe400030f0c1b */
[----:B0-----:R-:W-:Y:S02]  /*1d60*/  @!P5 MOV R44, R34 ;  /* 0x00000022002cd202 */ /* 0x001fe40000000f00 */
[----:B------:R-:W-:Y:S01]  /*1d70*/  @!P5 MOV R45, R33 ;  /* 0x00000021002dd202 */ /* 0x000fe20000000f00 */
[----:B-1----:R-:W-:-:S02]  /*1d80*/  @!P5 IMAD R25, R49, c[0x0][0x1c0], RZ ;  /* 0x000070003119da24 */ /* 0x002fc400078e02ff */
[----:B------:R-:W-:Y:S02]  /*1d90*/  @!P4 IMAD R46, R48, c[0x0][0x1c0], RZ ;  /* 0x00007000302eca24 */ /* 0x000fe400078e02ff */
[C---:B------:R-:W-:Y:S02]  /*1da0*/  @!P5 IMAD R25, R5.reuse, c[0x0][0x1c4], R25 ;  /* 0x000071000519da24 */ /* 0x040fe400078e0219 */
[----:B------:R-:W-:Y:S01]  /*1db0*/  @!P5 IMAD.WIDE.U32 R44, R5, c[0x0][0x1c0], R44 ;  /* 0x00007000052cda25 */ /* 0x000fe200078e002c */
[----:B------:R-:W-:-:S03]  /*1dc0*/  @!P4 MOV R47, R33 ;  /* 0x00000021002fc202 */ /* 0x000fc60000000f00 */
[----:B------:R-:W-:Y:S02]  /*1dd0*/  @!P5 IMAD.IADD R25, R45, 0x1, R25 ;  /* 0x000000012d19d824 */ /* 0x000fe400078e0219 */
[C---:B------:R-:W-:Y:S01]  /*1de0*/  @!P4 IMAD R45, R6.reuse, c[0x0][0x1c4], R46 ;  /* 0x00007100062dca24 */ /* 0x040fe200078e022e */
[----:B------:R-:W-:Y:S02]  /*1df0*/  @!P4 MOV R46, R34 ;  /* 0x00000022002ec202 */ /* 0x000fe40000000f00 */
[----:B------:R-:W-:Y:S02]  /*1e00*/  ISETP.GE.U32.AND P1, PT, R7, c[0x0][0x1c8], PT ;  /* 0x0000720007007a0c */ /* 0x000fe40003f26070 */
[----:B------:R-:W-:Y:S01]  /*1e10*/  SHF.R.S32.HI R85, RZ, 0x1f, R7 ;  /* 0x0000001fff557819 */ /* 0x000fe20000011407 */
[----:B------:R-:W-:Y:S01]  /*1e20*/  @!P4 IMAD.WIDE.U32 R46, R6, c[0x0][0x1c0], R46 ;  /* 0x00007000062eca25 */ /* 0x000fe200078e002e */
[----:B------:R-:W-:Y:S02]  /*1e30*/  @!P5 LEA R24, P6, R44, c[0x0][0x170], 0x1 ;  /* 0x00005c002c18da11 */ /* 0x000fe400078c08ff */
[----:B------:R-:W-:-:S02]  /*1e40*/  ISETP.GE.AND.EX P1, PT, R85, c[0x0][0x1cc], PT, P1 ;  /* 0x0000730055007a0c */ /* 0x000fc40003f26310 */
[----:B------:R-:W-:Y:S02]  /*1e50*/  ISETP.GE.U32.AND P2, PT, R8, c[0x0][0x1c8], PT ;  /* 0x0000720008007a0c */ /* 0x000fe40003f46070 */
[----:B------:R-:W-:Y:S02]  /*1e60*/  SHF.R.S32.HI R79, RZ, 0x1f, R8 ;  /* 0x0000001fff4f7819 */ /* 0x000fe40000011408 */
[----:B------:R-:W-:Y:S02]  /*1e70*/  @!P5 LEA.HI.X R25, R44, c[0x0][0x174], R25, 0x1, P6 ;  /* 0x00005d002c19da11 */ /* 0x000fe400030f0c19 */
[----:B------:R-:W-:Y:S02]  /*1e80*/  ISETP.GT.U32.OR P1, PT, R0, 0x27f, P1 ;  /* 0x0000027f0000780c */ /* 0x000fe40000f24470 */
[----:B------:R-:W-:Y:S02]  /*1e90*/  @!P4 IADD3 R45, R47, R45, RZ ;  /* 0x0000002d2f2dc210 */ /* 0x000fe40007ffe0ff */
[----:B------:R-:W-:Y:S01]  /*1ea0*/  @!P4 LEA R48, P6, R46, c[0x0][0x170], 0x1 ;  /* 0x00005c002e30ca11 */ /* 0x000fe200078c08ff */
[----:B------:R-:W-:Y:S01]  /*1eb0*/  HFMA2.MMA R44, -RZ, RZ, 0, 0 ;  /* 0x00000000ff2c7435 */ /* 0x000fe200000001ff */
[----:B------:R-:W-:-:S02]  /*1ec0*/  ISETP.GE.AND.EX P2, PT, R79, c[0x0][0x1cc], PT, P2 ;  /* 0x000073004f007a0c */ /* 0x000fc40003f46320 */
[----:B------:R-:W-:Y:S02]  /*1ed0*/  @!P4 LEA.HI.X R49, R46, c[0x0][0x174], R45, 0x1, P6 ;  /* 0x00005d002e31ca11 */ /* 0x000fe400030f0c2d */
[----:B------:R-:W-:Y:S02]  /*1ee0*/  ISETP.GT.U32.OR P2, PT, R0, 0x27f, P2 ;  /* 0x0000027f0000780c */ /* 0x000fe40001744470 */
[----:B------:R-:W-:-:S03]  /*1ef0*/  MOV R45, RZ ;  /* 0x000000ff002d7202 */ /* 0x000fc60000000f00 */
[----:B------:R0:W5:Y:S04]  /*1f00*/  @!P3 LDG.E R44, [R26.64] ;  /* 0x0000000c1a2cb981 */ /* 0x000168000c1e1900 */
[----:B------:R1:W5:Y:S01]  /*1f10*/  @!P5 LDG.E R45, [R24.64] ;  /* 0x0000000c182dd981 */ /* 0x000362000c1e1900 */
[----:B------:R-:W-:Y:S02]  /*1f20*/  ISETP.GE.U32.AND P3, PT, R9, c[0x0][0x1c8], PT ;  /* 0x0000720009007a0c */ /* 0x000fe40003f66070 */
[----:B------:R-:W-:Y:S01]  /*1f30*/  SHF.R.S32.HI R76, RZ, 0x1f, R9 ;  /* 0x0000001fff4c7819 */ /* 0x000fe20000011409 */
[----:B0-----:R-:W-:Y:S01]  /*1f40*/  @!P1 IMAD R26, R85, c[0x0][0x1c0], RZ ;  /* 0x00007000551a9a24 */ /* 0x001fe200078e02ff */
[-C--:B-1----:R-:W-:Y:S02]  /*1f50*/  @!P1 MOV R24, R34.reuse ;  /* 0x0000002200189202 */ /* 0x082fe40000000f00 */
[-C--:B------:R-:W-:Y:S01]  /*1f60*/  @!P1 MOV R25, R33.reuse ;  /* 0x0000002100199202 */ /* 0x080fe20000000f00 */
[----:B------:R-:W-:Y:S01]  /*1f70*/  @!P1 IMAD R26, R7, c[0x0][0x1c4], R26 ;  /* 0x00007100071a9a24 */ /* 0x000fe200078e021a */
[----:B------:R-:W-:Y:S01]  /*1f80*/  @!P2 MOV R50, R34 ;  /* 0x000000220032a202 */ /* 0x000fe20000000f00 */
[----:B------:R-:W-:Y:S01]  /*1f90*/  @!P2 IMAD R46, R79, c[0x0][0x1c0], RZ ;  /* 0x000070004f2eaa24 */ /* 0x000fe200078e02ff */
[----:B------:R-:W-:Y:S01]  /*1fa0*/  @!P2 MOV R51, R33 ;  /* 0x000000210033a202 */ /* 0x000fe20000000f00 */
[----:B------:R-:W-:Y:S01]  /*1fb0*/  @!P1 IMAD.WIDE.U32 R24, R7, c[0x0][0x1c0], R24 ;  /* 0x0000700007189a25 */ /* 0x000fe200078e0018 */
[----:B------:R-:W-:-:S03]  /*1fc0*/  ISETP.GE.AND.EX P3, PT, R76, c[0x0][0x1cc], PT, P3 ;  /* 0x000073004c007a0c */ /* 0x000fc60003f66330 */
[C---:B------:R-:W-:Y:S01]  /*1fd0*/  @!P2 IMAD R46, R8.reuse, c[0x0][0x1c4], R46 ;  /* 0x00007100082eaa24 */ /* 0x040fe200078e022e */
[----:B------:R-:W-:Y:S01]  /*1fe0*/  @!P1 IADD3 R25, R25, R26, RZ ;  /* 0x0000001a19199210 */ /* 0x000fe20007ffe0ff */
[----:B------:R-:W-:Y:S01]  /*1ff0*/  @!P2 IMAD.WIDE.U32 R50, R8, c[0x0][0x1c0], R50 ;  /* 0x000070000832aa25 */ /* 0x000fe200078e0032 */
[----:B------:R-:W-:Y:S02]  /*2000*/  ISETP.GT.U32.OR P3, PT, R0, 0x27f, P3 ;  /* 0x0000027f0000780c */ /* 0x000fe40001f64470 */
[----:B------:R-:W-:-:S04]  /*2010*/  @!P1 LEA R26, P5, R24, c[0x0][0x170], 0x1 ;  /* 0x00005c00181a9a11 */ /* 0x000fc800078a08ff */
[----:B------:R-:W-:Y:S02]  /*2020*/  @!P1 LEA.HI.X R27, R24, c[0x0][0x174], R25, 0x1, P5 ;  /* 0x00005d00181b9a11 */ /* 0x000fe400028f0c19 */
[----:B------:R-:W-:Y:S02]  /*2030*/  @!P2 IADD3 R25, R51, R46, RZ ;  /* 0x0000002e3319a210 */ /* 0x000fe40007ffe0ff */
[----:B------:R-:W-:Y:S01]  /*2040*/  CS2R R46, SRZ ;  /* 0x00000000002e7805 */ /* 0x000fe2000001ff00 */
[----:B------:R-:W-:-:S04]  /*2050*/  @!P2 LEA R24, P5, R50, c[0x0][0x170], 0x1 ;  /* 0x00005c003218aa11 */ /* 0x000fc800078a08ff */
[----:B------:R-:W-:Y:S01]  /*2060*/  @!P2 LEA.HI.X R25, R50, c[0x0][0x174], R25, 0x1, P5 ;  /* 0x00005d003219aa11 */ /* 0x000fe200028f0c19 */
[----:B------:R0:W5:Y:S01]  /*2070*/  @!P4 LDG.E R46, [R48.64] ;  /* 0x0000000c302ec981 */ /* 0x000162000c1e1900 */
[----:B------:R-:W-:-:S03]  /*2080*/  @!P3 IMAD R50, R76, c[0x0][0x1c0], RZ ;  /* 0x000070004c32ba24 */ /* 0x000fc600078e02ff */
[----:B------:R1:W5:Y:S01]  /*2090*/  @!P1 LDG.E R47, [R26.64] ;  /* 0x0000000c1a2f9981 */ /* 0x000362000c1e1900 */
[----:B------:R-:W-:Y:S01]  /*20a0*/  @!P3 IMAD R50, R9, c[0x0][0x1c4], R50 ;  /* 0x000071000932ba24 */ /* 0x000fe200078e0232 */
[----:B0-----:R-:W-:Y:S02]  /*20b0*/  @!P3 MOV R48, R34 ;  /* 0x000000220030b202 */ /* 0x001fe40000000f00 */
[----:B------:R-:W-:-:S05]  /*20c0*/  @!P3 MOV R49, R33 ;  /* 0x000000210031b202 */ /* 0x000fca0000000f00 */
[----:B------:R-:W-:-:S05]  /*20d0*/  @!P3 IMAD.WIDE.U32 R48, R9, c[0x0][0x1c0], R48 ;  /* 0x000070000930ba25 */ /* 0x000fca00078e0030 */
[----:B------:R-:W-:Y:S02]  /*20e0*/  @!P3 IADD3 R50, R49, R50, RZ ;  /* 0x000000323132b210 */ /* 0x000fe40007ffe0ff */
[----:B-1----:R-:W-:-:S04]  /*20f0*/  @!P3 LEA R26, P1, R48, c[0x0][0x170], 0x1 ;  /* 0x00005c00301aba11 */ /* 0x002fc800078208ff */
[----:B------:R-:W-:Y:S02]  /*2100*/  @!P3 LEA.HI.X R27, R48, c[0x0][0x174], R50, 0x1, P1 ;  /* 0x00005d00301bba11 */ /* 0x000fe400008f0c32 */
[----:B------:R-:W-:-:S06]  /*2110*/  CS2R R48, SRZ ;  /* 0x0000000000307805 */ /* 0x000fcc000001ff00 */
[----:B------:R2:W5:Y:S04]  /*2120*/  @!P2 LDG.E R48, [R24.64] ;  /* 0x0000000c1830a981 */ /* 0x000568000c1e1900 */
[----:B------:R0:W5:Y:S01]  /*2130*/  @!P3 LDG.E R49, [R26.64] ;  /* 0x0000000c1a31b981 */ /* 0x000162000c1e1900 */
[--C-:B--2---:R-:W-:Y:S02]  /*2140*/  PRMT R24, RZ, 0x7610, R19.reuse ;  /* 0x00007610ff187816 */ /* 0x104fe40000000013 */
[----:B0-----:R-:W-:-:S03]  /*2150*/  PRMT R27, RZ, 0x5410, R19 ;  /* 0x00005410ff1b7816 */ /* 0x001fc60000000013 */
[----:B------:R-:W-:Y:S01]  /*2160*/  FMUL.FTZ R25, R24, R24 ;  /* 0x0000001818197220 */ /* 0x000fe20000410000 */
[----:B---3--:R-:W-:Y:S01]  /*2170*/  PRMT R50, RZ, 0x5410, R10 ;  /* 0x00005410ff327816 */ /* 0x008fe2000000000a */
[C---:B------:R-:W-:Y:S01]  /*2180*/  FADD.FTZ R26, R27.reuse, R24 ;  /* 0x000000181b1a7221 */ /* 0x040fe20000010000 */
[----:B------:R-:W-:Y:S01]  /*2190*/  PRMT R24, RZ, 0x7610, R10 ;  /* 0x00007610ff187816 */ /* 0x000fe2000000000a */
[----:B------:R-:W-:Y:S02]  /*21a0*/  FFMA.FTZ R25, R27, R27, R25 ;  /* 0x0000001b1b197223 */ /* 0x000fe40000010019 */
[----:B------:R-:W-:Y:S02]  /*21b0*/  FADD.FTZ R26, RZ, R26 ;  /* 0x0000001aff1a7221 */ /* 0x000fe40000010000 */
[----:B------:R-:W-:Y:S02]  /*21c0*/  FMUL.FTZ R27, R24, R24 ;  /* 0x00000018181b7220 */ /* 0x000fe40000410000 */
[----:B------:R-:W-:-:S02]  /*21d0*/  FADD.FTZ R24, R50, R24 ;  /* 0x0000001832187221 */ /* 0x000fc40000010000 */
[----:B------:R-:W-:Y:S01]  /*21e0*/  FFMA.FTZ R27, R50, R50, R27 ;  /* 0x00000032321b7223 */ /* 0x000fe2000001001b */
[----:B------:R-:W-:Y:S01]  /*21f0*/  PRMT R50, RZ, 0x7610, R11 ;  /* 0x00007610ff327816 */ /* 0x000fe2000000000b */
[----:B------:R-:W-:Y:S02]  /*2200*/  FADD.FTZ R25, RZ, R25 ;  /* 0x00000019ff197221 */ /* 0x000fe40000010000 */
[----:B------:R-:W-:Y:S01]  /*2210*/  FADD.FTZ R24, R26, R24 ;  /* 0x000000181a187221 */ /* 0x000fe20000010000 */
[----:B------:R-:W-:Y:S01]  /*2220*/  PRMT R26, RZ, 0x5410, R11 ;  /* 0x00005410ff1a7816 */ /* 0x000fe2000000000b */
[----:B------:R-:W-:Y:S02]  /*2230*/  FADD.FTZ R27, R25, R27 ;  /* 0x0000001b191b7221 */ /* 0x000fe40000010000 */
[----:B------:R-:W-:Y:S02]  /*2240*/  FMUL.FTZ R25, R50, R50 ;  /* 0x0000003232197220 */ /* 0x000fe40000410000 */
[----:B------:R-:W-:-:S02]  /*2250*/  FADD.FTZ R50, R26, R50 ;  /* 0x000000321a327221 */ /* 0x000fc40000010000 */
[----:B------:R-:W-:Y:S02]  /*2260*/  FFMA.FTZ R25, R26, R26, R25 ;  /* 0x0000001a1a197223 */ /* 0x000fe40000010019 */
[----:B------:R-:W-:Y:S01]  /*2270*/  FADD.FTZ R24, R24, R50 ;  /* 0x0000003218187221 */ /* 0x000fe20000010000 */
[--C-:B----4-:R-:W-:Y:S02]  /*2280*/  PRMT R50, RZ, 0x7610, R12.reuse ;  /* 0x00007610ff327816 */ /* 0x110fe4000000000c */
[----:B------:R-:W-:Y:S01]  /*2290*/  PRMT R26, RZ, 0x5410, R12 ;  /* 0x00005410ff1a7816 */ /* 0x000fe2000000000c */
[----:B------:R-:W-:Y:S02]  /*22a0*/  FADD.FTZ R27, R27, R25 ;  /* 0x000000191b1b7221 */ /* 0x000fe40000010000 */
[----:B------:R-:W-:Y:S02]  /*22b0*/  FMUL.FTZ R25, R50, R50 ;  /* 0x0000003232197220 */ /* 0x000fe40000410000 */
[----:B------:R-:W-:-:S02]  /*22c0*/  FADD.FTZ R50, R26, R50 ;  /* 0x000000321a327221 */ /* 0x000fc40000010000 */
[----:B------:R-:W-:Y:S02]  /*22d0*/  FFMA.FTZ R25, R26, R26, R25 ;  /* 0x0000001a1a197223 */ /* 0x000fe40000010019 */
[----:B------:R-:W-:Y:S01]  /*22e0*/  FADD.FTZ R24, R24, R50 ;  /* 0x0000003218187221 */ /* 0x000fe20000010000 */
[--C-:B------:R-:W-:Y:S02]  /*22f0*/  PRMT R50, RZ, 0x7610, R13.reuse ;  /* 0x00007610ff327816 */ /* 0x100fe4000000000d */
[----:B------:R-:W-:Y:S01]  /*2300*/  PRMT R26, RZ, 0x5410, R13 ;  /* 0x00005410ff1a7816 */ /* 0x000fe2000000000d */
[----:B------:R-:W-:Y:S02]  /*2310*/  FADD.FTZ R27, R27, R25 ;  /* 0x000000191b1b7221 */ /* 0x000fe40000010000 */
[----:B------:R-:W-:Y:S02]  /*2320*/  FMUL.FTZ R25, R50, R50 ;  /* 0x0000003232197220 */ /* 0x000fe40000410000 */
[----:B------:R-:W-:-:S02]  /*2330*/  FADD.FTZ R50, R26, R50 ;  /* 0x000000321a327221 */ /* 0x000fc40000010000 */
[----:B------:R-:W-:Y:S02]  /*2340*/  FFMA.FTZ R25, R26, R26, R25 ;  /* 0x0000001a1a197223 */ /* 0x000fe40000010019 */
[----:B------:R-:W-:Y:S01]  /*2350*/  FADD.FTZ R24, R24, R50 ;  /* 0x0000003218187221 */ /* 0x000fe20000010000 */
[--C-:B-----5:R-:W-:Y:S02]  /*2360*/  PRMT R50, RZ, 0x7610, R14.reuse ;  /* 0x00007610ff327816 */ /* 0x120fe4000000000e */
        /* <DEDUP_REMOVED lines=167> */
[----:B------:R-:W-:Y:S01]  /*2de0*/  PRMT R50, RZ, 0x7610, R47 ;  /* 0x00007610ff327816 */ /* 0x000fe2000000002f */
[----:B------:R-:W-:Y:S01]  /*2df0*/  FADD.FTZ R27, R27, R25 ;  /* 0x000000191b1b7221 */ /* 0x000fe20000010000 */
[----:B------:R-:W-:-:S03]  /*2e00*/  PRMT R26, RZ, 0x5410, R47 ;  /* 0x00005410ff1a7816 */ /* 0x000fc6000000002f */
[----:B------:R-:W-:Y:S02]  /*2e10*/  FMUL.FTZ R25, R50, R50 ;  /* 0x0000003232197220 */ /* 0x000fe40000410000 */
[C---:B------:R-:W-:Y:S02]  /*2e20*/  FADD.FTZ R50, R26.reuse, R50 ;  /* 0x000000321a327221 */ /* 0x040fe40000010000 */
[----:B------:R-:W-:Y:S02]  /*2e30*/  FFMA.FTZ R25, R26, R26, R25 ;  /* 0x0000001a1a197223 */ /* 0x000fe40000010019 */
[----:B------:R-:W-:Y:S02]  /*2e40*/  FADD.FTZ R24, R24, R50 ;  /* 0x0000003218187221 */ /* 0x000fe40000010000 */
[----:B------:R-:W-:Y:S01]  /*2e50*/  FADD.FTZ R27, R27, R25 ;  /* 0x000000191b1b7221 */ /* 0x000fe20000010000 */
[--C-:B------:R-:W-:Y:S02]  /*2e60*/  PRMT R25, RZ, 0x7610, R48.reuse ;  /* 0x00007610ff197816 */ /* 0x100fe40000000030 */
[----:B------:R-:W-:-:S03]  /*2e70*/  PRMT R50, RZ, 0x5410, R48 ;  /* 0x00005410ff327816 */ /* 0x000fc60000000030 */
[----:B------:R-:W-:Y:S02]  /*2e80*/  FMUL.FTZ R26, R25, R25 ;  /* 0x00000019191a7220 */ /* 0x000fe40000410000 */
[C---:B------:R-:W-:Y:S02]  /*2e90*/  FADD.FTZ R25, R50.reuse, R25 ;  /* 0x0000001932197221 */ /* 0x040fe40000010000 */
[----:B------:R-:W-:Y:S02]  /*2ea0*/  FFMA.FTZ R26, R50, R50, R26 ;  /* 0x00000032321a7223 */ /* 0x000fe4000001001a */
[----:B------:R-:W-:Y:S01]  /*2eb0*/  FADD.FTZ R24, R24, R25 ;  /* 0x0000001918187221 */ /* 0x000fe20000010000 */
[--C-:B------:R-:W-:Y:S01]  /*2ec0*/  PRMT R25, RZ, 0x7610, R49.reuse ;  /* 0x00007610ff197816 */ /* 0x100fe20000000031 */
[----:B------:R-:W-:Y:S01]  /*2ed0*/  FADD.FTZ R26, R27, R26 ;  /* 0x0000001a1b1a7221 */ /* 0x000fe20000010000 */
[----:B------:R-:W-:Y:S01]  /*2ee0*/  PRMT R27, RZ, 0x5410, R49 ;  /* 0x00005410ff1b7816 */ /* 0x000fe20000000031 */
[----:B------:R-:W0:Y:S02]  /*2ef0*/  S2R R52, SR_LANEID ;  /* 0x0000000000347919 */ /* 0x000e240000000000 */
[----:B------:R-:W-:-:S02]  /*2f00*/  FMUL.FTZ R50, R25, R25 ;  /* 0x0000001919327220 */ /* 0x000fc40000410000 */
[C---:B------:R-:W-:Y:S02]  /*2f10*/  FADD.FTZ R25, R27.reuse, R25 ;  /* 0x000000191b197221 */ /* 0x040fe40000010000 */
[----:B------:R-:W-:Y:S02]  /*2f20*/  FFMA.FTZ R50, R27, R27, R50 ;  /* 0x0000001b1b327223 */ /* 0x000fe40000010032 */
[----:B------:R-:W-:Y:S02]  /*2f30*/  FADD.FTZ R24, R24, R25 ;  /* 0x0000001918187221 */ /* 0x000fe40000010000 */
[----:B------:R-:W-:-:S03]  /*2f40*/  FADD.FTZ R26, R26, R50 ;  /* 0x000000321a1a7221 */ /* 0x000fc60000010000 */
[----:B------:R-:W1:Y:S04]  /*2f50*/  SHFL.DOWN PT, R25, R24, 0x1, 0x1f ;  /* 0x08201f0018197f89 */ /* 0x000e6800000e0000 */
[----:B------:R-:W2:Y:S01]  /*2f60*/  SHFL.DOWN PT, R27, R26, 0x1, 0x1f ;  /* 0x08201f001a1b7f89 */ /* 0x000ea200000e0000 */
[----:B0-----:R-:W-:-:S13]  /*2f70*/  ISETP.GT.AND P1, PT, R52, 0x1e, PT ;  /* 0x0000001e3400780c */ /* 0x001fda0003f24270 */
[----:B-1----:R-:W-:Y:S02]  /*2f80*/  @!P1 FADD.FTZ R24, R24, R25 ;  /* 0x0000001918189221 */ /* 0x002fe40000010000 */
[----:B--2---:R-:W-:-:S03]  /*2f90*/  @!P1 FADD.FTZ R26, R26, R27 ;  /* 0x0000001b1a1a9221 */ /* 0x004fc60000010000 */
        /* <DEDUP_REMOVED lines=17> */
[C---:B------:R-:W-:Y:S02]  /*30b0*/  ISETP.GT.AND P1, PT, R52.reuse, 0xf, PT ;  /* 0x0000000f3400780c */ /* 0x040fe40003f24270 */
[----:B------:R-:W-:Y:S02]  /*30c0*/  ISETP.NE.AND P2, PT, R52, RZ, PT ;  /* 0x000000ff3400720c */ /* 0x000fe40003f45270 */
[----:B------:R-:W-:Y:S02]  /*30d0*/  SHF.R.S32.HI R52, RZ, 0x1f, R0 ;  /* 0x0000001fff347819 */ /* 0x000fe40000011400 */
[----:B------:R-:W-:-:S02]  /*30e0*/  ISETP.NE.AND P3, PT, R0, RZ, PT ;  /* 0x000000ff0000720c */ /* 0x000fc40003f65270 */
[----:B------:R-:W-:-:S04]  /*30f0*/  LEA.HI R52, R52, R0, RZ, 0x5 ;  /* 0x0000000034347211 */ /* 0x000fc800078f28ff */
[----:B------:R-:W-:Y:S01]  /*3100*/  SHF.R.S32.HI R52, RZ, 0x5, R52 ;  /* 0x00000005ff347819 */ /* 0x000fe20000011434 */
[----:B0-----:R-:W-:Y:S02]  /*3110*/  @!P1 FADD.FTZ R24, R24, R25 ;  /* 0x0000001918189221 */ /* 0x001fe40000010000 */
[----:B-1----:R-:W-:-:S03]  /*3120*/  @!P1 FADD.FTZ R26, R26, R27 ;  /* 0x0000001b1a1a9221 */ /* 0x002fc60000010000 */
[----:B------:R-:W-:Y:S02]  /*3130*/  MOV R50, R24 ;  /* 0x0000001800327202 */ /* 0x000fe40000000f00 */
[----:B------:R-:W-:Y:S01]  /*3140*/  MOV R51, R26 ;  /* 0x0000001a00337202 */ /* 0x000fe20000000f00 */
[----:B------:R-:W-:Y:S04]  /*3150*/  BSSY B0, `(.L_x_3661) ;  /* 0x0000034000007945 */ /* 0x000fe80003800000 */
[----:B------:R0:W-:Y:S04]  /*3160*/  @!P2 STS.64 [R52.X8+0x18], R50 ;  /* 0x000018323400a388 */ /* 0x0001e80000008a00 */
        /* <DEDUP_REMOVED lines=50> */
.L_x_3662:
[----:B------:R-:W-:Y:S05]  /*3490*/  BSYNC B0 ;  /* 0x0000000000007941 */ /* 0x000fea0003800000 */
.L_x_3661:
[----:B0-----:R-:W-:-:S04]  /*34a0*/  MOV R52, c[0x0][0xc] ;  /* 0x0000030000347a02 */ /* 0x001fc80000000f00 */
[----:B------:R-:W-:-:S13]  /*34b0*/  ISETP.GE.U32.AND P1, PT, R52, 0x2, PT ;  /* 0x000000023400780c */ /* 0x000fda0003f26070 */
[----:B------:R-:W-:Y:S05]  /*34c0*/  @!P1 BRA `(.L_x_3663) ;  /* 0x00000b3000009947 */ /* 0x000fea0003800000 */
[----:B------:R-:W-:Y:S05]  /*34d0*/  @P3 BRA `(.L_x_3664) ;  /* 0x0000023000003947 */ /* 0x000fea0003800000 */
[----:B------:R-:W0:Y:S01]  /*34e0*/  S2UR UR15, SR_CTAID.Y ;  /* 0x00000000000f79c3 */ /* 0x000e220000002600 */
[----:B------:R-:W-:Y:S02]  /*34f0*/  ULOP3.LUT UR5, UR4, 0x1, URZ, 0xc0, !UPT ;  /* 0x0000000104057892 */ /* 0x000fe4000f8ec03f */
[----:B------:R-:W-:Y:S02]  /*3500*/  ULDC UR11, c[0x0][0x10] ;  /* 0x00000400000b7ab9 */ /* 0x000fe40000000800 */
[----:B------:R-:W-:Y:S02]  /*3510*/  UIMAD UR5, UR5, UR11, URZ ;  /* 0x0000000b050572a4 */ /* 0x000fe4000f8e023f */
[----:B------:R-:W-:Y:S02]  /*3520*/  ULDC UR6, c[0x0][0xc] ;  /* 0x0000030000067ab9 */ /* 0x000fe40000000800 */
[----:B------:R-:W-:Y:S02]  /*3530*/  UIMAD UR6, UR5, UR6, URZ ;  /* 0x00000006050672a4 */ /* 0x000fe4000f8e023f */
[----:B------:R-:W-:-:S02]  /*3540*/  UMOV UR18, 0x4 ;  /* 0x0000000400127882 */ /* 0x000fc40000000000 */
[----:B------:R-:W-:Y:S02]  /*3550*/  USHF.L.U32 UR10, UR6, 0x1, URZ ;  /* 0x00000001060a7899 */ /* 0x000fe4000800063f */
[----:B------:R-:W-:Y:S02]  /*3560*/  ULOP3.LUT UP0, URZ, UR4, 0x2, URZ, 0xc0, !UPT ;  /* 0x00000002043f7892 */ /* 0x000fe4000f80c03f */
[----:B------:R-:W-:Y:S02]  /*3570*/  ULDC.64 UR6, c[0x0][0x198] ;  /* 0x0000660000067ab9 */ /* 0x000fe40000000a00 */
[----:B------:R-:W-:Y:S02]  /*3580*/  UIMAD.WIDE UR6, UR10, UR18, UR6 ;  /* 0x000000120a0672a5 */ /* 0x000fe4000f8e0206 */
[----:B0-----:R-:W-:Y:S02]  /*3590*/  UIMAD UR11, UR16, UR11, UR15 ;  /* 0x0000000b100b72a4 */ /* 0x001fe4000f8e020f */
[----:B------:R-:W-:-:S02]  /*35a0*/  UIADD3 UR5, UR5, UR15, URZ ;  /* 0x0000000f05057290 */ /* 0x000fc4000fffe03f */
[----:B------:R-:W-:-:S06]  /*35b0*/  UIMAD.WIDE.U32 UR6, UR11, 0x8, UR6 ;  /* 0x000000080b0678a5 */ /* 0x000fcc000f8e0006 */
[----:B------:R-:W-:Y:S01]  /*35c0*/  MOV R24, UR6 ;  /* 0x0000000600187c02 */ /* 0x000fe20008000f00 */
[----:B------:R-:W-:Y:S01]  /*35d0*/  IMAD.U32 R25, RZ, RZ, UR7 ;  /* 0x00000007ff197e24 */ /* 0x000fe2000f8e00ff */
[----:B------:R-:W-:Y:S02]  /*35e0*/  UMOV UR6, 0x1 ;  /* 0x0000000100067882 */ /* 0x000fe40000000000 */
[----:B------:R-:W-:Y:S02]  /*35f0*/  USEL UR6, UR6, 0xffffffff, !UP0 ;  /* 0xffffffff06067887 */ /* 0x000fe4000c000000 */
[----:B------:R0:W-:Y:S04]  /*3600*/  STG.E.64 [R24.64], R50 ;  /* 0x0000003218007986 */ /* 0x0001e8000c101b0c */
[----:B------:R-:W-:-:S02]  /*3610*/  MOV R26, UR6 ;  /* 0x00000006001a7c02 */ /* 0x000fc40008000f00 */
[----:B0-----:R-:W-:Y:S02]  /*3620*/  MOV R24, UR18 ;  /* 0x0000001200187c02 */ /* 0x001fe40008000f00 */
[----:B------:R-:W-:-:S05]  /*3630*/  MOV R25, UR5 ;  /* 0x0000000500197c02 */ /* 0x000fca0008000f00 */
[----:B------:R-:W-:Y:S01]  /*3640*/  IMAD.WIDE.U32 R24, R25, R24, c[0x0][0x190] ;  /* 0x0000640019187625 */ /* 0x000fe200078e0018 */
[----:B------:R-:W-:Y:S06]  /*3650*/  MEMBAR.ALL.GPU ;  /* 0x0000000000007992 */ /* 0x000fec000000a000 */
[----:B------:R-:W-:Y:S01]  /*3660*/  PLOP3.LUT P1, PT, PT, PT, UP0, 0x80, 0x0 ;  /* 0x000000000000781c */ /* 0x000fe20003f2f008 */
[----:B------:R-:W-:-:S00]  /*3670*/  ERRBAR ;  /* 0x00000000000079ab */ /* 0x000fc00000000000 */
[----:B------:R0:W-:Y:S02]  /*3680*/  RED.E.ADD.S32.STRONG.GPU [R24.64], R26 ;  /* 0x0000001a1800798e */ /* 0x0001e4000c10e38c */
[----:B0-----:R-:W-:-:S04]  /*3690*/  SEL R26, RZ, c[0x0][0xc], P1 ;  /* 0x00000300ff1a7a07 */ /* 0x001fc80000800000 */
[----:B------:R-:W-:-:S13]  /*36a0*/  ISETP.NE.AND P1, PT, R26, -0x1, PT ;  /* 0xffffffff1a00780c */ /* 0x000fda0003f25270 */
[----:B------:R-:W-:Y:S05]  /*36b0*/  @!P1 BRA `(.L_x_3664) ;  /* 0x0000005000009947 */ /* 0x000fea0003800000 */
.L_x_3665:
[----:B------:R-:W2:Y:S01]  /*36c0*/  LDG.E.STRONG.GPU R27, [R24.64] ;  /* 0x0000000c181b7981 */ /* 0x000ea2000c1ef900 */
[----:B------:R-:W-:Y:S01]  /*36d0*/  YIELD ;  /* 0x0000000000007946 */ /* 0x000fe20003800000 */
[----:B--2---:R-:W-:Y:S01]  /*36e0*/  ISETP.NE.AND P1, PT, R27, R26, PT ;  /* 0x0000001a1b00720c */ /* 0x004fe20003f25270 */
[----:B------:R-:W-:-:S12]  /*36f0*/  CCTL.IVALL ;  /* 0x00000000ff00798f */ /* 0x000fd80002000000 */
[----:B------:R-:W-:Y:S05]  /*3700*/  @P1 BRA `(.L_x_3665) ;  /* 0xffffffb000001947 */ /* 0x000fea000383ffff */
.L_x_3664:
[----:B------:R-:W-:Y:S01]  /*3710*/  ISETP.NE.AND P1, PT, RZ, c[0x0][0xc], PT ;  /* 0x00000300ff007a0c */ /* 0x000fe20003f25270 */
[----:B------:R-:W-:Y:S01]  /*3720*/  WARPSYNC 0xffffffff ;  /* 0xffffffff00007948 */ /* 0x000fe20003800000 */
[----:B------:R-:W-:Y:S11]  /*3730*/  BAR.SYNC.DEFER_BLOCKING 0x0 ;  /* 0x0000000000007b1d */ /* 0x000ff60000010000 */
[----:B------:R-:W-:Y:S05]  /*3740*/  @!P1 BRA `(.L_x_3663) ;  /* 0x000008b000009947 */ /* 0x000fea0003800000 */
[----:B------:R-:W-:Y:S01]  /*3750*/  IADD3 R24, R52, -0x1, RZ ;  /* 0xffffffff34187810 */ /* 0x000fe20007ffe0ff */
[----:B------:R-:W-:-:S03]  /*3760*/  UMOV UR5, URZ ;  /* 0x0000003f00057c82 */ /* 0x000fc60008000000 */
[----:B------:R-:W-:-:S13]  /*3770*/  ISETP.GE.U32.AND P1, PT, R24, 0x3, PT ;  /* 0x000000031800780c */ /* 0x000fda0003f26070 */
[----:B------:R-:W-:Y:S05]  /*3780*/  @!P1 BRA `(.L_x_3666) ;  /* 0x000004a000009947 */ /* 0x000fea0003800000 */
[----:B------:R-:W-:Y:S01]  /*3790*/  LOP3.LUT R52, R52, 0x3, RZ, 0xc0, !PT ;  /* 0x0000000334347812 */ /* 0x000fe200078ec0ff */
[----:B------:R-:W-:-:S03]  /*37a0*/  UMOV UR5, URZ ;  /* 0x0000003f00057c82 */ /* 0x000fc60008000000 */
[----:B------:R-:W-:Y:S02]  /*37b0*/  IADD3 R52, -R52, c[0x0][0xc], RZ ;  /* 0x0000030034347a10 */ /* 0x000fe40007ffe1ff */
.L_x_3667:
[----:B------:R-:W-:Y:S02]  /*37c0*/  MOV R24, UR5 ;  /* 0x0000000500187c02 */ /* 0x000fe40008000f00 */
[----:B------:R-:W-:Y:S02]  /*37d0*/  MOV R27, UR5 ;  /* 0x00000005001b7c02 */ /* 0x000fe40008000f00 */
[----:B------:R-:W-:Y:S02]  /*37e0*/  ISETP.EQ.OR P1, PT, R24, UR16, P3 ;  /* 0x0000001018007c0c */ /* 0x000fe40009f22670 */
[----:B------:R-:W-:-:S11]  /*37f0*/  MOV R24, UR4 ;  /* 0x0000000400187c02 */ /* 0x000fd60008000f00 */
[----:B------:R-:W0:Y:S01]  /*3800*/  @!P1 S2R R26, SR_CTAID.Y ;  /* 0x00000000001a9919 */ /* 0x000e220000002600 */
[----:B------:R-:W-:Y:S02]  /*3810*/  @!P1 LOP3.LUT R24, R24, 0x1, RZ, 0xc0, !PT ;  /* 0x0000000118189812 */ /* 0x000fe400078ec0ff */
[----:B------:R-:W-:-:S03]  /*3820*/  @!P1 MOV R25, 0x4 ;  /* 0x0000000400199802 */ /* 0x000fc60000000f00 */
[----:B------:R-:W-:-:S04]  /*3830*/  @!P1 IMAD R24, R24, c[0x0][0x10], RZ ;  /* 0x0000040018189a24 */ /* 0x000fc800078e02ff */
[----:B------:R-:W-:-:S05]  /*3840*/  @!P1 IMAD R24, R24, c[0x0][0xc], RZ ;  /* 0x0000030018189a24 */ /* 0x000fca00078e02ff */
[----:B------:R-:W-:-:S05]  /*3850*/  @!P1 SHF.L.U32 R24, R24, 0x1, RZ ;  /* 0x0000000118189819 */ /* 0x000fca00000006ff */
[----:B------:R-:W-:-:S04]  /*3860*/  @!P1 IMAD.WIDE R24, R24, R25, c[0x0][0x198] ;  /* 0x0000660018189625 */ /* 0x000fc800078e0219 */
[----:B0-----:R-:W-:-:S04]  /*3870*/  @!P1 IMAD R26, R27, c[0x0][0x10], R26 ;  /* 0x000004001b1a9a24 */ /* 0x001fc800078e021a */
[----:B------:R-:W-:-:S05]  /*3880*/  @!P1 IMAD.WIDE.U32 R24, R26, 0x8, R24 ;  /* 0x000000081a189825 */ /* 0x000fca00078e0018 */
[----:B------:R0:W2:Y:S01]  /*3890*/  @!P1 LDG.E.64 R26, [R24.64] ;  /* 0x0000000c181a9981 */ /* 0x0000a2000c1e1b00 */
[----:B------:R-:W-:-:S06]  /*38a0*/  UIADD3 UR6, UR5, 0x1, URZ ;  /* 0x0000000105067890 */ /* 0x000fcc000fffe03f */
[----:B0-----:R-:W-:Y:S02]  /*38b0*/  MOV R24, UR6 ;  /* 0x0000000600187c02 */ /* 0x001fe40008000f00 */
[----:B------:R-:W-:Y:S02]  /*38c0*/  MOV R25, UR4 ;  /* 0x0000000400197c02 */ /* 0x000fe40008000f00 */
[----:B------:R-:W-:-:S13]  /*38d0*/  ISETP.EQ.OR P2, PT, R24, UR16, P3 ;  /* 0x0000001018007c0c */ /* 0x000fda0009f42670 */
[----:B------:R-:W0:Y:S01]  /*38e0*/  @!P2 S2R R24, SR_CTAID.Y ;  /* 0x000000000018a919 */ /* 0x000e220000002600 */
[----:B------:R-:W-:-:S05]  /*38f0*/  @!P2 LOP3.LUT R25, R25, 0x1, RZ, 0xc0, !PT ;  /* 0x000000011919a812 */ /* 0x000fca00078ec0ff */
[----:B------:R-:W-:-:S04]  /*3900*/  @!P2 IMAD R25, R25, c[0x0][0x10], RZ ;  /* 0x000004001919aa24 */ /* 0x000fc800078e02ff */
[----:B------:R-:W-:-:S05]  /*3910*/  @!P2 IMAD R25, R25, c[0x0][0xc], RZ ;  /* 0x000003001919aa24 */ /* 0x000fca00078e02ff */
[----:B------:R-:W-:Y:S01]  /*3920*/  @!P2 SHF.L.U32 R25, R25, 0x1, RZ ;  /* 0x000000011919a819 */ /* 0x000fe200000006ff */
[----:B--2---:R-:W-:Y:S01]  /*3930*/  @!P1 FADD.FTZ R50, R50, R26 ;  /* 0x0000001a32329221 */ /* 0x004fe20000010000 */
[----:B------:R-:W-:-:S05]  /*3940*/  MOV R26, UR6 ;  /* 0x00000006001a7c02 */ /* 0x000fca0008000f00 */
[----:B0-----:R-:W-:Y:S01]  /*3950*/  @!P2 IMAD R26, R26, c[0x0][0x10], R24 ;  /* 0x000004001a1aaa24 */ /* 0x001fe200078e0218 */
[----:B------:R-:W-:-:S05]  /*3960*/  @!P2 MOV R24, 0x4 ;  /* 0x000000040018a802 */ /* 0x000fca0000000f00 */
[----:B------:R-:W-:-:S06]  /*3970*/  @!P2 IMAD.WIDE R24, R25, R24, c[0x0][0x198] ;  /* 0x000066001918a625 */ /* 0x000fcc00078e0218 */
[----:B------:R-:W-:-:S06]  /*3980*/  @!P2 IMAD.WIDE.U32 R24, R26, 0x8, R24 ;  /* 0x000000081a18a825 */ /* 0x000fcc00078e0018 */
[----:B------:R-:W2:Y:S01]  /*3990*/  @!P2 LDG.E.64 R24, [R24.64] ;  /* 0x0000000c1818a981 */ /* 0x000ea2000c1e1b00 */
[----:B------:R-:W-:Y:S01]  /*39a0*/  UIADD3 UR6, UR5, 0x2, URZ ;  /* 0x0000000205067890 */ /* 0x000fe2000fffe03f */
[----:B------:R-:W-:Y:S01]  /*39b0*/  @!P1 FADD.FTZ R51, R51, R27 ;  /* 0x0000001b33339221 */ /* 0x000fe20000010000 */
[----:B------:R-:W-:-:S04]  /*39c0*/  MOV R27, UR4 ;  /* 0x00000004001b7c02 */ /* 0x000fc80008000f00 */
[----:B------:R-:W-:-:S04]  /*39d0*/  MOV R26, UR6 ;  /* 0x00000006001a7c02 */ /* 0x000fc80008000f00 */
        /* <DEDUP_REMOVED lines=16> */
[----:B------:R-:W-:-:S05]  /*3ae0*/  IMAD.U32 R24, RZ, RZ, UR6 ;  /* 0x00000006ff187e24 */ /* 0x000fca000f8e00ff */
        /* <DEDUP_REMOVED lines=13> */
[----:B------:R-:W-:Y:S01]  /*3bc0*/  IADD3 R52, R52, -0x4, RZ ;  /* 0xfffffffc34347810 */ /* 0x000fe20007ffe0ff */
[----:B------:R-:W-:Y:S01]  /*3bd0*/  @!P4 FADD.FTZ R51, R51, R27 ;  /* 0x0000001b3333c221 */ /* 0x000fe20000010000 */
[----:B------:R-:W-:Y:S02]  /*3be0*/  UIADD3 UR5, UR5, 0x4, URZ ;  /* 0x0000000405057890 */ /* 0x000fe4000fffe03f */
[----:B------:R-:W-:Y:S01]  /*3bf0*/  ISETP.NE.AND P2, PT, R52, RZ, PT ;  /* 0x000000ff3400720c */ /* 0x000fe20003f45270 */
[----:B--2---:R-:W-:Y:S02]  /*3c00*/  @!P1 FADD.FTZ R50, R50, R24 ;  /* 0x0000001832329221 */ /* 0x004fe40000010000 */
[----:B------:R-:W-:-:S10]  /*3c10*/  @!P1 FADD.FTZ R51, R51, R25 ;  /* 0x0000001933339221 */ /* 0x000fd40000010000 */
[----:B------:R-:W-:Y:S05]  /*3c20*/  @P2 BRA `(.L_x_3667) ;  /* 0xfffffb9000002947 */ /* 0x000fea000383ffff */
.L_x_3666:
        /* <DEDUP_REMOVED lines=15> */
[----:B------:R-:W-:-:S03]  /*3d20*/  USHF.L.U32 UR11, UR6, 0x1, URZ ;  /* 0x00000001060b7899 */ /* 0x000fc6000800063f */
[----:B------:R-:W-:Y:S02]  /*3d30*/  ULDC.64 UR6, c[0x0][0x198] ;  /* 0x0000660000067ab9 */ /* 0x000fe40000000a00 */
[----:B------:R-:W-:Y:S02]  /*3d40*/  UIMAD.WIDE UR6, UR11, UR15, UR6 ;  /* 0x0000000f0b0672a5 */ /* 0x000fe4000f8e0206 */
[----:B0-----:R-:W-:-:S04]  /*3d50*/  UIMAD UR10, UR5, UR18, UR10 ;  /* 0x00000012050a72a4 */ /* 0x001fc8000f8e020a */
[----:B------:R-:W-:-:S06]  /*3d60*/  UIMAD.WIDE.U32 UR6, UR10, 0x8, UR6 ;  /* 0x000000080a0678a5 */ /* 0x000fcc000f8e0006 */
[----:B------:R-:W-:Y:S02]  /*3d70*/  MOV R24, UR6 ;  /* 0x0000000600187c02 */ /* 0x000fe40008000f00 */
[----:B------:R-:W-:-:S06]  /*3d80*/  MOV R25, UR7 ;  /* 0x0000000700197c02 */ /* 0x000fcc0008000f00 */
[----:B------:R-:W2:Y:S02]  /*3d90*/  LDG.E.64 R24, [R24.64] ;  /* 0x0000000c18187981 */ /* 0x000ea4000c1e1b00 */
[----:B--2---:R-:W-:Y:S02]  /*3da0*/  FADD.FTZ R50, R50, R24 ;  /* 0x0000001832327221 */ /* 0x004fe40000010000 */
[----:B------:R-:W-:Y:S02]  /*3db0*/  FADD.FTZ R51, R51, R25 ;  /* 0x0000001933337221 */ /* 0x000fe40000010000 */
.L_x_3669:
[----:B------:R-:W-:Y:S05]  /*3dc0*/  BSYNC B0 ;  /* 0x0000000000007941 */ /* 0x000fea0003800000 */
.L_x_3668:
[----:B------:R-:W-:Y:S05]  /*3dd0*/  @!P2 BRA `(.L_x_3663) ;  /* 0x000002200000a947 */ /* 0x000fea0003800000 */
[----:B------:R-:W-:-:S06]  /*3de0*/  UIADD3 UR6, UR5, 0x1, URZ ;  /* 0x0000000105067890 */ /* 0x000fcc000fffe03f */
[----:B------:R-:W-:-:S04]  /*3df0*/  MOV R24, UR6 ;  /* 0x0000000600187c02 */ /* 0x000fc80008000f00 */
[----:B------:R-:W-:-:S13]  /*3e00*/  ISETP.EQ.OR P2, PT, R24, UR16, P3 ;  /* 0x0000001018007c0c */ /* 0x000fda0009f42670 */
[----:B------:R-:W0:Y:S01]  /*3e10*/  @!P2 S2R R27, SR_CTAID.Y ;  /* 0x00000000001ba919 */ /* 0x000e220000002600 */
[----:B------:R-:W-:Y:S01]  /*3e20*/  @!P2 MOV R25, 0x4 ;  /* 0x000000040019a802 */ /* 0x000fe20000000f00 */
[----:B0-----:R-:W-:Y:S01]  /*3e30*/  @!P2 IMAD R27, R24, c[0x0][0x10], R27 ;  /* 0x00000400181baa24 */ /* 0x001fe200078e021b */
[----:B------:R-:W-:-:S04]  /*3e40*/  MOV R24, UR4 ;  /* 0x0000000400187c02 */ /* 0x000fc80008000f00 */
[----:B------:R-:W-:-:S05]  /*3e50*/  @!P2 LOP3.LUT R24, R24, 0x1, RZ, 0xc0, !PT ;  /* 0x000000011818a812 */ /* 0x000fca00078ec0ff */
[----:B------:R-:W-:-:S04]  /*3e60*/  @!P2 IMAD R24, R24, c[0x0][0x10], RZ ;  /* 0x000004001818aa24 */ /* 0x000fc800078e02ff */
[----:B------:R-:W-:-:S05]  /*3e70*/  @!P2 IMAD R24, R24, c[0x0][0xc], RZ ;  /* 0x000003001818aa24 */ /* 0x000fca00078e02ff */
[----:B------:R-:W-:-:S05]  /*3e80*/  @!P2 SHF.L.U32 R24, R24, 0x1, RZ ;  /* 0x000000011818a819 */ /* 0x000fca00000006ff */
[----:B------:R-:W-:-:S06]  /*3e90*/  @!P2 IMAD.WIDE R24, R24, R25, c[0x0][0x198] ;  /* 0x000066001818a625 */ /* 0x000fcc00078e0219 */
[----:B------:R-:W-:-:S06]  /*3ea0*/  @!P2 IMAD.WIDE.U32 R24, R27, 0x8, R24 ;  /* 0x000000081b18a825 */ /* 0x000fcc00078e0018 */
[----:B------:R-:W2:Y:S01]  /*3eb0*/  @!P2 LDG.E.64 R24, [R24.64] ;  /* 0x0000000c1818a981 */ /* 0x000ea2000c1e1b00 */
[----:B------:R-:W-:Y:S01]  /*3ec0*/  UIADD3 UR5, UR5, 0x2, URZ ;  /* 0x0000000205057890 */ /* 0x000fe2000fffe03f */
[----:B--2---:R-:W-:-:S05]  /*3ed0*/  @!P2 FADD.FTZ R50, R50, R24 ;  /* 0x000000183232a221 */ /* 0x004fca0000010000 */
[----:B------:R-:W-:Y:S01]  /*3ee0*/  MOV R24, UR5 ;  /* 0x0000000500187c02 */ /* 0x000fe20008000f00 */
[----:B------:R-:W-:Y:S01]  /*3ef0*/  @!P2 FADD.FTZ R51, R51, R25 ;  /* 0x000000193333a221 */ /* 0x000fe20000010000 */
[----:B------:R-:W-:Y:S02]  /*3f00*/  MOV R25, UR5 ;  /* 0x0000000500197c02 */ /* 0x000fe40008000f00 */
[----:B------:R-:W-:Y:S02]  /*3f10*/  ISETP.EQ.OR P1, PT, R24, UR16, P3 ;  /* 0x0000001018007c0c */ /* 0x000fe40009f22670 */
[----:B------:R-:W-:Y:S02]  /*3f20*/  MOV R24, UR4 ;  /* 0x0000000400187c02 */ /* 0x000fe40008000f00 */
[----:B------:R-:W-:-:S13]  /*3f30*/  ISETP.EQ.OR P1, PT, R26, 0x2, P1 ;  /* 0x000000021a00780c */ /* 0x000fda0000f22670 */
[----:B------:R-:W0:Y:S01]  /*3f40*/  @!P1 S2R R26, SR_CTAID.Y ;  /* 0x00000000001a9919 */ /* 0x000e220000002600 */
[----:B------:R-:W-:-:S05]  /*3f50*/  @!P1 LOP3.LUT R24, R24, 0x1, RZ, 0xc0, !PT ;  /* 0x0000000118189812 */ /* 0x000fca00078ec0ff */
[----:B------:R-:W-:-:S04]  /*3f60*/  @!P1 IMAD R24, R24, c[0x0][0x10], RZ ;  /* 0x0000040018189a24 */ /* 0x000fc800078e02ff */
[----:B------:R-:W-:-:S05]  /*3f70*/  @!P1 IMAD R24, R24, c[0x0][0xc], RZ ;  /* 0x0000030018189a24 */ /* 0x000fca00078e02ff */
[----:B------:R-:W-:Y:S01]  /*3f80*/  @!P1 SHF.L.U32 R24, R24, 0x1, RZ ;  /* 0x0000000118189819 */ /* 0x000fe200000006ff */
[----:B0-----:R-:W-:Y:S01]  /*3f90*/  @!P1 IMAD R26, R25, c[0x0][0x10], R26 ;  /* 0x00000400191a9a24 */ /* 0x001fe200078e021a */
[----:B------:R-:W-:-:S05]  /*3fa0*/  @!P1 MOV R25, 0x4 ;  /* 0x0000000400199802 */ /* 0x000fca0000000f00 */
[----:B------:R-:W-:-:S06]  /*3fb0*/  @!P1 IMAD.WIDE R24, R24, R25, c[0x0][0x198] ;  /* 0x0000660018189625 */ /* 0x000fcc00078e0219 */
[----:B------:R-:W-:-:S06]  /*3fc0*/  @!P1 IMAD.WIDE.U32 R24, R26, 0x8, R24 ;  /* 0x000000081a189825 */ /* 0x000fcc00078e0018 */
[----:B------:R-:W2:Y:S02]  /*3fd0*/  @!P1 LDG.E.64 R24, [R24.64] ;  /* 0x0000000c18189981 */ /* 0x000ea4000c1e1b00 */
[----:B--2---:R-:W-:Y:S02]  /*3fe0*/  @!P1 FADD.FTZ R50, R50, R24 ;  /* 0x0000001832329221 */ /* 0x004fe40000010000 */
[----:B------:R-:W-:-:S04]  /*3ff0*/  @!P1 FADD.FTZ R51, R51, R25 ;  /* 0x0000001933339221 */ /* 0x000fc80000010000 */
.L_x_3663:
[----:B------:R-:W-:Y:S01]  /*4000*/  LOP3.LUT P1, RZ, R0, UR16, RZ, 0xfc, !PT ;  /* 0x0000001000ff7c12 */ /* 0x000fe2000f82fcff */
[----:B------:R0:W-:Y:S01]  /*4010*/  @!P3 STS.64 [0xc0], R50 ;  /* 0x0000c032ff00b388 */ /* 0x0001e20000000a00 */
[----:B------:R-:W-:Y:S01]  /*4020*/  ISETP.EQ.U32.AND P2, PT, RZ, c[0x0][0x168], PT ;  /* 0x00005a00ff007a0c */ /* 0x000fe20003f42070 */
[----:B------:R-:W-:Y:S01]  /*4030*/  HFMA2.MMA R27, -RZ, RZ, 0, 2.384185791015625e-07 ;  /* 0x00000004ff1b7435 */ /* 0x000fe200000001ff */
[----:B------:R-:W-:Y:S02]  /*4040*/  MOV R24, UR9 ;  /* 0x0000000900187c02 */ /* 0x000fe40008000f00 */
[----:B------:R-:W-:-:S02]  /*4050*/  ISETP.EQ.OR.EX P1, PT, RZ, c[0x0][0x16c], P1, P2 ;  /* 0x00005b00ff007a0c */ /* 0x000fc40000f22720 */
[----:B------:R-:W-:-:S11]  /*4060*/  IADD3 R26, R3, UR14, RZ ;  /* 0x0000000e031a7c10 */ /* 0x000fd6000fffe0ff */
[----:B------:R-:W-:Y:S02]  /*4070*/  @!P1 IMAD.MOV.U32 R25, RZ, RZ, 0x8 ;  /* 0x00000008ff199424 */ /* 0x000fe400078e00ff */
[----:B0-----:R-:W-:Y:S02]  /*4080*/  @!P1 FMUL.FTZ R51, R51, c[0x0][0x1f4] ;  /* 0x00007d0033339a20 */ /* 0x001fe40000410000 */
[----:B------:R-:W-:Y:S02]  /*4090*/  @!P1 FMUL.FTZ R50, R50, c[0x0][0x1f4] ;  /* 0x00007d0032329a20 */ /* 0x000fe40000410000 */
[----:B------:R-:W-:-:S05]  /*40a0*/  @!P1 IMAD.WIDE R24, R25, R24, c[0x0][0x168] ;  /* 0x00005a0019189625 */ /* 0x000fca00078e0218 */
[----:B------:R-:W-:Y:S04]  /*40b0*/  @!P1 STG.E.64 [R24.64], R50 ;  /* 0x0000003218009986 */ /* 0x000fe8000c101b0c */
[----:B------:R-:W-:Y:S06]  /*40c0*/  BAR.SYNC.DEFER_BLOCKING 0x0 ;  /* 0x0000000000007b1d */ /* 0x000fec0000010000 */
[----:B------:R-:W0:Y:S02]  /*40d0*/  LDS.64 R24, [0xc0] ;  /* 0x0000c000ff187984 */ /* 0x000e240000000a00 */
[----:B0-----:R-:W-:-:S04]  /*40e0*/  FMUL.FTZ R24, R24, c[0x0][0x1f4] ;  /* 0x00007d0018187a20 */ /* 0x001fc80000410000 */
[----:B------:R-:W0:Y:S02]  /*40f0*/  R2UR UR5, R24 ;  /* 0x00000000180573c2 */ /* 0x000e2400000e0000 */
[----:B0-----:R-:W-:-:S05]  /*4100*/  MOV R24, UR5 ;  /* 0x0000000500187c02 */ /* 0x001fca0008000f00 */
[----:B------:R-:W-:-:S04]  /*4110*/  FMUL.FTZ R24, R24, UR5 ;  /* 0x0000000518187c20 */ /* 0x000fc80008410000 */
[----:B------:R-:W-:-:S05]  /*4120*/  FFMA.FTZ R24, R25, c[0x0][0x1f4], -R24 ;  /* 0x00007d0019187a23 */ /* 0x000fca0000010818 */
[----:B------:R-:W-:-:S13]  /*4130*/  FSETP.GTU.FTZ.AND P1, PT, R24, RZ, PT ;  /* 0x000000ff1800720b */ /* 0x000fda0003f3c000 */
[----:B------:R-:W-:Y:S01]  /*4140*/  VOTEU.ANY UP0, P1 ;  /* 0x00000000003f7886 */ /* 0x000fe20000800100 */
[----:B------:R-:W-:-:S13]  /*4150*/  PLOP3.LUT P1, PT, PT, PT, UP0, 0x80, 0x0 ;  /* 0x000000000000781c */ /* 0x000fda0003f2f008 */
[----:B------:R-:W-:-:S06]  /*4160*/  @P1 FADD.FTZ R24, R24, c[0x0][0x188] ;  /* 0x0000620018181621 */ /* 0x000fcc0000010000 */
[----:B------:R-:W0:Y:S02]  /*4170*/  @P1 MUFU.RSQ R24, R24 ;  /* 0x0000001800181308 */ /* 0x000e240000001400 */
[----:B0-----:R0:W1:Y:S02]  /*4180*/  @P1 R2UR UR7, R24 ;  /* 0x00000000180713c2 */ /* 0x00106400000e0000 */
[----:B0-----:R-:W-:-:S04]  /*4190*/  IMAD.WIDE R24, R26, R27, c[0x0][0x178] ;  /* 0x00005e001a187625 */ /* 0x001fc800078e021b */
[----:B------:R-:W-:Y:S02]  /*41a0*/  IMAD.WIDE R26, R26, R27, c[0x0][0x180] ;  /* 0x000060001a1a7625 */ /* 0x000fe400078e021b */
[----:B------:R-:W2:Y:S04]  /*41b0*/  LDG.E.64 R24, [R24.64] ;  /* 0x0000000c18187981 */ /* 0x000ea8000c1e1b00 */
[----:B------:R-:W2:Y:S01]  /*41c0*/  LDG.E.64 R26, [R26.64] ;  /* 0x0000000c1a1a7981 */ /* 0x000ea2000c1e1b00 */
[----:B------:R-:W-:Y:S01]  /*41d0*/  ISETP.NE.AND P6, PT, RZ, UR17, PT ;  /* 0x00000011ff007c0c */ /* 0x000fe2000bfc5270 */
[----:B------:R-:W-:Y:S01]  /*41e0*/  UMOV UR6, 0x3f800000 ;  /* 0x3f80000000067882 */ /* 0x000fe20000000000 */
[--C-:B------:R-:W-:Y:S02]  /*41f0*/  PRMT R50, RZ, 0x5410, R19.reuse ;  /* 0x00005410ff327816 */ /* 0x100fe40000000013 */
[----:B------:R-:W-:Y:S01]  /*4200*/  PRMT R19, RZ, 0x7610, R19 ;  /* 0x00007610ff137816 */ /* 0x000fe20000000013 */
[----:B-1----:R-:W-:-:S02]  /*4210*/  @UP0 UMOV UR6, UR7 ;  /* 0x0000000700060c82 */ /* 0x002fc40008000000 */
[----:B------:R-:W-:Y:S02]  /*4220*/  FADD.FTZ R50, R50, -UR5 ;  /* 0x8000000532327e21 */ /* 0x000fe40008010000 */
[----:B------:R-:W-:Y:S02]  /*4230*/  FADD.FTZ R19, R19, -UR5 ;  /* 0x8000000513137e21 */ /* 0x000fe40008010000 */
[----:B------:R-:W-:Y:S02]  /*4240*/  FMUL.FTZ R50, R50, UR6 ;  /* 0x0000000632327c20 */ /* 0x000fe40008410000 */
[----:B------:R-:W-:Y:S02]  /*4250*/  FMUL.FTZ R19, R19, UR6 ;  /* 0x0000000613137c20 */ /* 0x000fe40008410000 */
[----:B--2---:R-:W-:Y:S02]  /*4260*/  FFMA.FTZ R50, R24, R50, R26 ;  /* 0x0000003218327223 */ /* 0x004fe4000001001a */
[----:B------:R-:W-:Y:S01]  /*4270*/  FFMA.FTZ R19, R25, R19, R27 ;  /* 0x0000001319137223 */ /* 0x000fe2000001001b */
[----:B------:R-:W-:Y:S05]  /*4280*/  @!P6 BRA `(.L_x_3670) ;  /* 0x000000a00000e947 */ /* 0x000fea0003800000 */
        /* <DEDUP_REMOVED lines=10> */
.L_x_3670:
[----:B------:R-:W-:Y:S01]  /*4330*/  BSSY B0, `(.L_x_3671) ;  /* 0x000000d000007945 */ /* 0x000fe20003800000 */
[----:B------:R-:W-:Y:S05]  /*4340*/  @!P0 BRA `(.L_x_3672) ;  /* 0x000000b000008947 */ /* 0x000fea0003800000 */
[----:B------:R-:W-:Y:S02]  /*4350*/  SHF.R.S32.HI R51, RZ, 0x1f, R2 ;  /* 0x0000001fff337819 */ /* 0x000fe40000011402 */
[----:B------:R-:W-:Y:S02]  /*4360*/  F2FP.BF16.PACK_AB R19, R19, R50 ;  /* 0x000000321313723e */ /* 0x000fe400000010ff */
[----:B------:R-:W-:Y:S01]  /*4370*/  MOV R50, R34 ;  /* 0x0000002200327202 */ /* 0x000fe20000000f00 */
[----:B------:R-:W-:Y:S01]  /*4380*/  IMAD R52, R51, c[0x0][0x1c0], RZ ;  /* 0x0000700033347a24 */ /* 0x000fe200078e02ff */
[----:B------:R-:W-:-:S03]  /*4390*/  MOV R51, R33 ;  /* 0x0000002100337202 */ /* 0x000fc60000000f00 */
[C---:B------:R-:W-:Y:S02]  /*43a0*/  IMAD R52, R2.reuse, c[0x0][0x1c4], R52 ;  /* 0x0000710002347a24 */ /* 0x040fe400078e0234 */
[----:B------:R-:W-:-:S05]  /*43b0*/  IMAD.WIDE.U32 R50, R2, c[0x0][0x1c0], R50 ;  /* 0x0000700002327a25 */ /* 0x000fca00078e0032 */
[----:B------:R-:W-:Y:S02]  /*43c0*/  IADD3 R51, R51, R52, RZ ;  /* 0x0000003433337210 */ /* 0x000fe40007ffe0ff */
[----:B------:R-:W-:-:S04]  /*43d0*/  LEA R52, P1, R50, c[0x0][0x160], 0x1 ;  /* 0x0000580032347a11 */ /* 0x000fc800078208ff */
[----:B------:R-:W-:-:S05]  /*43e0*/  LEA.HI.X R53, R50, c[0x0][0x164], R51, 0x1, P1 ;  /* 0x0000590032357a11 */ /* 0x000fca00008f0c33 */
[----:B------:R0:W-:Y:S04]  /*43f0*/  STG.E [R52.64], R19 ;  /* 0x0000001334007986 */ /* 0x0001e8000c10190c */
.L_x_3672:
[----:B------:R-:W-:Y:S05]  /*4400*/  BSYNC B0 ;  /* 0x0000000000007941 */ /* 0x000fea0003800000 */
.L_x_3671:
[--C-:B0-----:R-:W-:Y:S02]  /*4410*/  PRMT R19, RZ, 0x5410, R10.reuse ;  /* 0x00005410ff137816 */ /* 0x101fe4000000000a */
[----:B------:R-:W-:Y:S02]  /*4420*/  PRMT R10, RZ, 0x7610, R10 ;  /* 0x00007610ff0a7816 */ /* 0x000fe4000000000a */
[----:B------:R-:W-:Y:S01]  /*4430*/  IADD3 R52, R2, 0x8, RZ ;  /* 0x0000000802347810 */ /* 0x000fe20007ffe0ff */
[----:B------:R-:W-:Y:S02]  /*4440*/  FADD.FTZ R19, R19, -UR5 ;  /* 0x8000000513137e21 */ /* 0x000fe40008010000 */
[----:B------:R-:W-:Y:S01]  /*4450*/  FADD.FTZ R10, R10, -UR5 ;  /* 0x800000050a0a7e21 */ /* 0x000fe20008010000 */
[----:B------:R-:W-:Y:S01]  /*4460*/  ISETP.GE.U32.AND P1, PT, R52, c[0x0][0x1c8], PT ;  /* 0x0000720034007a0c */ /* 0x000fe20003f26070 */
[----:B------:R-:W-:Y:S02]  /*4470*/  FMUL.FTZ R19, R19, UR6 ;  /* 0x0000000613137c20 */ /* 0x000fe40008410000 */
[----:B------:R-:W-:Y:S01]  /*4480*/  FMUL.FTZ R10, R10, UR6 ;  /* 0x000000060a0a7c20 */ /* 0x000fe20008410000 */
[----:B------:R-:W-:Y:S01]  /*4490*/  ISETP.GE.AND.EX P1, PT, R62, c[0x0][0x1cc], PT, P1 ;  /* 0x000073003e007a0c */ /* 0x000fe20003f26310 */
[----:B------:R-:W-:-:S02]  /*44a0*/  FFMA.FTZ R19, R24, R19, R26 ;  /* 0x0000001318137223 */ /* 0x000fc4000001001a */
[----:B------:R-:W-:Y:S01]  /*44b0*/  FFMA.FTZ R10, R25, R10, R27 ;  /* 0x0000000a190a7223 */ /* 0x000fe2000001001b */
[----:B------:R-:W-:Y:S01]  /*44c0*/  ISETP.GT.U32.OR P1, PT, R0, 0x27f, P1 ;  /* 0x0000027f0000780c */ /* 0x000fe20000f24470 */
[----:B------:R-:W-:Y:S11]  /*44d0*/  @!P6 BRA `(.L_x_3673) ;  /* 0x000000a00000e947 */ /* 0x000ff60003800000 */
        /* <DEDUP_REMOVED lines=10> */
.L_x_3673:
        /* <DEDUP_REMOVED lines=12> */
.L_x_3675:
[----:B------:R-:W-:Y:S05]  /*4640*/  BSYNC B0 ;  /* 0x0000000000007941 */ /* 0x000fea0003800000 */
.L_x_3674:
[--C-:B0-----:R-:W-:Y:S02]  /*4650*/  PRMT R10, RZ, 0x5410, R11.reuse ;  /* 0x00005410ff0a7816 */ /* 0x101fe4000000000b */
[----:B------:R-:W-:Y:S02]  /*4660*/  PRMT R11, RZ, 0x7610, R11 ;  /* 0x00007610ff0b7816 */ /* 0x000fe4000000000b */
[----:B------:R-:W-:Y:S01]  /*4670*/  ISETP.GE.U32.AND P1, PT, R93, c[0x0][0x1c8], PT ;  /* 0x000072005d007a0c */ /* 0x000fe20003f26070 */
[----:B------:R-:W-:Y:S02]  /*4680*/  FADD.FTZ R10, R10, -UR5 ;  /* 0x800000050a0a7e21 */ /* 0x000fe40008010000 */
[----:B------:R-:W-:Y:S01]  /*4690*/  FADD.FTZ R11, R11, -UR5 ;  /* 0x800000050b0b7e21 */ /* 0x000fe20008010000 */
[----:B------:R-:W-:Y:S01]  /*46a0*/  ISETP.GE.AND.EX P1, PT, R63, c[0x0][0x1cc], PT, P1 ;  /* 0x000073003f007a0c */ /* 0x000fe20003f26310 */
[----:B------:R-:W-:Y:S02]  /*46b0*/  FMUL.FTZ R10, R10, UR6 ;  /* 0x000000060a0a7c20 */ /* 0x000fe40008410000 */
[----:B------:R-:W-:Y:S01]  /*46c0*/  FMUL.FTZ R11, R11, UR6 ;  /* 0x000000060b0b7c20 */ /* 0x000fe20008410000 */
        /* <DEDUP_REMOVED lines=14> */
.L_x_3676:
        /* <DEDUP_REMOVED lines=12> */
.L_x_3678:
[----:B------:R-:W-:Y:S05]  /*4870*/  BSYNC B0 ;  /* 0x0000000000007941 */ /* 0x000fea0003800000 */
.L_x_3677:
[--C-:B------:R-:W-:Y:S02]  /*4880*/  PRMT R10, RZ, 0x5410, R12.reuse ;  /* 0x00005410ff0a7816 */ /* 0x100fe4000000000c */
        /* <DEDUP_REMOVED lines=12> */
[----:B------:R-:W1:Y:S02]  /*4950*/  MUFU.EX2 R11, R11 ;  /* 0x0000000b000b7308 */ /* 0x000e640000000800 */
[----:B-1----:R-:W-:-:S06]  /*4960*/  FADD.FTZ R11, R11, 1 ;  /* 0x3f8000000b0b7421 */ /* 0x002fcc0000010000 */
[----:B------:R-:W1:Y:S02]  /*4970*/  MUFU.RCP R11, R11 ;  /* 0x0000000b000b7308 */ /* 0x000e640000001000 */
[----:B-1----:R-:W-:Y:S02]  /*4980*/  FMUL.FTZ R10, R10, R11 ;  /* 0x0000000b0a0a7220 */ /* 0x002fe40000410000 */
[----:B------:R-:W-:-:S06]  /*4990*/  FMUL.FTZ R11, R12, -1.4426950216293334961 ;  /* 0xbfb8aa3b0c0b7820 */ /* 0x000fcc0000410000 */
[----:B------:R-:W1:Y:S02]  /*49a0*/  MUFU.EX2 R11, R11 ;  /* 0x0000000b000b7308 */ /* 0x000e640000000800 */
[----:B-1----:R-:W-:-:S06]  /*49b0*/  FADD.FTZ R11, R11, 1 ;  /* 0x3f8000000b0b7421 */ /* 0x002fcc0000010000 */
[----:B------:R-:W1:Y:S02]  /*49c0*/  MUFU.RCP R11, R11 ;  /* 0x0000000b000b7308 */ /* 0x000e640000001000 */
[----:B-1----:R-:W-:-:S06]  /*49d0*/  FMUL.FTZ R12, R12, R11 ;  /* 0x0000000b0c0c7220 */ /* 0x002fcc0000410000 */
.L_x_3679:
[----:B------:R-:W-:Y:S01]  /*49e0*/  BSSY B0, `(.L_x_3680) ;  /* 0x000000c000007945 */ /* 0x000fe20003800000 */
[----:B------:R-:W-:Y:S05]  /*49f0*/  @P1 BRA `(.L_x_3681) ;  /* 0x000000a000001947 */ /* 0x000fea0003800000 */
[----:B------:R-:W-:Y:S01]  /*4a00*/  F2FP.BF16.PACK_AB R12, R12, R10 ;  /* 0x0000000a0c0c723e */ /* 0x000fe200000010ff */
[----:B0-----:R-:W-:Y:S01]  /*4a10*/  IMAD R19, R64, c[0x0][0x1c0], RZ ;  /* 0x0000700040137a24 */ /* 0x001fe200078e02ff */
        /* <DEDUP_REMOVED lines=8> */
.L_x_3681:
[----:B------:R-:W-:Y:S05]  /*4aa0*/  BSYNC B0 ;  /* 0x0000000000007941 */ /* 0x000fea0003800000 */
.L_x_3680:
        /* <DEDUP_REMOVED lines=9> */
[----:B0-----:R-:W-:-:S02]  /*4b40*/  FFMA.FTZ R19, R24, R10, R26 ;  /* 0x0000000a18137223 */ /* 0x001fc4000001001a */
        /* <DEDUP_REMOVED lines=12> */
.L_x_3682:
        /* <DEDUP_REMOVED lines=12> */
.L_x_3684:
[----:B------:R-:W-:Y:S05]  /*4cd0*/  BSYNC B0 ;  /* 0x0000000000007941 */ /* 0x000fea0003800000 */
.L_x_3683:
[--C-:B------:R-:W-:Y:S02]  /*4ce0*/  PRMT R10, RZ, 0x5410, R14.reuse ;  /* 0x00005410ff0a7816 */ /* 0x100fe4000000000e */
[----:B------:R-:W-:Y:S02]  /*4cf0*/  PRMT R11, RZ, 0x7610, R14 ;  /* 0x00007610ff0b7816 */ /* 0x000fe4000000000e */
[--C-:B------:R-:W-:Y:S01]  /*4d00*/  PRMT R14, RZ, 0x5410, R15.reuse ;  /* 0x00005410ff0e7816 */ /* 0x100fe2000000000f */
[----:B------:R-:W-:Y:S01]  /*4d10*/  FADD.FTZ R10, R10, -UR5 ;  /* 0x800000050a0a7e21 */ /* 0x000fe20008010000 */
[----:B------:R-:W-:Y:S01]  /*4d20*/  PRMT R15, RZ, 0x7610, R15 ;  /* 0x00007610ff0f7816 */ /* 0x000fe2000000000f */
[----:B------:R-:W-:Y:S01]  /*4d30*/  FADD.FTZ R11, R11, -UR5 ;  /* 0x800000050b0b7e21 */ /* 0x000fe20008010000 */
[----:B------:R-:W-:Y:S01]  /*4d40*/  ISETP.GE.U32.AND P1, PT, R87, c[0x0][0x1c8], PT ;  /* 0x0000720057007a0c */ /* 0x000fe20003f26070 */
[----:B------:R-:W-:Y:S01]  /*4d50*/  FADD.FTZ R14, R14, -UR5 ;  /* 0x800000050e0e7e21 */ /* 0x000fe20008010000 */
[----:B------:R-:W-:Y:S01]  /*4d60*/  ISETP.GE.U32.AND P2, PT, R86, c[0x0][0x1c8], PT ;  /* 0x0000720056007a0c */ /* 0x000fe20003f46070 */
[----:B------:R-:W-:Y:S01]  /*4d70*/  FADD.FTZ R15, R15, -UR5 ;  /* 0x800000050f0f7e21 */ /* 0x000fe20008010000 */
[----:B------:R-:W-:Y:S01]  /*4d80*/  ISETP.GE.AND.EX P3, PT, R68, c[0x0][0x1cc], PT, P1 ;  /* 0x0000730044007a0c */ /* 0x000fe20003f66310 */
[----:B------:R-:W-:Y:S01]  /*4d90*/  FMUL.FTZ R10, R10, UR6 ;  /* 0x000000060a0a7c20 */ /* 0x000fe20008410000 */
[----:B------:R-:W-:Y:S01]  /*4da0*/  ISETP.GE.AND.EX P4, PT, R71, c[0x0][0x1cc], PT, P2 ;  /* 0x0000730047007a0c */ /* 0x000fe20003f86320 */
[----:B------:R-:W-:Y:S01]  /*4db0*/  FMUL.FTZ R11, R11, UR6 ;  /* 0x000000060b0b7c20 */ /* 0x000fe20008410000 */
[----:B------:R-:W-:Y:S01]  /*4dc0*/  ISETP.GE.U32.AND P2, PT, R84, c[0x0][0x1c8], PT ;  /* 0x0000720054007a0c */ /* 0x000fe20003f46070 */
[----:B------:R-:W-:Y:S01]  /*4dd0*/  FMUL.FTZ R14, R14, UR6 ;  /* 0x000000060e0e7c20 */ /* 0x000fe20008410000 */
[----:B------:R-:W-:Y:S01]  /*4de0*/  ISETP.GE.U32.AND P1, PT, R81, c[0x0][0x1c8], PT ;  /* 0x0000720051007a0c */ /* 0x000fe20003f26070 */
[----:B------:R-:W-:Y:S01]  /*4df0*/  FMUL.FTZ R15, R15, UR6 ;  /* 0x000000060f0f7c20 */ /* 0x000fe20008410000 */
[----:B------:R-:W-:Y:S01]  /*4e00*/  ISETP.GT.U32.OR P3, PT, R0, 0x27f, P3 ;  /* 0x0000027f0000780c */ /* 0x000fe20001f64470 */
[----:B0-----:R-:W-:Y:S01]  /*4e10*/  FFMA.FTZ R19, R24, R10, R26 ;  /* 0x0000000a18137223 */ /* 0x001fe2000001001a */
[----:B------:R-:W-:Y:S01]  /*4e20*/  ISETP.GT.U32.OR P4, PT, R0, 0x27f, P4 ;  /* 0x0000027f0000780c */ /* 0x000fe20002784470 */
        /* <DEDUP_REMOVED lines=12> */
.L_x_3685:
[----:B------:R-:W-:Y:S01]  /*4ef0*/  BSSY B0, `(.L_x_3686) ;  /* 0x000000c000007945 */ /* 0x000fe20003800000 */
[----:B------:R-:W-:Y:S05]  /*4f00*/  @P3 BRA `(.L_x_3687) ;  /* 0x000000a000003947 */ /* 0x000fea0003800000 */
[----:B------:R-:W-:Y:S01]  /*4f10*/  F2FP.BF16.PACK_AB R19, R11, R19 ;  /* 0x000000130b13723e */ /* 0x000fe200000010ff */
[----:B------:R-:W-:Y:S01]  /*4f20*/  IMAD R12, R68, c[0x0][0x1c0], RZ ;  /* 0x00007000440c7a24 */ /* 0x000fe200078e02ff */
[----:B------:R-:W-:Y:S01]  /*4f30*/  MOV R10, R34 ;  /* 0x00000022000a7202 */ /* 0x000fe20000000f00 */
[----:B------:R-:W-:Y:S02]  /*4f40*/  IMAD.MOV.U32 R11, RZ, RZ, R33 ;  /* 0x000000ffff0b7224 */ /* 0x000fe400078e0021 */
[C---:B------:R-:W-:Y:S02]  /*4f50*/  IMAD R12, R87.reuse, c[0x0][0x1c4], R12 ;  /* 0x00007100570c7a24 */ /* 0x040fe400078e020c */
[----:B------:R-:W-:-:S05]  /*4f60*/  IMAD.WIDE.U32 R10, R87, c[0x0][0x1c0], R10 ;  /* 0x00007000570a7a25 */ /* 0x000fca00078e000a */
[----:B------:R-:W-:Y:S02]  /*4f70*/  IADD3 R11, R11, R12, RZ ;  /* 0x0000000c0b0b7210 */ /* 0x000fe40007ffe0ff */
[----:B------:R-:W-:-:S04]  /*4f80*/  LEA R12, P3, R10, c[0x0][0x160], 0x1 ;  /* 0x000058000a0c7a11 */ /* 0x000fc800078608ff */
[----:B------:R-:W-:-:S05]  /*4f90*/  LEA.HI.X R13, R10, c[0x0][0x164], R11, 0x1, P3 ;  /* 0x000059000a0d7a11 */ /* 0x000fca00018f0c0b */
[----:B------:R0:W-:Y:S04]  /*4fa0*/  STG.E [R12.64], R19 ;  /* 0x000000130c007986 */ /* 0x0001e8000c10190c */
.L_x_3687:
[----:B------:R-:W-:Y:S05]  /*4fb0*/  BSYNC B0 ;  /* 0x0000000000007941 */ /* 0x000fea0003800000 */
.L_x_3686:
[----:B------:R-:W-:Y:S02]  /*4fc0*/  FFMA.FTZ R14, R24, R14, R26 ;  /* 0x0000000e180e7223 */ /* 0x000fe4000001001a */
[----:B------:R-:W-:Y:S01]  /*4fd0*/  FFMA.FTZ R15, R25, R15, R27 ;  /* 0x0000000f190f7223 */ /* 0x000fe2000001001b */
[----:B------:R-:W-:Y:S05]  /*4fe0*/  @!P6 BRA `(.L_x_3688) ;  /* 0x000000a00000e947 */ /* 0x000fea0003800000 */
        /* <DEDUP_REMOVED lines=10> */
.L_x_3688:
        /* <DEDUP_REMOVED lines=12> */
.L_x_3690:
[----:B------:R-:W-:Y:S05]  /*5150*/  BSYNC B0 ;  /* 0x0000000000007941 */ /* 0x000fea0003800000 */
.L_x_3689:
[--C-:B------:R-:W-:Y:S02]  /*5160*/  PRMT R10, RZ, 0x5410, R16.reuse ;  /* 0x00005410ff0a7816 */ /* 0x100fe40000000010 */
[----:B------:R-:W-:Y:S02]  /*5170*/  PRMT R11, RZ, 0x7610, R16 ;  /* 0x00007610ff0b7816 */ /* 0x000fe40000000010 */
[--C-:B0-----:R-:W-:Y:S01]  /*5180*/  PRMT R14, RZ, 0x5410, R17.reuse ;  /* 0x00005410ff0e7816 */ /* 0x101fe20000000011 */
[----:B------:R-:W-:Y:S01]  /*5190*/  FADD.FTZ R10, R10, -UR5 ;  /* 0x800000050a0a7e21 */ /* 0x000fe20008010000 */
[----:B------:R-:W-:Y:S01]  /*51a0*/  PRMT R15, RZ, 0x7610, R17 ;  /* 0x00007610ff0f7816 */ /* 0x000fe20000000011 */
[----:B------:R-:W-:Y:S01]  /*51b0*/  FADD.FTZ R11, R11, -UR5 ;  /* 0x800000050b0b7e21 */ /* 0x000fe20008010000 */
[----:B------:R-:W-:Y:S01]  /*51c0*/  ISETP.GE.AND.EX P2, PT, R74, c[0x0][0x1cc], PT, P2 ;  /* 0x000073004a007a0c */ /* 0x000fe20003f46320 */
[----:B------:R-:W-:Y:S01]  /*51d0*/  FMUL.FTZ R10, R10, UR6 ;  /* 0x000000060a0a7c20 */ /* 0x000fe20008410000 */
[----:B------:R-:W-:Y:S01]  /*51e0*/  ISETP.GE.AND.EX P1, PT, R80, c[0x0][0x1cc], PT, P1 ;  /* 0x0000730050007a0c */ /* 0x000fe20003f26310 */
[----:B------:R-:W-:Y:S01]  /*51f0*/  FMUL.FTZ R11, R11, UR6 ;  /* 0x000000060b0b7c20 */ /* 0x000fe20008410000 */
[----:B------:R-:W-:Y:S01]  /*5200*/  ISETP.GT.U32.OR P2, PT, R0, 0x27f, P2 ;  /* 0x0000027f0000780c */ /* 0x000fe20001744470 */
[----:B------:R-:W-:Y:S01]  /*5210*/  FADD.FTZ R14, R14, -UR5 ;  /* 0x800000050e0e7e21 */ /* 0x000fe20008010000 */
[----:B------:R-:W-:Y:S01]  /*5220*/  ISETP.GT.U32.OR P1, PT, R0, 0x27f, P1 ;  /* 0x0000027f0000780c */ /* 0x000fe20000f24470 */
[----:B------:R-:W-:-:S02]  /*5230*/  FADD.FTZ R15, R15, -UR5 ;  /* 0x800000050f0f7e21 */ /* 0x000fc40008010000 */
[----:B------:R-:W-:Y:S02]  /*5240*/  FFMA.FTZ R16, R24, R10, R26 ;  /* 0x0000000a18107223 */ /* 0x000fe4000001001a */
        /* <DEDUP_REMOVED lines=12> */
.L_x_3691:
        /* <DEDUP_REMOVED lines=12> */
.L_x_3693:
[----:B------:R-:W-:Y:S05]  /*53d0*/  BSYNC B0 ;  /* 0x0000000000007941 */ /* 0x000fea0003800000 */
.L_x_3692:
[----:B------:R-:W-:Y:S01]  /*53e0*/  FMUL.FTZ R10, R14, UR6 ;  /* 0x000000060e0a7c20 */ /* 0x000fe20008410000 */
[--C-:B------:R-:W-:Y:S01]  /*53f0*/  PRMT R14, RZ, 0x5410, R18.reuse ;  /* 0x00005410ff0e7816 */ /* 0x100fe20000000012 */
[----:B------:R-:W-:Y:S01]  /*5400*/  FMUL.FTZ R15, R15, UR6 ;  /* 0x000000060f0f7c20 */ /* 0x000fe20008410000 */
[----:B------:R-:W-:Y:S01]  /*5410*/  PRMT R18, RZ, 0x7610, R18 ;  /* 0x00007610ff127816 */ /* 0x000fe20000000012 */
        /* <DEDUP_REMOVED lines=13> */
.L_x_3694:
        /* <DEDUP_REMOVED lines=12> */
.L_x_3696:
[----:B------:R-:W-:Y:S05]  /*55b0*/  BSYNC B0 ;  /* 0x0000000000007941 */ /* 0x000fea0003800000 */
.L_x_3695:
[--C-:B------:R-:W-:Y:S01]  /*55c0*/  PRMT R10, RZ, 0x5410, R20.reuse ;  /* 0x00005410ff0a7816 */ /* 0x100fe20000000014 */
[----:B------:R-:W-:Y:S01]  /*55d0*/  FADD.FTZ R14, R14, -UR5 ;  /* 0x800000050e0e7e21 */ /* 0x000fe20008010000 */
[----:B------:R-:W-:Y:S01]  /*55e0*/  PRMT R20, RZ, 0x7610, R20 ;  /* 0x00007610ff147816 */ /* 0x000fe20000000014 */
[----:B------:R-:W-:Y:S01]  /*55f0*/  FADD.FTZ R18, R18, -UR5 ;  /* 0x8000000512127e21 */ /* 0x000fe20008010000 */
[----:B------:R-:W-:Y:S01]  /*5600*/  ISETP.GE.U32.AND P1, PT, R78, c[0x0][0x1c8], PT ;  /* 0x000072004e007a0c */ /* 0x000fe20003f26070 */
[----:B------:R-:W-:Y:S01]  /*5610*/  FADD.FTZ R11, R10, -UR5 ;  /* 0x800000050a0b7e21 */ /* 0x000fe20008010000 */
[----:B------:R-:W-:Y:S01]  /*5620*/  ISETP.GE.U32.AND P2, PT, R77, c[0x0][0x1c8], PT ;  /* 0x000072004d007a0c */ /* 0x000fe20003f46070 */
[----:B0-----:R-:W-:Y:S01]  /*5630*/  FADD.FTZ R15, R20, -UR5 ;  /* 0x80000005140f7e21 */ /* 0x001fe20008010000 */
[----:B------:R-:W-:Y:S01]  /*5640*/  SHF.R.S32.HI R17, RZ, 0x1f, R77 ;  /* 0x0000001fff117819 */ /* 0x000fe2000001144d */
[----:B------:R-:W-:Y:S01]  /*5650*/  FMUL.FTZ R10, R14, UR6 ;  /* 0x000000060e0a7c20 */ /* 0x000fe20008410000 */
[----:B------:R-:W-:Y:S01]  /*5660*/  ISETP.GE.AND.EX P3, PT, R88, c[0x0][0x1cc], PT, P1 ;  /* 0x0000730058007a0c */ /* 0x000fe20003f66310 */
[----:B------:R-:W-:Y:S01]  /*5670*/  FMUL.FTZ R18, R18, UR6 ;  /* 0x0000000612127c20 */ /* 0x000fe20008410000 */
[----:B------:R-:W-:Y:S01]  /*5680*/  ISETP.GE.AND.EX P4, PT, R17, c[0x0][0x1cc], PT, P2 ;  /* 0x0000730011007a0c */ /* 0x000fe20003f86320 */
[----:B------:R-:W-:Y:S01]  /*5690*/  FMUL.FTZ R14, R11, UR6 ;  /* 0x000000060b0e7c20 */ /* 0x000fe20008410000 */
[----:B------:R-:W-:Y:S01]  /*56a0*/  ISETP.GE.U32.AND P2, PT, R75, c[0x0][0x1c8], PT ;  /* 0x000072004b007a0c */ /* 0x000fe20003f46070 */
[----:B------:R-:W-:Y:S01]  /*56b0*/  FMUL.FTZ R15, R15, UR6 ;  /* 0x000000060f0f7c20 */ /* 0x000fe20008410000 */
[----:B------:R-:W-:Y:S01]  /*56c0*/  ISETP.GE.U32.AND P1, PT, R73, c[0x0][0x1c8], PT ;  /* 0x0000720049007a0c */ /* 0x000fe20003f26070 */
[----:B------:R-:W-:Y:S01]  /*56d0*/  FFMA.FTZ R16, R24, R10, R26 ;  /* 0x0000000a18107223 */ /* 0x000fe2000001001a */
[C---:B------:R-:W-:Y:S01]  /*56e0*/  ISETP.GT.U32.OR P3, PT, R0.reuse, 0x27f, P3 ;  /* 0x0000027f0000780c */ /* 0x040fe20001f64470 */
[----:B------:R-:W-:Y:S01]  /*56f0*/  FFMA.FTZ R18, R25, R18, R27 ;  /* 0x0000001219127223 */ /* 0x000fe2000001001b */
[----:B------:R-:W-:Y:S01]  /*5700*/  ISETP.GT.U32.OR P4, PT, R0, 0x27f, P4 ;  /* 0x0000027f0000780c */ /* 0x000fe20002784470 */
[----:B------:R-:W-:Y:S09]  /*5710*/  @!P6 BRA `(.L_x_3697) ;  /* 0x000000a00000e947 */ /* 0x000ff20003800000 */
        /* <DEDUP_REMOVED lines=10> */
.L_x_3697:
        /* <DEDUP_REMOVED lines=12> */
.L_x_3699:
[----:B------:R-:W-:Y:S05]  /*5880*/  BSYNC B0 ;  /* 0x0000000000007941 */ /* 0x000fea0003800000 */
.L_x_3698:
[----:B------:R-:W-:Y:S02]  /*5890*/  FFMA.FTZ R14, R24, R14, R26 ;  /* 0x0000000e180e7223 */ /* 0x000fe4000001001a */
[----:B------:R-:W-:Y:S01]  /*58a0*/  FFMA.FTZ R15, R25, R15, R27 ;  /* 0x0000000f190f7223 */ /* 0x000fe2000001001b */
[----:B------:R-:W-:Y:S05]  /*58b0*/  @!P6 BRA `(.L_x_3700) ;  /* 0x000000a00000e947 */ /* 0x000fea0003800000 */
        /* <DEDUP_REMOVED lines=10> */
.L_x_3700:
[----:B------:R-:W-:Y:S01]  /*5960*/  BSSY B0, `(.L_x_3701) ;  /* 0x000000c000007945 */ /* 0x000fe20003800000 */
[----:B------:R-:W-:Y:S05]  /*5970*/  @P4 BRA `(.L_x_3702) ;  /* 0x000000a000004947 */ /* 0x000fea0003800000 */
[----:B------:R-:W-:Y:S01]  /*5980*/  IMAD R10, R17, c[0x0][0x1c0], RZ ;  /* 0x00007000110a7a24 */ /* 0x000fe200078e02ff */
[----:B------:R-:W-:Y:S02]  /*5990*/  MOV R11, R33 ;  /* 0x00000021000b7202 */ /* 0x000fe40000000f00 */
[----:B------:R-:W-:Y:S01]  /*59a0*/  F2FP.BF16.PACK_AB R14, R15, R14 ;  /* 0x0000000e0f0e723e */ /* 0x000fe200000010ff */
[----:B0-----:R-:W-:Y:S01]  /*59b0*/  IMAD R13, R77, c[0x0][0x1c4], R10 ;  /* 0x000071004d0d7a24 */ /* 0x001fe200078e020a */
[----:B------:R-:W-:-:S05]  /*59c0*/  MOV R10, R34 ;  /* 0x00000022000a7202 */ /* 0x000fca0000000f00 */
[----:B------:R-:W-:-:S05]  /*59d0*/  IMAD.WIDE.U32 R10, R77, c[0x0][0x1c0], R10 ;  /* 0x000070004d0a7a25 */ /* 0x000fca00078e000a */
[----:B------:R-:W-:Y:S02]  /*59e0*/  IADD3 R13, R11, R13, RZ ;  /* 0x0000000d0b0d7210 */ /* 0x000fe40007ffe0ff */
[----:B------:R-:W-:-:S04]  /*59f0*/  LEA R12, P3, R10, c[0x0][0x160], 0x1 ;  /* 0x000058000a0c7a11 */ /* 0x000fc800078608ff */
[----:B------:R-:W-:-:S05]  /*5a00*/  LEA.HI.X R13, R10, c[0x0][0x164], R13, 0x1, P3 ;  /* 0x000059000a0d7a11 */ /* 0x000fca00018f0c0d */
[----:B------:R0:W-:Y:S04]  /*5a10*/  STG.E [R12.64], R14 ;  /* 0x0000000e0c007986 */ /* 0x0001e8000c10190c */
.L_x_3702:
[----:B------:R-:W-:Y:S05]  /*5a20*/  BSYNC B0 ;  /* 0x0000000000007941 */ /* 0x000fea0003800000 */
.L_x_3701:
[--C-:B------:R-:W-:Y:S02]  /*5a30*/  PRMT R10, RZ, 0x5410, R21.reuse ;  /* 0x00005410ff0a7816 */ /* 0x100fe40000000015 */
[----:B0-----:R-:W-:Y:S02]  /*5a40*/  PRMT R12, RZ, 0x7610, R21 ;  /* 0x00007610ff0c7816 */ /* 0x001fe40000000015 */
[--C-:B------:R-:W-:Y:S01]  /*5a50*/  PRMT R14, RZ, 0x5410, R22.reuse ;  /* 0x00005410ff0e7816 */ /* 0x100fe20000000016 */
        /* <DEDUP_REMOVED lines=24> */
.L_x_3703:
[----:B------:R-:W-:Y:S01]  /*5be0*/  BSSY B0, `(.L_x_3704) ;  /* 0x000000c000007945 */ /* 0x000fe20003800000 */
[----:B------:R-:W-:Y:S05]  /*5bf0*/  @P2 BRA `(.L_x_3705) ;  /* 0x000000a000002947 */ /* 0x000fea0003800000 */
[----:B------:R-:W-:Y:S01]  /*5c00*/  MOV R10, R34 ;  /* 0x00000022000a7202 */ /* 0x000fe20000000f00 */
[----:B------:R-:W-:Y:S01]  /*5c10*/  IMAD R82, R82, c[0x0][0x1c0], RZ ;  /* 0x0000700052527a24 */ /* 0x000fe200078e02ff */
[----:B------:R-:W-:Y:S02]  /*5c20*/  MOV R11, R33 ;  /* 0x00000021000b7202 */ /* 0x000fe40000000f00 */
[----:B------:R-:W-:Y:S01]  /*5c30*/  F2FP.BF16.PACK_AB R17, R17, R16 ;  /* 0x000000101111723e */ /* 0x000fe200000010ff */
[C---:B------:R-:W-:Y:S02]  /*5c40*/  IMAD R13, R75.reuse, c[0x0][0x1c4], R82 ;  /* 0x000071004b0d7a24 */ /* 0x040fe400078e0252 */
[----:B------:R-:W-:-:S04]  /*5c50*/  IMAD.WIDE.U32 R10, R75, c[0x0][0x1c0], R10 ;  /* 0x000070004b0a7a25 */ /* 0x000fc800078e000a */
[----:B------:R-:W-:Y:S01]  /*5c60*/  IMAD.IADD R13, R11, 0x1, R13 ;  /* 0x000000010b0d7824 */ /* 0x000fe200078e020d */
[----:B------:R-:W-:-:S04]  /*5c70*/  LEA R12, P2, R10, c[0x0][0x160], 0x1 ;  /* 0x000058000a0c7a11 */ /* 0x000fc800078408ff */
[----:B------:R-:W-:-:S05]  /*5c80*/  LEA.HI.X R13, R10, c[0x0][0x164], R13, 0x1, P2 ;  /* 0x000059000a0d7a11 */ /* 0x000fca00010f0c0d */
[----:B------:R0:W-:Y:S04]  /*5c90*/  STG.E [R12.64], R17 ;  /* 0x000000110c007986 */ /* 0x0001e8000c10190c */
.L_x_3705:
[----:B------:R-:W-:Y:S05]  /*5ca0*/  BSYNC B0 ;  /* 0x0000000000007941 */ /* 0x000fea0003800000 */
.L_x_3704:
[----:B------:R-:W-:Y:S01]  /*5cb0*/  FMUL.FTZ R11, R14, UR6 ;  /* 0x000000060e0b7c20 */ /* 0x000fe20008410000 */
[--C-:B------:R-:W-:Y:S01]  /*5cc0*/  PRMT R64, RZ, 0x5410, R23.reuse ;  /* 0x00005410ff407816 */ /* 0x100fe20000000017 */
[----:B------:R-:W-:Y:S01]  /*5cd0*/  FMUL.FTZ R10, R15, UR6 ;  /* 0x000000060f0a7c20 */ /* 0x000fe20008410000 */
[----:B------:R-:W-:Y:S01]  /*5ce0*/  PRMT R16, RZ, 0x7610, R23 ;  /* 0x00007610ff107816 */ /* 0x000fe20000000017 */
        /* <DEDUP_REMOVED lines=13> */
.L_x_3706:
        /* <DEDUP_REMOVED lines=12> */
.L_x_3708:
[----:B------:R-:W-:Y:S05]  /*5e80*/  BSYNC B0 ;  /* 0x0000000000007941 */ /* 0x000fea0003800000 */
.L_x_3707:
[--C-:B------:R-:W-:Y:S01]  /*5e90*/  PRMT R63, RZ, 0x5410, R28.reuse ;  /* 0x00005410ff3f7816 */ /* 0x100fe2000000001c */
[----:B------:R-:W-:Y:S01]  /*5ea0*/  FADD.FTZ R64, R64, -UR5 ;  /* 0x8000000540407e21 */ /* 0x000fe20008010000 */
[----:B0-----:R-:W-:Y:S01]  /*5eb0*/  PRMT R17, RZ, 0x7610, R28 ;  /* 0x00007610ff117816 */ /* 0x001fe2000000001c */
[----:B------:R-:W-:Y:S01]  /*5ec0*/  FADD.FTZ R16, R16, -UR5 ;  /* 0x8000000510107e21 */ /* 0x000fe20008010000 */
[----:B------:R-:W-:Y:S01]  /*5ed0*/  PRMT R62, RZ, 0x5410, R29 ;  /* 0x00005410ff3e7816 */ /* 0x000fe2000000001d */
[----:B------:R-:W-:Y:S01]  /*5ee0*/  FADD.FTZ R63, R63, -UR5 ;  /* 0x800000053f3f7e21 */ /* 0x000fe20008010000 */
[----:B------:R-:W-:Y:S01]  /*5ef0*/  PRMT R53, RZ, 0x5410, R30 ;  /* 0x00005410ff357816 */ /* 0x000fe2000000001e */
[----:B------:R-:W-:Y:S01]  /*5f00*/  FMUL.FTZ R64, R64, UR6 ;  /* 0x0000000640407c20 */ /* 0x000fe20008410000 */
[----:B------:R-:W-:Y:S01]  /*5f10*/  PRMT R52, RZ, 0x5410, R31 ;  /* 0x00005410ff347816 */ /* 0x000fe2000000001f */
[----:B------:R-:W-:Y:S01]  /*5f20*/  FADD.FTZ R62, R62, -UR5 ;  /* 0x800000053e3e7e21 */ /* 0x000fe20008010000 */
        /* <DEDUP_REMOVED lines=28> */
[----:B------:R-:W-:Y:S01]  /*60f0*/  ISETP.GE.U32.AND P1, PT, R72, c[0x0][0x1c8], PT ;  /* 0x0000720048007a0c */ /* 0x000fe20003f26070 */
[----:B------:R-:W-:Y:S01]  /*6100*/  FADD.FTZ R50, R50, -UR5 ;  /* 0x8000000532327e21 */ /* 0x000fe20008010000 */
[----:B------:R-:W-:Y:S01]  /*6110*/  ISETP.GE.U32.AND P2, PT, R70, c[0x0][0x1c8], PT ;  /* 0x0000720046007a0c */ /* 0x000fe20003f46070 */
[----:B------:R-:W-:Y:S01]  /*6120*/  FADD.FTZ R18, R18, -UR5 ;  /* 0x8000000512127e21 */ /* 0x000fe20008010000 */
[----:B------:R-:W-:Y:S01]  /*6130*/  SHF.R.S32.HI R19, RZ, 0x1f, R72 ;  /* 0x0000001fff137819 */ /* 0x000fe20000011448 */
[----:B------:R-:W-:Y:S01]  /*6140*/  FMUL.FTZ R63, R63, UR6 ;  /* 0x000000063f3f7c20 */ /* 0x000fe20008410000 */
[----:B------:R-:W-:Y:S01]  /*6150*/  SHF.R.S32.HI R66, RZ, 0x1f, R70 ;  /* 0x0000001fff427819 */ /* 0x000fe20000011446 */
[----:B------:R-:W-:Y:S01]  /*6160*/  FMUL.FTZ R62, R62, UR6 ;  /* 0x000000063e3e7c20 */ /* 0x000fe20008410000 */
[----:B------:R-:W-:Y:S01]  /*6170*/  ISETP.GE.AND.EX P1, PT, R19, c[0x0][0x1cc], PT, P1 ;  /* 0x0000730013007a0c */ /* 0x000fe20003f26310 */
[----:B------:R-:W-:Y:S01]  /*6180*/  FMUL.FTZ R53, R53, UR6 ;  /* 0x0000000635357c20 */ /* 0x000fe20008410000 */
[----:B------:R-:W-:Y:S01]  /*6190*/  ISETP.GE.AND.EX P2, PT, R66, c[0x0][0x1cc], PT, P2 ;  /* 0x0000730042007a0c */ /* 0x000fe20003f46320 */
[----:B------:R-:W-:Y:S01]  /*61a0*/  FMUL.FTZ R52, R52, UR6 ;  /* 0x0000000634347c20 */ /* 0x000fe20008410000 */
[C---:B------:R-:W-:Y:S01]  /*61b0*/  ISETP.GT.U32.OR P1, PT, R0.reuse, 0x27f, P1 ;  /* 0x0000027f0000780c */ /* 0x040fe20000f24470 */
[----:B------:R-:W-:Y:S01]  /*61c0*/  FMUL.FTZ R51, R51, UR6 ;  /* 0x0000000633337c20 */ /* 0x000fe20008410000 */
[----:B------:R-:W-:Y:S01]  /*61d0*/  ISETP.GT.U32.OR P2, PT, R0, 0x27f, P2 ;  /* 0x0000027f0000780c */ /* 0x000fe20001744470 */
[----:B------:R-:W-:-:S02]  /*61e0*/  FMUL.FTZ R10, R10, UR6 ;  /* 0x000000060a0a7c20 */ /* 0x000fc40008410000 */
[----:B------:R-:W-:Y:S02]  /*61f0*/  FMUL.FTZ R11, R11, UR6 ;  /* 0x000000060b0b7c20 */ /* 0x000fe40008410000 */
[----:B------:R-:W-:Y:S02]  /*6200*/  FMUL.FTZ R12, R12, UR6 ;  /* 0x000000060c0c7c20 */ /* 0x000fe40008410000 */
[----:B------:R-:W-:Y:S02]  /*6210*/  FMUL.FTZ R13, R13, UR6 ;  /* 0x000000060d0d7c20 */ /* 0x000fe40008410000 */
[----:B------:R-:W-:Y:S02]  /*6220*/  FMUL.FTZ R14, R14, UR6 ;  /* 0x000000060e0e7c20 */ /* 0x000fe40008410000 */
[----:B------:R-:W-:Y:S02]  /*6230*/  FMUL.FTZ R15, R15, UR6 ;  /* 0x000000060f0f7c20 */ /* 0x000fe40008410000 */
[----:B------:R-:W-:-:S02]  /*6240*/  FMUL.FTZ R20, R20, UR6 ;  /* 0x0000000614147c20 */ /* 0x000fc40008410000 */
[----:B------:R-:W-:Y:S02]  /*6250*/  FMUL.FTZ R21, R21, UR6 ;  /* 0x0000000615157c20 */ /* 0x000fe40008410000 */
[----:B------:R-:W-:Y:S02]  /*6260*/  FMUL.FTZ R22, R22, UR6 ;  /* 0x0000000616167c20 */ /* 0x000fe40008410000 */
[----:B------:R-:W-:Y:S02]  /*6270*/  FMUL.FTZ R23, R23, UR6 ;  /* 0x0000000617177c20 */ /* 0x000fe40008410000 */
[----:B------:R-:W-:Y:S02]  /*6280*/  FMUL.FTZ R28, R28, UR6 ;  /* 0x000000061c1c7c20 */ /* 0x000fe40008410000 */
[----:B------:R-:W-:Y:S02]  /*6290*/  FMUL.FTZ R50, R50, UR6 ;  /* 0x0000000632327c20 */ /* 0x000fe40008410000 */
[----:B------:R-:W-:-:S02]  /*62a0*/  FMUL.FTZ R18, R18, UR6 ;  /* 0x0000000612127c20 */ /* 0x000fc40008410000 */
[----:B------:R-:W-:Y:S02]  /*62b0*/  FADD.FTZ R17, R17, -UR5 ;  /* 0x8000000511117e21 */ /* 0x000fe40008010000 */
[----:B------:R-:W-:Y:S02]  /*62c0*/  FMUL.FTZ R16, R16, UR6 ;  /* 0x0000000610107c20 */ /* 0x000fe40008410000 */
[C-C-:B------:R-:W-:Y:S02]  /*62d0*/  FFMA.FTZ R64, R24.reuse, R64, R26.reuse ;  /* 0x0000004018407223 */ /* 0x140fe4000001001a */
[C-C-:B------:R-:W-:Y:S02]  /*62e0*/  FFMA.FTZ R63, R24.reuse, R63, R26.reuse ;  /* 0x0000003f183f7223 */ /* 0x140fe4000001001a */
[C-C-:B------:R-:W-:Y:S02]  /*62f0*/  FFMA.FTZ R62, R24.reuse, R62, R26.reuse ;  /* 0x0000003e183e7223 */ /* 0x140fe4000001001a */
[----:B------:R-:W-:-:S02]  /*6300*/  FFMA.FTZ R53, R24, R53, R26 ;  /* 0x0000003518357223 */ /* 0x000fc4000001001a */
[C-C-:B------:R-:W-:Y:S02]  /*6310*/  FFMA.FTZ R52, R24.reuse, R52, R26.reuse ;  /* 0x0000003418347223 */ /* 0x140fe4000001001a */
[C-C-:B------:R-:W-:Y:S02]  /*6320*/  FFMA.FTZ R51, R24.reuse, R51, R26.reuse ;  /* 0x0000003318337223 */ /* 0x140fe4000001001a */
        /* <DEDUP_REMOVED lines=12> */
[----:B------:R-:W-:Y:S02]  /*63f0*/  FFMA.FTZ R24, R24, R18, R26 ;  /* 0x0000001218187223 */ /* 0x000fe4000001001a */
[----:B------:R-:W-:Y:S02]  /*6400*/  FMUL.FTZ R26, R17, UR6 ;  /* 0x00000006111a7c20 */ /* 0x000fe40008410000 */
        /* <DEDUP_REMOVED lines=12> */
.L_x_3709:
        /* <DEDUP_REMOVED lines=12> */
.L_x_3711:
[----:B------:R-:W-:Y:S05]  /*6590*/  BSYNC B0 ;  /* 0x0000000000007941 */ /* 0x000fea0003800000 */
.L_x_3710:
        /* <DEDUP_REMOVED lines=12> */
.L_x_3712:
        /* <DEDUP_REMOVED lines=12> */
.L_x_3714:
[----:B------:R-:W-:Y:S05]  /*6720*/  BSYNC B0 ;  /* 0x0000000000007941 */ /* 0x000fea0003800000 */
.L_x_3713:
[----:B------:R-:W-:Y:S02]  /*6730*/  PRMT R16, RZ, 0x7610, R29 ;  /* 0x00007610ff107816 */ /* 0x000fe4000000001d */
[----:B------:R-:W-:Y:S02]  /*6740*/  PRMT R29, RZ, 0x7610, R30 ;  /* 0x00007610ff1d7816 */ /* 0x000fe4000000001e */
[----:B------:R-:W-:Y:S01]  /*6750*/  ISETP.GE.U32.AND P5, PT, R69, c[0x0][0x1c8], PT ;  /* 0x0000720045007a0c */ /* 0x000fe20003fa6070 */
[----:B------:R-:W-:Y:S01]  /*6760*/  FADD.FTZ R16, R16, -UR5 ;  /* 0x8000000510107e21 */ /* 0x000fe20008010000 */
[----:B------:R-:W-:Y:S01]  /*6770*/  ISETP.GE.U32.AND P3, PT, R67, c[0x0][0x1c8], PT ;  /* 0x0000720043007a0c */ /* 0x000fe20003f66070 */
[----:B------:R-:W-:Y:S01]  /*6780*/  FADD.FTZ R29, R29, -UR5 ;  /* 0x800000051d1d7e21 */ /* 0x000fe20008010000 */
[----:B------:R-:W-:Y:S01]  /*6790*/  ISETP.GE.U32.AND P4, PT, R65, c[0x0][0x1c8], PT ;  /* 0x0000720041007a0c */ /* 0x000fe20003f86070 */
[----:B------:R-:W-:Y:S01]  /*67a0*/  FMUL.FTZ R16, R16, UR6 ;  /* 0x0000000610107c20 */ /* 0x000fe20008410000 */
[----:B0-----:R-:W-:Y:S01]  /*67b0*/  SHF.R.S32.HI R18, RZ, 0x1f, R69 ;  /* 0x0000001fff127819 */ /* 0x001fe20000011445 */
[----:B------:R-:W-:Y:S01]  /*67c0*/  FMUL.FTZ R29, R29, UR6 ;  /* 0x000000061d1d7c20 */ /* 0x000fe20008410000 */
[----:B------:R-:W-:Y:S01]  /*67d0*/  SHF.R.S32.HI R64, RZ, 0x1f, R67 ;  /* 0x0000001fff407819 */ /* 0x000fe20000011443 */
[----:B------:R-:W-:Y:S01]  /*67e0*/  FFMA.FTZ R16, R25, R16, R27 ;  /* 0x0000001019107223 */ /* 0x000fe2000001001b */
[----:B------:R-:W-:-:S02]  /*67f0*/  SHF.R.S32.HI R63, RZ, 0x1f, R65 ;  /* 0x0000001fff3f7819 */ /* 0x000fc40000011441 */
[----:B------:R-:W-:Y:S02]  /*6800*/  PRMT R26, RZ, 0x7610, R31 ;  /* 0x00007610ff1a7816 */ /* 0x000fe4000000001f */
[----:B------:R-:W-:Y:S02]  /*6810*/  ISETP.GE.AND.EX P5, PT, R18, c[0x0][0x1cc], PT, P5 ;  /* 0x0000730012007a0c */ /* 0x000fe40003fa6350 */
[----:B------:R-:W-:Y:S01]  /*6820*/  ISETP.GE.AND.EX P3, PT, R64, c[0x0][0x1cc], PT, P3 ;  /* 0x0000730040007a0c */ /* 0x000fe20003f66330 */
[----:B------:R-:W-:Y:S01]  /*6830*/  FADD.FTZ R26, R26, -UR5 ;  /* 0x800000051a1a7e21 */ /* 0x000fe20008010000 */
[----:B------:R-:W-:Y:S02]  /*6840*/  ISETP.GE.AND.EX P4, PT, R63, c[0x0][0x1cc], PT, P4 ;  /* 0x000073003f007a0c */ /* 0x000fe40003f86340 */
[----:B------:R-:W-:Y:S02]  /*6850*/  ISETP.GE.U32.AND P2, PT, R61, c[0x0][0x1c8], PT ;  /* 0x000072003d007a0c */ /* 0x000fe40003f46070 */
[----:B------:R-:W-:-:S02]  /*6860*/  ISETP.GE.U32.AND P1, PT, R60, c[0x0][0x1c8], PT ;  /* 0x000072003c007a0c */ /* 0x000fc40003f26070 */
[C---:B------:R-:W-:Y:S02]  /*6870*/  ISETP.GT.U32.OR P5, PT, R0.reuse, 0x27f, P5 ;  /* 0x0000027f0000780c */ /* 0x040fe40002fa4470 */
[C---:B------:R-:W-:Y:S02]  /*6880*/  ISETP.GT.U32.OR P3, PT, R0.reuse, 0x27f, P3 ;  /* 0x0000027f0000780c */ /* 0x040fe40001f64470 */
[----:B------:R-:W-:Y:S01]  /*6890*/  ISETP.GT.U32.OR P4, PT, R0, 0x27f, P4 ;  /* 0x0000027f0000780c */ /* 0x000fe20002784470 */
[----:B------:R-:W-:Y:S07]  /*68a0*/  @!P6 BRA `(.L_x_3715) ;  /* 0x000000a00000e947 */ /* 0x000fee0003800000 */
        /* <DEDUP_REMOVED lines=10> */
.L_x_3715:
        /* <DEDUP_REMOVED lines=12> */
.L_x_3717:
[----:B------:R-:W-:Y:S05]  /*6a10*/  BSYNC B0 ;  /* 0x0000000000007941 */ /* 0x000fea0003800000 */
.L_x_3716:
[----:B------:R-:W-:Y:S02]  /*6a20*/  FMUL.FTZ R26, R26, UR6 ;  /* 0x000000061a1a7c20 */ /* 0x000fe40008410000 */
        /* <DEDUP_REMOVED lines=12> */
.L_x_3718:
        /* <DEDUP_REMOVED lines=12> */
.L_x_3720:
[----:B------:R-:W-:Y:S05]  /*6bb0*/  BSYNC B0 ;  /* 0x0000000000007941 */ /* 0x000fea0003800000 */
.L_x_3719:
        /* <DEDUP_REMOVED lines=12> */
.L_x_3721:
[----:B------:R-:W-:Y:S01]  /*6c80*/  BSSY B0, `(.L_x_3722) ;  /* 0x000000c000007945 */ /* 0x000fe20003800000 */
[----:B------:R-:W-:Y:S05]  /*6c90*/  @P4 BRA `(.L_x_3723) ;  /* 0x000000a000004947 */ /* 0x000fea0003800000 */
[----:B------:R-:W-:Y:S01]  /*6ca0*/  IMAD R16, R63, c[0x0][0x1c0], RZ ;  /* 0x000070003f107a24 */ /* 0x000fe200078e02ff */
[----:B------:R-:W-:-:S03]  /*6cb0*/  MOV R17, R33 ;  /* 0x0000002100117202 */ /* 0x000fc60000000f00 */
[----:B0-----:R-:W-:Y:S01]  /*6cc0*/  IMAD R19, R65, c[0x0][0x1c4], R16 ;  /* 0x0000710041137a24 */ /* 0x001fe200078e0210 */
[----:B------:R-:W-:-:S05]  /*6cd0*/  MOV R16, R34 ;  /* 0x0000002200107202 */ /* 0x000fca0000000f00 */
[----:B------:R-:W-:-:S05]  /*6ce0*/  IMAD.WIDE.U32 R16, R65, c[0x0][0x1c0], R16 ;  /* 0x0000700041107a25 */ /* 0x000fca00078e0010 */
[----:B------:R-:W-:Y:S02]  /*6cf0*/  IADD3 R19, R17, R19, RZ ;  /* 0x0000001311137210 */ /* 0x000fe40007ffe0ff */
[----:B------:R-:W-:Y:S02]  /*6d00*/  LEA R18, P3, R16, c[0x0][0x160], 0x1 ;  /* 0x0000580010127a11 */ /* 0x000fe400078608ff */
[----:B------:R-:W-:Y:S02]  /*6d10*/  F2FP.BF16.PACK_AB R17, R26, R52 ;  /* 0x000000341a11723e */ /* 0x000fe400000010ff */
[----:B------:R-:W-:-:S05]  /*6d20*/  LEA.HI.X R19, R16, c[0x0][0x164], R19, 0x1, P3 ;  /* 0x0000590010137a11 */ /* 0x000fca00018f0c13 */
[----:B------:R0:W-:Y:S04]  /*6d30*/  STG.E [R18.64], R17 ;  /* 0x0000001112007986 */ /* 0x0001e8000c10190c */
.L_x_3723:
[----:B------:R-:W-:Y:S05]  /*6d40*/  BSYNC B0 ;  /* 0x0000000000007941 */ /* 0x000fea0003800000 */
.L_x_3722:
[----:B------:R-:W-:Y:S02]  /*6d50*/  PRMT R16, RZ, 0x7610, R36 ;  /* 0x00007610ff107816 */ /* 0x000fe40000000024 */
[----:B------:R-:W-:Y:S02]  /*6d60*/  PRMT R26, RZ, 0x7610, R37 ;  /* 0x00007610ff1a7816 */ /* 0x000fe40000000025 */
[----:B0-----:R-:W-:Y:S01]  /*6d70*/  SHF.R.S32.HI R62, RZ, 0x1f, R61 ;  /* 0x0000001fff3e7819 */ /* 0x001fe2000001143d */
[----:B------:R-:W-:Y:S01]  /*6d80*/  FADD.FTZ R16, R16, -UR5 ;  /* 0x8000000510107e21 */ /* 0x000fe20008010000 */
[----:B------:R-:W-:Y:S01]  /*6d90*/  SHF.R.S32.HI R53, RZ, 0x1f, R60 ;  /* 0x0000001fff357819 */ /* 0x000fe2000001143c */
[----:B------:R-:W-:Y:S01]  /*6da0*/  FADD.FTZ R26, R26, -UR5 ;  /* 0x800000051a1a7e21 */ /* 0x000fe20008010000 */
[----:B------:R-:W-:Y:S01]  /*6db0*/  ISETP.GE.U32.AND P3, PT, R59, c[0x0][0x1c8], PT ;  /* 0x000072003b007a0c */ /* 0x000fe20003f66070 */
[----:B------:R-:W-:Y:S01]  /*6dc0*/  FMUL.FTZ R16, R16, UR6 ;  /* 0x0000000610107c20 */ /* 0x000fe20008410000 */
[----:B------:R-:W-:Y:S01]  /*6dd0*/  SHF.R.S32.HI R52, RZ, 0x1f, R59 ;  /* 0x0000001fff347819 */ /* 0x000fe2000001143b */
[----:B------:R-:W-:Y:S01]  /*6de0*/  FMUL.FTZ R26, R26, UR6 ;  /* 0x000000061a1a7c20 */ /* 0x000fe20008410000 */
[----:B------:R-:W-:Y:S01]  /*6df0*/  PRMT R29, RZ, 0x7610, R38 ;  /* 0x00007610ff1d7816 */ /* 0x000fe20000000026 */
[----:B------:R-:W-:Y:S01]  /*6e00*/  FFMA.FTZ R30, R25, R16, R27 ;  /* 0x00000010191e7223 */ /* 0x000fe2000001001b */
[----:B------:R-:W-:-:S02]  /*6e10*/  ISETP.GE.AND.EX P2, PT, R62, c[0x0][0x1cc], PT, P2 ;  /* 0x000073003e007a0c */ /* 0x000fc40003f46320 */
[----:B------:R-:W-:Y:S01]  /*6e20*/  ISETP.GE.AND.EX P1, PT, R53, c[0x0][0x1cc], PT, P1 ;  /* 0x0000730035007a0c */ /* 0x000fe20003f26310 */
[----:B------:R-:W-:Y:S01]  /*6e30*/  FADD.FTZ R29, R29, -UR5 ;  /* 0x800000051d1d7e21 */ /* 0x000fe20008010000 */
[----:B------:R-:W-:Y:S02]  /*6e40*/  ISETP.GE.AND.EX P3, PT, R52, c[0x0][0x1cc], PT, P3 ;  /* 0x0000730034007a0c */ /* 0x000fe40003f66330 */
[C---:B------:R-:W-:Y:S02]  /*6e50*/  ISETP.GT.U32.OR P2, PT, R0.reuse, 0x27f, P2 ;  /* 0x0000027f0000780c */ /* 0x040fe40001744470 */
[C---:B------:R-:W-:Y:S02]  /*6e60*/  ISETP.GT.U32.OR P1, PT, R0.reuse, 0x27f, P1 ;  /* 0x0000027f0000780c */ /* 0x040fe40000f24470 */
[----:B------:R-:W-:Y:S01]  /*6e70*/  ISETP.GT.U32.OR P3, PT, R0, 0x27f, P3 ;  /* 0x0000027f0000780c */ /* 0x000fe20001f64470 */
[----:B------:R-:W-:Y:S07]  /*6e80*/  @!P6 BRA `(.L_x_3724) ;  /* 0x000000a00000e947 */ /* 0x000fee0003800000 */
        /* <DEDUP_REMOVED lines=10> */
.L_x_3724:
[----:B------:R-:W-:Y:S01]  /*6f30*/  BSSY B0, `(.L_x_3725) ;  /* 0x000000c000007945 */ /* 0x000fe20003800000 */
[----:B------:R-:W-:Y:S05]  /*6f40*/  @P2 BRA `(.L_x_3726) ;  /* 0x000000a000002947 */ /* 0x000fea0003800000 */
[----:B------:R-:W-:Y:S01]  /*6f50*/  IMAD R16, R62, c[0x0][0x1c0], RZ ;  /* 0x000070003e107a24 */ /* 0x000fe200078e02ff */
[----:B------:R-:W-:Y:S01]  /*6f60*/  F2FP.BF16.PACK_AB R51, R30, R51 ;  /* 0x000000331e33723e */ /* 0x000fe200000010ff */
[----:B------:R-:W-:Y:S02]  /*6f70*/  IMAD.MOV.U32 R17, RZ, RZ, R33 ;  /* 0x000000ffff117224 */ /* 0x000fe400078e0021 */
[----:B------:R-:W-:Y:S01]  /*6f80*/  IMAD R19, R61, c[0x0][0x1c4], R16 ;  /* 0x000071003d137a24 */ /* 0x000fe200078e0210 */
[----:B------:R-:W-:-:S05]  /*6f90*/  MOV R16, R34 ;  /* 0x0000002200107202 */ /* 0x000fca0000000f00 */
[----:B------:R-:W-:-:S05]  /*6fa0*/  IMAD.WIDE.U32 R16, R61, c[0x0][0x1c0], R16 ;  /* 0x000070003d107a25 */ /* 0x000fca00078e0010 */
[----:B------:R-:W-:Y:S02]  /*6fb0*/  IADD3 R19, R17, R19, RZ ;  /* 0x0000001311137210 */ /* 0x000fe40007ffe0ff */
[----:B------:R-:W-:-:S04]  /*6fc0*/  LEA R18, P2, R16, c[0x0][0x160], 0x1 ;  /* 0x0000580010127a11 */ /* 0x000fc800078408ff */
[----:B------:R-:W-:-:S05]  /*6fd0*/  LEA.HI.X R19, R16, c[0x0][0x164], R19, 0x1, P2 ;  /* 0x0000590010137a11 */ /* 0x000fca00010f0c13 */
[----:B------:R0:W-:Y:S04]  /*6fe0*/  STG.E [R18.64], R51 ;  /* 0x0000003312007986 */ /* 0x0001e8000c10190c */
.L_x_3726:
[----:B------:R-:W-:Y:S05]  /*6ff0*/  BSYNC B0 ;  /* 0x0000000000007941 */ /* 0x000fea0003800000 */
.L_x_3725:
        /* <DEDUP_REMOVED lines=13> */
.L_x_3727:
        /* <DEDUP_REMOVED lines=12> */
.L_x_3729:
[----:B------:R-:W-:Y:S05]  /*7190*/  BSYNC B0 ;  /* 0x0000000000007941 */ /* 0x000fea0003800000 */
.L_x_3728:
[----:B------:R-:W-:Y:S01]  /*71a0*/  FFMA.FTZ R30, R25, R30, R27 ;  /* 0x0000001e191e7223 */ /* 0x000fe2000001001b */
[----:B------:R-:W-:Y:S05]  /*71b0*/  @!P6 BRA `(.L_x_3730) ;  /* 0x000000a00000e947 */ /* 0x000fea0003800000 */
[----:B------:R-:W-:Y:S02]  /*71c0*/  FMUL.FTZ R10, R11, -1.4426950216293334961 ;  /* 0xbfb8aa3b0b0a7820 */ /* 0x000fe40000410000 */
[----:B------:R-:W-:-:S04]  /*71d0*/  FMUL.FTZ R17, R30, -1.4426950216293334961 ;  /* 0xbfb8aa3b1e117820 */ /* 0x000fc80000410000 */
[----:B------:R-:W1:Y:S08]  /*71e0*/  MUFU.EX2 R10, R10 ;  /* 0x0000000a000a7308 */ /* 0x000e700000000800 */
[----:B------:R-:W2:Y:S01]  /*71f0*/  MUFU.EX2 R17, R17 ;  /* 0x0000001100117308 */ /* 0x000ea20000000800 */
[----:B-1----:R-:W-:-:S07]  /*7200*/  FADD.FTZ R16, R10, 1 ;  /* 0x3f8000000a107421 */ /* 0x002fce0000010000 */
[----:B------:R-:W1:Y:S01]  /*7210*/  MUFU.RCP R16, R16 ;  /* 0x0000001000107308 */ /* 0x000e620000001000 */
[----:B0-2---:R-:W-:-:S07]  /*7220*/  FADD.FTZ R18, R17, 1 ;  /* 0x3f80000011127421 */ /* 0x005fce0000010000 */
[----:B------:R-:W0:Y:S01]  /*7230*/  MUFU.RCP R19, R18 ;  /* 0x0000001200137308 */ /* 0x000e220000001000 */
[----:B-1----:R-:W-:Y:S02]  /*7240*/  FMUL.FTZ R11, R11, R16 ;  /* 0x000000100b0b7220 */ /* 0x002fe40000410000 */
[----:B0-----:R-:W-:-:S05]  /*7250*/  FMUL.FTZ R30, R30, R19 ;  /* 0x000000131e1e7220 */ /* 0x001fca0000410000 */
.L_x_3730:
        /* <DEDUP_REMOVED lines=12> */
.L_x_3732:
[----:B------:R-:W-:Y:S05]  /*7320*/  BSYNC B0 ;  /* 0x0000000000007941 */ /* 0x000fea0003800000 */
.L_x_3731:
[----:B------:R-:W-:Y:S02]  /*7330*/  PRMT R10, RZ, 0x7610, R39 ;  /* 0x00007610ff0a7816 */ /* 0x000fe40000000027 */
[----:B------:R-:W-:Y:S02]  /*7340*/  PRMT R26, RZ, 0x7610, R40 ;  /* 0x00007610ff1a7816 */ /* 0x000fe40000000028 */
[----:B------:R-:W-:Y:S01]  /*7350*/  ISETP.GE.U32.AND P5, PT, R58, c[0x0][0x1c8], PT ;  /* 0x000072003a007a0c */ /* 0x000fe20003fa6070 */
[----:B------:R-:W-:Y:S01]  /*7360*/  FADD.FTZ R10, R10, -UR5 ;  /* 0x800000050a0a7e21 */ /* 0x000fe20008010000 */
[----:B0-----:R-:W-:Y:S01]  /*7370*/  SHF.R.S32.HI R29, RZ, 0x1f, R58 ;  /* 0x0000001fff1d7819 */ /* 0x001fe2000001143a */
[----:B------:R-:W-:Y:S01]  /*7380*/  FADD.FTZ R26, R26, -UR5 ;  /* 0x800000051a1a7e21 */ /* 0x000fe20008010000 */
[----:B------:R-:W-:Y:S01]  /*7390*/  ISETP.GE.U32.AND P3, PT, R57, c[0x0][0x1c8], PT ;  /* 0x0000720039007a0c */ /* 0x000fe20003f66070 */
[----:B------:R-:W-:Y:S01]  /*73a0*/  FMUL.FTZ R10, R10, UR6 ;  /* 0x000000060a0a7c20 */ /* 0x000fe20008410000 */
[----:B------:R-:W-:Y:S01]  /*73b0*/  ISETP.GE.U32.AND P4, PT, R56, c[0x0][0x1c8], PT ;  /* 0x0000720038007a0c */ /* 0x000fe20003f86070 */
[----:B------:R-:W-:Y:S01]  /*73c0*/  FMUL.FTZ R26, R26, UR6 ;  /* 0x000000061a1a7c20 */ /* 0x000fe20008410000 */
[----:B------:R-:W-:Y:S01]  /*73d0*/  PRMT R18, RZ, 0x7610, R41 ;  /* 0x00007610ff127816 */ /* 0x000fe20000000029 */
[----:B------:R-:W-:Y:S01]  /*73e0*/  FFMA.FTZ R19, R25, R10, R27 ;  /* 0x0000000a19137223 */ /* 0x000fe2000001001b */
[----:B------:R-:W-:-:S02]  /*73f0*/  ISETP.GE.AND.EX P5, PT, R29, c[0x0][0x1cc], PT, P5 ;  /* 0x000073001d007a0c */ /* 0x000fc40003fa6350 */
[----:B------:R-:W-:Y:S01]  /*7400*/  ISETP.GE.AND.EX P3, PT, R89, c[0x0][0x1cc], PT, P3 ;  /* 0x0000730059007a0c */ /* 0x000fe20003f66330 */
[----:B------:R-:W-:Y:S01]  /*7410*/  FADD.FTZ R18, R18, -UR5 ;  /* 0x8000000512127e21 */ /* 0x000fe20008010000 */
[----:B------:R-:W-:Y:S02]  /*7420*/  ISETP.GE.AND.EX P4, PT, R90, c[0x0][0x1cc], PT, P4 ;  /* 0x000073005a007a0c */ /* 0x000fe40003f86340 */
[----:B------:R-:W-:Y:S02]  /*7430*/  ISETP.GE.U32.AND P2, PT, R55, c[0x0][0x1c8], PT ;  /* 0x0000720037007a0c */ /* 0x000fe40003f46070 */
[----:B------:R-:W-:Y:S02]  /*7440*/  ISETP.GE.U32.AND P1, PT, R54, c[0x0][0x1c8], PT ;  /* 0x0000720036007a0c */ /* 0x000fe40003f26070 */
[C---:B------:R-:W-:Y:S02]  /*7450*/  ISETP.GT.U32.OR P5, PT, R0.reuse, 0x27f, P5 ;  /* 0x0000027f0000780c */ /* 0x040fe40002fa4470 */
[----:B------:R-:W-:-:S02]  /*7460*/  ISETP.GT.U32.OR P3, PT, R0, 0x27f, P3 ;  /* 0x0000027f0000780c */ /* 0x000fc40001f64470 */
        /* <DEDUP_REMOVED lines=12> */
.L_x_3733:
        /* <DEDUP_REMOVED lines=12> */
.L_x_3735:
[----:B------:R-:W-:Y:S05]  /*75f0*/  BSYNC B0 ;  /* 0x0000000000007941 */ /* 0x000fea0003800000 */
.L_x_3734:
[----:B------:R-:W-:Y:S02]  /*7600*/  FMUL.FTZ R18, R18, UR6 ;  /* 0x0000000612127c20 */ /* 0x000fe40008410000 */
        /* <DEDUP_REMOVED lines=12> */
.L_x_3736:
        /* <DEDUP_REMOVED lines=12> */
.L_x_3738:
[----:B------:R-:W-:Y:S05]  /*7790*/  BSYNC B0 ;  /* 0x0000000000007941 */ /* 0x000fea0003800000 */
.L_x_3737:
[----:B0-----:R-:W-:Y:S01]  /*77a0*/  FFMA.FTZ R17, R25, R18, R27 ;  /* 0x0000001219117223 */ /* 0x001fe2000001001b */
        /* <DEDUP_REMOVED lines=11> */
.L_x_3739:
        /* <DEDUP_REMOVED lines=12> */
.L_x_3741:
[----:B------:R-:W-:Y:S05]  /*7920*/  BSYNC B0 ;  /* 0x0000000000007941 */ /* 0x000fea0003800000 */
.L_x_3740:
[----:B------:R-:W-:Y:S02]  /*7930*/  PRMT R10, RZ, 0x7610, R42 ;  /* 0x00007610ff0a7816 */ /* 0x000fe4000000002a */
[----:B------:R-:W-:Y:S02]  /*7940*/  PRMT R11, RZ, 0x7610, R43 ;  /* 0x00007610ff0b7816 */ /* 0x000fe4000000002b */
[----:B------:R-:W-:Y:S01]  /*7950*/  SHF.R.S32.HI R30, RZ, 0x1f, R55 ;  /* 0x0000001fff1e7819 */ /* 0x000fe20000011437 */
        /* <DEDUP_REMOVED lines=27> */
.L_x_3742:
        /* <DEDUP_REMOVED lines=12> */
.L_x_3744:
[----:B------:R-:W-:Y:S05]  /*7bd0*/  BSYNC B0 ;  /* 0x0000000000007941 */ /* 0x000fea0003800000 */
.L_x_3743:
[----:B------:R-:W-:Y:S02]  /*7be0*/  FMUL.FTZ R16, R19, UR6 ;  /* 0x0000000613107c20 */ /* 0x000fe40008410000 */
        /* <DEDUP_REMOVED lines=12> */
.L_x_3745:
[----:B------:R-:W-:Y:S01]  /*7cb0*/  BSSY B0, `(.L_x_3746) ;  /* 0x000000c000007945 */ /* 0x000fe20003800000 */
[----:B------:R-:W-:Y:S05]  /*7cc0*/  @P1 BRA `(.L_x_3747) ;  /* 0x000000a000001947 */ /* 0x000fea0003800000 */
[----:B------:R-:W-:Y:S01]  /*7cd0*/  MOV R11, R33 ;  /* 0x00000021000b7202 */ /* 0x000fe20000000f00 */
[----:B------:R-:W-:Y:S01]  /*7ce0*/  IMAD R13, R29, c[0x0][0x1c0], RZ ;  /* 0x000070001d0d7a24 */ /* 0x000fe200078e02ff */
[----:B------:R-:W-:Y:S01]  /*7cf0*/  F2FP.BF16.PACK_AB R15, R15, R20 ;  /* 0x000000140f0f723e */ /* 0x000fe200000010ff */
[----:B------:R-:W-:Y:S02]  /*7d00*/  IMAD.MOV.U32 R10, RZ, RZ, R34 ;  /* 0x000000ffff0a7224 */ /* 0x000fe400078e0022 */
[C---:B------:R-:W-:Y:S02]  /*7d10*/  IMAD R13, R54.reuse, c[0x0][0x1c4], R13 ;  /* 0x00007100360d7a24 */ /* 0x040fe400078e020d */
[----:B------:R-:W-:-:S05]  /*7d20*/  IMAD.WIDE.U32 R10, R54, c[0x0][0x1c0], R10 ;  /* 0x00007000360a7a25 */ /* 0x000fca00078e000a */
[----:B------:R-:W-:Y:S02]  /*7d30*/  IADD3 R13, R11, R13, RZ ;  /* 0x0000000d0b0d7210 */ /* 0x000fe40007ffe0ff */
[----:B------:R-:W-:-:S04]  /*7d40*/  LEA R12, P1, R10, c[0x0][0x160], 0x1 ;  /* 0x000058000a0c7a11 */ /* 0x000fc800078208ff */
[----:B------:R-:W-:-:S05]  /*7d50*/  LEA.HI.X R13, R10, c[0x0][0x164], R13, 0x1, P1 ;  /* 0x000059000a0d7a11 */ /* 0x000fca00008f0c0d */
[----:B------:R0:W-:Y:S04]  /*7d60*/  STG.E [R12.64], R15 ;  /* 0x0000000f0c007986 */ /* 0x0001e8000c10190c */
.L_x_3747:
[----:B------:R-:W-:Y:S05]  /*7d70*/  BSYNC B0 ;  /* 0x0000000000007941 */ /* 0x000fea0003800000 */
.L_x_3746:
        /* <DEDUP_REMOVED lines=12> */
.L_x_3748:
        /* <DEDUP_REMOVED lines=12> */
.L_x_3750:
[----:B------:R-:W-:Y:S05]  /*7f00*/  BSYNC B0 ;  /* 0x0000000000007941 */ /* 0x000fea0003800000 */
.L_x_3749:
[----:B------:R-:W-:Y:S02]  /*7f10*/  PRMT R11, RZ, 0x7610, R46 ;  /* 0x00007610ff0b7816 */ /* 0x000fe4000000002e */
[----:B0-----:R-:W-:Y:S02]  /*7f20*/  PRMT R12, RZ, 0x7610, R47 ;  /* 0x00007610ff0c7816 */ /* 0x001fe4000000002f */
        /* <DEDUP_REMOVED lines=10> */
[----:B------:R-:W-:Y:S01]  /*7fd0*/  ISETP.GE.U32.AND P2, PT, R7, c[0x0][0x1c8], PT ;  /* 0x0000720007007a0c */ /* 0x000fe20003f46070 */
[----:B------:R-:W-:Y:S01]  /*7fe0*/  FMUL.FTZ R14, R11, UR6 ;  /* 0x000000060b0e7c20 */ /* 0x000fe20008410000 */
[----:B------:R-:W-:Y:S01]  /*7ff0*/  ISETP.GE.U32.AND P3, PT, R8, c[0x0][0x1c8], PT ;  /* 0x0000720008007a0c */ /* 0x000fe20003f66070 */
[----:B------:R-:W-:Y:S01]  /*8000*/  FMUL.FTZ R12, R12, UR6 ;  /* 0x000000060c0c7c20 */ /* 0x000fe20008410000 */
[----:B------:R-:W-:Y:S01]  /*8010*/  SHF.R.S32.HI R21, RZ, 0x1f, R5 ;  /* 0x0000001fff157819 */ /* 0x000fe20000011405 */
[----:B------:R-:W-:Y:S01]  /*8020*/  FMUL.FTZ R16, R13, UR6 ;  /* 0x000000060d107c20 */ /* 0x000fe20008410000 */
[----:B------:R-:W-:Y:S01]  /*8030*/  SHF.R.S32.HI R20, RZ, 0x1f, R6 ;  /* 0x0000001fff147819 */ /* 0x000fe20000011406 */
[----:B------:R-:W-:Y:S01]  /*8040*/  FMUL.FTZ R18, R15, UR6 ;  /* 0x000000060f127c20 */ /* 0x000fe20008410000 */
[----:B------:R-:W-:Y:S01]  /*8050*/  ISETP.GE.U32.AND P4, PT, R9, c[0x0][0x1c8], PT ;  /* 0x0000720009007a0c */ /* 0x000fe20003f86070 */
[----:B------:R-:W-:Y:S01]  /*8060*/  FMUL.FTZ R10, R10, UR6 ;  /* 0x000000060a0a7c20 */ /* 0x000fe20008410000 */
[----:B------:R-:W-:Y:S01]  /*8070*/  ISETP.GE.AND.EX P5, PT, R21, c[0x0][0x1cc], PT, P5 ;  /* 0x0000730015007a0c */ /* 0x000fe20003fa6350 */
[C-C-:B------:R-:W-:Y:S01]  /*8080*/  FFMA.FTZ R14, R25.reuse, R14, R27.reuse ;  /* 0x0000000e190e7223 */ /* 0x140fe2000001001b */
[----:B------:R-:W-:Y:S01]  /*8090*/  ISETP.GE.AND.EX P1, PT, R20, c[0x0][0x1cc], PT, P1 ;  /* 0x0000730014007a0c */ /* 0x000fe20003f26310 */
[--C-:B------:R-:W-:Y:S01]  /*80a0*/  FFMA.FTZ R19, R25, R12, R27.reuse ;  /* 0x0000000c19137223 */ /* 0x100fe2000001001b */
[----:B------:R-:W-:Y:S01]  /*80b0*/  ISETP.GE.AND.EX P2, PT, R85, c[0x0][0x1cc], PT, P2 ;  /* 0x0000730055007a0c */ /* 0x000fe20003f46320 */
[--C-:B------:R-:W-:Y:S01]  /*80c0*/  FFMA.FTZ R17, R25, R16, R27.reuse ;  /* 0x0000001019117223 */ /* 0x100fe2000001001b */
[----:B------:R-:W-:Y:S01]  /*80d0*/  ISETP.GE.AND.EX P3, PT, R79, c[0x0][0x1cc], PT, P3 ;  /* 0x000073004f007a0c */ /* 0x000fe20003f66330 */
[C-C-:B------:R-:W-:Y:S01]  /*80e0*/  FFMA.FTZ R15, R25.reuse, R18, R27.reuse ;  /* 0x00000012190f7223 */ /* 0x140fe2000001001b */
        /* <DEDUP_REMOVED lines=18> */
.L_x_3751:
        /* <DEDUP_REMOVED lines=12> */
.L_x_3753:
[----:B------:R-:W-:Y:S05]  /*82d0*/  BSYNC B0 ;  /* 0x0000000000007941 */ /* 0x000fea0003800000 */
.L_x_3752:
        /* <DEDUP_REMOVED lines=11> */
.L_x_3754:
        /* <DEDUP_REMOVED lines=12> */
.L_x_3756:
[----:B------:R-:W-:Y:S05]  /*8450*/  BSYNC B0 ;  /* 0x0000000000007941 */ /* 0x000fea0003800000 */
.L_x_3755:
        /* <DEDUP_REMOVED lines=11> */
.L_x_3757:
        /* <DEDUP_REMOVED lines=12> */
.L_x_3759:
[----:B------:R-:W-:Y:S05]  /*85d0*/  BSYNC B0 ;  /* 0x0000000000007941 */ /* 0x000fea0003800000 */
.L_x_3758:
        /* <DEDUP_REMOVED lines=11> */
.L_x_3760:
        /* <DEDUP_REMOVED lines=12> */
.L_x_3762:
[----:B------:R-:W-:Y:S05]  /*8750*/  BSYNC B0 ;  /* 0x0000000000007941 */ /* 0x000fea0003800000 */
.L_x_3761:
        /* <DEDUP_REMOVED lines=11> */
.L_x_3763:
[----:B------:R-:W-:Y:S01]  /*8810*/  BSSY B0, `(.L_x_3764) ;  /* 0x000000b000007945 */ /* 0x000fe20003800000 */
[----:B------:R-:W-:Y:S05]  /*8820*/  @P4 BRA `(.L_x_3765) ;  /* 0x0000009000004947 */ /* 0x000fea0003800000 */
[----:B------:R-:W-:Y:S01]  /*8830*/  MOV R32, R34 ;  /* 0x0000002200207202 */ /* 0x000fe20000000f00 */
[----:B------:R-:W-:Y:S01]  /*8840*/  IMAD R76, R76, c[0x0][0x1c0], RZ ;  /* 0x000070004c4c7a24 */ /* 0x000fe200078e02ff */
[----:B------:R-:W-:-:S03]  /*8850*/  F2FP.BF16.PACK_AB R15, R15, R24 ;  /* 0x000000180f0f723e */ /* 0x000fc600000010ff */
[----:B------:R-:W-:-:S04]  /*8860*/  IMAD.WIDE.U32 R32, R9, c[0x0][0x1c0], R32 ;  /* 0x0000700009207a25 */ /* 0x000fc800078e0020 */
[----:B0-----:R-:W-:Y:S01]  /*8870*/  IMAD R11, R9, c[0x0][0x1c4], R76 ;  /* 0x00007100090b7a24 */ /* 0x001fe200078e024c */
[----:B------:R-:W-:-:S04]  /*8880*/  LEA R10, P1, R32, c[0x0][0x160], 0x1 ;  /* 0x00005800200a7a11 */ /* 0x000fc800078208ff */
[----:B------:R-:W-:-:S04]  /*8890*/  IADD3 R11, R33, R11, RZ ;  /* 0x0000000b210b7210 */ /* 0x000fc80007ffe0ff */
[----:B------:R-:W-:-:S05]  /*88a0*/  LEA.HI.X R11, R32, c[0x0][0x164], R11, 0x1, P1 ;  /* 0x00005900200b7a11 */ /* 0x000fca00008f0c0b */
[----:B------:R0:W-:Y:S02]  /*88b0*/  STG.E [R10.64], R15 ;  /* 0x0000000f0a007986 */ /* 0x0001e4000c10190c */
.L_x_3765:
[----:B------:R-:W-:Y:S05]  /*88c0*/  BSYNC B0 ;  /* 0x0000000000007941 */ /* 0x000fea0003800000 */
.L_x_3764:
[----:B------:R-:W-:Y:S02]  /*88d0*/  ULDC UR5, c[0x0][0x10] ;  /* 0x0000040000057ab9 */ /* 0x000fe40000000800 */
[----:B------:R-:W-:Y:S02]  /*88e0*/  UIADD3 UR9, UR9, UR5, URZ ;  /* 0x0000000509097290 */ /* 0x000fe4000fffe03f */
[----:B------:R-:W-:Y:S02]  /*88f0*/  UIADD3 UR4, UR4, 0x1, URZ ;  /* 0x0000000104047890 */ /* 0x000fe4000fffe03f */
[----:B------:R-:W-:-:S06]  /*8900*/  UISETP.GE.AND UP0, UPT, UR9, UR8, UPT ;  /* 0x000000080900728c */ /* 0x000fcc000bf06270 */
[----:B------:R-:W-:-:S13]  /*8910*/  PLOP3.LUT P1, PT, PT, PT, UP0, 0x80, 0x0 ;  /* 0x000000000000781c */ /* 0x000fda0003f2f008 */
[----:B------:R-:W-:Y:S01]  /*8920*/  @P1 CALL.REL.NOINC `(.L_x_3766) ;  /* 0x0000001000001944 */ /* 0x000fe20003c00000 */
[----:B------:R-:W-:Y:S05]  /*8930*/  BRA `(.L_x_3767) ;  /* 0xffff7a5000007947 */ /* 0x000fea000383ffff */
.L_x_3766:
[----:B------:R-:W-:Y:S05]  /*8940*/  EXIT ;  /* 0x000000000000794d */ /* 0x000fea0003800000 */
.L_x_3768:
        /* <DEDUP_REMOVED lines=11> */
.L_x_5626:


//--------------------- .text._Z35group_norm_nhwc_fwd_one_pass_kernelI11Bf16IOFp32WLi512ELi160ELi640EEv26Group_norm_nhwc_fwd_params --------------------------
	.section	.text._Z35group_norm_nhwc_fwd_one_pass_kernelI11Bf16IOFp32WLi512ELi160ELi640EEv26Group_norm_nhwc_fwd_params,"ax",@progbits
	.sectioninfo	@"SHI_REGISTERS=96"
	.align	128
        .global         _Z35group_norm_nhwc_fwd_one_pass_kernelI11Bf16IOFp32WLi512ELi160ELi640EEv26Group_norm_nhwc_fwd_params
        .type           _Z35group_norm_nhwc_fwd_one_pass_kernelI11Bf16IOFp32WLi512ELi160ELi640EEv26Group_norm_nhwc_fwd_params,@function
        .size           _Z35group_norm_nhwc_fwd_one_pass_kernelI11Bf16IOFp32WLi512ELi160ELi640EEv26Group_norm_nhwc_fwd_params,(.L_x_5627 - _Z35group_norm_nhwc_fwd_one_pass_kernelI11Bf16IOFp32WLi512ELi160ELi640EEv26Group_norm_nhwc_fwd_params)
        .other          _Z35group_norm_nhwc_fwd_one_pass_kernelI11Bf16IOFp32WLi512ELi160ELi640EEv26Group_norm_nhwc_fwd_params,@"STO_CUDA_ENTRY STV_DEFAULT"
_Z35group_norm_nhwc_fwd_one_pass_kernelI11Bf16IOFp32WLi512ELi160ELi640EEv26Group_norm_nhwc_fwd_params:
.text._Z35group_norm_nhwc_fwd_one_pass_kernelI11Bf16IOFp32WLi512ELi160ELi640EEv26Group_norm_nhwc_fwd_params:
[----:B------:R-:W-:-:S03]  /*0000*/  IMAD.MOV.U32 R1, RZ, RZ, c[0x0][0x28] ;  /* 0x00000a00ff017624 */ /* 0x000fc600078e00ff */
[----:B------:R-:W0:Y:S01]  /*0010*/  S2R R75, SR_CTAID.Y ;  /* 0x00000000004b7919 */ /* 0x000e220000002600 */
[----:B------:R-:W-:Y:S01]  /*0020*/  ULDC UR4, c[0x0][0x1d8] ;  /* 0x0000760000047ab9 */ /* 0x000fe20000000800 */
[----:B------:R-:W-:Y:S01]  /*0030*/  IADD3 R1, R1, -0x220, RZ ;  /* 0xfffffde001017810 */ /* 0x000fe20007ffe0ff */
        /* <DEDUP_REMOVED lines=8> */
[----:B------:R2:W-:Y:S01]  /*00c0*/  STL [R1+0x180], RZ ;  /* 0x000180ff01007387 */ /* 0x0005e20000100800 */
[----:B0-----:R-:W-:Y:S01]  /*00d0*/  IMAD.WIDE.U32 R2, R4, -0x33333333, RZ ;  /* 0xcccccccd04027825 */ /* 0x001fe200078e00ff */
[----:B------:R-:W-:-:S04]  /*00e0*/  SHF.R.S32.HI R0, RZ, 0x1f, R4 ;  /* 0x0000001fff007819 */ /* 0x000fc80000011404 */
[----:B------:R-:W-:Y:S02]  /*00f0*/  SHF.R.U32.HI R3, RZ, 0x6, R3 ;  /* 0x00000006ff037819 */ /* 0x000fe40000011603 */
[----:B------:R-:W-:-:S03]  /*0100*/  LEA.HI R2, R0, R4, RZ, 0x5 ;  /* 0x0000000400027211 */ /* 0x000fc600078f28ff */
[----:B------:R-:W-:Y:S01]  /*0110*/  IMAD R0, R3, -0x50, R4 ;  /* 0xffffffb003007824 */ /* 0x000fe200078e0204 */
[----:B------:R-:W-:Y:S01]  /*0120*/  SHF.R.S32.HI R2, RZ, 0x5, R2 ;  /* 0x00000005ff027819 */ /* 0x000fe20000011402 */
[----:B-1----:R-:W-:Y:S02]  /*0130*/  IMAD R76, R74, c[0x0][0x1e4], R3 ;  /* 0x000079004a4c7a24 */ /* 0x002fe400078e0203 */
[----:B------:R-:W-:-:S05]  /*0140*/  IMAD.SHL.U32 R0, R0, 0x2, RZ ;  /* 0x0000000200007824 */ /* 0x000fca00078e00ff */
[----:B------:R2:W-:Y:S02]  /*0150*/  STL [R1+0x184], R0 ;  /* 0x0001840001007387 */ /* 0x0005e40000100800 */
.L_x_3785:
[----:B------:R-:W3:Y:S01]  /*0160*/  LDL R8, [R1+0x184] ;  /* 0x0001840001087983 */ /* 0x000ee20000100800 */
[----:B------:R-:W-:Y:S02]  /*0170*/  IABS R5, c[0x0][0x1d8] ;  /* 0x0000760000057a13 */ /* 0x000fe40000000000 */
[----:B------:R-:W-:Y:S01]  /*0180*/  LOP3.LUT R80, R80, 0xfdffffff, RZ, 0xc0, !PT ;  /* 0xfdffffff50507812 */ /* 0x000fe200078ec0ff */
[----:B0-----:R-:W0:Y:S01]  /*0190*/  S2R R6, SR_TID.X ;  /* 0x0000000000067919 */ /* 0x001e220000002100 */
[----:B-12---:R-:W1:Y:S01]  /*01a0*/  I2F.RP R0, R5 ;  /* 0x0000000500007306 */ /* 0x006e620000209400 */
[C---:B------:R-:W-:Y:S02]  /*01b0*/  IADD3 R15, R76.reuse, 0x18, RZ ;  /* 0x000000184c0f7810 */ /* 0x040fe40007ffe0ff */
[C---:B------:R-:W-:Y:S01]  /*01c0*/  IADD3 R9, R76.reuse, 0x10, RZ ;  /* 0x000000104c097810 */ /* 0x040fe20007ffe0ff */
[----:B------:R-:W-:Y:S01]  /*01d0*/  STL.64 [R1+0x1d0], R74 ;  /* 0x0001d04a01007387 */ /* 0x000fe20000100a00 */
[----:B------:R-:W-:-:S02]  /*01e0*/  IADD3 R17, R76, 0x20, RZ ;  /* 0x000000204c117810 */ /* 0x000fc40007ffe0ff */
[----:B------:R-:W-:Y:S01]  /*01f0*/  LOP3.LUT R78, R78, 0xffefffff, RZ, 0xc0, !PT ;  /* 0xffefffff4e4e7812 */ /* 0x000fe200078ec0ff */
[----:B------:R-:W-:Y:S01]  /*0200*/  STL [R1+0x188], R75 ;  /* 0x0001884b01007387 */ /* 0x000fe20000100800 */
[----:B------:R-:W-:Y:S02]  /*0210*/  LOP3.LUT R79, R79, 0x7fffffff, RZ, 0xc0, !PT ;  /* 0x7fffffff4f4f7812 */ /* 0x000fe400078ec0ff */
[----:B------:R-:W-:Y:S01]  /*0220*/  IADD3 R32, R76, 0x128, RZ ;  /* 0x000001284c207810 */ /* 0x000fe20007ffe0ff */
[----:B-1----:R-:W1:Y:S02]  /*0230*/  MUFU.RCP R0, R0 ;  /* 0x0000000000007308 */ /* 0x002e640000001000 */
[----:B-1----:R-:W-:-:S06]  /*0240*/  IADD3 R2, R0, 0xffffffe, RZ ;  /* 0x0ffffffe00027810 */ /* 0x002fcc0007ffe0ff */
[----:B------:R1:W2:Y:S02]  /*0250*/  F2I.FTZ.U32.TRUNC.NTZ R3, R2 ;  /* 0x0000000200037305 */ /* 0x0002a4000021f000 */
[----:B-1----:R-:W-:Y:S02]  /*0260*/  IMAD.MOV.U32 R2, RZ, RZ, RZ ;  /* 0x000000ffff027224 */ /* 0x002fe400078e00ff */
[----:B--2---:R-:W-:-:S04]  /*0270*/  IMAD.MOV R4, RZ, RZ, -R3 ;  /* 0x000000ffff047224 */ /* 0x004fc800078e0a03 */
[----:B------:R-:W-:Y:S01]  /*0280*/  IMAD R7, R4, R5, RZ ;  /* 0x0000000504077224 */ /* 0x000fe200078e02ff */
[----:B------:R-:W-:-:S03]  /*0290*/  IABS R4, R75 ;  /* 0x0000004b00047213 */ /* 0x000fc60000000000 */
[----:B------:R-:W-:Y:S01]  /*02a0*/  IMAD.HI.U32 R3, R3, R7, R2 ;  /* 0x0000000703037227 */ /* 0x000fe200078e0002 */
[----:B------:R-:W-:Y:S02]  /*02b0*/  SHF.R.S32.HI R2, RZ, 0x1f, R76 ;  /* 0x0000001fff027819 */ /* 0x000fe4000001144c */
[----:B------:R-:W-:-:S03]  /*02c0*/  IADD3 R7, R76, 0x8, RZ ;  /* 0x000000084c077810 */ /* 0x000fc60007ffe0ff */
[----:B------:R-:W-:-:S04]  /*02d0*/  IMAD.HI.U32 R77, R3, R4, RZ ;  /* 0x00000004034d7227 */ /* 0x000fc800078e00ff */
[----:B------:R-:W-:-:S04]  /*02e0*/  IMAD.MOV R0, RZ, RZ, -R77 ;  /* 0x000000ffff007224 */ /* 0x000fc800078e0a4d */
[----:B------:R-:W-:-:S05]  /*02f0*/  IMAD R0, R5, R0, R4 ;  /* 0x0000000005007224 */ /* 0x000fca00078e0204 */
[----:B------:R-:W-:-:S13]  /*0300*/  ISETP.GT.U32.AND P1, PT, R5, R0, PT ;  /* 0x000000000500720c */ /* 0x000fda0003f24070 */
[----:B------:R-:W-:Y:S01]  /*0310*/  @!P1 IMAD.IADD R0, R0, 0x1, -R5 ;  /* 0x0000000100009824 */ /* 0x000fe200078e0a05 */
[----:B------:R-:W-:Y:S02]  /*0320*/  @!P1 IADD3 R77, R77, 0x1, RZ ;  /* 0x000000014d4d9810 */ /* 0x000fe40007ffe0ff */
[----:B------:R-:W-:Y:S02]  /*0330*/  ISETP.NE.AND P1, PT, RZ, c[0x0][0x1d8], PT ;  /* 0x00007600ff007a0c */ /* 0x000fe40003f25270 */
[----:B------:R-:W-:Y:S02]  /*0340*/  ISETP.GE.U32.AND P0, PT, R0, R5, PT ;  /* 0x000000050000720c */ /* 0x000fe40003f06070 */
[----:B------:R-:W-:-:S04]  /*0350*/  LOP3.LUT R0, R75, c[0x0][0x1d8], RZ, 0x3c, !PT ;  /* 0x000076004b007a12 */ /* 0x000fc800078e3cff */
[----:B------:R-:W-:-:S07]  /*0360*/  ISETP.GE.AND P2, PT, R0, RZ, PT ;  /* 0x000000ff0000720c */ /* 0x000fce0003f46270 */
[----:B------:R-:W-:Y:S02]  /*0370*/  @P0 IADD3 R77, R77, 0x1, RZ ;  /* 0x000000014d4d0810 */ /* 0x000fe40007ffe0ff */
[----:B0-----:R-:W-:Y:S02]  /*0380*/  ISETP.GT.U32.AND P0, PT, R6, 0x27f, PT ;  /* 0x0000027f0600780c */ /* 0x001fe40003f04070 */
[----:B------:R-:W-:Y:S02]  /*0390*/  SHF.R.S32.HI R6, RZ, 0x1f, R15 ;  /* 0x0000001fff067819 */ /* 0x000fe4000001140f */
[----:B------:R-:W-:Y:S01]  /*03a0*/  @!P2 IMAD.MOV R77, RZ, RZ, -R77 ;  /* 0x000000ffff4da224 */ /* 0x000fe200078e0a4d */
[----:B------:R-:W-:Y:S02]  /*03b0*/  @!P1 LOP3.LUT R77, RZ, c[0x0][0x1d8], RZ, 0x33, !PT ;  /* 0x00007600ff4d9a12 */ /* 0x000fe400078e33ff */
[----:B------:R-:W-:-:S03]  /*03c0*/  ISETP.GE.U32.AND P2, PT, R7, c[0x0][0x1c8], PT ;  /* 0x0000720007007a0c */ /* 0x000fc60003f46070 */
[----:B------:R-:W-:Y:S02]  /*03d0*/  IMAD.MOV R0, RZ, RZ, -R77 ;  /* 0x000000ffff007224 */ /* 0x000fe400078e0a4d */
[----:B------:R-:W-:Y:S02]  /*03e0*/  IMAD.MOV.U32 R92, RZ, RZ, RZ ;  /* 0x000000ffff5c7224 */ /* 0x000fe400078e00ff */
[----:B------:R-:W-:Y:S01]  /*03f0*/  IMAD.MOV.U32 R81, RZ, RZ, RZ ;  /* 0x000000ffff517224 */ /* 0x000fe200078e00ff */
[----:B------:R-:W-:Y:S01]  /*0400*/  PRMT R93, RZ, 0x7610, R93 ;  /* 0x00007610ff5d7816 */ /* 0x000fe2000000005d */
[----:B------:R-:W-:Y:S01]  /*0410*/  IMAD R0, R0, c[0x0][0x1d8], R75 ;  /* 0x0000760000007a24 */ /* 0x000fe200078e024b */
[----:B------:R-:W-:Y:S03]  /*0420*/  STL [R1+0x18c], R77 ;  /* 0x00018c4d01007387 */ /* 0x000fe60000100800 */
[----:B------:R-:W-:Y:S01]  /*0430*/  IMAD R0, R0, 0xa0, RZ ;  /* 0x000000a000007824 */ /* 0x000fe200078e02ff */
[----:B------:R-:W-:Y:S04]  /*0440*/  STL [R1+0x1d8], R77 ;  /* 0x0001d84d01007387 */ /* 0x000fe80000100800 */
[----:B------:R-:W-:Y:S04]  /*0450*/  STL [R1+0x1e0], R77 ;  /* 0x0001e04d01007387 */ /* 0x000fe80000100800 */
[----:B------:R-:W-:Y:S04]  /*0460*/  STL [R1+0x1e8], R77 ;  /* 0x0001e84d01007387 */ /* 0x000fe80000100800 */
[----:B------:R-:W-:Y:S04]  /*0470*/  STL [R1+0x1f8], R77 ;  /* 0x0001f84d01007387 */ /* 0x000fe80000100800 */
[----:B------:R-:W-:Y:S04]  /*0480*/  STL [R1+0x204], R77 ;  /* 0x0002044d01007387 */ /* 0x000fe80000100800 */
[----:B------:R-:W-:Y:S01]  /*0490*/  STL [R1+0x208], R77 ;  /* 0x0002084d01007387 */ /* 0x000fe20000100800 */
[----:B---3--:R-:W-:-:S02]  /*04a0*/  SHF.R.S32.HI R3, RZ, 0x1f, R8 ;  /* 0x0000001fff037819 */ /* 0x008fc40000011408 */
[----:B------:R-:W-:Y:S02]  /*04b0*/  IADD3 R10, P1, R8, R0, RZ ;  /* 0x00000000080a7210 */ /* 0x000fe40007f3e0ff */
[----:B------:R-:W-:Y:S02]  /*04c0*/  SHF.R.S32.HI R8, RZ, 0x1f, R17 ;  /* 0x0000001fff087819 */ /* 0x000fe40000011411 */
[----:B------:R-:W-:Y:S02]  /*04d0*/  LEA.HI.X.SX32 R11, R0, R3, 0x1, P1 ;  /* 0x00000003000b7211 */ /* 0x000fe400008f0eff */
[----:B------:R-:W-:Y:S02]  /*04e0*/  ISETP.GE.U32.AND P1, PT, R76, c[0x0][0x1c8], PT ;  /* 0x000072004c007a0c */ /* 0x000fe40003f26070 */
[----:B------:R-:W-:Y:S01]  /*04f0*/  SHF.R.S32.HI R3, RZ, 0x1f, R7 ;  /* 0x0000001fff037819 */ /* 0x000fe20000011407 */
[----:B------:R-:W-:Y:S01]  /*0500*/  IMAD.WIDE.U32 R10, R77, c[0x0][0x1d0], R10 ;  /* 0x000074004d0a7a25 */ /* 0x000fe200078e000a */
[----:B------:R-:W-:-:S02]  /*0510*/  ISETP.GE.OR.EX P3, PT, R2, c[0x0][0x1cc], P0, P1 ;  /* 0x0000730002007a0c */ /* 0x000fc40000766710 */
[----:B------:R-:W-:Y:S02]  /*0520*/  ISETP.GE.OR.EX P6, PT, R3, c[0x0][0x1cc], P0, P2 ;  /* 0x0000730003007a0c */ /* 0x000fe400007c6720 */
[----:B------:R-:W-:Y:S02]  /*0530*/  ISETP.GE.U32.AND P2, PT, R15, c[0x0][0x1c8], PT ;  /* 0x000072000f007a0c */ /* 0x000fe40003f46070 */
[----:B------:R-:W-:Y:S02]  /*0540*/  SHF.R.S32.HI R0, RZ, 0x1f, R77 ;  /* 0x0000001fff007819 */ /* 0x000fe4000001144d */
[----:B------:R-:W-:Y:S02]  /*0550*/  ISETP.GE.OR.EX P4, PT, R6, c[0x0][0x1cc], P0, P2 ;  /* 0x0000730006007a0c */ /* 0x000fe40000786720 */
[----:B------:R-:W-:Y:S01]  /*0560*/  ISETP.GE.U32.AND P1, PT, R9, c[0x0][0x1c8], PT ;  /* 0x0000720009007a0c */ /* 0x000fe20003f26070 */
[----:B------:R-:W-:Y:S01]  /*0570*/  IMAD R4, R0, c[0x0][0x1d0], RZ ;  /* 0x0000740000047a24 */ /* 0x000fe200078e02ff */
[----:B------:R-:W-:Y:S01]  /*0580*/  SHF.R.S32.HI R0, RZ, 0x1f, R9 ;  /* 0x0000001fff007819 */ /* 0x000fe20000011409 */
[----:B------:R-:W-:Y:S01]  /*0590*/  @!P3 IMAD R5, R2, c[0x0][0x1c0], RZ ;  /* 0x000070000205ba24 */ /* 0x000fe200078e02ff */
[----:B------:R-:W-:Y:S01]  /*05a0*/  @P3 LOP3.LUT R80, R80, 0x2000000, RZ, 0xfc, !PT ;  /* 0x0200000050503812 */ /* 0x000fe200078efcff */
[----:B------:R-:W-:Y:S01]  /*05b0*/  IMAD R13, R77, c[0x0][0x1d4], R4 ;  /* 0x000075004d0d7a24 */ /* 0x000fe200078e0204 */
[----:B------:R-:W-:Y:S01]  /*05c0*/  ISETP.GE.OR.EX P5, PT, R0, c[0x0][0x1cc], P0, P1 ;  /* 0x0000730000007a0c */ /* 0x000fe200007a6710 */
[----:B------:R-:W-:Y:S01]  /*05d0*/  @!P6 IMAD R2, R3, c[0x0][0x1c0], RZ ;  /* 0x000070000302ea24 */ /* 0x000fe200078e02ff */
[----:B------:R-:W-:Y:S01]  /*05e0*/  LOP3.LUT R80, R80, 0xfeffffff, RZ, 0xc0, !PT ;  /* 0xfeffffff50507812 */ /* 0x000fe200078ec0ff */
[----:B------:R-:W-:Y:S01]  /*05f0*/  IMAD.IADD R13, R11, 0x1, R13 ;  /* 0x000000010b0d7824 */ /* 0x000fe200078e020d */
[----:B------:R-:W-:Y:S01]  /*0600*/  ISETP.GE.U32.AND P1, PT, R17, c[0x0][0x1c8], PT ;  /* 0x0000720011007a0c */ /* 0x000fe20003f26070 */
[----:B------:R-:W-:Y:S01]  /*0610*/  @!P6 IMAD R21, R7, c[0x0][0x1c4], R2 ;  /* 0x000071000715ea24 */ /* 0x000fe200078e0202 */
[----:B------:R-:W-:Y:S01]  /*0620*/  @P6 LOP3.LUT R80, R80, 0x1000000, RZ, 0xfc, !PT ;  /* 0x0100000050506812 */ /* 0x000fe200078efcff */
[----:B------:R-:W-:Y:S01]  /*0630*/  @!P6 IMAD.MOV.U32 R4, RZ, RZ, R10 ;  /* 0x000000ffff04e224 */ /* 0x000fe200078e000a */
[----:B------:R-:W-:Y:S01]  /*0640*/  ISETP.GE.OR.EX P3, PT, R8, c[0x0][0x1cc], P0, P1 ;  /* 0x0000730008007a0c */ /* 0x000fe20000766710 */
[----:B------:R-:W-:Y:S01]  /*0650*/  @!P4 IMAD R14, R6, c[0x0][0x1c0], RZ ;  /* 0x00007000060eca24 */ /* 0x000fe200078e02ff */
[----:B------:R-:W-:-:S02]  /*0660*/  LOP3.LUT P2, RZ, R80, 0x2000000, RZ, 0xc0, !PT ;  /* 0x0200000050ff7812 */ /* 0x000fc4000784c0ff */
[----:B------:R-:W-:Y:S01]  /*0670*/  LOP3.LUT R80, R80, 0xff7fffff, RZ, 0xc0, !PT ;  /* 0xff7fffff50507812 */ /* 0x000fe200078ec0ff */
[----:B------:R-:W-:Y:S02]  /*0680*/  @!P5 IMAD R0, R0, c[0x0][0x1c0], RZ ;  /* 0x000070000000da24 */ /* 0x000fe400078e02ff */
[----:B------:R-:W-:Y:S01]  /*0690*/  @!P5 IMAD.MOV.U32 R6, RZ, RZ, R10 ;  /* 0x000000ffff06d224 */ /* 0x000fe200078e000a */
[----:B------:R-:W-:-:S04]  /*06a0*/  @P5 LOP3.LUT R80, R80, 0x800000, RZ, 0xfc, !PT ;  /* 0x0080000050505812 */ /* 0x000fc800078efcff */
[----:B------:R-:W-:Y:S01]  /*06b0*/  LOP3.LUT R80, R80, 0xffbfffff, RZ, 0xc0, !PT ;  /* 0xffbfffff50507812 */ /* 0x000fe200078ec0ff */
[----:B------:R-:W-:Y:S02]  /*06c0*/  @!P3 IMAD R8, R8, c[0x0][0x1c0], RZ ;  /* 0x000070000808ba24 */ /* 0x000fe400078e02ff */
[----:B------:R-:W-:Y:S01]  /*06d0*/  @!P2 IMAD.MOV.U32 R12, RZ, RZ, R10 ;  /* 0x000000ffff0ca224 */ /* 0x000fe200078e000a */
[----:B------:R-:W-:Y:S01]  /*06e0*/  @P4 LOP3.LUT R80, R80, 0x400000, RZ, 0xfc, !PT ;  /* 0x0040000050504812 */ /* 0x000fe200078efcff */
[C---:B------:R-:W-:Y:S02]  /*06f0*/  @!P2 IMAD R19, R76.reuse, c[0x0][0x1c4], R5 ;  /* 0x000071004c13aa24 */ /* 0x040fe400078e0205 */
[----:B------:R-:W-:Y:S01]  /*0700*/  @!P2 IMAD.WIDE.U32 R2, R76, c[0x0][0x1c0], R12 ;  /* 0x000070004c02aa25 */ /* 0x000fe200078e000c */
[----:B------:R-:W-:-:S03]  /*0710*/  LOP3.LUT R80, R80, 0xffdfffff, RZ, 0xc0, !PT ;  /* 0xffdfffff50507812 */ /* 0x000fc600078ec0ff */
[----:B------:R-:W-:Y:S01]  /*0720*/  @!P6 IMAD.MOV.U32 R5, RZ, RZ, R13 ;  /* 0x000000ffff05e224 */ /* 0x000fe200078e000d */
[----:B------:R-:W-:Y:S01]  /*0730*/  @!P2 LEA R28, P1, R2, c[0x0][0x170], 0x1 ;  /* 0x00005c00021caa11 */ /* 0x000fe200078208ff */
[----:B------:R-:W-:Y:S01]  /*0740*/  @!P2 IMAD.IADD R3, R3, 0x1, R19 ;  /* 0x000000010303a824 */ /* 0x000fe200078e0213 */
[----:B------:R-:W-:Y:S01]  /*0750*/  @P3 LOP3.LUT R80, R80, 0x200000, RZ, 0xfc, !PT ;  /* 0x0020000050503812 */ /* 0x000fe200078efcff */
[----:B------:R-:W-:-:S03]  /*0760*/  @!P6 IMAD.WIDE.U32 R4, R7, c[0x0][0x1c0], R4 ;  /* 0x000070000704ea25 */ /* 0x000fc600078e0004 */
[----:B------:R-:W-:Y:S01]  /*0770*/  @!P2 LEA.HI.X R29, R2, c[0x0][0x174], R3, 0x1, P1 ;  /* 0x00005d00021daa11 */ /* 0x000fe200008f0c03 */
[----:B------:R-:W-:Y:S01]  /*0780*/  @!P5 IMAD.MOV.U32 R7, RZ, RZ, R13 ;  /* 0x000000ffff07d224 */ /* 0x000fe200078e000d */
[----:B------:R-:W-:Y:S01]  /*0790*/  @!P6 LEA R84, P1, R4, c[0x0][0x170], 0x1 ;  /* 0x00005c000454ea11 */ /* 0x000fe200078208ff */
[----:B------:R-:W-:Y:S01]  /*07a0*/  @!P6 IMAD.IADD R5, R5, 0x1, R21 ;  /* 0x000000010505e824 */ /* 0x000fe200078e0215 */
[----:B------:R-:W-:Y:S01]  /*07b0*/  LOP3.LUT R80, R80, 0xffefffff, RZ, 0xc0, !PT ;  /* 0xffefffff50507812 */ /* 0x000fe200078ec0ff */
[C---:B------:R-:W-:Y:S02]  /*07c0*/  @!P5 IMAD R19, R9.reuse, c[0x0][0x1c4], R0 ;  /* 0x000071000913da24 */ /* 0x040fe400078e0200 */
[----:B------:R-:W-:Y:S01]  /*07d0*/  @!P5 IMAD.WIDE.U32 R6, R9, c[0x0][0x1c0], R6 ;  /* 0x000070000906da25 */ /* 0x000fe200078e0006 */
[----:B------:R-:W-:-:S03]  /*07e0*/  @!P6 LEA.HI.X R85, R4, c[0x0][0x174], R5, 0x1, P1 ;  /* 0x00005d000455ea11 */ /* 0x000fc600008f0c05 */
[----:B------:R-:W-:Y:S01]  /*07f0*/  @!P4 IMAD.MOV.U32 R2, RZ, RZ, R10 ;  /* 0x000000ffff02c224 */ /* 0x000fe200078e000a */
[C---:B------:R-:W-:Y:S01]  /*0800*/  @!P5 LEA R26, P1, R6.reuse, c[0x0][0x170], 0x1 ;  /* 0x00005c00061ada11 */ /* 0x040fe200078208ff */
[----:B------:R-:W-:Y:S02]  /*0810*/  @!P4 IMAD.MOV.U32 R3, RZ, RZ, R13 ;  /* 0x000000ffff03c224 */ /* 0x000fe400078e000d */
[----:B------:R-:W-:Y:S02]  /*0820*/  @!P5 IMAD.IADD R7, R7, 0x1, R19 ;  /* 0x000000010707d824 */ /* 0x000fe400078e0213 */
        /* <DEDUP_REMOVED lines=9> */
[----:B------:R-:W-:Y:S02]  /*08c0*/  @!P4 LEA.HI.X R23, R2, c[0x0][0x174], R3, 0x1, P1 ;  /* 0x00005d000217ca11 */ /* 0x000fe400008f0c03 */
[----:B------:R-:W-:Y:S01]  /*08d0*/  IADD3 R3, R76, 0x28, RZ ;  /* 0x000000284c037810 */ /* 0x000fe20007ffe0ff */
[----:B------:R-:W-:Y:S01]  /*08e0*/  @!P3 IMAD.IADD R5, R5, 0x1, R15 ;  /* 0x000000010505b824 */ /* 0x000fe200078e020f */
[----:B------:R-:W-:-:S02]  /*08f0*/  @!P3 LEA R16, P1, R4, c[0x0][0x170], 0x1 ;  /* 0x00005c000410ba11 */ /* 0x000fc400078208ff */
[----:B------:R-:W-:Y:S02]  /*0900*/  SHF.R.S32.HI R0, RZ, 0x1f, R3 ;  /* 0x0000001fff007819 */ /* 0x000fe40000011403 */
[----:B------:R-:W-:Y:S02]  /*0910*/  @!P3 LEA.HI.X R17, R4, c[0x0][0x174], R5, 0x1, P1 ;  /* 0x00005d000411ba11 */ /* 0x000fe400008f0c05 */
[----:B------:R-:W-:-:S04]  /*0920*/  ISETP.GE.U32.AND P1, PT, R3, c[0x0][0x1c8], PT ;  /* 0x0000720003007a0c */ /* 0x000fc80003f26070 */
[----:B------:R-:W-:-:S13]  /*0930*/  ISETP.GE.OR.EX P2, PT, R0, c[0x0][0x1cc], P0, P1 ;  /* 0x0000730000007a0c */ /* 0x000fda0000746710 */
[----:B------:R-:W-:Y:S01]  /*0940*/  @!P2 IMAD R0, R0, c[0x0][0x1c0], RZ ;  /* 0x000070000000aa24 */ /* 0x000fe200078e02ff */
[----:B------:R-:W-:Y:S01]  /*0950*/  @P2 LOP3.LUT R80, R80, 0x100000, RZ, 0xfc, !PT ;  /* 0x0010000050502812 */ /* 0x000fe200078efcff */
[----:B------:R-:W-:Y:S02]  /*0960*/  @!P2 IMAD.MOV.U32 R4, RZ, RZ, R10 ;  /* 0x000000ffff04a224 */ /* 0x000fe400078e000a */
[----:B------:R-:W-:Y:S01]  /*0970*/  @!P2 IMAD.MOV.U32 R5, RZ, RZ, R13 ;  /* 0x000000ffff05a224 */ /* 0x000fe200078e000d */
[----:B------:R-:W-:Y:S01]  /*0980*/  LOP3.LUT R80, R80, 0xfff7ffff, RZ, 0xc0, !PT ;  /* 0xfff7ffff50507812 */ /* 0x000fe200078ec0ff */
[C---:B------:R-:W-:Y:S02]  /*0990*/  @!P2 IMAD R7, R3.reuse, c[0x0][0x1c4], R0 ;  /* 0x000071000307aa24 */ /* 0x040fe400078e0200 */
[----:B------:R-:W-:-:S04]  /*09a0*/  @!P2 IMAD.WIDE.U32 R4, R3, c[0x0][0x1c0], R4 ;  /* 0x000070000304aa25 */ /* 0x000fc800078e0004 */
[----:B------:R-:W-:Y:S01]  /*09b0*/  @!P2 IMAD.IADD R3, R5, 0x1, R7 ;  /* 0x000000010503a824 */ /* 0x000fe200078e0207 */
[----:B------:R-:W-:Y:S02]  /*09c0*/  @!P2 LEA R2, P1, R4, c[0x0][0x170], 0x1 ;  /* 0x00005c000402aa11 */ /* 0x000fe400078208ff */
[----:B------:R-:W-:Y:S02]  /*09d0*/  IADD3 R7, R76, 0x30, RZ ;  /* 0x000000304c077810 */ /* 0x000fe40007ffe0ff */
[----:B------:R-:W-:Y:S02]  /*09e0*/  @!P2 LEA.HI.X R3, R4, c[0x0][0x174], R3, 0x1, P1 ;  /* 0x00005d000403aa11 */ /* 0x000fe400008f0c03 */
[----:B------:R-:W-:Y:S02]  /*09f0*/  SHF.R.S32.HI R0, RZ, 0x1f, R7 ;  /* 0x0000001fff007819 */ /* 0x000fe40000011407 */
        /* <DEDUP_REMOVED lines=22> */
[----:B------:R-:W-:Y:S01]  /*0b60*/  @!P2 IMAD.WIDE.U32 R4, R9, c[0x0][0x1c0], R4 ;  /* 0x000070000904aa25 */ /* 0x000fe200078e0004 */
[----:B------:R-:W-:-:S03]  /*0b70*/  IADD3 R9, R76, 0x40, RZ ;  /* 0x000000404c097810 */ /* 0x000fc60007ffe0ff */
[----:B------:R-:W-:Y:S01]  /*0b80*/  @!P2 IMAD.IADD R5, R5, 0x1, R15 ;  /* 0x000000010505a824 */ /* 0x000fe200078e020f */
[C---:B------:R-:W-:Y:S02]  /*0b90*/  @!P2 LEA R82, P1, R4.reuse, c[0x0][0x170], 0x1 ;  /* 0x00005c000452aa11 */ /* 0x040fe400078208ff */
        /* <DEDUP_REMOVED lines=26> */
[----:B------:R-:W-:-:S04]  /*0d40*/  @!P2 LEA R20, P1, R4, c[0x0][0x170], 0x1 ;  /* 0x00005c000414aa11 */ /* 0x000fc800078208ff */
[----:B------:R-:W-:Y:S02]  /*0d50*/  @!P2 LEA.HI.X R21, R4, c[0x0][0x174], R5, 0x1, P1 ;  /* 0x00005d000415aa11 */ /* 0x000fe400008f0c05 */
[----:B------:R-:W-:-:S04]  /*0d60*/  IADD3 R5, R76, 0x50, RZ ;  /* 0x000000504c057810 */ /* 0x000fc80007ffe0ff */
        /* <DEDUP_REMOVED lines=33> */
[----:B------:R-:W-:Y:S01]  /*0f80*/  @!P2 IMAD.MOV.U32 R24, RZ, RZ, R10 ;  /* 0x000000ffff18a224 */ /* 0x000fe200078e000a */
[----:B------:R-:W-:Y:S01]  /*0f90*/  @P2 LOP3.LUT R78, R78, 0x100000, RZ, 0xfc, !PT ;  /* 0x001000004e4e2812 */ /* 0x000fe200078efcff */
[----:B------:R-:W-:Y:S01]  /*0fa0*/  @!P2 IMAD.MOV.U32 R25, RZ, RZ, R13 ;  /* 0x000000ffff19a224 */ /* 0x000fe200078e000d */
[----:B------:R-:W-:Y:S01]  /*0fb0*/  LOP3.LUT R80, R80, 0xffffefff, RZ, 0xc0, !PT ;  /* 0xffffefff50507812 */ /* 0x000fe200078ec0ff */
[C---:B------:R-:W-:Y:S01]  /*0fc0*/  @!P2 IMAD R31, R9.reuse, c[0x0][0x1c4], R0 ;  /* 0x00007100091faa24 */ /* 0x040fe200078e0200 */
[----:B------:R-:W-:Y:S01]  /*0fd0*/  LOP3.LUT R78, R78, 0xffdfffff, RZ, 0xc0, !PT ;  /* 0xffdfffff4e4e7812 */ /* 0x000fe200078ec0ff */
        /* <DEDUP_REMOVED lines=167> */
[----:B------:R-:W-:-:S03]  /*1a50*/  ISETP.GE.U32.AND P1, PT, R33, c[0x0][0x1c8], PT ;  /* 0x0000720021007a0c */ /* 0x000fc60003f26070 */
[----:B------:R0:W-:Y:S01]  /*1a60*/  @!P2 STL.64 [R1+0x118], R36 ;  /* 0x000118240100a387 */ /* 0x0001e20000100a00 */
        /* <DEDUP_REMOVED lines=10> */
[C---:B0-----:R-:W-:Y:S02]  /*1b10*/  @!P2 LEA R36, P1, R24.reuse, c[0x0][0x170], 0x1 ;  /* 0x00005c001824aa11 */ /* 0x041fe400078208ff */
        /* <DEDUP_REMOVED lines=8> */
[----:B------:R-:W-:Y:S02]  /*1ba0*/  @!P2 IMAD.MOV.U32 R25, RZ, RZ, R13 ;  /* 0x000000ffff19a224 */ /* 0x000fe400078e000d */
        /* <DEDUP_REMOVED lines=157> */
[----:B0-----:R-:W-:-:S04]  /*2580*/  @!P2 LEA R36, P1, R24, c[0x0][0x170], 0x1 ;  /* 0x00005c001824aa11 */ /* 0x001fc800078208ff */
[----:B------:R-:W-:Y:S02]  /*2590*/  @!P2 LEA.HI.X R37, R24, c[0x0][0x174], R0, 0x1, P1 ;  /* 0x00005d001825aa11 */ /* 0x000fe400008f0c00 */
[----:B------:R-:W-:Y:S02]  /*25a0*/  SHF.R.S32.HI R0, RZ, 0x1f, R32 ;  /* 0x0000001fff007819 */ /* 0x000fe40000011420 */
[----:B------:R-:W-:Y:S01]  /*25b0*/  ISETP.GE.U32.AND P1, PT, R32, c[0x0][0x1c8], PT ;  /* 0x0000720020007a0c */ /* 0x000fe20003f26070 */
[----:B------:R-:W-:Y:S03]  /*25c0*/  @!P2 STL.64 [R1+0x170], R36 ;  /* 0x000170240100a387 */ /* 0x000fe60000100a00 */
[----:B------:R-:W-:-:S13]  /*25d0*/  ISETP.GE.OR.EX P2, PT, R0, c[0x0][0x1cc], P0, P1 ;  /* 0x0000730000007a0c */ /* 0x000fda0000746710 */
[----:B------:R-:W-:Y:S01]  /*25e0*/  @!P2 IMAD R25, R0, c[0x0][0x1c0], RZ ;  /* 0x000070000019aa24 */ /* 0x000fe200078e02ff */
[----:B------:R-:W-:Y:S01]  /*25f0*/  @P2 LOP3.LUT R79, R79, 0x100000, RZ, 0xfc, !PT ;  /* 0x001000004f4f2812 */ /* 0x000fe200078efcff */
[----:B------:R-:W-:Y:S02]  /*2600*/  @!P2 IMAD.MOV.U32 R24, RZ, RZ, R10 ;  /* 0x000000ffff18a224 */ /* 0x000fe400078e000a */
[----:B------:R-:W-:Y:S01]  /*2610*/  @!P2 IMAD R0, R32, c[0x0][0x1c4], R25 ;  /* 0x000071002000aa24 */ /* 0x000fe200078e0219 */
[----:B------:R-:W-:Y:S01]  /*2620*/  LOP3.LUT R79, R79, 0xfff7ffff, RZ, 0xc0, !PT ;  /* 0xfff7ffff4f4f7812 */ /* 0x000fe200078ec0ff */
[----:B------:R-:W-:-:S04]  /*2630*/  @!P2 IMAD.MOV.U32 R25, RZ, RZ, R13 ;  /* 0x000000ffff19a224 */ /* 0x000fc800078e000d */
[----:B------:R-:W-:Y:S01]  /*2640*/  @!P2 IMAD.WIDE.U32 R24, R32, c[0x0][0x1c0], R24 ;  /* 0x000070002018aa25 */ /* 0x000fe200078e0018 */
[----:B------:R-:W-:-:S03]  /*2650*/  IADD3 R32, R76, 0x130, RZ ;  /* 0x000001304c207810 */ /* 0x000fc60007ffe0ff */
[----:B------:R-:W-:Y:S01]  /*2660*/  @!P2 IMAD.IADD R0, R25, 0x1, R0 ;  /* 0x000000011900a824 */ /* 0x000fe200078e0200 */
[----:B------:R-:W-:-:S04]  /*2670*/  @!P2 LEA R34, P1, R24, c[0x0][0x170], 0x1 ;  /* 0x00005c001822aa11 */ /* 0x000fc800078208ff */
[----:B------:R-:W-:Y:S02]  /*2680*/  @!P2 LEA.HI.X R35, R24, c[0x0][0x174], R0, 0x1, P1 ;  /* 0x00005d001823aa11 */ /* 0x000fe400008f0c00 */
[----:B------:R-:W-:Y:S02]  /*2690*/  SHF.R.S32.HI R0, RZ, 0x1f, R32 ;  /* 0x0000001fff007819 */ /* 0x000fe40000011420 */
[----:B------:R-:W-:Y:S01]  /*26a0*/  ISETP.GE.U32.AND P1, PT, R32, c[0x0][0x1c8], PT ;  /* 0x0000720020007a0c */ /* 0x000fe20003f26070 */
[----:B------:R0:W-:Y:S03]  /*26b0*/  @!P2 STL.64 [R1+0x168], R34 ;  /* 0x000168220100a387 */ /* 0x0001e60000100a00 */
        /* <DEDUP_REMOVED lines=10> */
[----:B0-----:R-:W-:-:S04]  /*2760*/  @!P2 LEA R34, P1, R24, c[0x0][0x170], 0x1 ;  /* 0x00005c001822aa11 */ /* 0x001fc800078208ff */
        /* <DEDUP_REMOVED lines=89> */
[----:B------:R-:W-:-:S04]  /*2d00*/  @!P2 LEA R74, P1, R24, c[0x0][0x170], 0x1 ;  /* 0x00005c00184aaa11 */ /* 0x000fc800078208ff */
[----:B------:R-:W-:Y:S01]  /*2d10*/  @!P2 LEA.HI.X R75, R24, c[0x0][0x174], R0, 0x1, P1 ;  /* 0x00005d00184baa11 */ /* 0x000fe200008f0c00 */
[----:B------:R-:W-:Y:S01]  /*2d20*/  STL [R1+0x1e4], R74 ;  /* 0x0001e44a01007387 */ /* 0x000fe20000100800 */
[----:B------:R-:W-:Y:S02]  /*2d30*/  SHF.R.S32.HI R0, RZ, 0x1f, R32 ;  /* 0x0000001fff007819 */ /* 0x000fe40000011420 */
[----:B------:R-:W-:Y:S01]  /*2d40*/  ISETP.GE.U32.AND P1, PT, R32, c[0x0][0x1c8], PT ;  /* 0x0000720020007a0c */ /* 0x000fe20003f26070 */
[----:B------:R-:W-:Y:S03]  /*2d50*/  STL [R1+0x1ec], R74 ;  /* 0x0001ec4a01007387 */ /* 0x000fe60000100800 */
[----:B------:R-:W-:Y:S01]  /*2d60*/  ISETP.GE.OR.EX P2, PT, R0, c[0x0][0x1cc], P0, P1 ;  /* 0x0000730000007a0c */ /* 0x000fe20000746710 */
[----:B------:R-:W-:Y:S01]  /*2d70*/  STL [R1+0x1dc], R75 ;  /* 0x0001dc4b01007387 */ /* 0x000fe20000100800 */
[----:B------:R-:W-:-:S03]  /*2d80*/  LOP3.LUT P3, RZ, R80, 0x2000000, RZ, 0xc0, !PT ;  /* 0x0200000050ff7812 */ /* 0x000fc6000786c0ff */
[----:B------:R0:W-:Y:S08]  /*2d90*/  STL.64 [R1+0x1f0], R74 ;  /* 0x0001f04a01007387 */ /* 0x0001f00000100a00 */
[----:B------:R-:W-:Y:S01]  /*2da0*/  @!P2 IMAD R0, R0, c[0x0][0x1c0], RZ ;  /* 0x000070000000aa24 */ /* 0x000fe200078e02ff */
[----:B------:R-:W-:Y:S01]  /*2db0*/  @P2 LOP3.LUT R79, R79, 0x1000, RZ, 0xfc, !PT ;  /* 0x000010004f4f2812 */ /* 0x000fe200078efcff */
[----:B------:R-:W-:Y:S01]  /*2dc0*/  @!P2 IMAD.MOV.U32 R24, RZ, RZ, R10 ;  /* 0x000000ffff18a224 */ /* 0x000fe200078e000a */
[----:B------:R1:W2:Y:S01]  /*2dd0*/  @!P3 LDG.E R92, [R28.64] ;  /* 0x000000061c5cb981 */ /* 0x0002a2000c1e1900 */
[----:B------:R-:W-:Y:S01]  /*2de0*/  @!P2 IMAD.MOV.U32 R25, RZ, RZ, R13 ;  /* 0x000000ffff19a224 */ /* 0x000fe200078e000d */
[----:B------:R-:W-:Y:S01]  /*2df0*/  LOP3.LUT R79, R79, 0xfffff7ff, RZ, 0xc0, !PT ;  /* 0xfffff7ff4f4f7812 */ /* 0x000fe200078ec0ff */
[C---:B------:R-:W-:Y:S01]  /*2e00*/  @!P2 IMAD R0, R32.reuse, c[0x0][0x1c4], R0 ;  /* 0x000071002000aa24 */ /* 0x040fe200078e0200 */
[----:B0-----:R-:W3:Y:S01]  /*2e10*/  LDL.LU.64 R74, [R1+0x110] ;  /* 0x00011000014a7983 */ /* 0x001ee20000300a00 */
        /* <DEDUP_REMOVED lines=38> */
[----:B------:R-:W-:Y:S02]  /*3080*/  @!P2 IMAD R0, R0, c[0x0][0x1c0], RZ ;  /* 0x000070000000aa24 */ /* 0x000fe400078e02ff */
[----:B------:R-:W-:Y:S02]  /*3090*/  @!P2 IMAD.MOV.U32 R24, RZ, RZ, R10 ;  /* 0x000000ffff18a224 */ /* 0x000fe400078e000a */
[----:B------:R-:W-:Y:S02]  /*30a0*/  @!P2 IMAD.MOV.U32 R25, RZ, RZ, R13 ;  /* 0x000000ffff19a224 */ /* 0x000fe400078e000d */
[C---:B------:R-:W-:Y:S02]  /*30b0*/  @!P2 IMAD R0, R32.reuse, c[0x0][0x1c4], R0 ;  /* 0x000071002000aa24 */ /* 0x040fe400078e0200 */
[----:B------:R-:W-:Y:S01]  /*30c0*/  @!P2 IMAD.WIDE.U32 R24, R32, c[0x0][0x1c0], R24 ;  /* 0x000070002018aa25 */ /* 0x000fe200078e0018 */
[----:B------:R-:W-:-:S03]  /*30d0*/  IADD3 R32, R76, 0x188, RZ ;  /* 0x000001884c207810 */ /* 0x000fc60007ffe0ff */
[----:B------:R-:W-:Y:S01]  /*30e0*/  @!P2 IMAD.IADD R0, R25, 0x1, R0 ;  /* 0x000000011900a824 */ /* 0x000fe200078e0200 */
[C---:B------:R-:W-:Y:S02]  /*30f0*/  @!P2 LEA R36, P1, R24.reuse, c[0x0][0x170], 0x1 ;  /* 0x00005c001824aa11 */ /* 0x040fe400078208ff */
[----:B------:R-:W-:Y:S02]  /*3100*/  LOP3.LUT R79, R79, 0xfffffdff, RZ, 0xc0, !PT ;  /* 0xfffffdff4f4f7812 */ /* 0x000fe400078ec0ff */
[----:B------:R-:W-:Y:S02]  /*3110*/  @!P2 LEA.HI.X R37, R24, c[0x0][0x174], R0, 0x1, P1 ;  /* 0x00005d001825aa11 */ /* 0x000fe400008f0c00 */
[----:B------:R-:W-:Y:S02]  /*3120*/  SHF.R.S32.HI R0, RZ, 0x1f, R32 ;  /* 0x0000001fff007819 */ /* 0x000fe40000011420 */
[----:B------:R-:W-:Y:S02]  /*3130*/  ISETP.GE.U32.AND P1, PT, R32, c[0x0][0x1c8], PT ;  /* 0x0000720020007a0c */ /* 0x000fe40003f26070 */
[----:B------:R-:W-:-:S02]  /*3140*/  @P2 LOP3.LUT R79, R79, 0x200, RZ, 0xfc, !PT ;  /* 0x000002004f4f2812 */ /* 0x000fc400078efcff */
[----:B------:R-:W-:-:S13]  /*3150*/  ISETP.GE.OR.EX P2, PT, R0, c[0x0][0x1cc], P0, P1 ;  /* 0x0000730000007a0c */ /* 0x000fda0000746710 */
[----:B------:R-:W-:Y:S02]  /*3160*/  @!P2 IMAD R0, R0, c[0x0][0x1c0], RZ ;  /* 0x000070000000aa24 */ /* 0x000fe400078e02ff */
[----:B------:R-:W-:Y:S02]  /*3170*/  @!P2 IMAD.MOV.U32 R24, RZ, RZ, R10 ;  /* 0x000000ffff18a224 */ /* 0x000fe400078e000a */
[----:B------:R-:W-:Y:S02]  /*3180*/  @!P2 IMAD.MOV.U32 R25, RZ, RZ, R13 ;  /* 0x000000ffff19a224 */ /* 0x000fe400078e000d */
        /* <DEDUP_REMOVED lines=9> */
[----:B------:R-:W-:Y:S02]  /*3220*/  @!P4 IMAD R0, R0, c[0x0][0x1c0], RZ ;  /* 0x000070000000ca24 */ /* 0x000fe400078e02ff */
[----:B0-----:R-:W-:Y:S02]  /*3230*/  @!P4 IMAD.MOV.U32 R34, RZ, RZ, R10 ;  /* 0x000000ffff22c224 */ /* 0x001fe400078e000a */
        /* <DEDUP_REMOVED lines=9> */
[----:B------:R-:W-:Y:S02]  /*32d0*/  ISETP.GE.OR.EX P5, PT, R0, c[0x0][0x1cc], P0, P1 ;  /* 0x0000730000007a0c */ /* 0x000fe400007a6710 */
[----:B-1----:R-:W-:-:S11]  /*32e0*/  IADD3 R28, R76, 0x1a0, RZ ;  /* 0x000001a04c1c7810 */ /* 0x002fd60007ffe0ff */
        /* <DEDUP_REMOVED lines=8> */
[----:B------:R-:W-:Y:S02]  /*3370*/  SHF.R.S32.HI R0, RZ, 0x1f, R28 ;  /* 0x0000001fff007819 */ /* 0x000fe4000001141c */
[----:B------:R-:W-:-:S04]  /*3380*/  ISETP.GE.U32.AND P1, PT, R28, c[0x0][0x1c8], PT ;  /* 0x000072001c007a0c */ /* 0x000fc80003f26070 */
[----:B------:R-:W-:Y:S02]  /*3390*/  ISETP.GE.OR.EX P6, PT, R0, c[0x0][0x1cc], P0, P1 ;  /* 0x0000730000007a0c */ /* 0x000fe400007c6710 */
[----:B------:R-:W-:-:S04]  /*33a0*/  LOP3.LUT R79, R79, 0xfffffeff, RZ, 0xc0, !PT ;  /* 0xfffffeff4f4f7812 */ /* 0x000fc800078ec0ff */
[----:B------:R-:W-:-:S04]  /*33b0*/  @P2 LOP3.LUT R79, R79, 0x100, RZ, 0xfc, !PT ;  /* 0x000001004f4f2812 */ /* 0x000fc800078efcff */
[----:B------:R-:W-:-:S03]  /*33c0*/  LOP3.LUT R79, R79, 0xffffff7f, RZ, 0xc0, !PT ;  /* 0xffffff7f4f4f7812 */ /* 0x000fc600078ec0ff */
[----:B------:R-:W-:Y:S02]  /*33d0*/  @!P6 IMAD R0, R0, c[0x0][0x1c0], RZ ;  /* 0x000070000000ea24 */ /* 0x000fe400078e02ff */
[----:B------:R-:W-:Y:S02]  /*33e0*/  @!P6 IMAD.MOV.U32 R86, RZ, RZ, R10 ;  /* 0x000000ffff56e224 */ /* 0x000fe400078e000a */
[----:B------:R-:W-:Y:S02]  /*33f0*/  @!P6 IMAD.MOV.U32 R87, RZ, RZ, R13 ;  /* 0x000000ffff57e224 */ /* 0x000fe400078e000d */
[C---:B------:R-:W-:Y:S02]  /*3400*/  @!P6 IMAD R0, R28.reuse, c[0x0][0x1c4], R0 ;  /* 0x000071001c00ea24 */ /* 0x040fe400078e0200 */
[----:B------:R-:W-:Y:S01]  /*3410*/  @!P6 IMAD.WIDE.U32 R86, R28, c[0x0][0x1c0], R86 ;  /* 0x000070001c56ea25 */ /* 0x000fe200078e0056 */
[----:B------:R-:W-:Y:S02]  /*3420*/  @P4 LOP3.LUT R79, R79, 0x80, RZ, 0xfc, !PT ;  /* 0x000000804f4f4812 */ /* 0x000fe400078efcff */
[----:B------:R-:W-:Y:S01]  /*3430*/  LOP3.LUT P4, RZ, R80, 0x800000, RZ, 0xc0, !PT ;  /* 0x0080000050ff7812 */ /* 0x000fe2000788c0ff */
[----:B------:R-:W-:Y:S01]  /*3440*/  @!P6 IMAD.IADD R0, R87, 0x1, R0 ;  /* 0x000000015700e824 */ /* 0x000fe200078e0200 */
[----:B------:R-:W-:-:S04]  /*3450*/  @!P6 LEA R28, P1, R86, c[0x0][0x170], 0x1 ;  /* 0x00005c00561cea11 */ /* 0x000fc800078208ff */
[----:B------:R-:W-:Y:S02]  /*3460*/  @!P6 LEA.HI.X R29, R86, c[0x0][0x174], R0, 0x1, P1 ;  /* 0x00005d00561dea11 */ /* 0x000fe400008f0c00 */
[----:B------:R-:W-:Y:S01]  /*3470*/  CS2R R86, SRZ ;  /* 0x0000000000567805 */ /* 0x000fe2000001ff00 */
[----:B------:R-:W-:-:S04]  /*3480*/  LOP3.LUT R79, R79, 0xffffffbf, RZ, 0xc0, !PT ;  /* 0xffffffbf4f4f7812 */ /* 0x000fc800078ec0ff */
[----:B------:R-:W-:Y:S01]  /*3490*/  @P5 LOP3.LUT R79, R79, 0x40, RZ, 0xfc, !PT ;  /* 0x000000404f4f5812 */ /* 0x000fe200078efcff */
[----:B------:R0:W4:Y:S03]  /*34a0*/  @!P4 LDG.E R86, [R26.64] ;  /* 0x000000061a56c981 */ /* 0x000126000c1e1900 */
[----:B------:R-:W-:Y:S02]  /*34b0*/  LOP3.LUT R79, R79, 0xffffffdf, RZ, 0xc0, !PT ;  /* 0xffffffdf4f4f7812 */ /* 0x000fe400078ec0ff */
[----:B0-----:R-:W-:-:S04]  /*34c0*/  IADD3 R26, R76, 0x1a8, RZ ;  /* 0x000001a84c1a7810 */ /* 0x001fc80007ffe0ff */
[----:B------:R-:W-:Y:S02]  /*34d0*/  SHF.R.S32.HI R0, RZ, 0x1f, R26 ;  /* 0x0000001fff007819 */ /* 0x000fe4000001141a */
[----:B------:R-:W-:Y:S02]  /*34e0*/  ISETP.GE.U32.AND P1, PT, R26, c[0x0][0x1c8], PT ;  /* 0x000072001a007a0c */ /* 0x000fe40003f26070 */
[----:B------:R-:W-:Y:S02]  /*34f0*/  LOP3.LUT P2, RZ, R80, 0x1000000, RZ, 0xc0, !PT ;  /* 0x0100000050ff7812 */ /* 0x000fe4000784c0ff */
[----:B------:R-:W-:Y:S02]  /*3500*/  @P6 LOP3.LUT R79, R79, 0x20, RZ, 0xfc, !PT ;  /* 0x000000204f4f6812 */ /* 0x000fe400078efcff */
[----:B------:R-:W-:-:S09]  /*3510*/  ISETP.GE.OR.EX P6, PT, R0, c[0x0][0x1cc], P0, P1 ;  /* 0x0000730000007a0c */ /* 0x000fd200007c6710 */
[----:B------:R0:W2:Y:S04]  /*3520*/  @!P2 LDG.E R87, [R84.64] ;  /* 0x000000065457a981 */ /* 0x0000a8000c1e1900 */
[----:B------:R-:W-:Y:S02]  /*3530*/  @!P6 IMAD R0, R0, c[0x0][0x1c0], RZ ;  /* 0x000070000000ea24 */ /* 0x000fe400078e02ff */
[----:B0-----:R-:W-:Y:S02]  /*3540*/  @!P6 IMAD.MOV.U32 R84, RZ, RZ, R10 ;  /* 0x000000ffff54e224 */ /* 0x001fe400078e000a */
[----:B------:R-:W-:Y:S02]  /*3550*/  @!P6 IMAD.MOV.U32 R85, RZ, RZ, R13 ;  /* 0x000000ffff55e224 */ /* 0x000fe400078e000d */
[----:B------:R-:W-:-:S02]  /*3560*/  @!P6 IMAD R0, R26, c[0x0][0x1c4], R0 ;  /* 0x000071001a00ea24 */ /* 0x000fc400078e0200 */
[----:B------:R-:W-:Y:S01]  /*3570*/  @!P6 IMAD.WIDE.U32 R84, R26, c[0x0][0x1c0], R84 ;  /* 0x000070001a54ea25 */ /* 0x000fe200078e0054 */
[----:B------:R-:W-:-:S03]  /*3580*/  LOP3.LUT P3, RZ, R80, 0x200000, RZ, 0xc0, !PT ;  /* 0x0020000050ff7812 */ /* 0x000fc6000786c0ff */
[----:B------:R-:W-:Y:S01]  /*3590*/  @!P6 IMAD.IADD R0, R85, 0x1, R0 ;  /* 0x000000015500e824 */ /* 0x000fe200078e0200 */
[----:B------:R-:W-:Y:S02]  /*35a0*/  @!P6 LEA R26, P1, R84, c[0x0][0x170], 0x1 ;  /* 0x00005c00541aea11 */ /* 0x000fe400078208ff */
[----:B------:R-:W-:Y:S02]  /*35b0*/  LOP3.LUT P5, RZ, R80, 0x400000, RZ, 0xc0, !PT ;  /* 0x0040000050ff7812 */ /* 0x000fe400078ac0ff */
[----:B------:R-:W-:Y:S02]  /*35c0*/  @!P6 LEA.HI.X R27, R84, c[0x0][0x174], R0, 0x1, P1 ;  /* 0x00005d00541bea11 */ /* 0x000fe400008f0c00 */
[----:B------:R-:W-:-:S06]  /*35d0*/  CS2R R84, SRZ ;  /* 0x0000000000547805 */ /* 0x000fcc000001ff00 */
[----:B------:R0:W2:Y:S04]  /*35e0*/  @!P3 LDG.E R84, [R16.64] ;  /* 0x000000061054b981 */ /* 0x0000a8000c1e1900 */
[----:B------:R1:W2:Y:S01]  /*35f0*/  @!P5 LDG.E R85, [R22.64] ;  /* 0x000000061655d981 */ /* 0x0002a2000c1e1900 */
[----:B0-----:R-:W-:-:S04]  /*3600*/  IADD3 R16, R76, 0x1b0, RZ ;  /* 0x000001b04c107810 */ /* 0x001fc80007ffe0ff */
[----:B------:R-:W-:Y:S02]  /*3610*/  SHF.R.S32.HI R0, RZ, 0x1f, R16 ;  /* 0x0000001fff007819 */ /* 0x000fe40000011410 */
[----:B------:R-:W-:-:S04]  /*3620*/  ISETP.GE.U32.AND P1, PT, R16, c[0x0][0x1c8], PT ;  /* 0x0000720010007a0c */ /* 0x000fc80003f26070 */
[----:B------:R-:W-:Y:S02]  /*3630*/  ISETP.GE.OR.EX P5, PT, R0, c[0x0][0x1cc], P0, P1 ;  /* 0x0000730000007a0c */ /* 0x000fe400007a6710 */
[C---:B------:R-:W-:Y:S02]  /*3640*/  LOP3.LUT P2, RZ, R80.reuse, 0x100000, RZ, 0xc0, !PT ;  /* 0x0010000050ff7812 */ /* 0x040fe4000784c0ff */
[----:B------:R-:W-:-:S09]  /*3650*/  LOP3.LUT P4, RZ, R80, 0x80000, RZ, 0xc0, !PT ;  /* 0x0008000050ff7812 */ /* 0x000fd2000788c0ff */
[----:B------:R-:W-:Y:S02]  /*3660*/  @!P5 IMAD R0, R0, c[0x0][0x1c0], RZ ;  /* 0x000070000000da24 */ /* 0x000fe400078e02ff */
[----:B-1----:R-:W-:Y:S01]  /*3670*/  @!P5 IMAD.MOV.U32 R22, RZ, RZ, R10 ;  /* 0x000000ffff16d224 */ /* 0x002fe200078e000a */
[----:B------:R0:W2:Y:S01]  /*3680*/  @!P2 LDG.E R81, [R2.64] ;  /* 0x000000060251a981 */ /* 0x0000a2000c1e1900 */
[----:B------:R-:W-:Y:S02]  /*3690*/  @!P5 IMAD.MOV.U32 R23, RZ, RZ, R13 ;  /* 0x000000ffff17d224 */ /* 0x000fe400078e000d */
[C---:B------:R-:W-:Y:S02]  /*36a0*/  @!P5 IMAD R0, R16.reuse, c[0x0][0x1c4], R0 ;  /* 0x000071001000da24 */ /* 0x040fe400078e0200 */
[----:B------:R-:W-:-:S04]  /*36b0*/  @!P5 IMAD.WIDE.U32 R22, R16, c[0x0][0x1c0], R22 ;  /* 0x000070001016da25 */ /* 0x000fc800078e0016 */
[----:B------:R-:W-:Y:S01]  /*36c0*/  @!P5 IMAD.IADD R0, R23, 0x1, R0 ;  /* 0x000000011700d824 */ /* 0x000fe200078e0200 */
[----:B------:R-:W-:Y:S01]  /*36d0*/  @!P5 LEA R16, P1, R22, c[0x0][0x170], 0x1 ;  /* 0x00005c001610da11 */ /* 0x000fe200078208ff */
[----:B0-----:R-:W-:Y:S01]  /*36e0*/  IMAD.MOV.U32 R3, RZ, RZ, RZ ;  /* 0x000000ffff037224 */ /* 0x001fe200078e00ff */
[----:B------:R-:W-:Y:S02]  /*36f0*/  IADD3 R2, R76, 0x1b8, RZ ;  /* 0x000001b84c027810 */ /* 0x000fe40007ffe0ff */
[----:B------:R-:W-:Y:S02]  /*3700*/  @!P5 LEA.HI.X R17, R22, c[0x0][0x174], R0, 0x1, P1 ;  /* 0x00005d001611da11 */ /* 0x000fe400008f0c00 */
[----:B------:R-:W-:Y:S01]  /*3710*/  SHF.R.S32.HI R0, RZ, 0x1f, R2 ;  /* 0x0000001fff007819 */ /* 0x000fe20000011402 */
[----:B------:R0:W2:Y:S01]  /*3720*/  @!P4 LDG.E R3, [R6.64] ;  /* 0x000000060603c981 */ /* 0x0000a2000c1e1900 */
        /* <DEDUP_REMOVED lines=10> */
[C---:B------:R-:W-:Y:S02]  /*37d0*/  LOP3.LUT P1, RZ, R80.reuse, 0x40000, RZ, 0xc0, !PT ;  /* 0x0004000050ff7812 */ /* 0x040fe4000782c0ff */
[----:B------:R-:W-:Y:S01]  /*37e0*/  LOP3.LUT P3, RZ, R80, 0x20000, RZ, 0xc0, !PT ;  /* 0x0002000050ff7812 */ /* 0x000fe2000786c0ff */
[----:B------:R-:W-:Y:S01]  /*37f0*/  CS2R R6, SRZ ;  /* 0x0000000000067805 */ /* 0x000fe2000001ff00 */
[----:B------:R-:W-:-:S04]  /*3800*/  IADD3 R2, R76, 0x1c0, RZ ;  /* 0x000001c04c027810 */ /* 0x000fc80007ffe0ff */
[----:B------:R-:W-:-:S05]  /*3810*/  SHF.R.S32.HI R0, RZ, 0x1f, R2 ;  /* 0x0000001fff007819 */ /* 0x000fca0000011402 */
[----:B------:R0:W2:Y:S01]  /*3820*/  @!P1 LDG.E R7, [R82.64] ;  /* 0x0000000652079981 */ /* 0x0000a2000c1e1900 */
[----:B------:R-:W-:-:S03]  /*3830*/  ISETP.GE.U32.AND P1, PT, R2, c[0x0][0x1c8], PT ;  /* 0x0000720002007a0c */ /* 0x000fc60003f26070 */
[----:B------:R1:W2:Y:S01]  /*3840*/  @!P3 LDG.E R6, [R18.64] ;  /* 0x000000061206b981 */ /* 0x0002a2000c1e1900 */
[----:B------:R-:W-:-:S13]  /*3850*/  ISETP.GE.OR.EX P3, PT, R0, c[0x0][0x1cc], P0, P1 ;  /* 0x0000730000007a0c */ /* 0x000fda0000766710 */
[----:B------:R-:W-:Y:S02]  /*3860*/  @!P3 IMAD R0, R0, c[0x0][0x1c0], RZ ;  /* 0x000070000000ba24 */ /* 0x000fe400078e02ff */
[----:B0-----:R-:W-:Y:S02]  /*3870*/  @!P3 IMAD.MOV.U32 R82, RZ, RZ, R10 ;  /* 0x000000ffff52b224 */ /* 0x001fe400078e000a */
[----:B------:R-:W-:Y:S02]  /*3880*/  @!P3 IMAD.MOV.U32 R83, RZ, RZ, R13 ;  /* 0x000000ffff53b224 */ /* 0x000fe400078e000d */
[C---:B------:R-:W-:Y:S02]  /*3890*/  @!P3 IMAD R0, R2.reuse, c[0x0][0x1c4], R0 ;  /* 0x000071000200ba24 */ /* 0x040fe400078e0200 */
[----:B------:R-:W-:-:S04]  /*38a0*/  @!P3 IMAD.WIDE.U32 R82, R2, c[0x0][0x1c0], R82 ;  /* 0x000070000252ba25 */ /* 0x000fc800078e0052 */
[----:B------:R-:W-:Y:S01]  /*38b0*/  @!P3 IMAD.IADD R0, R83, 0x1, R0 ;  /* 0x000000015300b824 */ /* 0x000fe200078e0200 */
[C---:B-1----:R-:W-:Y:S01]  /*38c0*/  @!P3 LEA R18, P1, R82.reuse, c[0x0][0x170], 0x1 ;  /* 0x00005c005212ba11 */ /* 0x042fe200078208ff */
[----:B------:R0:W-:Y:S03]  /*38d0*/  STL.64 [R1+0x1c0], R36 ;  /* 0x0001c02401007387 */ /* 0x0001e60000100a00 */
[----:B------:R-:W-:Y:S02]  /*38e0*/  @!P3 LEA.HI.X R19, R82, c[0x0][0x174], R0, 0x1, P1 ;  /* 0x00005d005213ba11 */ /* 0x000fe400008f0c00 */
[C---:B------:R-:W-:Y:S01]  /*38f0*/  LOP3.LUT P1, RZ, R80.reuse, 0x10000, RZ, 0xc0, !PT ;  /* 0x0001000050ff7812 */ /* 0x040fe2000782c0ff */
[----:B------:R-:W-:Y:S01]  /*3900*/  IMAD.MOV.U32 R0, RZ, RZ, RZ ;  /* 0x000000ffff007224 */ /* 0x000fe200078e00ff */
[----:B------:R-:W-:Y:S01]  /*3910*/  LOP3.LUT P2, RZ, R80, 0x8000, RZ, 0xc0, !PT ;  /* 0x0000800050ff7812 */ /* 0x000fe2000784c0ff */
[----:B0-----:R-:W2:Y:S01]  /*3920*/  LDL.LU.64 R36, [R1+0x118] ;  /* 0x0001180001247983 */ /* 0x001ea20000300a00 */
[----:B------:R-:W-:-:S09]  /*3930*/  IMAD.MOV.U32 R2, RZ, RZ, RZ ;  /* 0x000000ffff027224 */ /* 0x000fd200078e00ff */
[----:B------:R0:W2:Y:S04]  /*3940*/  @!P1 LDG.E R0, [R20.64] ;  /* 0x0000000614009981 */ /* 0x0000a8000c1e1900 */
[----:B------:R1:W2:Y:S01]  /*3950*/  @!P2 LDG.E R2, [R4.64] ;  /* 0x000000060402a981 */ /* 0x0002a2000c1e1900 */
[----:B0-----:R-:W-:-:S04]  /*3960*/  IADD3 R21, R76, 0x1c8, RZ ;  /* 0x000001c84c157810 */ /* 0x001fc80007ffe0ff */
[----:B------:R-:W-:Y:S02]  /*3970*/  SHF.R.S32.HI R20, RZ, 0x1f, R21 ;  /* 0x0000001fff147819 */ /* 0x000fe40000011415 */
[----:B------:R-:W-:-:S04]  /*3980*/  ISETP.GE.U32.AND P1, PT, R21, c[0x0][0x1c8], PT ;  /* 0x0000720015007a0c */ /* 0x000fc80003f26070 */
[----:B------:R-:W-:Y:S02]  /*3990*/  ISETP.GE.OR.EX P2, PT, R20, c[0x0][0x1cc], P0, P1 ;  /* 0x0000730014007a0c */ /* 0x000fe40000746710 */
[----:B------:R-:W-:-:S04]  /*39a0*/  LOP3.LUT R79, R79, 0xffffffef, RZ, 0xc0, !PT ;  /* 0xffffffef4f4f7812 */ /* 0x000fc800078ec0ff */
[----:B------:R-:W-:-:S07]  /*39b0*/  @P6 LOP3.LUT R79, R79, 0x10, RZ, 0xfc, !PT ;  /* 0x000000104f4f6812 */ /* 0x000fce00078efcff */
[----:B------:R-:W-:Y:S02]  /*39c0*/  @!P2 IMAD R20, R20, c[0x0][0x1c0], RZ ;  /* 0x000070001414aa24 */ /* 0x000fe400078e02ff */
[----:B-1----:R-:W-:Y:S02]  /*39d0*/  @!P2 IMAD.MOV.U32 R4, RZ, RZ, R10 ;  /* 0x000000ffff04a224 */ /* 0x002fe400078e000a */
[----:B------:R-:W-:Y:S02]  /*39e0*/  @!P2 IMAD.MOV.U32 R5, RZ, RZ, R13 ;  /* 0x000000ffff05a224 */ /* 0x000fe400078e000d */
[C---:B------:R-:W-:Y:S02]  /*39f0*/  @!P2 IMAD R20, R21.reuse, c[0x0][0x1c4], R20 ;  /* 0x000071001514aa24 */ /* 0x040fe400078e0214 */
[----:B------:R-:W-:Y:S01]  /*3a00*/  @!P2 IMAD.WIDE.U32 R4, R21, c[0x0][0x1c0], R4 ;  /* 0x000070001504aa25 */ /* 0x000fe200078e0004 */
[----:B------:R-:W-:-:S03]  /*3a10*/  LOP3.LUT R79, R79, 0xfffffff7, RZ, 0xc0, !PT ;  /* 0xfffffff74f4f7812 */ /* 0x000fc600078ec0ff */
[----:B------:R-:W-:Y:S01]  /*3a20*/  @!P2 IMAD.IADD R5, R5, 0x1, R20 ;  /* 0x000000010505a824 */ /* 0x000fe200078e0214 */
[C---:B------:R-:W-:Y:S02]  /*3a30*/  @!P2 LEA R20, P1, R4.reuse, c[0x0][0x170], 0x1 ;  /* 0x00005c000414aa11 */ /* 0x040fe400078208ff */
[----:B------:R-:W-:Y:S02]  /*3a40*/  @P5 LOP3.LUT R79, R79, 0x8, RZ, 0xfc, !PT ;  /* 0x000000084f4f5812 */ /* 0x000fe400078efcff */
[----:B------:R-:W-:Y:S02]  /*3a50*/  @!P2 LEA.HI.X R21, R4, c[0x0][0x174], R5, 0x1, P1 ;  /* 0x00005d000415aa11 */ /* 0x000fe400008f0c05 */
[----:B------:R-:W-:Y:S02]  /*3a60*/  LOP3.LUT R79, R79, 0xfffffffb, RZ, 0xc0, !PT ;  /* 0xfffffffb4f4f7812 */ /* 0x000fe400078ec0ff */
[----:B------:R-:W-:Y:S02]  /*3a70*/  LOP3.LUT P1, RZ, R80, 0x4000, RZ, 0xc0, !PT ;  /* 0x0000400050ff7812 */ /* 0x000fe4000782c0ff */
[----:B------:R-:W-:Y:S01]  /*3a80*/  @P4 LOP3.LUT R79, R79, 0x4, RZ, 0xfc, !PT ;  /* 0x000000044f4f4812 */ /* 0x000fe200078efcff */
[----:B------:R-:W-:-:S03]  /*3a90*/  CS2R R4, SRZ ;  /* 0x0000000000047805 */ /* 0x000fc6000001ff00 */
[----:B------:R-:W-:-:S04]  /*3aa0*/  LOP3.LUT R79, R79, 0xfffffffd, RZ, 0xc0, !PT ;  /* 0xfffffffd4f4f7812 */ /* 0x000fc800078ec0ff */
[----:B------:R-:W-:-:S03]  /*3ab0*/  @P3 LOP3.LUT R79, R79, 0x2, RZ, 0xfc, !PT ;  /* 0x000000024f4f3812 */ /* 0x000fc600078efcff */
[----:B------:R0:W2:Y:S01]  /*3ac0*/  @!P1 LDG.E R5, [R14.64] ;  /* 0x000000060e059981 */ /* 0x0000a2000c1e1900 */
[----:B------:R-:W-:Y:S02]  /*3ad0*/  LOP3.LUT R79, R79, 0xfffffffe, RZ, 0xc0, !PT ;  /* 0xfffffffe4f4f7812 */ /* 0x000fe400078ec0ff */
[----:B0-----:R-:W-:Y:S02]  /*3ae0*/  IADD3 R15, R76, 0x1d0, RZ ;  /* 0x000001d04c0f7810 */ /* 0x001fe40007ffe0ff */
[----:B------:R-:W-:Y:S02]  /*3af0*/  @P2 LOP3.LUT R79, R79, 0x1, RZ, 0xfc, !PT ;  /* 0x000000014f4f2812 */ /* 0x000fe400078efcff */
[----:B------:R-:W-:Y:S02]  /*3b00*/  SHF.R.S32.HI R14, RZ, 0x1f, R15 ;  /* 0x0000001fff0e7819 */ /* 0x000fe4000001140f */
[----:B------:R-:W-:Y:S02]  /*3b10*/  ISETP.GE.U32.AND P1, PT, R15, c[0x0][0x1c8], PT ;  /* 0x000072000f007a0c */ /* 0x000fe40003f26070 */
[----:B------:R-:W-:-:S02]  /*3b20*/  LOP3.LUT P2, RZ, R78, 0x100000, RZ, 0xc0, !PT ;  /* 0x001000004eff7812 */ /* 0x000fc4000784c0ff */
[----:B------:R-:W-:-:S11]  /*3b30*/  ISETP.GE.OR.EX P1, PT, R14, c[0x0][0x1cc], P0, P1 ;  /* 0x000073000e007a0c */ /* 0x000fd60000726710 */
[----:B------:R0:W2:Y:S02]  /*3b40*/  @!P2 LDG.E R4, [R8.64] ;  /* 0x000000060804a981 */ /* 0x0000a4000c1e1900 */
[----:B------:R-:W-:-:S04]  /*3b50*/  @!P1 IMAD R14, R14, c[0x0][0x1c0], RZ ;  /* 0x000070000e0e9a24 */ /* 0x000fc800078e02ff */
[----:B------:R-:W-:Y:S02]  /*3b60*/  @!P1 IMAD R14, R15, c[0x0][0x1c4], R14 ;  /* 0x000071000f0e9a24 */ /* 0x000fe400078e020e */
[----:B0-----:R-:W-:Y:S02]  /*3b70*/  @!P1 IMAD.MOV.U32 R8, RZ, RZ, R10 ;  /* 0x000000ffff089224 */ /* 0x001fe400078e000a */
[----:B------:R-:W-:-:S04]  /*3b80*/  @!P1 IMAD.MOV.U32 R9, RZ, RZ, R13 ;  /* 0x000000ffff099224 */ /* 0x000fc800078e000d */
[----:B------:R-:W-:Y:S01]  /*3b90*/  @!P1 IMAD.WIDE.U32 R8, R15, c[0x0][0x1c0], R8 ;  /* 0x000070000f089a25 */ /* 0x000fe200078e0008 */
[----:B------:R-:W-:-:S03]  /*3ba0*/  LOP3.LUT P3, RZ, R78, 0x200000, RZ, 0xc0, !PT ;  /* 0x002000004eff7812 */ /* 0x000fc6000786c0ff */
[----:B------:R-:W-:Y:S01]  /*3bb0*/  @!P1 IMAD.IADD R9, R9, 0x1, R14 ;  /* 0x0000000109099824 */ /* 0x000fe200078e020e */
[----:B------:R-:W-:-:S04]  /*3bc0*/  @!P1 LEA R14, P2, R8, c[0x0][0x170], 0x1 ;  /* 0x00005c00080e9a11 */ /* 0x000fc800078408ff */
[----:B------:R-:W-:Y:S02]  /*3bd0*/  @!P1 LEA.HI.X R15, R8, c[0x0][0x174], R9, 0x1, P2 ;  /* 0x00005d00080f9a11 */ /* 0x000fe400010f0c09 */
[----:B------:R-:W-:Y:S01]  /*3be0*/  LOP3.LUT P2, RZ, R80, 0x1000, RZ, 0xc0, !PT ;  /* 0x0000100050ff7812 */ /* 0x000fe2000784c0ff */
[----:B------:R-:W-:-:S06]  /*3bf0*/  CS2R R8, SRZ ;  /* 0x0000000000087805 */ /* 0x000fcc000001ff00 */
[----:B------:R0:W4:Y:S06]  /*3c00*/  @!P3 LDG.E R9, [R70.64] ;  /* 0x000000064609b981 */ /* 0x00012c000c1e1900 */
[----:B------:R1:W4:Y:S01]  /*3c10*/  @!P2 LDG.E R8, [R72.64] ;  /* 0x000000064808a981 */ /* 0x000322000c1e1900 */
[----:B0-----:R-:W-:-:S04]  /*3c20*/  IADD3 R71, R76, 0x1d8, RZ ;  /* 0x000001d84c477810 */ /* 0x001fc80007ffe0ff */
[----:B------:R-:W-:Y:S02]  /*3c30*/  SHF.R.S32.HI R70, RZ, 0x1f, R71 ;  /* 0x0000001fff467819 */ /* 0x000fe40000011447 */
[----:B------:R-:W-:-:S04]  /*3c40*/  ISETP.GE.U32.AND P2, PT, R71, c[0x0][0x1c8], PT ;  /* 0x0000720047007a0c */ /* 0x000fc80003f46070 */
[----:B------:R-:W-:Y:S02]  /*3c50*/  ISETP.GE.OR.EX P2, PT, R70, c[0x0][0x1cc], P0, P2 ;  /* 0x0000730046007a0c */ /* 0x000fe40000746720 */
[C---:B------:R-:W-:Y:S02]  /*3c60*/  LOP3.LUT P4, RZ, R78.reuse, 0x400000, RZ, 0xc0, !PT ;  /* 0x004000004eff7812 */ /* 0x040fe4000788c0ff */
[----:B------:R-:W-:-:S09]  /*3c70*/  LOP3.LUT P6, RZ, R78, 0x1000000, RZ, 0xc0, !PT ;  /* 0x010000004eff7812 */ /* 0x000fd200078cc0ff */
[----:B------:R-:W-:Y:S02]  /*3c80*/  @!P2 IMAD R70, R70, c[0x0][0x1c0], RZ ;  /* 0x000070004646aa24 */ /* 0x000fe400078e02ff */
[----:B-1----:R-:W-:Y:S02]  /*3c90*/  @!P2 IMAD.MOV.U32 R72, RZ, RZ, R10 ;  /* 0x000000ffff48a224 */ /* 0x002fe400078e000a */
[----:B------:R-:W-:Y:S02]  /*3ca0*/  @!P2 IMAD.MOV.U32 R73, RZ, RZ, R13 ;  /* 0x000000ffff49a224 */ /* 0x000fe400078e000d */
[C---:B------:R-:W-:Y:S02]  /*3cb0*/  @!P2 IMAD R70, R71.reuse, c[0x0][0x1c4], R70 ;  /* 0x000071004746aa24 */ /* 0x040fe400078e0246 */
[----:B------:R-:W-:Y:S01]  /*3cc0*/  @!P2 IMAD.WIDE.U32 R72, R71, c[0x0][0x1c0], R72 ;  /* 0x000070004748aa25 */ /* 0x000fe200078e0048 */
[C---:B------:R-:W-:Y:S02]  /*3cd0*/  LOP3.LUT P5, RZ, R78.reuse, 0x800000, RZ, 0xc0, !PT ;  /* 0x008000004eff7812 */ /* 0x040fe400078ac0ff */
[----:B------:R-:W-:Y:S01]  /*3ce0*/  LOP3.LUT R78, R78, 0xfffffff7, RZ, 0xc0, !PT ;  /* 0xfffffff74e4e7812 */ /* 0x000fe200078ec0ff */
[----:B------:R-:W-:Y:S01]  /*3cf0*/  @!P2 IMAD.IADD R71, R73, 0x1, R70 ;  /* 0x000000014947a824 */ /* 0x000fe200078e0246 */
[----:B------:R-:W-:-:S02]  /*3d00*/  @!P2 LEA R70, P3, R72, c[0x0][0x170], 0x1 ;  /* 0x00005c004846aa11 */ /* 0x000fc400078608ff */
[----:B------:R-:W-:Y:S02]  /*3d10*/  @P1 LOP3.LUT R78, R78, 0x8, RZ, 0xfc, !PT ;  /* 0x000000084e4e1812 */ /* 0x000fe400078efcff */
[----:B------:R-:W-:Y:S02]  /*3d20*/  @!P2 LEA.HI.X R71, R72, c[0x0][0x174], R71, 0x1, P3 ;  /* 0x00005d004847aa11 */ /* 0x000fe400018f0c47 */
[----:B------:R-:W-:Y:S01]  /*3d30*/  LOP3.LUT P1, RZ, R79, 0x80000000, RZ, 0xc0, !PT ;  /* 0x800000004fff7812 */ /* 0x000fe2000782c0ff */
[----:B------:R-:W-:Y:S01]  /*3d40*/  CS2R R72, SRZ ;  /* 0x0000000000487805 */ /* 0x000fe2000001ff00 */
[----:B------:R-:W-:-:S05]  /*3d50*/  LOP3.LUT R78, R78, 0xfffbffff, RZ, 0xc0, !PT ;  /* 0xfffbffff4e4e7812 */ /* 0x000fca00078ec0ff */
[----:B------:R0:W4:Y:S02]  /*3d60*/  @!P4 LDG.E R73, [R68.64] ;  /* 0x000000064449c981 */ /* 0x000124000c1e1900 */
[----:B0-----:R-:W-:-:S04]  /*3d70*/  IADD3 R69, R76, 0x1e0, RZ ;  /* 0x000001e04c457810 */ /* 0x001fc80007ffe0ff */
[----:B------:R-:W-:Y:S02]  /*3d80*/  @P1 LOP3.LUT R78, R78, 0x40000, RZ, 0xfc, !PT ;  /* 0x000400004e4e1812 */ /* 0x000fe400078efcff */
[----:B------:R-:W-:Y:S02]  /*3d90*/  SHF.R.S32.HI R68, RZ, 0x1f, R69 ;  /* 0x0000001fff447819 */ /* 0x000fe40000011445 */
[----:B------:R-:W-:Y:S02]  /*3da0*/  ISETP.GE.U32.AND P3, PT, R69, c[0x0][0x1c8], PT ;  /* 0x0000720045007a0c */ /* 0x000fe40003f66070 */
[----:B------:R-:W-:Y:S02]  /*3db0*/  LOP3.LUT P1, RZ, R80, 0x400, RZ, 0xc0, !PT ;  /* 0x0000040050ff7812 */ /* 0x000fe4000782c0ff */
[----:B------:R-:W-:Y:S02]  /*3dc0*/  ISETP.GE.OR.EX P3, PT, R68, c[0x0][0x1cc], P0, P3 ;  /* 0x0000730044007a0c */ /* 0x000fe40000766730 */
[----:B------:R-:W-:-:S09]  /*3dd0*/  LOP3.LUT R78, R78, 0xfffffffd, RZ, 0xc0, !PT ;  /* 0xfffffffd4e4e7812 */ /* 0x000fd200078ec0ff */
[----:B------:R0:W4:Y:S02]  /*3de0*/  @!P1 LDG.E R72, [R66.64] ;  /* 0x0000000642489981 */ /* 0x000124000c1e1900 */
[----:B------:R-:W-:Y:S01]  /*3df0*/  @!P3 IMAD R68, R68, c[0x0][0x1c0], RZ ;  /* 0x000070004444ba24 */ /* 0x000fe200078e02ff */
[----:B------:R-:W-:-:S03]  /*3e00*/  @P2 LOP3.LUT R78, R78, 0x2, RZ, 0xfc, !PT ;  /* 0x000000024e4e2812 */ /* 0x000fc600078efcff */
[----:B------:R-:W-:Y:S02]  /*3e10*/  @!P3 IMAD R68, R69, c[0x0][0x1c4], R68 ;  /* 0x000071004544ba24 */ /* 0x000fe400078e0244 */
[----:B0-----:R-:W-:Y:S02]  /*3e20*/  @!P3 IMAD.MOV.U32 R66, RZ, RZ, R10 ;  /* 0x000000ffff42b224 */ /* 0x001fe400078e000a */
[----:B------:R-:W-:Y:S01]  /*3e30*/  @!P3 IMAD.MOV.U32 R67, RZ, RZ, R13 ;  /* 0x000000ffff43b224 */ /* 0x000fe200078e000d */
[----:B------:R-:W-:-:S03]  /*3e40*/  LOP3.LUT P2, RZ, R80, 0x100, RZ, 0xc0, !PT ;  /* 0x0000010050ff7812 */ /* 0x000fc6000784c0ff */
[----:B------:R-:W-:-:S04]  /*3e50*/  @!P3 IMAD.WIDE.U32 R66, R69, c[0x0][0x1c0], R66 ;  /* 0x000070004542ba25 */ /* 0x000fc800078e0042 */
[----:B------:R-:W-:Y:S01]  /*3e60*/  @!P3 IMAD.IADD R67, R67, 0x1, R68 ;  /* 0x000000014343b824 */ /* 0x000fe200078e0244 */
[----:B------:R-:W-:-:S04]  /*3e70*/  @!P3 LEA R68, P4, R66, c[0x0][0x170], 0x1 ;  /* 0x00005c004244ba11 */ /* 0x000fc800078808ff */
[----:B------:R-:W-:Y:S02]  /*3e80*/  @!P3 LEA.HI.X R69, R66, c[0x0][0x174], R67, 0x1, P4 ;  /* 0x00005d004245ba11 */ /* 0x000fe400020f0c43 */
[----:B------:R-:W-:-:S06]  /*3e90*/  CS2R R66, SRZ ;  /* 0x0000000000427805 */ /* 0x000fcc000001ff00 */
[----:B------:R0:W4:Y:S04]  /*3ea0*/  @!P2 LDG.E R66, [R48.64] ;  /* 0x000000063042a981 */ /* 0x000128000c1e1900 */
[----:B------:R1:W4:Y:S01]  /*3eb0*/  @!P5 LDG.E R67, [R42.64] ;  /* 0x000000062a43d981 */ /* 0x000322000c1e1900 */
[----:B0-----:R-:W-:-:S04]  /*3ec0*/  IADD3 R49, R76, 0x1e8, RZ ;  /* 0x000001e84c317810 */ /* 0x001fc80007ffe0ff */
[----:B------:R-:W-:Y:S02]  /*3ed0*/  SHF.R.S32.HI R48, RZ, 0x1f, R49 ;  /* 0x0000001fff307819 */ /* 0x000fe40000011431 */
[----:B------:R-:W-:-:S04]  /*3ee0*/  ISETP.GE.U32.AND P4, PT, R49, c[0x0][0x1c8], PT ;  /* 0x0000720031007a0c */ /* 0x000fc80003f86070 */
[----:B------:R-:W-:-:S13]  /*3ef0*/  ISETP.GE.OR.EX P4, PT, R48, c[0x0][0x1cc], P0, P4 ;  /* 0x0000730030007a0c */ /* 0x000fda0000786740 */
[----:B------:R-:W-:Y:S02]  /*3f00*/  @!P4 IMAD R48, R48, c[0x0][0x1c0], RZ ;  /* 0x000070003030ca24 */ /* 0x000fe400078e02ff */
[----:B-1----:R-:W-:Y:S02]  /*3f10*/  @!P4 IMAD.MOV.U32 R42, RZ, RZ, R10 ;  /* 0x000000ffff2ac224 */ /* 0x002fe400078e000a */
[----:B------:R-:W-:Y:S02]  /*3f20*/  @!P4 IMAD.MOV.U32 R43, RZ, RZ, R13 ;  /* 0x000000ffff2bc224 */ /* 0x000fe400078e000d */
[C---:B------:R-:W-:Y:S02]  /*3f30*/  @!P4 IMAD R48, R49.reuse, c[0x0][0x1c4], R48 ;  /* 0x000071003130ca24 */ /* 0x040fe400078e0230 */
[----:B------:R-:W-:-:S04]  /*3f40*/  @!P4 IMAD.WIDE.U32 R42, R49, c[0x0][0x1c0], R42 ;  /* 0x00007000312aca25 */ /* 0x000fc800078e002a */
[----:B------:R-:W-:Y:S01]  /*3f50*/  @!P4 IMAD.IADD R43, R43, 0x1, R48 ;  /* 0x000000012b2bc824 */ /* 0x000fe200078e0230 */
[----:B------:R-:W-:Y:S02]  /*3f60*/  @!P4 LEA R48, P5, R42, c[0x0][0x170], 0x1 ;  /* 0x00005c002a30ca11 */ /* 0x000fe400078a08ff */
[----:B------:R-:W-:Y:S02]  /*3f70*/  LOP3.LUT P1, RZ, R80, 0x40, RZ, 0xc0, !PT ;  /* 0x0000004050ff7812 */ /* 0x000fe4000782c0ff */
[----:B------:R-:W-:Y:S02]  /*3f80*/  @!P4 LEA.HI.X R49, R42, c[0x0][0x174], R43, 0x1, P5 ;  /* 0x00005d002a31ca11 */ /* 0x000fe400028f0c2b */
[----:B------:R-:W-:Y:S01]  /*3f90*/  IADD3 R43, R76, 0x1f0, RZ ;  /* 0x000001f04c2b7810 */ /* 0x000fe20007ffe0ff */
[----:B------:R-:W-:-:S03]  /*3fa0*/  CS2R R82, SRZ ;  /* 0x0000000000527805 */ /* 0x000fc6000001ff00 */
[----:B------:R-:W-:Y:S02]  /*3fb0*/  SHF.R.S32.HI R42, RZ, 0x1f, R43 ;  /* 0x0000001fff2a7819 */ /* 0x000fe4000001142b */
[----:B------:R-:W-:-:S03]  /*3fc0*/  ISETP.GE.U32.AND P5, PT, R43, c[0x0][0x1c8], PT ;  /* 0x000072002b007a0c */ /* 0x000fc60003fa6070 */
[----:B------:R0:W4:Y:S01]  /*3fd0*/  @!P1 LDG.E R82, [R54.64] ;  /* 0x0000000636529981 */ /* 0x000122000c1e1900 */
[----:B------:R-:W-:Y:S01]  /*3fe0*/  ISETP.GE.OR.EX P5, PT, R42, c[0x0][0x1cc], P0, P5 ;  /* 0x000073002a007a0c */ /* 0x000fe200007a6750 */
[----:B0-----:R-:W-:-:S12]  /*3ff0*/  CS2R R54, SRZ ;  /* 0x0000000000367805 */ /* 0x001fd8000001ff00 */
[----:B------:R-:W-:Y:S01]  /*4000*/  @!P5 IMAD R42, R42, c[0x0][0x1c0], RZ ;  /* 0x000070002a2ada24 */ /* 0x000fe200078e02ff */
[----:B------:R0:W4:Y:S03]  /*4010*/  @!P6 LDG.E R54, [R38.64] ;  /* 0x000000062636e981 */ /* 0x000126000c1e1900 */
[----:B------:R-:W-:Y:S01]  /*4020*/  @!P5 IMAD R42, R43, c[0x0][0x1c4], R42 ;  /* 0x000071002b2ada24 */ /* 0x000fe200078e022a */
[----:B------:R-:W-:Y:S01]  /*4030*/  LOP3.LUT R80, R80, 0x7fffffff, RZ, 0xc0, !PT ;  /* 0x7fffffff50507812 */ /* 0x000fe200078ec0ff */
[----:B0-----:R-:W-:Y:S02]  /*4040*/  @!P5 IMAD.MOV.U32 R38, RZ, RZ, R10 ;  /* 0x000000ffff26d224 */ /* 0x001fe400078e000a */
[----:B------:R-:W-:-:S04]  /*4050*/  @!P5 IMAD.MOV.U32 R39, RZ, RZ, R13 ;  /* 0x000000ffff27d224 */ /* 0x000fc800078e000d */
[----:B------:R-:W-:Y:S01]  /*4060*/  @!P5 IMAD.WIDE.U32 R38, R43, c[0x0][0x1c0], R38 ;  /* 0x000070002b26da25 */ /* 0x000fe200078e0026 */
[----:B------:R-:W-:-:S03]  /*4070*/  @P3 LOP3.LUT R80, R80, 0x80000000, RZ, 0xfc, !PT ;  /* 0x8000000050503812 */ /* 0x000fc600078efcff */
[----:B------:R-:W-:Y:S01]  /*4080*/  @!P5 IMAD.IADD R39, R39, 0x1, R42 ;  /* 0x000000012727d824 */ /* 0x000fe200078e022a */
[----:B------:R-:W-:Y:S02]  /*4090*/  @!P5 LEA R42, P6, R38, c[0x0][0x170], 0x1 ;  /* 0x00005c00262ada11 */ /* 0x000fe400078c08ff */
[----:B------:R-:W-:Y:S02]  /*40a0*/  LOP3.LUT P3, RZ, R80, 0x10, RZ, 0xc0, !PT ;  /* 0x0000001050ff7812 */ /* 0x000fe4000786c0ff */
[----:B------:R-:W-:Y:S02]  /*40b0*/  @!P5 LEA.HI.X R43, R38, c[0x0][0x174], R39, 0x1, P6 ;  /* 0x00005d00262bda11 */ /* 0x000fe400030f0c27 */
[----:B------:R-:W-:Y:S02]  /*40c0*/  IADD3 R39, R76, 0x1f8, RZ ;  /* 0x000001f84c277810 */ /* 0x000fe40007ffe0ff */
[----:B------:R-:W-:Y:S02]  /*40d0*/  LOP3.LUT P2, RZ, R80, 0x8, RZ, 0xc0, !PT ;  /* 0x0000000850ff7812 */ /* 0x000fe4000784c0ff */
[----:B------:R-:W-:-:S02]  /*40e0*/  SHF.R.S32.HI R38, RZ, 0x1f, R39 ;  /* 0x0000001fff267819 */ /* 0x000fc40000011427 */
[----:B------:R-:W-:Y:S02]  /*40f0*/  ISETP.GE.U32.AND P6, PT, R39, c[0x0][0x1c8], PT ;  /* 0x0000720027007a0c */ /* 0x000fe40003fc6070 */
[----:B------:R-:W-:Y:S01]  /*4100*/  LOP3.LUT R80, R80, 0xdfffffff, RZ, 0xc0, !PT ;  /* 0xdfffffff50507812 */ /* 0x000fe200078ec0ff */
[----:B------:R0:W4:Y:S01]  /*4110*/  @!P3 LDG.E R55, [R40.64] ;  /* 0x000000062837b981 */ /* 0x000122000c1e1900 */
[----:B------:R-:W-:Y:S02]  /*4120*/  ISETP.GE.OR.EX P6, PT, R38, c[0x0][0x1cc], P0, P6 ;  /* 0x0000730026007a0c */ /* 0x000fe400007c6760 */
[----:B------:R-:W-:-:S04]  /*4130*/  @P4 LOP3.LUT R80, R80, 0x20000000, RZ, 0xfc, !PT ;  /* 0x2000000050504812 */ /* 0x000fc800078efcff */
[----:B------:R-:W-:Y:S01]  /*4140*/  LOP3.LUT P1, RZ, R80, 0x2, RZ, 0xc0, !PT ;  /* 0x0000000250ff7812 */ /* 0x000fe2000782c0ff */
[----:B0-----:R-:W-:Y:S01]  /*4150*/  CS2R R40, SRZ ;  /* 0x0000000000287805 */ /* 0x001fe2000001ff00 */
[----:B------:R-:W-:-:S05]  /*4160*/  LOP3.LUT R78, R78, 0xfff7ffff, RZ, 0xc0, !PT ;  /* 0xfff7ffff4e4e7812 */ /* 0x000fca00078ec0ff */
[----:B------:R-:W-:Y:S01]  /*4170*/  @!P6 IMAD R38, R38, c[0x0][0x1c0], RZ ;  /* 0x000070002626ea24 */ /* 0x000fe200078e02ff */
[----:B------:R0:W4:Y:S03]  /*4180*/  @!P2 LDG.E R40, [R30.64] ;  /* 0x000000061e28a981 */ /* 0x000126000c1e1900 */
[----:B------:R-:W-:Y:S02]  /*4190*/  @!P6 IMAD R38, R39, c[0x0][0x1c4], R38 ;  /* 0x000071002726ea24 */ /* 0x000fe400078e0226 */
[----:B------:R-:W-:Y:S01]  /*41a0*/  @P1 LOP3.LUT R78, R78, 0x80000, RZ, 0xfc, !PT ;  /* 0x000800004e4e1812 */ /* 0x000fe200078efcff */
        /* <DEDUP_REMOVED lines=8> */
[----:B--2---:R0:W2:Y:S01]  /*4230*/  @!P1 LDG.E R30, [R36.64] ;  /* 0x00000006241e9981 */ /* 0x0040a2000c1e1900 */
[----:B------:R-:W-:-:S03]  /*4240*/  LOP3.LUT P1, RZ, R78, 0x80000, RZ, 0xc0, !PT ;  /* 0x000800004eff7812 */ /* 0x000fc6000782c0ff */
[----:B0-----:R-:W2:Y:S10]  /*4250*/  LDL.LU.64 R36, [R1+0x170] ;  /* 0x0001700001247983 */ /* 0x001eb40000300a00 */
[----:B---3--:R0:W3:Y:S04]  /*4260*/  @!P1 LDG.E R31, [R74.64] ;  /* 0x000000064a1f9981 */ /* 0x0080e8000c1e1900 */
[----:B0-----:R-:W3:Y:S01]  /*4270*/  LDL.LU.64 R74, [R1+0x160] ;  /* 0x00016000014a7983 */ /* 0x001ee20000300a00 */
[----:B------:R-:W-:-:S04]  /*4280*/  LOP3.LUT R80, R80, 0xf7ffffff, RZ, 0xc0, !PT ;  /* 0xf7ffffff50507812 */ /* 0x000fc800078ec0ff */
[----:B------:R-:W-:-:S04]  /*4290*/  @P5 LOP3.LUT R80, R80, 0x8000000, RZ, 0xfc, !PT ;  /* 0x0800000050505812 */ /* 0x000fc800078efcff */
[C---:B------:R-:W-:Y:S02]  /*42a0*/  LOP3.LUT P5, RZ, R80.reuse, 0x1000000, RZ, 0xc0, !PT ;  /* 0x0100000050ff7812 */ /* 0x040fe400078ac0ff */
[----:B------:R-:W-:-:S04]  /*42b0*/  LOP3.LUT R80, R80, 0xefffffff, RZ, 0xc0, !PT ;  /* 0xefffffff50507812 */ /* 0x000fc800078ec0ff */
[----:B------:R-:W-:-:S04]  /*42c0*/  @P0 LOP3.LUT R80, R80, 0x10000000, RZ, 0xfc, !PT ;  /* 0x1000000050500812 */ /* 0x000fc800078efcff */
[C---:B------:R-:W-:Y:S02]  /*42d0*/  LOP3.LUT P0, RZ, R80.reuse, 0x1, RZ, 0xc0, !PT ;  /* 0x0000000150ff7812 */ /* 0x040fe4000780c0ff */
[C---:B------:R-:W-:Y:S02]  /*42e0*/  LOP3.LUT P3, RZ, R80.reuse, 0x800000, RZ, 0xc0, !PT ;  /* 0x0080000050ff7812 */ /* 0x040fe4000786c0ff */
[----:B------:R-:W-:-:S04]  /*42f0*/  LOP3.LUT R80, R80, 0xbfffffff, RZ, 0xc0, !PT ;  /* 0xbfffffff50507812 */ /* 0x000fc800078ec0ff */
[----:B------:R-:W-:-:S04]  /*4300*/  @P6 LOP3.LUT R80, R80, 0x40000000, RZ, 0xfc, !PT ;  /* 0x4000000050506812 */ /* 0x000fc800078efcff */
[----:B------:R-:W-:Y:S01]  /*4310*/  LOP3.LUT P6, RZ, R80, 0x2000000, RZ, 0xc0, !PT ;  /* 0x0200000050ff7812 */ /* 0x000fe200078cc0ff */
[----:B------:R0:W3:Y:S01]  /*4320*/  @!P0 LDG.E R41, [R90.64] ;  /* 0x000000065a298981 */ /* 0x0000e2000c1e1900 */
[----:B------:R-:W-:Y:S02]  /*4330*/  LOP3.LUT P1, RZ, R78, 0x40000, RZ, 0xc0, !PT ;  /* 0x000400004eff7812 */ /* 0x000fe4000782c0ff */
[----:B------:R-:W-:-:S09]  /*4340*/  LOP3.LUT P4, RZ, R79, 0x40000000, RZ, 0xc0, !PT ;  /* 0x400000004fff7812 */ /* 0x000fd2000788c0ff */
[----:B------:R-:W-:Y:S02]  /*4350*/  @!P6 SHF.R.U32.HI R93, RZ, 0x10, R92 ;  /* 0x00000010ff5de819 */ /* 0x000fe4000001165c */
[----:B0-----:R-:W-:Y:S01]  /*4360*/  PRMT R90, RZ, 0x7610, R90 ;  /* 0x00007610ff5a7816 */ /* 0x001fe2000000005a */
[----:B------:R0:W3:Y:S01]  /*4370*/  @!P1 LDG.E R83, [R88.64] ;  /* 0x0000000658539981 */ /* 0x0000e2000c1e1900 */
[----:B------:R-:W-:Y:S02]  /*4380*/  PRMT R93, R93, 0x5410, RZ ;  /* 0x000054105d5d7816 */ /* 0x000fe400000000ff */
[--C-:B------:R-:W-:Y:S02]  /*4390*/  @!P5 SHF.R.U32.HI R90, RZ, 0x10, R87.reuse ;  /* 0x00000010ff5ad819 */ /* 0x100fe40000011657 */
[----:B------:R-:W-:Y:S02]  /*43a0*/  @!P5 PRMT R93, R93, 0x5410, R87 ;  /* 0x000054105d5dd816 */ /* 0x000fe40000000057 */
[----:B------:R-:W-:Y:S01]  /*43b0*/  LOP3.LUT P5, RZ, R79, 0x4000000, RZ, 0xc0, !PT ;  /* 0x040000004fff7812 */ /* 0x000fe200078ac0ff */
[----:B0-----:R-:W-:Y:S01]  /*43c0*/  IMAD.MOV.U32 R88, RZ, RZ, RZ ;  /* 0x000000ffff587224 */ /* 0x001fe200078e00ff */
[----:B------:R-:W-:-:S02]  /*43d0*/  LOP3.LUT R78, R78, 0xffffdfff, RZ, 0xc0, !PT ;  /* 0xffffdfff4e4e7812 */ /* 0x000fc400078ec0ff */
[----:B------:R-:W-:Y:S02]  /*43e0*/  PRMT R90, R90, 0x5410, RZ ;  /* 0x000054105a5a7816 */ /* 0x000fe400000000ff */
[----:B------:R-:W-:Y:S01]  /*43f0*/  @P1 LOP3.LUT R78, R78, 0x2000, RZ, 0xfc, !PT ;  /* 0x000020004e4e1812 */ /* 0x000fe200078efcff */
[----:B------:R0:W3:Y:S01]  /*4400*/  @!P4 LDG.E R88, [R64.64] ;  /* 0x000000064058c981 */ /* 0x0000e2000c1e1900 */
[--C-:B----4-:R-:W-:Y:S02]  /*4410*/  @!P3 PRMT R90, R90, 0x5410, R86.reuse ;  /* 0x000054105a5ab816 */ /* 0x110fe40000000056 */
[----:B------:R-:W-:Y:S02]  /*4420*/  LOP3.LUT R78, R78, 0xfffdffff, RZ, 0xc0, !PT ;  /* 0xfffdffff4e4e7812 */ /* 0x000fe400078ec0ff */
[----:B0-----:R-:W-:Y:S02]  /*4430*/  PRMT R65, RZ, 0x7610, R65 ;  /* 0x00007610ff417816 */ /* 0x001fe40000000041 */
[----:B------:R-:W-:-:S02]  /*4440*/  @!P3 SHF.R.U32.HI R65, RZ, 0x10, R86 ;  /* 0x00000010ff41b819 */ /* 0x000fc40000011656 */
[C---:B------:R-:W-:Y:S02]  /*4450*/  LOP3.LUT P3, RZ, R79.reuse, 0x800000, RZ, 0xc0, !PT ;  /* 0x008000004fff7812 */ /* 0x040fe4000786c0ff */
[----:B------:R-:W-:Y:S01]  /*4460*/  @P5 LOP3.LUT R78, R78, 0x20000, RZ, 0xfc, !PT ;  /* 0x000200004e4e5812 */ /* 0x000fe200078efcff */
[----:B------:R0:W-:Y:S03]  /*4470*/  STL [R1+0x1ac], R21 ;  /* 0x0001ac1501007387 */ /* 0x0001e60000100800 */
[----:B------:R-:W-:Y:S02]  /*4480*/  LOP3.LUT R78, R78, 0xffff7fff, RZ, 0xc0, !PT ;  /* 0xffff7fff4e4e7812 */ /* 0x000fe400078ec0ff */
[----:B------:R-:W-:Y:S02]  /*4490*/  LOP3.LUT P1, RZ, R79, 0x20000000, RZ, 0xc0, !PT ;  /* 0x200000004fff7812 */ /* 0x000fe4000782c0ff */
[----:B0-----:R-:W-:-:S03]  /*44a0*/  PRMT R21, RZ, 0x7610, R21 ;  /* 0x00007610ff157816 */ /* 0x001fc60000000015 */
[----:B------:R-:W-:Y:S02]  /*44b0*/  @P3 LOP3.LUT R78, R78, 0x8000, RZ, 0xfc, !PT ;  /* 0x000080004e4e3812 */ /* 0x000fe400078efcff */
[C---:B------:R-:W-:Y:S02]  /*44c0*/  LOP3.LUT P3, RZ, R79.reuse, 0x1000000, RZ, 0xc0, !PT ;  /* 0x010000004fff7812 */ /* 0x040fe4000786c0ff */
[----:B------:R-:W-:Y:S02]  /*44d0*/  @!P6 PRMT R21, R92, 0x7610, R21 ;  /* 0x000076105c15e816 */ /* 0x000fe40000000015 */
[----:B------:R-:W-:Y:S01]  /*44e0*/  LOP3.LUT P6, RZ, R80, 0x400000, RZ, 0xc0, !PT ;  /* 0x0040000050ff7812 */ /* 0x000fe200078cc0ff */
[----:B------:R-:W-:Y:S01]  /*44f0*/  IMAD.MOV.U32 R64, RZ, RZ, RZ ;  /* 0x000000ffff407224 */ /* 0x000fe200078e00ff */
[C---:B------:R-:W-:Y:S02]  /*4500*/  LOP3.LUT P0, RZ, R79.reuse, 0x10000000, RZ, 0xc0, !PT ;  /* 0x100000004fff7812 */ /* 0x040fe4000780c0ff */
[----:B------:R-:W-:-:S02]  /*4510*/  LOP3.LUT P2, RZ, R79, 0x8000000, RZ, 0xc0, !PT ;  /* 0x080000004fff7812 */ /* 0x000fc4000784c0ff */
[----:B------:R-:W-:Y:S01]  /*4520*/  LOP3.LUT R78, R78, 0xfffeffff, RZ, 0xc0, !PT ;  /* 0xfffeffff4e4e7812 */ /* 0x000fe200078ec0ff */
[----:B------:R0:W4:Y:S01]  /*4530*/  @!P1 LDG.E R64, [R62.64] ;  /* 0x000000063e409981 */ /* 0x000122000c1e1900 */
[----:B------:R-:W-:Y:S02]  /*4540*/  LOP3.LUT P5, RZ, R80, 0x200000, RZ, 0xc0, !PT ;  /* 0x0020000050ff7812 */ /* 0x000fe400078ac0ff */
[----:B------:R-:W-:Y:S01]  /*4550*/  @P3 LOP3.LUT R78, R78, 0x10000, RZ, 0xfc, !PT ;  /* 0x000100004e4e3812 */ /* 0x000fe200078efcff */
[----:B0-----:R-:W-:Y:S01]  /*4560*/  IMAD.MOV.U32 R62, RZ, RZ, RZ ;  /* 0x000000ffff3e7224 */ /* 0x001fe200078e00ff */
[----:B------:R-:W-:Y:S02]  /*4570*/  PRMT R63, RZ, 0x7610, R63 ;  /* 0x00007610ff3f7816 */ /* 0x000fe4000000003f */
[----:B------:R-:W-:Y:S02]  /*4580*/  @!P6 SHF.R.U32.HI R63, RZ, 0x10, R85 ;  /* 0x00000010ff3fe819 */ /* 0x000fe40000011655 */
[----:B------:R-:W-:Y:S01]  /*4590*/  LOP3.LUT R78, R78, 0xfffff7ff, RZ, 0xc0, !PT ;  /* 0xfffff7ff4e4e7812 */ /* 0x000fe200078ec0ff */
[----:B------:R0:W4:Y:S01]  /*45a0*/  @!P0 LDG.E R62, [R60.64] ;  /* 0x000000063c3e8981 */ /* 0x000122000c1e1900 */
[----:B------:R-:W-:-:S02]  /*45b0*/  LOP3.LUT P3, RZ, R79, 0x2000000, RZ, 0xc0, !PT ;  /* 0x020000004fff7812 */ /* 0x000fc4000786c0ff */
[----:B------:R-:W-:Y:S02]  /*45c0*/  PRMT R63, R63, 0x5410, RZ ;  /* 0x000054103f3f7816 */ /* 0x000fe400000000ff */
[----:B------:R-:W-:Y:S01]  /*45d0*/  @P2 LOP3.LUT R78, R78, 0x800, RZ, 0xfc, !PT ;  /* 0x000008004e4e2812 */ /* 0x000fe200078efcff */
[----:B0-----:R-:W-:Y:S01]  /*45e0*/  IMAD.MOV.U32 R60, RZ, RZ, RZ ;  /* 0x000000ffff3c7224 */ /* 0x001fe200078e00ff */
[----:B------:R-:W-:Y:S02]  /*45f0*/  PRMT R61, RZ, 0x7610, R61 ;  /* 0x00007610ff3d7816 */ /* 0x000fe4000000003d */
[--C-:B------:R-:W-:Y:S02]  /*4600*/  @!P5 SHF.R.U32.HI R61, RZ, 0x10, R84.reuse ;  /* 0x00000010ff3dd819 */ /* 0x100fe40000011654 */
[----:B------:R-:W-:Y:S01]  /*4610*/  @!P5 PRMT R63, R63, 0x5410, R84 ;  /* 0x000054103f3fd816 */ /* 0x000fe20000000054 */
[----:B------:R0:W4:Y:S01]  /*4620*/  @!P2 LDG.E R60, [R56.64] ;  /* 0x00000006383ca981 */ /* 0x000122000c1e1900 */
[----:B------:R-:W-:-:S02]  /*4630*/  LOP3.LUT P5, RZ, R78, 0x20000, RZ, 0xc0, !PT ;  /* 0x000200004eff7812 */ /* 0x000fc400078ac0ff */
[C---:B------:R-:W-:Y:S01]  /*4640*/  LOP3.LUT P4, RZ, R80.reuse, 0x100000, RZ, 0xc0, !PT ;  /* 0x0010000050ff7812 */ /* 0x040fe2000788c0ff */
[----:B0-----:R-:W-:Y:S01]  /*4650*/  CS2R R56, SRZ ;  /* 0x0000000000387805 */ /* 0x001fe2000001ff00 */
[----:B------:R-:W-:-:S05]  /*4660*/  LOP3.LUT P2, RZ, R80, 0x80000, RZ, 0xc0, !PT ;  /* 0x0008000050ff7812 */ /* 0x000fca000784c0ff */
[----:B------:R0:W4:Y:S01]  /*4670*/  @!P3 LDG.E R57, [R52.64] ;  /* 0x000000063439b981 */ /* 0x000122000c1e1900 */
[----:B------:R-:W-:-:S03]  /*4680*/  LOP3.LUT P3, RZ, R78, 0x10000, RZ, 0xc0, !PT ;  /* 0x000100004eff7812 */ /* 0x000fc6000786c0ff */
[----:B------:R1:W4:Y:S01]  /*4690*/  @!P5 LDG.E R56, [R58.64] ;  /* 0x000000063a38d981 */ /* 0x000322000c1e1900 */
[----:B0-----:R-:W-:Y:S01]  /*46a0*/  IMAD.MOV.U32 R52, RZ, RZ, RZ ;  /* 0x000000ffff347224 */ /* 0x001fe200078e00ff */
[----:B-1----:R-:W-:Y:S02]  /*46b0*/  PRMT R58, RZ, 0x7610, R58 ;  /* 0x00007610ff3a7816 */ /* 0x002fe4000000003a */
[----:B------:R-:W-:-:S06]  /*46c0*/  @!P4 SHF.R.U32.HI R58, RZ, 0x10, R81 ;  /* 0x00000010ff3ac819 */ /* 0x000fcc0000011651 */
[----:B------:R0:W4:Y:S01]  /*46d0*/  @!P3 LDG.E R52, [R50.64] ;  /* 0x000000063234b981 */ /* 0x000122000c1e1900 */
[----:B------:R-:W-:-:S04]  /*46e0*/  PRMT R58, R58, 0x5410, RZ ;  /* 0x000054103a3a7816 */ /* 0x000fc800000000ff */
[----:B------:R-:W-:Y:S02]  /*46f0*/  @!P2 PRMT R58, R58, 0x5410, R3 ;  /* 0x000054103a3aa816 */ /* 0x000fe40000000003 */
[----:B0-----:R-:W-:Y:S02]  /*4700*/  PRMT R51, RZ, 0x7610, R51 ;  /* 0x00007610ff337816 */ /* 0x001fe40000000033 */
[----:B------:R-:W-:Y:S02]  /*4710*/  @!P2 SHF.R.U32.HI R51, RZ, 0x10, R3 ;  /* 0x00000010ff33a819 */ /* 0x000fe40000011603 */
[----:B------:R-:W-:Y:S02]  /*4720*/  LOP3.LUT P2, RZ, R80, 0x4000, RZ, 0xc0, !PT ;  /* 0x0000400050ff7812 */ /* 0x000fe4000784c0ff */
[----:B------:R-:W-:Y:S01]  /*4730*/  PRMT R77, RZ, 0x7610, R77 ;  /* 0x00007610ff4d7816 */ /* 0x000fe2000000004d */
[----:B------:R-:W-:Y:S01]  /*4740*/  STL.64 [R1+0x1c8], R32 ;  /* 0x0001c82001007387 */ /* 0x000fe20000100a00 */
[----:B------:R-:W-:-:S09]  /*4750*/  LOP3.LUT P3, RZ, R78, 0x8000, RZ, 0xc0, !PT ;  /* 0x000080004eff7812 */ /* 0x000fd2000786c0ff */
[----:B------:R-:W-:Y:S01]  /*4760*/  @!P2 PRMT R77, R5, 0x7610, R77 ;  /* 0x00007610054da816 */ /* 0x000fe2000000004d */
[----:B------:R-:W-:Y:S04]  /*4770*/  STL [R1+0x200], R32 ;  /* 0x0002002001007387 */ /* 0x000fe80000100800 */
[----:B------:R0:W-:Y:S04]  /*4780*/  STL.S16 [R1+0x114], R77 ;  /* 0x0001144d01007387 */ /* 0x0001e80000100600 */
[----:B------:R-:W-:Y:S04]  /*4790*/  STL [R1+0x1fc], R33 ;  /* 0x0001fc2101007387 */ /* 0x000fe80000100800 */
[----:B------:R1:W-:Y:S04]  /*47a0*/  STL.64 [R1+0x210], R32 ;  /* 0x0002102001007387 */ /* 0x0003e80000100a00 */
[----:B0-----:R-:W4:Y:S01]  /*47b0*/  LDL.LU R77, [R1+0x208] ;  /* 0x00020800014d7983 */ /* 0x001f220000300800 */
[----:B------:R-:W-:-:S03]  /*47c0*/  LOP3.LUT P0, RZ, R79, 0x400000, RZ, 0xc0, !PT ;  /* 0x004000004fff7812 */ /* 0x000fc6000780c0ff */
[----:B-1----:R-:W4:Y:S01]  /*47d0*/  LDL.LU.64 R32, [R1+0x168] ;  /* 0x0001680001207983 */ /* 0x002f220000300a00 */
[----:B------:R-:W-:Y:S01]  /*47e0*/  IMAD.MOV.U32 R50, RZ, RZ, RZ ;  /* 0x000000ffff327224 */ /* 0x000fe200078e00ff */
[----:B------:R-:W-:-:S04]  /*47f0*/  PRMT R61, R61, 0x5410, RZ ;  /* 0x000054103d3d7816 */ /* 0x000fc800000000ff */
[----:B------:R-:W-:Y:S01]  /*4800*/  @!P4 PRMT R61, R61, 0x5410, R81 ;  /* 0x000054103d3dc816 */ /* 0x000fe20000000051 */
[----:B------:R0:W4:Y:S01]  /*4810*/  @!P3 LDG.E R50, [R46.64] ;  /* 0x000000062e32b981 */ /* 0x000122000c1e1900 */
[----:B------:R-:W-:Y:S01]  /*4820*/  LOP3.LUT P4, RZ, R79, 0x80000, RZ, 0xc0, !PT ;  /* 0x000800004fff7812 */ /* 0x000fe2000788c0ff */
[----:B0-----:R-:W-:-:S06]  /*4830*/  CS2R R46, SRZ ;  /* 0x00000000002e7805 */ /* 0x001fcc000001ff00 */
[----:B------:R0:W4:Y:S02]  /*4840*/  @!P0 LDG.E R46, [R44.64] ;  /* 0x000000062c2e8981 */ /* 0x000124000c1e1900 */
[----:B0-----:R-:W-:Y:S01]  /*4850*/  CS2R R44, SRZ ;  /* 0x00000000002c7805 */ /* 0x001fe2000001ff00 */
[----:B------:R-:W-:-:S04]  /*4860*/  PRMT R65, R65, 0x5410, RZ ;  /* 0x0000541041417816 */ /* 0x000fc800000000ff */
[----:B------:R-:W-:Y:S02]  /*4870*/  @!P6 PRMT R65, R65, 0x5410, R85 ;  /* 0x000054104141e816 */ /* 0x000fe40000000055 */
[----:B------:R-:W-:-:S13]  /*4880*/  LOP3.LUT P6, RZ, R79, 0x200000, RZ, 0xc0, !PT ;  /* 0x002000004fff7812 */ /* 0x000fda00078cc0ff */
[----:B--2---:R0:W2:Y:S04]  /*4890*/  @!P6 LDG.E R47, [R36.64] ;  /* 0x00000006242fe981 */ /* 0x0040a8000c1e1900 */
[----:B0-----:R-:W2:Y:S04]  /*48a0*/  LDL.LU.64 R36, [R1+0x178] ;  /* 0x0001780001247983 */ /* 0x001ea80000300a00 */
[----:B---3--:R0:W3:Y:S04]  /*48b0*/  @!P4 LDG.E R44, [R74.64] ;  /* 0x000000064a2cc981 */ /* 0x0080e8000c1e1900 */
[----:B0-----:R-:W3:Y:S01]  /*48c0*/  LDL.LU.64 R74, [R1+0x158] ;  /* 0x00015800014a7983 */ /* 0x001ee20000300a00 */
[----:B------:R-:W-:-:S02]  /*48d0*/  LOP3.LUT R78, R78, 0xfffffdff, RZ, 0xc0, !PT ;  /* 0xfffffdff4e4e7812 */ /* 0x000fc400078ec0ff */
[----:B------:R-:W-:Y:S02]  /*48e0*/  LOP3.LUT P5, RZ, R80, 0x20000, RZ, 0xc0, !PT ;  /* 0x0002000050ff7812 */ /* 0x000fe400078ac0ff */
[----:B------:R-:W-:-:S04]  /*48f0*/  @P3 LOP3.LUT R78, R78, 0x200, RZ, 0xfc, !PT ;  /* 0x000002004e4e3812 */ /* 0x000fc800078efcff */
[----:B------:R-:W-:Y:S02]  /*4900*/  LOP3.LUT R78, R78, 0xfffffeff, RZ, 0xc0, !PT ;  /* 0xfffffeff4e4e7812 */ /* 0x000fe400078ec0ff */
[----:B------:R-:W-:Y:S02]  /*4910*/  LOP3.LUT P0, RZ, R79, 0x20000, RZ, 0xc0, !PT ;  /* 0x000200004fff7812 */ /* 0x000fe4000780c0ff */
[----:B------:R-:W-:Y:S02]  /*4920*/  @P6 LOP3.LUT R78, R78, 0x100, RZ, 0xfc, !PT ;  /* 0x000001004e4e6812 */ /* 0x000fe400078efcff */
[----:B------:R-:W-:Y:S02]  /*4930*/  LOP3.LUT P6, RZ, R80, 0x10000, RZ, 0xc0, !PT ;  /* 0x0001000050ff7812 */ /* 0x000fe400078cc0ff */
[----:B------:R-:W-:Y:S02]  /*4940*/  PRMT R59, RZ, 0x7610, R59 ;  /* 0x00007610ff3b7816 */ /* 0x000fe4000000003b */
[----:B------:R-:W-:-:S02]  /*4950*/  @!P5 SHF.R.U32.HI R59, RZ, 0x10, R6 ;  /* 0x00000010ff3bd819 */ /* 0x000fc40000011606 */
[----:B------:R-:W-:Y:S02]  /*4960*/  LOP3.LUT R78, R78, 0xffffbfff, RZ, 0xc0, !PT ;  /* 0xffffbfff4e4e7812 */ /* 0x000fe400078ec0ff */
[----:B------:R-:W-:Y:S02]  /*4970*/  PRMT R59, R59, 0x5410, RZ ;  /* 0x000054103b3b7816 */ /* 0x000fe400000000ff */
[----:B------:R-:W-:Y:S02]  /*4980*/  @P0 LOP3.LUT R78, R78, 0x4000, RZ, 0xfc, !PT ;  /* 0x000040004e4e0812 */ /* 0x000fe400078efcff */
[----:B------:R-:W-:Y:S02]  /*4990*/  LOP3.LUT P0, RZ, R79, 0x100000, RZ, 0xc0, !PT ;  /* 0x001000004fff7812 */ /* 0x000fe4000780c0ff */
[----:B------:R-:W-:Y:S02]  /*49a0*/  PRMT R91, RZ, 0x7610, R91 ;  /* 0x00007610ff5b7816 */ /* 0x000fe4000000005b */
[----:B------:R-:W-:-:S02]  /*49b0*/  @!P6 SHF.R.U32.HI R91, RZ, 0x10, R0 ;  /* 0x00000010ff5be819 */ /* 0x000fc40000011600 */
[----:B------:R-:W-:Y:S02]  /*49c0*/  @!P6 PRMT R59, R59, 0x5410, R0 ;  /* 0x000054103b3be816 */ /* 0x000fe40000000000 */
[----:B------:R-:W-:Y:S02]  /*49d0*/  LOP3.LUT P6, RZ, R80, 0x200, RZ, 0xc0, !PT ;  /* 0x0000020050ff7812 */ /* 0x000fe400078cc0ff */
[----:B------:R-:W-:Y:S01]  /*49e0*/  LOP3.LUT R78, R78, 0xffffff7f, RZ, 0xc0, !PT ;  /* 0xffffff7f4e4e7812 */ /* 0x000fe200078ec0ff */
[----:B------:R0:W-:Y:S03]  /*49f0*/  STL [R1+0x1a8], R15 ;  /* 0x0001a80f01007387 */ /* 0x0001e60000100800 */
[----:B------:R-:W-:Y:S01]  /*4a00*/  @P4 LOP3.LUT R78, R78, 0x80, RZ, 0xfc, !PT ;  /* 0x000000804e4e4812 */ /* 0x000fe200078efcff */
[----:B------:R1:W-:Y:S01]  /*4a10*/  STL [R1+0x18], R86 ;  /* 0x0000185601007387 */ /* 0x0003e20000100800 */
[----:B0-----:R-:W-:-:S02]  /*4a20*/  PRMT R15, RZ, 0x7610, R15 ;  /* 0x00007610ff0f7816 */ /* 0x001fc4000000000f */
[----:B-1----:R-:W-:Y:S01]  /*4a30*/  PRMT R86, RZ, 0x7610, R86 ;  /* 0x00007610ff567816 */ /* 0x002fe20000000056 */
[----:B------:R0:W-:Y:S01]  /*4a40*/  STL [R1+0x1c], R85 ;  /* 0x00001c5501007387 */ /* 0x0001e20000100800 */
[----:B------:R-:W-:Y:S01]  /*4a50*/  LOP3.LUT P1, RZ, R80, 0x40000, RZ, 0xc0, !PT ;  /* 0x0004000050ff7812 */ /* 0x000fe2000782c0ff */
[----:B0-----:R-:W-:Y:S01]  /*4a60*/  IMAD.MOV.U32 R85, RZ, RZ, RZ ;  /* 0x000000ffff557224 */ /* 0x001fe200078e00ff */
[----:B------:R-:W-:Y:S02]  /*4a70*/  PRMT R51, R51, 0x5410, RZ ;  /* 0x0000541033337816 */ /* 0x000fe400000000ff */
[----:B------:R-:W-:-:S09]  /*4a80*/  PRMT R53, RZ, 0x7610, R53 ;  /* 0x00007610ff357816 */ /* 0x000fd20000000035 */
[--C-:B------:R-:W-:Y:S02]  /*4a90*/  @!P1 SHF.R.U32.HI R53, RZ, 0x10, R7.reuse ;  /* 0x00000010ff359819 */ /* 0x100fe40000011607 */
[----:B------:R-:W-:Y:S02]  /*4aa0*/  @!P1 PRMT R51, R51, 0x5410, R7 ;  /* 0x0000541033339816 */ /* 0x000fe40000000007 */
[----:B------:R-:W-:Y:S01]  /*4ab0*/  LOP3.LUT P1, RZ, R79, 0x40000, RZ, 0xc0, !PT ;  /* 0x000400004fff7812 */ /* 0x000fe2000782c0ff */
[----:B------:R0:W-:Y:S02]  /*4ac0*/  STL [R1+0x14], R87 ;  /* 0x0000145701007387 */ /* 0x0001e40000100800 */
[----:B0-----:R-:W-:Y:S01]  /*4ad0*/  IMAD.MOV.U32 R87, RZ, RZ, RZ ;  /* 0x000000ffff577224 */ /* 0x001fe200078e00ff */
[----:B----4-:R-:W-:-:S04]  /*4ae0*/  PRMT R77, RZ, 0x7610, R77 ;  /* 0x00007610ff4d7816 */ /* 0x010fc8000000004d */
[----:B------:R-:W-:Y:S01]  /*4af0*/  @!P6 PRMT R77, R73, 0x7610, R77 ;  /* 0x00007610494de816 */ /* 0x000fe2000000004d */
[----:B------:R0:W4:Y:S01]  /*4b00*/  @!P0 LDG.E R45, [R32.64] ;  /* 0x00000006202d8981 */ /* 0x000122000c1e1900 */
[----:B------:R-:W-:-:S03]  /*4b10*/  LOP3.LUT P0, RZ, R80, 0x1000, RZ, 0xc0, !PT ;  /* 0x0000100050ff7812 */ /* 0x000fc6000780c0ff */
[----:B------:R1:W-:Y:S04]  /*4b20*/  STL.S16 [R1+0x11e], R77 ;  /* 0x00011e4d01007387 */ /* 0x0003e80000100600 */
[----:B0-----:R-:W4:Y:S04]  /*4b30*/  LDL.LU.64 R32, [R1+0x210] ;  /* 0x0002100001207983 */ /* 0x001f280000300a00 */
[----:B-1----:R-:W4:Y:S02]  /*4b40*/  LDL.LU R77, [R1+0x204] ;  /* 0x00020400014d7983 */ /* 0x002f240000300800 */
[----:B------:R-:W-:-:S02]  /*4b50*/  @!P0 SHF.R.U32.HI R86, RZ, 0x10, R8 ;  /* 0x00000010ff568819 */ /* 0x000fc40000011608 */
[----:B------:R-:W-:Y:S02]  /*4b60*/  @!P0 PRMT R15, R8, 0x7610, R15 ;  /* 0x00007610080f8816 */ /* 0x000fe4000000000f */
[----:B------:R-:W-:Y:S01]  /*4b70*/  LOP3.LUT P0, RZ, R78, 0x4000, RZ, 0xc0, !PT ;  /* 0x000040004eff7812 */ /* 0x000fe2000780c0ff */
[----:B--2---:R0:W2:Y:S04]  /*4b80*/  @!P1 LDG.E R87, [R36.64] ;  /* 0x0000000624579981 */ /* 0x0040a8000c1e1900 */
[----:B0-----:R-:W2:Y:S08]  /*4b90*/  LDL.LU.64 R36, [R1+0x150] ;  /* 0x0001500001247983 */ /* 0x001eb00000300a00 */
[----:B---3--:R0:W3:Y:S04]  /*4ba0*/  @!P0 LDG.E R85, [R74.64] ;  /* 0x000000064a558981 */ /* 0x0080e8000c1e1900 */
[----:B0-----:R-:W3:Y:S01]  /*4bb0*/  LDL.LU.64 R74, [R1+0x148] ;  /* 0x00014800014a7983 */ /* 0x001ee20000300a00 */
[----:B------:R-:W-:-:S02]  /*4bc0*/  PRMT R53, R53, 0x5410, RZ ;  /* 0x0000541035357816 */ /* 0x000fc400000000ff */
[C---:B------:R-:W-:Y:S02]  /*4bd0*/  LOP3.LUT P1, RZ, R80.reuse, 0x100, RZ, 0xc0, !PT ;  /* 0x0000010050ff7812 */ /* 0x040fe4000782c0ff */
[----:B------:R-:W-:Y:S02]  /*4be0*/  @!P5 PRMT R53, R53, 0x5410, R6 ;  /* 0x000054103535d816 */ /* 0x000fe40000000006 */
[----:B------:R-:W-:Y:S01]  /*4bf0*/  LOP3.LUT P5, RZ, R80, 0x2000, RZ, 0xc0, !PT ;  /* 0x0000200050ff7812 */ /* 0x000fe200078ac0ff */
[----:B------:R0:W-:Y:S04]  /*4c00*/  STL [R1+0x1b0], R20 ;  /* 0x0001b01401007387 */ /* 0x0001e80000100800 */
[----:B------:R1:W-:Y:S01]  /*4c10*/  STL [R1+0x1bc], R25 ;  /* 0x0001bc1901007387 */ /* 0x0003e20000100800 */
[----:B0-----:R-:W-:-:S03]  /*4c20*/  PRMT R20, RZ, 0x7610, R20 ;  /* 0x00007610ff147816 */ /* 0x001fc60000000014 */
[----:B------:R-:W-:Y:S01]  /*4c30*/  STL [R1+0x28], R3 ;  /* 0x0000280301007387 */ /* 0x000fe20000100800 */
[----:B-1----:R-:W-:-:S03]  /*4c40*/  PRMT R25, RZ, 0x7610, R25 ;  /* 0x00007610ff197816 */ /* 0x002fc60000000019 */
[----:B------:R-:W-:Y:S02]  /*4c50*/  @!P5 SHF.R.U32.HI R25, RZ, 0x10, R4 ;  /* 0x00000010ff19d819 */ /* 0x000fe40000011604 */
[----:B------:R-:W-:Y:S02]  /*4c60*/  @!P5 PRMT R20, R4, 0x7610, R20 ;  /* 0x000076100414d816 */ /* 0x000fe40000000014 */
[----:B------:R-:W-:Y:S01]  /*4c70*/  LOP3.LUT P5, RZ, R79, 0x8000, RZ, 0xc0, !PT ;  /* 0x000080004fff7812 */ /* 0x000fe200078ac0ff */
[----:B------:R-:W-:Y:S04]  /*4c80*/  STL [R1+0x2c], R7 ;  /* 0x00002c0701007387 */ /* 0x000fe80000100800 */
[----:B------:R0:W-:Y:S02]  /*4c90*/  STL [R1+0x10], R92 ;  /* 0x0000105c01007387 */ /* 0x0001e40000100800 */
[----:B0-----:R-:W-:-:S02]  /*4ca0*/  PRMT R92, RZ, 0x7610, R92 ;  /* 0x00007610ff5c7816 */ /* 0x001fc4000000005c */
[----:B------:R-:W-:Y:S02]  /*4cb0*/  @!P2 SHF.R.U32.HI R92, RZ, 0x10, R5 ;  /* 0x00000010ff5ca819 */ /* 0x000fe40000011605 */
[----:B------:R-:W-:Y:S01]  /*4cc0*/  LOP3.LUT P2, RZ, R79, 0x10000, RZ, 0xc0, !PT ;  /* 0x000100004fff7812 */ /* 0x000fe2000784c0ff */
[----:B------:R0:W-:Y:S02]  /*4cd0*/  STL [R1+0x24], R81 ;  /* 0x0000245101007387 */ /* 0x0001e40000100800 */
[----:B0-----:R-:W-:Y:S01]  /*4ce0*/  IMAD.MOV.U32 R81, RZ, RZ, RZ ;  /* 0x000000ffff517224 */ /* 0x001fe200078e00ff */
[----:B----4-:R-:W-:Y:S02]  /*4cf0*/  PRMT R32, RZ, 0x7610, R32 ;  /* 0x00007610ff207816 */ /* 0x010fe40000000020 */
[----:B------:R-:W-:Y:S02]  /*4d00*/  PRMT R77, RZ, 0x7610, R77 ;  /* 0x00007610ff4d7816 */ /* 0x000fe4000000004d */
[----:B------:R-:W-:-:S02]  /*4d10*/  @!P6 SHF.R.U32.HI R32, RZ, 0x10, R73 ;  /* 0x00000010ff20e819 */ /* 0x000fc40000011649 */
[----:B------:R-:W-:-:S03]  /*4d20*/  @!P1 PRMT R77, R66, 0x7610, R77 ;  /* 0x00007610424d9816 */ /* 0x000fc6000000004d */
[----:B------:R-:W-:Y:S02]  /*4d30*/  IMAD.MOV.U32 R3, RZ, RZ, R32 ;  /* 0x000000ffff037224 */ /* 0x000fe400078e0020 */
[----:B------:R0:W-:Y:S02]  /*4d40*/  STL.S16 [R1+0x152], R77 ;  /* 0x0001524d01007387 */ /* 0x0001e40000100600 */
[----:B------:R-:W-:Y:S02]  /*4d50*/  IMAD.MOV.U32 R7, RZ, RZ, R3 ;  /* 0x000000ffff077224 */ /* 0x000fe400078e0003 */
[----:B------:R-:W-:Y:S01]  /*4d60*/  IMAD.MOV.U32 R3, RZ, RZ, RZ ;  /* 0x000000ffff037224 */ /* 0x000fe200078e00ff */
[----:B------:R-:W-:Y:S01]  /*4d70*/  LOP3.LUT P4, RZ, R80, 0x800, RZ, 0xc0, !PT ;  /* 0x0000080050ff7812 */ /* 0x000fe2000788c0ff */
[----:B------:R1:W-:Y:S04]  /*4d80*/  STL [R1+0x1a4], R71 ;  /* 0x0001a44701007387 */ /* 0x0003e80000100800 */
[----:B0-----:R-:W4:Y:S04]  /*4d90*/  LDL.LU R77, [R1+0x1f8] ;  /* 0x0001f800014d7983 */ /* 0x001f280000300800 */
[----:B------:R0:W-:Y:S01]  /*4da0*/  STL [R1+0x1b8], R35 ;  /* 0x0001b82301007387 */ /* 0x0001e20000100800 */
[----:B------:R-:W-:-:S03]  /*4db0*/  PRMT R33, RZ, 0x7610, R33 ;  /* 0x00007610ff217816 */ /* 0x000fc60000000021 */
[----:B------:R0:W-:Y:S04]  /*4dc0*/  STL [R1+0x34], R0 ;  /* 0x0000340001007387 */ /* 0x0001e80000100800 */
[----:B------:R-:W4:Y:S04]  /*4dd0*/  LDL.LU R32, [R1+0x200] ;  /* 0x0002000001207983 */ /* 0x000f280000300800 */
[----:B--2---:R2:W4:Y:S04]  /*4de0*/  @!P2 LDG.E R81, [R36.64] ;  /* 0x000000062451a981 */ /* 0x004528000c1e1900 */
[----:B--2---:R-:W2:Y:S04]  /*4df0*/  LDL.LU.64 R36, [R1+0x140] ;  /* 0x0001400001247983 */ /* 0x004ea80000300a00 */
[----:B---3--:R3:W2:Y:S04]  /*4e00*/  @!P5 LDG.E R3, [R74.64] ;  /* 0x000000064a03d981 */ /* 0x0086a8000c1e1900 */
[----:B---3--:R-:W3:Y:S01]  /*4e10*/  LDL.LU.64 R74, [R1+0x1f0] ;  /* 0x0001f000014a7983 */ /* 0x008ee20000300a00 */
[----:B-1----:R-:W-:-:S02]  /*4e20*/  PRMT R71, RZ, 0x7610, R71 ;  /* 0x00007610ff477816 */ /* 0x002fc40000000047 */
[----:B0-----:R-:W-:Y:S02]  /*4e30*/  PRMT R35, RZ, 0x7610, R35 ;  /* 0x00007610ff237816 */ /* 0x001fe40000000023 */
[----:B------:R-:W-:Y:S02]  /*4e40*/  @!P4 SHF.R.U32.HI R35, RZ, 0x10, R9 ;  /* 0x00000010ff23c819 */ /* 0x000fe40000011609 */
[----:B------:R-:W-:Y:S02]  /*4e50*/  @!P4 PRMT R71, R9, 0x7610, R71 ;  /* 0x000076100947c816 */ /* 0x000fe40000000047 */
[----:B------:R-:W-:Y:S02]  /*4e60*/  LOP3.LUT P4, RZ, R80, 0x80, RZ, 0xc0, !PT ;  /* 0x0000008050ff7812 */ /* 0x000fe4000788c0ff */
[----:B------:R-:W-:Y:S01]  /*4e70*/  LOP3.LUT P2, RZ, R79, 0x4000, RZ, 0xc0, !PT ;  /* 0x000040004fff7812 */ /* 0x000fe2000784c0ff */
[----:B------:R-:W-:Y:S01]  /*4e80*/  IMAD.MOV.U32 R0, RZ, RZ, RZ ;  /* 0x000000ffff007224 */ /* 0x000fe200078e00ff */
[----:B------:R-:W-:-:S05]  /*4e90*/  @!P1 SHF.R.U32.HI R33, RZ, 0x10, R66 ;  /* 0x00000010ff219819 */ /* 0x000fca0000011642 */
[----:B------:R0:W-:Y:S04]  /*4ea0*/  STL [R1+0x154], R33 ;  /* 0x0001542101007387 */ /* 0x0001e80000100800 */
[----:B0-----:R-:W3:Y:S01]  /*4eb0*/  LDL.LU R33, [R1+0x1fc] ;  /* 0x0001fc0001217983 */ /* 0x001ee20000300800 */
[----:B----4-:R-:W-:-:S04]  /*4ec0*/  PRMT R77, RZ, 0x7610, R77 ;  /* 0x00007610ff4d7816 */ /* 0x010fc8000000004d */
[----:B------:R-:W-:-:S05]  /*4ed0*/  @!P4 PRMT R77, R67, 0x7610, R77 ;  /* 0x00007610434dc816 */ /* 0x000fca000000004d */
[----:B------:R0:W-:Y:S04]  /*4ee0*/  STL.S16 [R1+0x148], R77 ;  /* 0x0001484d01007387 */ /* 0x0001e80000100600 */
[----:B0-----:R-:W4:Y:S04]  /*4ef0*/  LDL.LU R77, [R1+0x1e8] ;  /* 0x0001e800014d7983 */ /* 0x001f280000300800 */
[----:B--2---:R0:W2:Y:S04]  /*4f00*/  @!P2 LDG.E R0, [R36.64] ;  /* 0x000000062400a981 */ /* 0x0040a8000c1e1900 */
[----:B0-----:R-:W2:Y:S01]  /*4f10*/  LDL.LU.64 R36, [R1+0x130] ;  /* 0x0001300001247983 */ /* 0x001ea20000300a00 */
[----:B---3--:R-:W-:-:S02]  /*4f20*/  PRMT R74, RZ, 0x7610, R74 ;  /* 0x00007610ff4a7816 */ /* 0x008fc4000000004a */
[----:B------:R-:W-:-:S05]  /*4f30*/  @!P4 SHF.R.U32.HI R74, RZ, 0x10, R67 ;  /* 0x00000010ff4ac819 */ /* 0x000fca0000011643 */
[----:B------:R0:W-:Y:S04]  /*4f40*/  STL [R1+0x14c], R74 ;  /* 0x00014c4a01007387 */ /* 0x0001e80000100800 */
[----:B0-----:R-:W3:Y:S01]  /*4f50*/  LDL.LU R74, [R1+0x1ec] ;  /* 0x0001ec00014a7983 */ /* 0x001ee20000300800 */
[----:B------:R-:W-:Y:S02]  /*4f60*/  LOP3.LUT P3, RZ, R80, 0x8000, RZ, 0xc0, !PT ;  /* 0x0000800050ff7812 */ /* 0x000fe4000786c0ff */
[----:B------:R-:W-:Y:S02]  /*4f70*/  PRMT R91, R91, 0x5410, RZ ;  /* 0x000054105b5b7816 */ /* 0x000fe400000000ff */
[----:B------:R-:W-:-:S09]  /*4f80*/  PRMT R89, RZ, 0x7610, R89 ;  /* 0x00007610ff597816 */ /* 0x000fd20000000059 */
[--C-:B------:R-:W-:Y:S02]  /*4f90*/  @!P3 SHF.R.U32.HI R89, RZ, 0x10, R2.reuse ;  /* 0x00000010ff59b819 */ /* 0x100fe40000011602 */
[----:B------:R-:W-:Y:S02]  /*4fa0*/  @!P3 PRMT R91, R91, 0x5410, R2 ;  /* 0x000054105b5bb816 */ /* 0x000fe40000000002 */
[----:B------:R-:W-:Y:S01]  /*4fb0*/  LOP3.LUT P3, RZ, R80, 0x400, RZ, 0xc0, !PT ;  /* 0x0000040050ff7812 */ /* 0x000fe2000786c0ff */
[----:B------:R0:W-:Y:S04]  /*4fc0*/  STL [R1+0x1b4], R23 ;  /* 0x0001b41701007387 */ /* 0x0001e80000100800 */
[----:B------:R1:W-:Y:S01]  /*4fd0*/  STL [R1+0x20], R84 ;  /* 0x0000205401007387 */ /* 0x0003e20000100800 */
[----:B0-----:R-:W-:-:S02]  /*4fe0*/  PRMT R23, RZ, 0x7610, R23 ;  /* 0x00007610ff177816 */ /* 0x001fc40000000017 */
[----:B-1----:R-:W-:-:S05]  /*4ff0*/  PRMT R84, RZ, 0x7610, R84 ;  /* 0x00007610ff547816 */ /* 0x002fca0000000054 */
[----:B------:R-:W-:Y:S02]  /*5000*/  @!P3 SHF.R.U32.HI R84, RZ, 0x10, R72 ;  /* 0x00000010ff54b819 */ /* 0x000fe40000011648 */
[----:B------:R-:W-:Y:S02]  /*5010*/  @!P3 PRMT R23, R72, 0x7610, R23 ;  /* 0x000076104817b816 */ /* 0x000fe40000000017 */
[----:B------:R-:W-:Y:S02]  /*5020*/  LOP3.LUT P3, RZ, R80, 0x40, RZ, 0xc0, !PT ;  /* 0x0000004050ff7812 */ /* 0x000fe4000786c0ff */
[----:B------:R-:W-:Y:S02]  /*5030*/  LOP3.LUT R78, R78, 0xfffffbff, RZ, 0xc0, !PT ;  /* 0xfffffbff4e4e7812 */ /* 0x000fe400078ec0ff */
[----:B------:R-:W-:Y:S02]  /*5040*/  LOP3.LUT P6, RZ, R80, 0x20, RZ, 0xc0, !PT ;  /* 0x0000002050ff7812 */ /* 0x000fe400078cc0ff */
[----:B------:R-:W-:-:S04]  /*5050*/  @P0 LOP3.LUT R78, R78, 0x400, RZ, 0xfc, !PT ;  /* 0x000004004e4e0812 */ /* 0x000fc800078efcff */
[----:B------:R-:W-:Y:S02]  /*5060*/  LOP3.LUT R78, R78, 0xffffefff, RZ, 0xc0, !PT ;  /* 0xffffefff4e4e7812 */ /* 0x000fe400078ec0ff */
[----:B------:R-:W-:Y:S02]  /*5070*/  PRMT R75, RZ, 0x7610, R75 ;  /* 0x00007610ff4b7816 */ /* 0x000fe4000000004b */
[----:B------:R-:W-:Y:S02]  /*5080*/  @P5 LOP3.LUT R78, R78, 0x1000, RZ, 0xfc, !PT ;  /* 0x000010004e4e5812 */ /* 0x000fe400078efcff */
[C---:B------:R-:W-:Y:S02]  /*5090*/  LOP3.LUT P5, RZ, R80.reuse, 0x8, RZ, 0xc0, !PT ;  /* 0x0000000850ff7812 */ /* 0x040fe400078ac0ff */
[----:B------:R-:W-:Y:S01]  /*50a0*/  @!P6 SHF.R.U32.HI R75, RZ, 0x10, R54 ;  /* 0x00000010ff4be819 */ /* 0x000fe20000011636 */
[----:B------:R0:W-:Y:S04]  /*50b0*/  STL [R1+0x3c], R5 ;  /* 0x00003c0501007387 */ /* 0x0001e80000100800 */
[----:B------:R1:W-:Y:S01]  /*50c0*/  STL [R1+0x144], R75 ;  /* 0x0001444b01007387 */ /* 0x0003e20000100800 */
[----:B------:R-:W-:-:S02]  /*50d0*/  LOP3.LUT P0, RZ, R80, 0x10, RZ, 0xc0, !PT ;  /* 0x0000001050ff7812 */ /* 0x000fc4000780c0ff */
[----:B0-----:R-:W-:Y:S01]  /*50e0*/  PRMT R5, RZ, 0x7610, R5 ;  /* 0x00007610ff057816 */ /* 0x001fe20000000005 */
[----:B-1----:R-:W2:Y:S02]  /*50f0*/  LDL.LU R75, [R1+0x1dc] ;  /* 0x0001dc00014b7983 */ /* 0x002ea40000300800 */
[----:B------:R-:W-:Y:S02]  /*5100*/  @!P5 SHF.R.U32.HI R5, RZ, 0x10, R40 ;  /* 0x00000010ff05d819 */ /* 0x000fe40000011628 */
[----:B------:R-:W-:Y:S04]  /*5110*/  STL [R1+0x40], R4 ;  /* 0x0000400401007387 */ /* 0x000fe80000100800 */
[----:B------:R0:W-:Y:S01]  /*5120*/  STL [R1+0x138], R5 ;  /* 0x0001380501007387 */ /* 0x0001e20000100800 */
[----:B------:R-:W-:Y:S01]  /*5130*/  PRMT R32, RZ, 0x7610, R32 ;  /* 0x00007610ff207816 */ /* 0x000fe20000000020 */
[----:B0-----:R-:W-:Y:S01]  /*5140*/  CS2R R4, SRZ ;  /* 0x0000000000047805 */ /* 0x001fe2000001ff00 */
[----:B------:R-:W-:-:S02]  /*5150*/  PRMT R33, RZ, 0x7610, R33 ;  /* 0x00007610ff217816 */ /* 0x000fc40000000021 */
[----:B------:R-:W-:Y:S02]  /*5160*/  @!P0 SHF.R.U32.HI R33, RZ, 0x10, R55 ;  /* 0x00000010ff218819 */ /* 0x000fe40000011637 */
[----:B------:R-:W-:-:S03]  /*5170*/  @!P0 PRMT R32, R55, 0x7610, R32 ;  /* 0x0000761037208816 */ /* 0x000fc60000000020 */
[----:B------:R-:W-:Y:S04]  /*5180*/  STL [R1+0x160], R33 ;  /* 0x0001602101007387 */ /* 0x000fe80000100800 */
[----:B------:R0:W-:Y:S04]  /*5190*/  STL.S16 [R1+0x142], R32 ;  /* 0x0001422001007387 */ /* 0x0001e80000100600 */
[----:B0-----:R-:W2:Y:S01]  /*51a0*/  LDL.LU.64 R32, [R1+0x128] ;  /* 0x0001280001207983 */ /* 0x001ea20000300a00 */
[----:B----4-:R-:W-:-:S04]  /*51b0*/  PRMT R77, RZ, 0x7610, R77 ;  /* 0x00007610ff4d7816 */ /* 0x010fc8000000004d */
[----:B------:R-:W-:-:S05]  /*51c0*/  @!P3 PRMT R77, R82, 0x7610, R77 ;  /* 0x00007610524db816 */ /* 0x000fca000000004d */
[----:B------:R0:W-:Y:S04]  /*51d0*/  STL.S16 [R1+0x14a], R77 ;  /* 0x00014a4d01007387 */ /* 0x0001e80000100600 */
[----:B0-----:R-:W4:Y:S01]  /*51e0*/  LDL.LU R77, [R1+0x1e0] ;  /* 0x0001e000014d7983 */ /* 0x001f220000300800 */
[----:B---3--:R-:W-:Y:S02]  /*51f0*/  PRMT R74, RZ, 0x7610, R74 ;  /* 0x00007610ff4a7816 */ /* 0x008fe4000000004a */
[----:B------:R-:W-:-:S05]  /*5200*/  @!P3 SHF.R.U32.HI R74, RZ, 0x10, R82 ;  /* 0x00000010ff4ab819 */ /* 0x000fca0000011652 */
[----:B------:R0:W-:Y:S01]  /*5210*/  STL [R1+0x15c], R74 ;  /* 0x00015c4a01007387 */ /* 0x0001e20000100800 */
[----:B------:R-:W-:-:S03]  /*5220*/  LOP3.LUT P3, RZ, R79, 0x1000, RZ, 0xc0, !PT ;  /* 0x000010004fff7812 */ /* 0x000fc6000786c0ff */
[----:B0-----:R-:W3:Y:S10]  /*5230*/  LDL.LU R74, [R1+0x1e4] ;  /* 0x0001e400014a7983 */ /* 0x001ef40000300800 */
[----:B--2---:R0:W2:Y:S04]  /*5240*/  @!P3 LDG.E R4, [R36.64] ;  /* 0x000000062404b981 */ /* 0x0040a8000c1e1900 */
[----:B0-----:R-:W2:Y:S01]  /*5250*/  LDL.LU.64 R36, [R1+0x120] ;  /* 0x0001200001247983 */ /* 0x001ea20000300a00 */
[----:B------:R-:W-:-:S02]  /*5260*/  LOP3.LUT P1, RZ, R79, 0x2000, RZ, 0xc0, !PT ;  /* 0x000020004fff7812 */ /* 0x000fc4000782c0ff */
[----:B------:R-:W-:Y:S01]  /*5270*/  LOP3.LUT P4, RZ, R80, 0x4, RZ, 0xc0, !PT ;  /* 0x0000000450ff7812 */ /* 0x000fe2000788c0ff */
[----:B------:R0:W-:Y:S04]  /*5280*/  STL [R1+0x38], R2 ;  /* 0x0000380201007387 */ /* 0x0001e80000100800 */
[----:B------:R1:W-:Y:S01]  /*5290*/  STL [R1+0x198], R12 ;  /* 0x0001980c01007387 */ /* 0x0003e20000100800 */
[----:B0-----:R-:W-:-:S03]  /*52a0*/  IMAD.MOV.U32 R2, RZ, RZ, RZ ;  /* 0x000000ffff027224 */ /* 0x001fc600078e00ff */
[----:B------:R0:W-:Y:S01]  /*52b0*/  STL [R1+0x19c], R11 ;  /* 0x00019c0b01007387 */ /* 0x0001e20000100800 */
[----:B-1----:R-:W-:-:S04]  /*52c0*/  PRMT R12, RZ, 0x7610, R12 ;  /* 0x00007610ff0c7816 */ /* 0x002fc8000000000c */
[----:B------:R-:W-:Y:S02]  /*52d0*/  @!P4 PRMT R12, R30, 0x7610, R12 ;  /* 0x000076101e0cc816 */ /* 0x000fe4000000000c */
[----:B0-----:R-:W-:Y:S02]  /*52e0*/  PRMT R11, RZ, 0x7610, R11 ;  /* 0x00007610ff0b7816 */ /* 0x001fe4000000000b */
[----:B------:R-:W-:Y:S02]  /*52f0*/  @!P4 SHF.R.U32.HI R11, RZ, 0x10, R30 ;  /* 0x00000010ff0bc819 */ /* 0x000fe4000001161e */
[C---:B------:R-:W-:Y:S01]  /*5300*/  LOP3.LUT P4, RZ, R79.reuse, 0x400, RZ, 0xc0, !PT ;  /* 0x000004004fff7812 */ /* 0x040fe2000788c0ff */
[----:B------:R0:W-:Y:S01]  /*5310*/  STL [R1+0x54], R66 ;  /* 0x0000544201007387 */ /* 0x0001e20000100800 */
[----:B------:R-:W-:Y:S01]  /*5320*/  LOP3.LUT P0, RZ, R79, 0x800, RZ, 0xc0, !PT ;  /* 0x000008004fff7812 */ /* 0x000fe2000780c0ff */
[----:B0-----:R-:W-:Y:S02]  /*5330*/  IMAD.MOV.U32 R66, RZ, RZ, R7 ;  /* 0x000000ffff427224 */ /* 0x001fe400078e0007 */
[----:B------:R-:W-:-:S10]  /*5340*/  IMAD.MOV.U32 R7, RZ, RZ, RZ ;  /* 0x000000ffff077224 */ /* 0x000fd400078e00ff */
[----:B------:R0:W2:Y:S04]  /*5350*/  @!P0 LDG.E R5, [R32.64] ;  /* 0x0000000620058981 */ /* 0x0000a8000c1e1900 */
[----:B0-----:R-:W2:Y:S01]  /*5360*/  LDL.LU.64 R32, [R1+0x1c8] ;  /* 0x0001c80001207983 */ /* 0x001ea20000300a00 */
[----:B----4-:R-:W-:-:S04]  /*5370*/  PRMT R77, RZ, 0x7610, R77 ;  /* 0x00007610ff4d7816 */ /* 0x010fc8000000004d */
[----:B------:R-:W-:-:S05]  /*5380*/  @!P6 PRMT R77, R54, 0x7610, R77 ;  /* 0x00007610364de816 */ /* 0x000fca000000004d */
[----:B------:R0:W-:Y:S04]  /*5390*/  STL.S16 [R1+0x140], R77 ;  /* 0x0001404d01007387 */ /* 0x0001e80000100600 */
[----:B0-----:R-:W4:Y:S04]  /*53a0*/  LDL.LU R77, [R1+0x1d8] ;  /* 0x0001d800014d7983 */ /* 0x001f280000300800 */
[----:B---3--:R0:W3:Y:S04]  /*53b0*/  @!P1 LDG.E R2, [R74.64] ;  /* 0x000000064a029981 */ /* 0x0080e8000c1e1900 */
[----:B0-----:R-:W3:Y:S04]  /*53c0*/  LDL.LU.64 R74, [R1+0x1d0] ;  /* 0x0001d000014a7983 */ /* 0x001ee80000300a00 */
[----:B--2---:R0:W2:Y:S04]  /*53d0*/  @!P4 LDG.E R7, [R36.64] ;  /* 0x000000062407c981 */ /* 0x0040a8000c1e1900 */
[----:B0-----:R-:W2:Y:S04]  /*53e0*/  LDL.LU.64 R36, [R1+0x1c0] ;  /* 0x0001c00001247983 */ /* 0x001ea80000300a00 */
[----:B------:R0:W-:Y:S02]  /*53f0*/  STL [R1+0x60], R54 ;  /* 0x0000603601007387 */ /* 0x0001e40000100800 */
[----:B0-----:R-:W-:-:S02]  /*5400*/  IMAD.MOV.U32 R54, RZ, RZ, R25 ;  /* 0x000000ffff367224 */ /* 0x001fc400078e0019 */
[----:B------:R-:W2:Y:S04]  /*5410*/  LDL.LU R25, [R1+0x1bc] ;  /* 0x0001bc0001197983 */ /* 0x000ea80000300800 */
[----:B------:R0:W-:Y:S04]  /*5420*/  STL [R1+0x1a0], R10 ;  /* 0x0001a00a01007387 */ /* 0x0001e80000100800 */
[----:B------:R1:W-:Y:S01]  /*5430*/  STL [R1+0x68], R40 ;  /* 0x0000682801007387 */ /* 0x0003e20000100800 */
[----:B0-----:R-:W-:-:S04]  /*5440*/  PRMT R10, RZ, 0x7610, R10 ;  /* 0x00007610ff0a7816 */ /* 0x001fc8000000000a */
[----:B------:R-:W-:Y:S01]  /*5450*/  @!P5 PRMT R10, R40, 0x7610, R10 ;  /* 0x00007610280ad816 */ /* 0x000fe2000000000a */
[----:B-1----:R-:W-:Y:S02]  /*5460*/  IMAD.MOV.U32 R40, RZ, RZ, R35 ;  /* 0x000000ffff287224 */ /* 0x002fe400078e0023 */
[----:B------:R-:W2:Y:S01]  /*5470*/  LDL.LU R35, [R1+0x1b8] ;  /* 0x0001b80001237983 */ /* 0x000ea20000300800 */
[----:B------:R-:W-:Y:S02]  /*5480*/  LOP3.LUT P6, RZ, R80, 0x1, RZ, 0xc0, !PT ;  /* 0x0000000150ff7812 */ /* 0x000fe400078cc0ff */
[----:B------:R-:W-:Y:S01]  /*5490*/  LOP3.LUT P1, RZ, R78, 0x2000, RZ, 0xc0, !PT ;  /* 0x000020004eff7812 */ /* 0x000fe2000782c0ff */
[----:B------:R0:W-:Y:S01]  /*54a0*/  STL [R1+0x4c], R72 ;  /* 0x00004c4801007387 */ /* 0x0001e20000100800 */
[----:B------:R-:W-:-:S03]  /*54b0*/  LOP3.LUT P0, RZ, R79, 0x4000000, RZ, 0xc0, !PT ;  /* 0x040000004fff7812 */ /* 0x000fc6000780c0ff */
[----:B------:R1:W-:Y:S01]  /*54c0*/  STL [R1+0x58], R67 ;  /* 0x0000584301007387 */ /* 0x0003e20000100800 */
[----:B0-----:R-:W-:Y:S01]  /*54d0*/  PRMT R72, RZ, 0x7610, R72 ;  /* 0x00007610ff487816 */ /* 0x001fe20000000048 */
[----:B-1----:R-:W-:-:S06]  /*54e0*/  IMAD.MOV.U32 R67, RZ, RZ, R66 ;  /* 0x000000ffff437224 */ /* 0x002fcc00078e0042 */
[----:B------:R-:W-:Y:S01]  /*54f0*/  @!P1 PRMT R72, R83, 0x7610, R72 ;  /* 0x0000761053489816 */ /* 0x000fe20000000048 */
[----:B------:R-:W-:Y:S01]  /*5500*/  IMAD.MOV.U32 R66, RZ, RZ, RZ ;  /* 0x000000ffff427224 */ /* 0x000fe200078e00ff */
[----:B------:R-:W-:Y:S01]  /*5510*/  LOP3.LUT P4, RZ, R79, 0x2000000, RZ, 0xc0, !PT ;  /* 0x020000004fff7812 */ /* 0x000fe2000788c0ff */
[----:B------:R0:W-:Y:S02]  /*5520*/  STL [R1+0x64], R55 ;  /* 0x0000643701007387 */ /* 0x0001e40000100800 */
[----:B0-----:R-:W-:Y:S02]  /*5530*/  IMAD.MOV.U32 R55, RZ, RZ, R54 ;  /* 0x000000ffff377224 */ /* 0x001fe400078e0036 */
[----:B------:R-:W-:Y:S01]  /*5540*/  IMAD.MOV.U32 R54, RZ, RZ, RZ ;  /* 0x000000ffff367224 */ /* 0x000fe200078e00ff */
[----:B------:R0:W-:Y:S01]  /*5550*/  STL [R1+0x90], R57 ;  /* 0x0000903901007387 */ /* 0x0001e20000100800 */
[----:B----4-:R-:W-:Y:S02]  /*5560*/  PRMT R77, RZ, 0x7610, R77 ;  /* 0x00007610ff4d7816 */ /* 0x010fe4000000004d */
[----:B------:R-:W-:-:S02]  /*5570*/  @!P6 SHF.R.U32.HI R77, RZ, 0x10, R41 ;  /* 0x00000010ff4de819 */ /* 0x000fc40000011629 */
[----:B---3--:R-:W-:-:S04]  /*5580*/  PRMT R75, RZ, 0x7610, R75 ;  /* 0x00007610ff4b7816 */ /* 0x008fc8000000004b */
[----:B------:R-:W-:Y:S02]  /*5590*/  @!P6 PRMT R75, R41, 0x7610, R75 ;  /* 0x00007610294be816 */ /* 0x000fe4000000004b */
[C---:B------:R-:W-:Y:S02]  /*55a0*/  LOP3.LUT P6, RZ, R79.reuse, 0x200, RZ, 0xc0, !PT ;  /* 0x000002004fff7812 */ /* 0x040fe400078cc0ff */
[----:B------:R-:W-:Y:S02]  /*55b0*/  PRMT R74, RZ, 0x7610, R74 ;  /* 0x00007610ff4a7816 */ /* 0x000fe4000000004a */
[----:B------:R-:W-:Y:S02]  /*55c0*/  @!P1 SHF.R.U32.HI R74, RZ, 0x10, R83 ;  /* 0x00000010ff4a9819 */ /* 0x000fe40000011653 */
[----:B------:R-:W-:-:S07]  /*55d0*/  LOP3.LUT P1, RZ, R79, 0x100, RZ, 0xc0, !PT ;  /* 0x000001004fff7812 */ /* 0x000fce000782c0ff */
[----:B--2---:R1:W2:Y:S06]  /*55e0*/  @!P6 LDG.E R66, [R36.64] ;  /* 0x000000062442e981 */ /* 0x0042ac000c1e1900 */
[----:B------:R3:W4:Y:S01]  /*55f0*/  @!P1 LDG.E R54, [R32.64] ;  /* 0x0000000620369981 */ /* 0x000722000c1e1900 */
[----:B-1----:R-:W-:Y:S02]  /*5600*/  PRMT R37, RZ, 0x7610, R37 ;  /* 0x00007610ff257816 */ /* 0x002fe40000000025 */
[----:B------:R-:W-:-:S04]  /*5610*/  @!P0 SHF.R.U32.HI R37, RZ, 0x10, R56 ;  /* 0x00000010ff258819 */ /* 0x000fc80000011638 */
[----:B------:R-:W-:Y:S02]  /*5620*/  PRMT R37, R37, 0x5410, RZ ;  /* 0x0000541025257816 */ /* 0x000fe400000000ff */
[----:B---3--:R-:W-:Y:S02]  /*5630*/  PRMT R32, RZ, 0x7610, R32 ;  /* 0x00007610ff207816 */ /* 0x008fe40000000020 */
[--C-:B------:R-:W-:Y:S02]  /*5640*/  @!P4 SHF.R.U32.HI R32, RZ, 0x10, R57.reuse ;  /* 0x00000010ff20c819 */ /* 0x100fe40000011639 */
[--C-:B------:R-:W-:Y:S02]  /*5650*/  @!P4 PRMT R37, R37, 0x5410, R57.reuse ;  /* 0x000054102525c816 */ /* 0x100fe40000000039 */
[----:B0-----:R-:W-:Y:S02]  /*5660*/  PRMT R57, R23, 0x7610, R57 ;  /* 0x0000761017397816 */ /* 0x001fe40000000039 */
[----:B------:R-:W3:Y:S01]  /*5670*/  LDL.LU R23, [R1+0x1b4] ;  /* 0x0001b40001177983 */ /* 0x000ee20000300800 */
[----:B------:R-:W-:-:S02]  /*5680*/  LOP3.LUT P2, RZ, R80, 0x2, RZ, 0xc0, !PT ;  /* 0x0000000250ff7812 */ /* 0x000fc4000784c0ff */
[----:B------:R-:W-:Y:S01]  /*5690*/  LOP3.LUT P3, RZ, R79, 0x20000000, RZ, 0xc0, !PT ;  /* 0x200000004fff7812 */ /* 0x000fe2000786c0ff */
[----:B------:R0:W-:Y:S04]  /*56a0*/  STL [R1+0x190], R76 ;  /* 0x0001904c01007387 */ /* 0x0001e80000100800 */
[----:B------:R1:W-:Y:S01]  /*56b0*/  STL [R1+0x194], R13 ;  /* 0x0001940d01007387 */ /* 0x0003e20000100800 */
[----:B0-----:R-:W-:Y:S02]  /*56c0*/  PRMT R76, RZ, 0x7610, R76 ;  /* 0x00007610ff4c7816 */ /* 0x001fe4000000004c */
[----:B-1----:R-:W-:-:S03]  /*56d0*/  PRMT R13, RZ, 0x7610, R13 ;  /* 0x00007610ff0d7816 */ /* 0x002fc6000000000d */
[----:B------:R-:W-:Y:S02]  /*56e0*/  @!P2 SHF.R.U32.HI R13, RZ, 0x10, R31 ;  /* 0x00000010ff0da819 */ /* 0x000fe4000001161f */
[----:B------:R-:W-:Y:S02]  /*56f0*/  @!P2 PRMT R76, R31, 0x7610, R76 ;  /* 0x000076101f4ca816 */ /* 0x000fe4000000004c */
[C---:B------:R-:W-:Y:S01]  /*5700*/  LOP3.LUT P2, RZ, R79.reuse, 0x10000000, RZ, 0xc0, !PT ;  /* 0x100000004fff7812 */ /* 0x040fe2000784c0ff */
[----:B------:R0:W-:Y:S01]  /*5710*/  STL [R1+0x44], R8 ;  /* 0x0000440801007387 */ /* 0x0001e20000100800 */
[----:B------:R-:W-:Y:S02]  /*5720*/  LOP3.LUT P5, RZ, R79, 0x40000000, RZ, 0xc0, !PT ;  /* 0x400000004fff7812 */ /* 0x000fe400078ac0ff */
[----:B0-----:R-:W-:Y:S02]  /*5730*/  PRMT R8, RZ, 0x7610, R8 ;  /* 0x00007610ff087816 */ /* 0x001fe40000000008 */
[----:B------:R-:W-:Y:S01]  /*5740*/  @!P3 SHF.R.U32.HI R8, RZ, 0x10, R64 ;  /* 0x00000010ff08b819 */ /* 0x000fe20000011640 */
[----:B------:R0:W-:Y:S03]  /*5750*/  STL [R1+0x48], R9 ;  /* 0x0000480901007387 */ /* 0x0001e60000100800 */
[----:B------:R-:W-:-:S04]  /*5760*/  PRMT R8, R8, 0x5410, RZ ;  /* 0x0000541008087816 */ /* 0x000fc800000000ff */
[--C-:B------:R-:W-:Y:S02]  /*5770*/  @!P2 PRMT R8, R8, 0x5410, R62.reuse ;  /* 0x000054100808a816 */ /* 0x100fe4000000003e */
[----:B0-----:R-:W-:Y:S02]  /*5780*/  PRMT R9, RZ, 0x7610, R9 ;  /* 0x00007610ff097816 */ /* 0x001fe40000000009 */
[----:B------:R-:W-:Y:S02]  /*5790*/  @!P2 SHF.R.U32.HI R9, RZ, 0x10, R62 ;  /* 0x00000010ff09a819 */ /* 0x000fe4000001163e */
[----:B------:R-:W-:Y:S01]  /*57a0*/  LOP3.LUT P2, RZ, R78, 0x800, RZ, 0xc0, !PT ;  /* 0x000008004eff7812 */ /* 0x000fe2000784c0ff */
[----:B------:R0:W-:Y:S01]  /*57b0*/  STL [R1+0x30], R6 ;  /* 0x0000300601007387 */ /* 0x0001e20000100800 */
[----:B------:R-:W-:Y:S02]  /*57c0*/  PRMT R36, RZ, 0x7610, R36 ;  /* 0x00007610ff247816 */ /* 0x000fe40000000024 */
[----:B0-----:R-:W-:-:S02]  /*57d0*/  PRMT R6, RZ, 0x7610, R6 ;  /* 0x00007610ff067816 */ /* 0x001fc40000000006 */
[----:B------:R-:W-:-:S07]  /*57e0*/  @!P5 SHF.R.U32.HI R6, RZ, 0x10, R88 ;  /* 0x00000010ff06d819 */ /* 0x000fce0000011658 */
[----:B------:R-:W-:Y:S02]  /*57f0*/  @!P2 SHF.R.U32.HI R36, RZ, 0x10, R60 ;  /* 0x00000010ff24a819 */ /* 0x000fe4000001163c */
[----:B------:R-:W-:Y:S02]  /*5800*/  PRMT R6, R6, 0x5410, RZ ;  /* 0x0000541006067816 */ /* 0x000fe400000000ff */
[----:B------:R-:W-:Y:S02]  /*5810*/  PRMT R72, R72, 0x5410, RZ ;  /* 0x0000541048487816 */ /* 0x000fe400000000ff */
[----:B------:R-:W-:Y:S02]  /*5820*/  @!P3 PRMT R6, R6, 0x5410, R64 ;  /* 0x000054100606b816 */ /* 0x000fe40000000040 */
[----:B------:R-:W-:Y:S02]  /*5830*/  LOP3.LUT P3, RZ, R79, 0x1000000, RZ, 0xc0, !PT ;  /* 0x010000004fff7812 */ /* 0x000fe4000786c0ff */
[----:B------:R-:W-:-:S02]  /*5840*/  PRMT R36, R36, 0x5410, RZ ;  /* 0x0000541024247816 */ /* 0x000fc400000000ff */
[----:B------:R-:W-:Y:S02]  /*5850*/  @!P5 PRMT R72, R72, 0x5410, R88 ;  /* 0x000054104848d816 */ /* 0x000fe40000000058 */
[----:B------:R-:W-:Y:S02]  /*5860*/  @!P0 PRMT R36, R36, 0x5410, R56 ;  /* 0x0000541024248816 */ /* 0x000fe40000000038 */
[C---:B------:R-:W-:Y:S02]  /*5870*/  LOP3.LUT P5, RZ, R78.reuse, 0x1000, RZ, 0xc0, !PT ;  /* 0x000010004eff7812 */ /* 0x040fe400078ac0ff */
[C---:B------:R-:W-:Y:S02]  /*5880*/  LOP3.LUT P0, RZ, R78.reuse, 0x400, RZ, 0xc0, !PT ;  /* 0x000004004eff7812 */ /* 0x040fe4000780c0ff */
[----:B------:R-:W-:Y:S02]  /*5890*/  LOP3.LUT R78, R78, 0xffffffef, RZ, 0xc0, !PT ;  /* 0xffffffef4e4e7812 */ /* 0x000fe400078ec0ff */
[----:B------:R-:W-:-:S02]  /*58a0*/  PRMT R32, R32, 0x5410, RZ ;  /* 0x0000541020207816 */ /* 0x000fc400000000ff */
[----:B------:R-:W-:Y:S02]  /*58b0*/  @P1 LOP3.LUT R78, R78, 0x10, RZ, 0xfc, !PT ;  /* 0x000000104e4e1812 */ /* 0x000fe400078efcff */
[C---:B------:R-:W-:Y:S02]  /*58c0*/  LOP3.LUT P1, RZ, R79.reuse, 0x80, RZ, 0xc0, !PT ;  /* 0x000000804fff7812 */ /* 0x040fe4000782c0ff */
[----:B------:R-:W-:Y:S02]  /*58d0*/  PRMT R33, RZ, 0x7610, R33 ;  /* 0x00007610ff217816 */ /* 0x000fe40000000021 */
[--C-:B------:R-:W-:Y:S02]  /*58e0*/  @!P3 SHF.R.U32.HI R33, RZ, 0x10, R52.reuse ;  /* 0x00000010ff21b819 */ /* 0x100fe40000011634 */
[----:B------:R-:W-:Y:S02]  /*58f0*/  @!P3 PRMT R32, R32, 0x5410, R52 ;  /* 0x000054102020b816 */ /* 0x000fe40000000034 */
[----:B------:R-:W-:Y:S01]  /*5900*/  LOP3.LUT P3, RZ, R78, 0x200, RZ, 0xc0, !PT ;  /* 0x000002004eff7812 */ /* 0x000fe2000786c0ff */
[----:B------:R0:W-:Y:S01]  /*5910*/  STL [R1+0x6c], R30 ;  /* 0x00006c1e01007387 */ /* 0x0001e20000100800 */
[----:B------:R-:W-:Y:S01]  /*5920*/  LOP3.LUT P6, RZ, R79, 0x400000, RZ, 0xc0, !PT ;  /* 0x004000004fff7812 */ /* 0x000fe200078cc0ff */
[----:B0-----:R-:W-:Y:S01]  /*5930*/  IMAD.MOV.U32 R30, RZ, RZ, RZ ;  /* 0x000000ffff1e7224 */ /* 0x001fe200078e00ff */
[----:B------:R-:W-:-:S05]  /*5940*/  PRMT R9, R9, 0x5410, RZ ;  /* 0x0000541009097816 */ /* 0x000fca00000000ff */
[----:B------:R0:W2:Y:S01]  /*5950*/  @!P1 LDG.E R30, [R24.64] ;  /* 0x00000006181e9981 */ /* 0x0000a2000c1e1900 */
[----:B------:R-:W-:Y:S02]  /*5960*/  @!P2 PRMT R9, R9, 0x5410, R60 ;  /* 0x000054100909a816 */ /* 0x000fe4000000003c */
[----:B0-----:R-:W-:Y:S02]  /*5970*/  PRMT R24, RZ, 0x7610, R24 ;  /* 0x00007610ff187816 */ /* 0x001fe40000000018 */
[----:B------:R-:W-:-:S04]  /*5980*/  @!P3 SHF.R.U32.HI R24, RZ, 0x10, R50 ;  /* 0x00000010ff18b819 */ /* 0x000fc80000011632 */
[----:B------:R-:W-:Y:S02]  /*5990*/  PRMT R24, R24, 0x5410, RZ ;  /* 0x0000541018187816 */ /* 0x000fe400000000ff */
[C---:B------:R-:W-:Y:S02]  /*59a0*/  LOP3.LUT P2, RZ, R79.reuse, 0x40, RZ, 0xc0, !PT ;  /* 0x000000404fff7812 */ /* 0x040fe4000784c0ff */
[----:B------:R-:W-:Y:S02]  /*59b0*/  PRMT R25, RZ, 0x7610, R25 ;  /* 0x00007610ff197816 */ /* 0x000fe40000000019 */
[--C-:B------:R-:W-:Y:S02]  /*59c0*/  @!P6 SHF.R.U32.HI R25, RZ, 0x10, R46.reuse ;  /* 0x00000010ff19e819 */ /* 0x100fe4000001162e */
[----:B------:R-:W-:Y:S02]  /*59d0*/  @!P6 PRMT R24, R24, 0x5410, R46 ;  /* 0x000054101818e816 */ /* 0x000fe4000000002e */
[C---:B------:R-:W-:Y:S01]  /*59e0*/  LOP3.LUT P6, RZ, R78.reuse, 0x100, RZ, 0xc0, !PT ;  /* 0x000001004eff7812 */ /* 0x040fe200078cc0ff */
[----:B------:R0:W-:Y:S01]  /*59f0*/  STL [R1+0x70], R31 ;  /* 0x0000701f01007387 */ /* 0x0001e20000100800 */
[----:B------:R-:W-:Y:S01]  /*5a00*/  LOP3.LUT P4, RZ, R79, 0x100000, RZ, 0xc0, !PT ;  /* 0x001000004fff7812 */ /* 0x000fe2000788c0ff */
[----:B0-----:R-:W-:Y:S01]  /*5a10*/  IMAD.MOV.U32 R31, RZ, RZ, RZ ;  /* 0x000000ffff1f7224 */ /* 0x001fe200078e00ff */
[----:B------:R-:W-:-:S05]  /*5a20*/  LOP3.LUT R78, R78, 0xfffffffb, RZ, 0xc0, !PT ;  /* 0xfffffffb4e4e7812 */ /* 0x000fca00078ec0ff */
[----:B------:R0:W4:Y:S01]  /*5a30*/  @!P2 LDG.E R31, [R34.64] ;  /* 0x00000006221fa981 */ /* 0x000122000c1e1900 */
[----:B------:R-:W-:Y:S02]  /*5a40*/  @P2 LOP3.LUT R78, R78, 0x4, RZ, 0xfc, !PT ;  /* 0x000000044e4e2812 */ /* 0x000fe400078efcff */
[----:B0-----:R-:W-:Y:S02]  /*5a50*/  PRMT R34, RZ, 0x7610, R34 ;  /* 0x00007610ff227816 */ /* 0x001fe40000000022 */
[----:B------:R-:W-:-:S04]  /*5a60*/  @!P6 SHF.R.U32.HI R34, RZ, 0x10, R47 ;  /* 0x00000010ff22e819 */ /* 0x000fc8000001162f */
[----:B------:R-:W-:Y:S02]  /*5a70*/  PRMT R34, R34, 0x5410, RZ ;  /* 0x0000541022227816 */ /* 0x000fe400000000ff */
[----:B------:R-:W-:Y:S02]  /*5a80*/  LOP3.LUT P2, RZ, R79, 0x20, RZ, 0xc0, !PT ;  /* 0x000000204fff7812 */ /* 0x000fe4000784c0ff */
[----:B------:R-:W-:Y:S02]  /*5a90*/  PRMT R35, RZ, 0x7610, R35 ;  /* 0x00007610ff237816 */ /* 0x000fe40000000023 */
[--C-:B------:R-:W-:Y:S02]  /*5aa0*/  @!P4 SHF.R.U32.HI R35, RZ, 0x10, R45.reuse ;  /* 0x00000010ff23c819 */ /* 0x100fe4000001162d */
[----:B------:R-:W-:Y:S02]  /*5ab0*/  @!P4 PRMT R34, R34, 0x5410, R45 ;  /* 0x000054102222c816 */ /* 0x000fe4000000002d */
[----:B------:R-:W-:Y:S01]  /*5ac0*/  LOP3.LUT P4, RZ, R78, 0x80, RZ, 0xc0, !PT ;  /* 0x000000804eff7812 */ /* 0x000fe2000788c0ff */
[----:B------:R0:W-:Y:S01]  /*5ad0*/  STL [R1+0x74], R41 ;  /* 0x0000742901007387 */ /* 0x0001e20000100800 */
[----:B------:R-:W-:-:S02]  /*5ae0*/  PRMT R33, R33, 0x5410, RZ ;  /* 0x0000541021217816 */ /* 0x000fc400000000ff */
[----:B------:R-:W-:Y:S02]  /*5af0*/  LOP3.LUT P1, RZ, R79, 0x40000, RZ, 0xc0, !PT ;  /* 0x000400004fff7812 */ /* 0x000fe4000782c0ff */
[----:B------:R-:W-:Y:S01]  /*5b00*/  @!P3 PRMT R33, R33, 0x5410, R50 ;  /* 0x000054102121b816 */ /* 0x000fe20000000032 */
[----:B0-----:R-:W-:Y:S02]  /*5b10*/  IMAD.MOV.U32 R41, RZ, RZ, R40 ;  /* 0x000000ffff297224 */ /* 0x001fe400078e0028 */
[----:B------:R-:W-:Y:S01]  /*5b20*/  IMAD.MOV.U32 R40, RZ, RZ, RZ ;  /* 0x000000ffff287224 */ /* 0x000fe200078e00ff */
[----:B------:R-:W-:-:S05]  /*5b30*/  LOP3.LUT P3, RZ, R79, 0x10, RZ, 0xc0, !PT ;  /* 0x000000104fff7812 */ /* 0x000fca000786c0ff */
[----:B------:R0:W4:Y:S01]  /*5b40*/  @!P2 LDG.E R40, [R28.64] ;  /* 0x000000061c28a981 */ /* 0x000122000c1e1900 */
[----:B------:R-:W-:Y:S02]  /*5b50*/  PRMT R25, R25, 0x5410, RZ ;  /* 0x0000541019197816 */ /* 0x000fe400000000ff */
[----:B------:R-:W-:Y:S02]  /*5b60*/  LOP3.LUT P2, RZ, R79, 0x1000, RZ, 0xc0, !PT ;  /* 0x000010004fff7812 */ /* 0x000fe4000784c0ff */
[----:B------:R-:W-:Y:S02]  /*5b70*/  LOP3.LUT R78, R78, 0xfffffffe, RZ, 0xc0, !PT ;  /* 0xfffffffe4e4e7812 */ /* 0x000fe400078ec0ff */
[----:B0-----:R-:W-:Y:S02]  /*5b80*/  PRMT R28, RZ, 0x7610, R28 ;  /* 0x00007610ff1c7816 */ /* 0x001fe4000000001c */
[----:B------:R-:W-:Y:S02]  /*5b90*/  @!P4 SHF.R.U32.HI R28, RZ, 0x10, R44 ;  /* 0x00000010ff1cc819 */ /* 0x000fe4000001162c */
[----:B------:R-:W-:-:S02]  /*5ba0*/  @!P6 PRMT R25, R25, 0x5410, R47 ;  /* 0x000054101919e816 */ /* 0x000fc4000000002f */
[----:B------:R-:W-:Y:S02]  /*5bb0*/  PRMT R28, R28, 0x5410, RZ ;  /* 0x000054101c1c7816 */ /* 0x000fe400000000ff */
[----:B------:R-:W-:Y:S02]  /*5bc0*/  LOP3.LUT P6, RZ, R79, 0x8, RZ, 0xc0, !PT ;  /* 0x000000084fff7812 */ /* 0x000fe400078cc0ff */
[----:B------:R-:W-:Y:S02]  /*5bd0*/  PRMT R29, RZ, 0x7610, R29 ;  /* 0x00007610ff1d7816 */ /* 0x000fe4000000001d */
[--C-:B------:R-:W-:Y:S02]  /*5be0*/  @!P1 SHF.R.U32.HI R29, RZ, 0x10, R87.reuse ;  /* 0x00000010ff1d9819 */ /* 0x100fe40000011657 */
[----:B------:R-:W-:Y:S02]  /*5bf0*/  @!P1 PRMT R28, R28, 0x5410, R87 ;  /* 0x000054101c1c9816 */ /* 0x000fe40000000057 */
[----:B------:R-:W-:-:S02]  /*5c00*/  @P3 LOP3.LUT R78, R78, 0x1, RZ, 0xfc, !PT ;  /* 0x000000014e4e3812 */ /* 0x000fc400078efcff */
[----:B------:R-:W-:Y:S02]  /*5c10*/  LOP3.LUT P1, RZ, R79, 0x4000, RZ, 0xc0, !PT ;  /* 0x000040004fff7812 */ /* 0x000fe4000782c0ff */
[----:B------:R-:W-:Y:S01]  /*5c20*/  PRMT R35, R35, 0x5410, RZ ;  /* 0x0000541023237816 */ /* 0x000fe200000000ff */
[----:B------:R0:W-:Y:S01]  /*5c30*/  STL [R1+0x84], R62 ;  /* 0x0000843e01007387 */ /* 0x0001e20000100800 */
[----:B------:R-:W-:Y:S02]  /*5c40*/  LOP3.LUT R78, R78, 0xffffffbf, RZ, 0xc0, !PT ;  /* 0xffffffbf4e4e7812 */ /* 0x000fe400078ec0ff */
[----:B------:R-:W-:Y:S01]  /*5c50*/  @!P4 PRMT R35, R35, 0x5410, R44 ;  /* 0x000054102323c816 */ /* 0x000fe2000000002c */
[----:B------:R1:W-:Y:S01]  /*5c60*/  STL [R1+0x80], R64 ;  /* 0x0000804001007387 */ /* 0x0003e20000100800 */
[----:B------:R-:W-:Y:S02]  /*5c70*/  LOP3.LUT P4, RZ, R79, 0x4, RZ, 0xc0, !PT ;  /* 0x000000044fff7812 */ /* 0x000fe4000788c0ff */
[----:B------:R-:W-:Y:S01]  /*5c80*/  @P2 LOP3.LUT R78, R78, 0x40, RZ, 0xfc, !PT ;  /* 0x000000404e4e2812 */ /* 0x000fe200078efcff */
[----:B0-----:R-:W-:-:S02]  /*5c90*/  IMAD.MOV.U32 R62, RZ, RZ, R55 ;  /* 0x000000ffff3e7224 */ /* 0x001fc400078e0037 */
[----:B------:R-:W-:Y:S01]  /*5ca0*/  IMAD.MOV.U32 R55, RZ, RZ, RZ ;  /* 0x000000ffff377224 */ /* 0x000fe200078e00ff */
[----:B------:R-:W-:Y:S01]  /*5cb0*/  LOP3.LUT P2, RZ, R79, 0x2000, RZ, 0xc0, !PT ;  /* 0x000020004fff7812 */ /* 0x000fe2000784c0ff */
[----:B-1----:R-:W-:Y:S02]  /*5cc0*/  IMAD.MOV.U32 R64, RZ, RZ, R41 ;  /* 0x000000ffff407224 */ /* 0x002fe400078e0029 */
[----:B------:R-:W-:Y:S01]  /*5cd0*/  IMAD.MOV.U32 R41, RZ, RZ, RZ ;  /* 0x000000ffff297224 */ /* 0x000fe200078e00ff */
[----:B------:R0:W-:Y:S01]  /*5ce0*/  STL [R1+0x94], R52 ;  /* 0x0000943401007387 */ /* 0x0001e20000100800 */
[----:B------:R-:W-:-:S03]  /*5cf0*/  LOP3.LUT R78, R78, 0xffffffdf, RZ, 0xc0, !PT ;  /* 0xffffffdf4e4e7812 */ /* 0x000fc600078ec0ff */
[----:B------:R1:W4:Y:S01]  /*5d00*/  @!P6 LDG.E R55, [R16.64] ;  /* 0x000000061037e981 */ /* 0x000322000c1e1900 */
[----:B------:R-:W-:-:S03]  /*5d10*/  @P6 LOP3.LUT R78, R78, 0x20, RZ, 0xfc, !PT ;  /* 0x000000204e4e6812 */ /* 0x000fc600078efcff */
[----:B------:R1:W4:Y:S01]  /*5d20*/  @!P3 LDG.E R41, [R26.64] ;  /* 0x000000061a29b981 */ /* 0x000322000c1e1900 */
[----:B0-----:R-:W-:Y:S01]  /*5d30*/  IMAD.MOV.U32 R52, RZ, RZ, RZ ;  /* 0x000000ffff347224 */ /* 0x001fe200078e00ff */
[----:B-1----:R-:W-:Y:S02]  /*5d40*/  PRMT R17, RZ, 0x7610, R17 ;  /* 0x00007610ff117816 */ /* 0x002fe40000000011 */
[----:B------:R-:W-:Y:S02]  /*5d50*/  @!P1 SHF.R.U32.HI R17, RZ, 0x10, R0 ;  /* 0x00000010ff119819 */ /* 0x000fe40000011600 */
[----:B------:R-:W-:Y:S02]  /*5d60*/  LOP3.LUT P3, RZ, R79, 0x10000, RZ, 0xc0, !PT ;  /* 0x000100004fff7812 */ /* 0x000fe4000786c0ff */
[----:B------:R-:W-:Y:S02]  /*5d70*/  PRMT R17, R17, 0x5410, RZ ;  /* 0x0000541011117816 */ /* 0x000fe400000000ff */
[----:B------:R-:W-:-:S02]  /*5d80*/  PRMT R26, RZ, 0x7610, R26 ;  /* 0x00007610ff1a7816 */ /* 0x000fc4000000001a */
[--C-:B------:R-:W-:Y:S02]  /*5d90*/  @!P0 SHF.R.U32.HI R26, RZ, 0x10, R85.reuse ;  /* 0x00000010ff1a8819 */ /* 0x100fe40000011655 */
[----:B------:R-:W-:Y:S02]  /*5da0*/  @!P2 PRMT R17, R17, 0x5410, R2 ;  /* 0x000054101111a816 */ /* 0x000fe40000000002 */
[----:B------:R-:W-:Y:S02]  /*5db0*/  PRMT R29, R29, 0x5410, RZ ;  /* 0x000054101d1d7816 */ /* 0x000fe400000000ff */
[----:B------:R-:W-:Y:S02]  /*5dc0*/  PRMT R26, R26, 0x5410, RZ ;  /* 0x000054101a1a7816 */ /* 0x000fe400000000ff */
[----:B------:R-:W-:Y:S02]  /*5dd0*/  @!P0 PRMT R29, R29, 0x5410, R85 ;  /* 0x000054101d1d8816 */ /* 0x000fe40000000055 */
[----:B------:R-:W-:-:S02]  /*5de0*/  LOP3.LUT P0, RZ, R79, 0x2, RZ, 0xc0, !PT ;  /* 0x000000024fff7812 */ /* 0x000fc4000780c0ff */
[----:B------:R-:W-:Y:S01]  /*5df0*/  PRMT R27, RZ, 0x7610, R27 ;  /* 0x00007610ff1b7816 */ /* 0x000fe2000000001b */
[----:B---3--:R0:W3:Y:S01]  /*5e00*/  @!P4 LDG.E R52, [R22.64] ;  /* 0x000000061634c981 */ /* 0x0080e2000c1e1900 */
[--C-:B------:R-:W-:Y:S02]  /*5e10*/  @!P3 SHF.R.U32.HI R27, RZ, 0x10, R81.reuse ;  /* 0x00000010ff1bb819 */ /* 0x100fe40000011651 */
[----:B0-----:R-:W-:Y:S02]  /*5e20*/  PRMT R22, RZ, 0x7610, R22 ;  /* 0x00007610ff167816 */ /* 0x001fe40000000016 */
[----:B------:R-:W-:Y:S02]  /*5e30*/  @!P2 SHF.R.U32.HI R22, RZ, 0x10, R2 ;  /* 0x00000010ff16a819 */ /* 0x000fe40000011602 */
[----:B------:R-:W-:Y:S02]  /*5e40*/  LOP3.LUT P2, RZ, R78, 0x40, RZ, 0xc0, !PT ;  /* 0x000000404eff7812 */ /* 0x000fe4000784c0ff */
[----:B------:R-:W-:-:S02]  /*5e50*/  @!P3 PRMT R26, R26, 0x5410, R81 ;  /* 0x000054101a1ab816 */ /* 0x000fc40000000051 */
[----:B------:R-:W-:Y:S01]  /*5e60*/  LOP3.LUT P3, RZ, R79, 0x800, RZ, 0xc0, !PT ;  /* 0x000008004fff7812 */ /* 0x000fe2000786c0ff */
[----:B------:R0:W-:Y:S01]  /*5e70*/  STL [R1+0x9c], R46 ;  /* 0x00009c2e01007387 */ /* 0x0001e20000100800 */
[----:B------:R-:W-:Y:S02]  /*5e80*/  PRMT R16, RZ, 0x7610, R16 ;  /* 0x00007610ff107816 */ /* 0x000fe40000000010 */
[----:B------:R-:W-:Y:S02]  /*5e90*/  PRMT R23, RZ, 0x7610, R23 ;  /* 0x00007610ff177816 */ /* 0x000fe40000000017 */
[----:B------:R-:W-:-:S03]  /*5ea0*/  @!P5 SHF.R.U32.HI R16, RZ, 0x10, R3 ;  /* 0x00000010ff10d819 */ /* 0x000fc60000011603 */
[----:B------:R-:W-:Y:S01]  /*5eb0*/  @!P2 SHF.R.U32.HI R23, RZ, 0x10, R4 ;  /* 0x00000010ff17a819 */ /* 0x000fe20000011604 */
[----:B0-----:R-:W-:Y:S01]  /*5ec0*/  IMAD.MOV.U32 R46, RZ, RZ, RZ ;  /* 0x000000ffff2e7224 */ /* 0x001fe200078e00ff */
[----:B------:R-:W-:Y:S02]  /*5ed0*/  PRMT R27, R27, 0x5410, RZ ;  /* 0x000054101b1b7816 */ /* 0x000fe400000000ff */
[----:B------:R-:W-:Y:S02]  /*5ee0*/  PRMT R16, R16, 0x5410, RZ ;  /* 0x0000541010107816 */ /* 0x000fe400000000ff */
[----:B------:R-:W-:Y:S01]  /*5ef0*/  PRMT R22, R22, 0x5410, RZ ;  /* 0x0000541016167816 */ /* 0x000fe200000000ff */
[----:B------:R0:W3:Y:S01]  /*5f00*/  @!P0 LDG.E R46, [R18.64] ;  /* 0x00000006122e8981 */ /* 0x0000e2000c1e1900 */
[----:B------:R-:W-:Y:S02]  /*5f10*/  PRMT R23, R23, 0x5410, RZ ;  /* 0x0000541017177816 */ /* 0x000fe400000000ff */
[----:B------:R-:W-:Y:S01]  /*5f20*/  @!P5 PRMT R27, R27, 0x5410, R3 ;  /* 0x000054101b1bd816 */ /* 0x000fe20000000003 */
[----:B------:R1:W-:Y:S01]  /*5f30*/  STL [R1+0xa0], R47 ;  /* 0x0000a02f01007387 */ /* 0x0003e20000100800 */
[----:B------:R-:W-:-:S02]  /*5f40*/  @!P1 PRMT R16, R16, 0x5410, R0 ;  /* 0x0000541010109816 */ /* 0x000fc40000000000 */
[----:B------:R-:W-:Y:S02]  /*5f50*/  @!P2 PRMT R22, R22, 0x5410, R4 ;  /* 0x000054101616a816 */ /* 0x000fe40000000004 */
[--C-:B------:R-:W-:Y:S02]  /*5f60*/  @!P3 PRMT R23, R23, 0x5410, R5.reuse ;  /* 0x000054101717b816 */ /* 0x100fe40000000005 */
[----:B0-----:R-:W-:Y:S02]  /*5f70*/  PRMT R18, RZ, 0x7610, R18 ;  /* 0x00007610ff127816 */ /* 0x001fe40000000012 */
[----:B------:R-:W-:Y:S02]  /*5f80*/  @!P3 SHF.R.U32.HI R18, RZ, 0x10, R5 ;  /* 0x00000010ff12b819 */ /* 0x000fe40000011605 */
[C---:B------:R-:W-:Y:S02]  /*5f90*/  LOP3.LUT P6, RZ, R79.reuse, 0x400, RZ, 0xc0, !PT ;  /* 0x000004004fff7812 */ /* 0x040fe400078cc0ff */
[----:B------:R-:W-:-:S02]  /*5fa0*/  LOP3.LUT P5, RZ, R79, 0x1, RZ, 0xc0, !PT ;  /* 0x000000014fff7812 */ /* 0x000fc400078ac0ff */
[C---:B------:R-:W-:Y:S02]  /*5fb0*/  LOP3.LUT P1, RZ, R79.reuse, 0x200, RZ, 0xc0, !PT ;  /* 0x000002004fff7812 */ /* 0x040fe4000782c0ff */
[C---:B------:R-:W-:Y:S02]  /*5fc0*/  LOP3.LUT P2, RZ, R79.reuse, 0x80, RZ, 0xc0, !PT ;  /* 0x000000804fff7812 */ /* 0x040fe4000784c0ff */
[----:B------:R-:W-:Y:S02]  /*5fd0*/  LOP3.LUT P3, RZ, R79, 0x20, RZ, 0xc0, !PT ;  /* 0x000000204fff7812 */ /* 0x000fe4000786c0ff */
[----:B------:R-:W-:Y:S02]  /*5fe0*/  PRMT R79, R20, 0x7610, R79 ;  /* 0x00007610144f7816 */ /* 0x000fe4000000004f */
[----:B-1----:R-:W-:Y:S01]  /*5ff0*/  PRMT R47, R21, 0x7610, R47 ;  /* 0x00007610152f7816 */ /* 0x002fe2000000002f */
[----:B------:R-:W3:Y:S04]  /*6000*/  LDL.LU R20, [R1+0x1b0] ;  /* 0x0001b00001147983 */ /* 0x000ee80000300800 */
[----:B------:R-:W3:Y:S04]  /*6010*/  LDL.LU R21, [R1+0x1ac] ;  /* 0x0001ac0001157983 */ /* 0x000ee80000300800 */
[----:B------:R0:W-:Y:S02]  /*6020*/  STL [R1+0xa8], R44 ;  /* 0x0000a82c01007387 */ /* 0x0001e40000100800 */
[----:B0-----:R-:W-:-:S02]  /*6030*/  PRMT R44, R15, 0x7610, R44 ;  /* 0x000076100f2c7816 */ /* 0x001fc4000000002c */
[----:B------:R-:W4:Y:S04]  /*6040*/  LDL.LU R15, [R1+0x1a8] ;  /* 0x0001a800010f7983 */ /* 0x000f280000300800 */
[----:B------:R0:W-:Y:S02]  /*6050*/  STL [R1+0xa4], R45 ;  /* 0x0000a42d01007387 */ /* 0x0001e40000100800 */
[----:B0-----:R-:W-:Y:S02]  /*6060*/  IMAD.MOV.U32 R45, RZ, RZ, RZ ;  /* 0x000000ffff2d7224 */ /* 0x001fe400078e00ff */
[----:B------:R0:W-:Y:S02]  /*6070*/  STL [R1+0x5c], R82 ;  /* 0x00005c5201007387 */ /* 0x0001e40000100800 */
[----:B0-----:R-:W-:-:S02]  /*6080*/  PRMT R82, R79, 0x7610, R82 ;  /* 0x000076104f527816 */ /* 0x001fc40000000052 */
[----:B------:R-:W4:Y:S01]  /*6090*/  LDL.LU.S16 R79, [R1+0x114] ;  /* 0x00011400014f7983 */ /* 0x000f220000300600 */
[----:B------:R-:W-:Y:S02]  /*60a0*/  PRMT R19, RZ, 0x7610, R19 ;  /* 0x00007610ff137816 */ /* 0x000fe40000000013 */
[----:B------:R-:W-:-:S04]  /*60b0*/  @!P6 SHF.R.U32.HI R19, RZ, 0x10, R7 ;  /* 0x00000010ff13e819 */ /* 0x000fc80000011607 */
[----:B------:R-:W-:-:S04]  /*60c0*/  PRMT R19, R19, 0x5410, RZ ;  /* 0x0000541013137816 */ /* 0x000fc800000000ff */
[----:B--2---:R-:W-:Y:S01]  /*60d0*/  @!P1 PRMT R19, R19, 0x5410, R66 ;  /* 0x0000541013139816 */ /* 0x004fe20000000042 */
[----:B---3--:R0:W2:Y:S02]  /*60e0*/  @!P5 LDG.E R45, [R20.64] ;  /* 0x00000006142dd981 */ /* 0x0080a4000c1e1900 */
[----:B0-----:R-:W-:Y:S02]  /*60f0*/  PRMT R20, RZ, 0x7610, R20 ;  /* 0x00007610ff147816 */ /* 0x001fe40000000014 */
[----:B------:R-:W-:Y:S02]  /*6100*/  @!P1 SHF.R.U32.HI R20, RZ, 0x10, R66 ;  /* 0x00000010ff149819 */ /* 0x000fe40000011642 */
[----:B------:R-:W-:Y:S02]  /*6110*/  LOP3.LUT P1, RZ, R78, 0x10, RZ, 0xc0, !PT ;  /* 0x000000104eff7812 */ /* 0x000fe4000782c0ff */
[----:B------:R-:W-:Y:S02]  /*6120*/  PRMT R20, R20, 0x5410, RZ ;  /* 0x0000541014147816 */ /* 0x000fe400000000ff */
[----:B------:R-:W-:-:S02]  /*6130*/  PRMT R21, RZ, 0x7610, R21 ;  /* 0x00007610ff157816 */ /* 0x000fc40000000015 */
[----:B------:R-:W-:Y:S01]  /*6140*/  PRMT R18, R18, 0x5410, RZ ;  /* 0x0000541012127816 */ /* 0x000fe200000000ff */
[----:B------:R0:W-:Y:S06]  /*6150*/  STL [R1+0xac], R87 ;  /* 0x0000ac5701007387 */ /* 0x0001ec0000100800 */
[--C-:B----4-:R-:W-:Y:S02]  /*6160*/  @!P1 SHF.R.U32.HI R21, RZ, 0x10, R54.reuse ;  /* 0x00000010ff159819 */ /* 0x110fe40000011636 */
[----:B------:R-:W-:Y:S02]  /*6170*/  @!P1 PRMT R20, R20, 0x5410, R54 ;  /* 0x0000541014149816 */ /* 0x000fe40000000036 */
[----:B------:R-:W-:-:S02]  /*6180*/  LOP3.LUT P1, RZ, R78, 0x8, RZ, 0xc0, !PT ;  /* 0x000000084eff7812 */ /* 0x000fc4000782c0ff */
[----:B------:R-:W-:Y:S02]  /*6190*/  @!P6 PRMT R18, R18, 0x5410, R7 ;  /* 0x000054101212e816 */ /* 0x000fe40000000007 */
[----:B0-----:R-:W-:Y:S01]  /*61a0*/  PRMT R87, R44, 0x7610, R87 ;  /* 0x000076102c577816 */ /* 0x001fe20000000057 */
[----:B------:R-:W-:Y:S01]  /*61b0*/  IMAD.MOV.U32 R44, RZ, RZ, RZ ;  /* 0x000000ffff2c7224 */ /* 0x000fe200078e00ff */
[----:B------:R-:W-:Y:S02]  /*61c0*/  LOP3.LUT P6, RZ, R78, 0x20, RZ, 0xc0, !PT ;  /* 0x000000204eff7812 */ /* 0x000fe400078cc0ff */
[----:B------:R-:W-:-:S05]  /*61d0*/  PRMT R21, R21, 0x5410, RZ ;  /* 0x0000541015157816 */ /* 0x000fca00000000ff */
[----:B------:R0:W3:Y:S01]  /*61e0*/  @!P1 LDG.E R44, [R14.64] ;  /* 0x000000060e2c9981 */ /* 0x0000e2000c1e1900 */
[----:B------:R-:W-:-:S03]  /*61f0*/  @!P2 PRMT R21, R21, 0x5410, R30 ;  /* 0x000054101515a816 */ /* 0x000fc6000000001e */
[----:B------:R1:W-:Y:S01]  /*6200*/  STL [R1+0x8c], R56 ;  /* 0x00008c3801007387 */ /* 0x0003e20000100800 */
[----:B0-----:R-:W-:Y:S02]  /*6210*/  PRMT R14, RZ, 0x7610, R14 ;  /* 0x00007610ff0e7816 */ /* 0x001fe4000000000e */
[----:B------:R-:W-:Y:S02]  /*6220*/  @!P2 SHF.R.U32.HI R14, RZ, 0x10, R30 ;  /* 0x00000010ff0ea819 */ /* 0x000fe4000001161e */
[----:B------:R-:W-:Y:S02]  /*6230*/  LOP3.LUT P2, RZ, R78, 0x4, RZ, 0xc0, !PT ;  /* 0x000000044eff7812 */ /* 0x000fe4000784c0ff */
[----:B-1----:R-:W-:Y:S02]  /*6240*/  PRMT R56, RZ, 0x7610, R56 ;  /* 0x00007610ff387816 */ /* 0x002fe40000000038 */
[----:B------:R-:W-:Y:S01]  /*6250*/  @!P6 SHF.R.U32.HI R56, RZ, 0x10, R55 ;  /* 0x00000010ff38e819 */ /* 0x000fe20000011637 */
[----:B------:R0:W-:Y:S03]  /*6260*/  STL [R1+0xc0], R2 ;  /* 0x0000c00201007387 */ /* 0x0001e60000100800 */
[----:B------:R-:W-:-:S02]  /*6270*/  PRMT R56, R56, 0x5410, RZ ;  /* 0x0000541038387816 */ /* 0x000fc400000000ff */
[----:B------:R-:W-:Y:S02]  /*6280*/  PRMT R15, RZ, 0x7610, R15 ;  /* 0x00007610ff0f7816 */ /* 0x000fe4000000000f */
[----:B------:R-:W-:Y:S02]  /*6290*/  @!P4 PRMT R56, R56, 0x5410, R52 ;  /* 0x000054103838c816 */ /* 0x000fe40000000034 */
[----:B0-----:R-:W-:Y:S02]  /*62a0*/  PRMT R2, RZ, 0x7610, R2 ;  /* 0x00007610ff027816 */ /* 0x001fe40000000002 */
[----:B------:R-:W-:Y:S02]  /*62b0*/  @!P4 SHF.R.U32.HI R2, RZ, 0x10, R52 ;  /* 0x00000010ff02c819 */ /* 0x000fe40000011634 */
[----:B------:R-:W-:Y:S02]  /*62c0*/  @!P2 SHF.R.U32.HI R15, RZ, 0x10, R31 ;  /* 0x00000010ff0fa819 */ /* 0x000fe4000001161f */
[----:B------:R-:W-:-:S02]  /*62d0*/  LOP3.LUT P4, RZ, R80, 0x20000000, RZ, 0xc0, !PT ;  /* 0x2000000050ff7812 */ /* 0x000fc4000788c0ff */
[----:B------:R-:W-:Y:S01]  /*62e0*/  PRMT R15, R15, 0x5410, RZ ;  /* 0x000054100f0f7816 */ /* 0x000fe200000000ff */
[----:B------:R0:W-:Y:S04]  /*62f0*/  STL [R1+0x98], R50 ;  /* 0x0000983201007387 */ /* 0x0001e80000100800 */
[----:B------:R1:W-:Y:S01]  /*6300*/  STL [R1+0xc4], R4 ;  /* 0x0000c40401007387 */ /* 0x0003e20000100800 */
[----:B------:R-:W-:Y:S02]  /*6310*/  @!P3 PRMT R15, R15, 0x5410, R40 ;  /* 0x000054100f0fb816 */ /* 0x000fe40000000028 */
[----:B0-----:R-:W-:Y:S02]  /*6320*/  PRMT R50, RZ, 0x7610, R50 ;  /* 0x00007610ff327816 */ /* 0x001fe40000000032 */
[----:B------:R-:W-:Y:S01]  /*6330*/  @!P3 SHF.R.U32.HI R50, RZ, 0x10, R40 ;  /* 0x00000010ff32b819 */ /* 0x000fe20000011628 */
[----:B-1----:R-:W-:Y:S01]  /*6340*/  IMAD.MOV.U32 R4, RZ, RZ, RZ ;  /* 0x000000ffff047224 */ /* 0x002fe200078e00ff */
[----:B------:R-:W-:-:S05]  /*6350*/  LOP3.LUT P3, RZ, R78, 0x1, RZ, 0xc0, !PT ;  /* 0x000000014eff7812 */ /* 0x000fca000786c0ff */
[----:B------:R0:W4:Y:S04]  /*6360*/  @!P4 LDG.E R4, [R48.64] ;  /* 0x000000063004c981 */ /* 0x000128000c1e1900 */
[----:B------:R1:W-:Y:S01]  /*6370*/  STL [R1+0xb8], R3 ;  /* 0x0000b80301007387 */ /* 0x0003e20000100800 */
[----:B0-----:R-:W-:Y:S02]  /*6380*/  PRMT R48, RZ, 0x7610, R48 ;  /* 0x00007610ff307816 */ /* 0x001fe40000000030 */
[----:B------:R-:W-:Y:S01]  /*6390*/  @!P0 SHF.R.U32.HI R48, RZ, 0x10, R46 ;  /* 0x00000010ff308819 */ /* 0x000fe2000001162e */
[----:B------:R0:W-:Y:S01]  /*63a0*/  STL [R1+0xc8], R5 ;  /* 0x0000c80501007387 */ /* 0x0001e20000100800 */
[----:B-1----:R-:W-:Y:S02]  /*63b0*/  PRMT R3, RZ, 0x7610, R3 ;  /* 0x00007610ff037816 */ /* 0x002fe40000000003 */
[----:B------:R-:W-:-:S02]  /*63c0*/  PRMT R48, R48, 0x5410, RZ ;  /* 0x0000541030307816 */ /* 0x000fc400000000ff */
[----:B------:R-:W-:Y:S02]  /*63d0*/  @!P3 SHF.R.U32.HI R3, RZ, 0x10, R41 ;  /* 0x00000010ff03b819 */ /* 0x000fe40000011629 */
[----:B0-----:R-:W-:Y:S02]  /*63e0*/  PRMT R5, RZ, 0x7610, R5 ;  /* 0x00007610ff057816 */ /* 0x001fe40000000005 */
[----:B------:R-:W-:Y:S01]  /*63f0*/  PRMT R3, R3, 0x5410, RZ ;  /* 0x0000541003037816 */ /* 0x000fe200000000ff */
[----:B------:R0:W-:Y:S03]  /*6400*/  STL [R1+0xcc], R7 ;  /* 0x0000cc0701007387 */ /* 0x0001e60000100800 */
[----:B------:R-:W-:Y:S02]  /*6410*/  @!P6 PRMT R3, R3, 0x5410, R55 ;  /* 0x000054100303e816 */ /* 0x000fe40000000037 */
[----:B------:R-:W-:Y:S01]  /*6420*/  LOP3.LUT P6, RZ, R80, 0x40000000, RZ, 0xc0, !PT ;  /* 0x4000000050ff7812 */ /* 0x000fe200078cc0ff */
[----:B0-----:R-:W-:Y:S01]  /*6430*/  IMAD.MOV.U32 R7, RZ, RZ, RZ ;  /* 0x000000ffff077224 */ /* 0x001fe200078e00ff */
[----:B------:R0:W-:Y:S02]  /*6440*/  STL [R1+0xb4], R81 ;  /* 0x0000b45101007387 */ /* 0x0001e40000100800 */
[----:B0-----:R-:W-:-:S02]  /*6450*/  PRMT R81, R47, 0x7610, R81 ;  /* 0x000076102f517816 */ /* 0x001fc40000000051 */
[----:B------:R0:W-:Y:S02]  /*6460*/  STL [R1+0x88], R60 ;  /* 0x0000883c01007387 */ /* 0x0001e40000100800 */
[----:B0-----:R-:W-:Y:S02]  /*6470*/  PRMT R60, R57, 0x7610, R60 ;  /* 0x00007610393c7816 */ /* 0x001fe4000000003c */
[----:B------:R-:W-:Y:S02]  /*6480*/  PRMT R89, RZ, 0x5410, R89 ;  /* 0x00005410ff597816 */ /* 0x000fe40000000059 */
[----:B------:R-:W-:Y:S02]  /*6490*/  PRMT R92, RZ, 0x5410, R92 ;  /* 0x00005410ff5c7816 */ /* 0x000fe4000000005c */
[--C-:B--2---:R-:W-:Y:S02]  /*64a0*/  @!P5 SHF.R.U32.HI R5, RZ, 0x10, R45.reuse ;  /* 0x00000010ff05d819 */ /* 0x104fe4000001162d */
[----:B------:R-:W-:-:S02]  /*64b0*/  @!P5 PRMT R48, R48, 0x5410, R45 ;  /* 0x000054103030d816 */ /* 0x000fc4000000002d */
[----:B------:R-:W-:-:S13]  /*64c0*/  LOP3.LUT P5, RZ, R80, 0x8000000, RZ, 0xc0, !PT ;  /* 0x0800000050ff7812 */ /* 0x000fda00078ac0ff */
[----:B------:R0:W2:Y:S02]  /*64d0*/  @!P5 LDG.E R7, [R42.64] ;  /* 0x000000062a07d981 */ /* 0x0000a4000c1e1900 */
[----:B0-----:R-:W-:Y:S01]  /*64e0*/  IMAD.MOV.U32 R42, RZ, RZ, RZ ;  /* 0x000000ffff2a7224 */ /* 0x001fe200078e00ff */
[----:B------:R-:W-:-:S05]  /*64f0*/  PRMT R43, RZ, 0x5410, R81 ;  /* 0x00005410ff2b7816 */ /* 0x000fca0000000051 */
[----:B------:R0:W2:Y:S02]  /*6500*/  @!P6 LDG.E R42, [R38.64] ;  /* 0x00000006262ae981 */ /* 0x0000a4000c1e1900 */
[----:B0-----:R-:W-:-:S05]  /*6510*/  PRMT R39, RZ, 0x5410, R93 ;  /* 0x00005410ff277816 */ /* 0x001fca000000005d */
[----:B------:R-:W-:Y:S01]  /*6520*/  FMUL.FTZ R38, R39, R39 ;  /* 0x0000002727267220 */ /* 0x000fe20000410000 */
[----:B------:R-:W-:Y:S01]  /*6530*/  PRMT R93, RZ, 0x7610, R93 ;  /* 0x00007610ff5d7816 */ /* 0x000fe2000000005d */
[C---:B------:R-:W-:Y:S02]  /*6540*/  FADD.FTZ R57, R43.reuse, R39 ;  /* 0x000000272b397221 */ /* 0x040fe40000010000 */
[----:B------:R-:W-:Y:S01]  /*6550*/  FFMA.FTZ R38, R43, R43, R38 ;  /* 0x0000002b2b267223 */ /* 0x000fe20000010026 */
[----:B------:R-:W-:-:S05]  /*6560*/  PRMT R43, RZ, 0x5410, R90 ;  /* 0x00005410ff2b7816 */ /* 0x000fca000000005a */
[----:B------:R-:W-:Y:S02]  /*6570*/  FMUL.FTZ R39, R43, R43 ;  /* 0x0000002b2b277220 */ /* 0x000fe40000410000 */
[C---:B------:R-:W-:Y:S02]  /*6580*/  FADD.FTZ R49, R93.reuse, R43 ;  /* 0x0000002b5d317221 */ /* 0x040fe40000010000 */
[----:B------:R-:W-:Y:S01]  /*6590*/  FADD.FTZ R43, RZ, R57 ;  /* 0x00000039ff2b7221 */ /* 0x000fe20000010000 */
[----:B------:R-:W-:Y:S01]  /*65a0*/  PRMT R90, RZ, 0x7610, R90 ;  /* 0x00007610ff5a7816 */ /* 0x000fe2000000005a */
[----:B------:R-:W-:Y:S02]  /*65b0*/  FFMA.FTZ R39, R93, R93, R39 ;  /* 0x0000005d5d277223 */ /* 0x000fe40000010027 */
[----:B------:R-:W-:Y:S01]  /*65c0*/  FADD.FTZ R43, R43, R49 ;  /* 0x000000312b2b7221 */ /* 0x000fe20000010000 */
[----:B------:R-:W-:Y:S01]  /*65d0*/  PRMT R49, RZ, 0x5410, R65 ;  /* 0x00005410ff317816 */ /* 0x000fe20000000041 */
[----:B------:R-:W-:-:S04]  /*65e0*/  FADD.FTZ R38, RZ, R38 ;  /* 0x00000026ff267221 */ /* 0x000fc80000010000 */
[----:B------:R-:W-:Y:S02]  /*65f0*/  FADD.FTZ R38, R38, R39 ;  /* 0x0000002726267221 */ /* 0x000fe40000010000 */
[----:B------:R-:W-:Y:S02]  /*6600*/  FMUL.FTZ R39, R49, R49 ;  /* 0x0000003131277220 */ /* 0x000fe40000410000 */
[C---:B------:R-:W-:Y:S01]  /*6610*/  FADD.FTZ R49, R90.reuse, R49 ;  /* 0x000000315a317221 */ /* 0x040fe20000010000 */
[----:B------:R-:W-:Y:S01]  /*6620*/  PRMT R65, RZ, 0x7610, R65 ;  /* 0x00007610ff417816 */ /* 0x000fe20000000041 */
[----:B------:R-:W-:Y:S02]  /*6630*/  FFMA.FTZ R39, R90, R90, R39 ;  /* 0x0000005a5a277223 */ /* 0x000fe40000010027 */
[----:B------:R-:W-:Y:S01]  /*6640*/  FADD.FTZ R43, R43, R49 ;  /* 0x000000312b2b7221 */ /* 0x000fe20000010000 */
[----:B------:R-:W-:Y:S01]  /*6650*/  PRMT R49, RZ, 0x5410, R63 ;  /* 0x00005410ff317816 */ /* 0x000fe2000000003f */
[----:B------:R-:W-:-:S04]  /*6660*/  FADD.FTZ R38, R38, R39 ;  /* 0x0000002726267221 */ /* 0x000fc80000010000 */
[----:B------:R-:W-:Y:S02]  /*6670*/  FMUL.FTZ R39, R49, R49 ;  /* 0x0000003131277220 */ /* 0x000fe40000410000 */
[C---:B------:R-:W-:Y:S02]  /*6680*/  FADD.FTZ R49, R65.reuse, R49 ;  /* 0x0000003141317221 */ /* 0x040fe40000010000 */
[----:B------:R-:W-:Y:S02]  /*6690*/  FFMA.FTZ R39, R65, R65, R39 ;  /* 0x0000004141277223 */ /* 0x000fe40000010027 */
[----:B------:R-:W-:Y:S01]  /*66a0*/  FADD.FTZ R43, R43, R49 ;  /* 0x000000312b2b7221 */ /* 0x000fe20000010000 */
[----:B------:R-:W-:Y:S01]  /*66b0*/  PRMT R49, RZ, 0x5410, R61 ;  /* 0x00005410ff317816 */ /* 0x000fe2000000003d */
[----:B------:R-:W-:Y:S01]  /*66c0*/  FADD.FTZ R38, R38, R39 ;  /* 0x0000002726267221 */ /* 0x000fe20000010000 */
[----:B------:R-:W-:-:S03]  /*66d0*/  PRMT R63, RZ, 0x7610, R63 ;  /* 0x00007610ff3f7816 */ /* 0x000fc6000000003f */
[----:B------:R-:W-:-:S04]  /*66e0*/  FMUL.FTZ R39, R49, R49 ;  /* 0x0000003131277220 */ /* 0x000fc80000410000 */
[C---:B------:R-:W-:Y:S01]  /*66f0*/  FFMA.FTZ R39, R63.reuse, R63, R39 ;  /* 0x0000003f3f277223 */ /* 0x040fe20000010027 */
[----:B------:R-:W-:Y:S01]  /*6700*/  PRMT R61, RZ, 0x7610, R61 ;  /* 0x00007610ff3d7816 */ /* 0x000fe2000000003d */
[----:B------:R-:W-:Y:S02]  /*6710*/  FADD.FTZ R49, R63, R49 ;  /* 0x000000313f317221 */ /* 0x000fe40000010000 */
[----:B------:R-:W-:Y:S01]  /*6720*/  FADD.FTZ R38, R38, R39 ;  /* 0x0000002726267221 */ /* 0x000fe20000010000 */
[----:B------:R-:W-:Y:S01]  /*6730*/  PRMT R39, RZ, 0x5410, R58 ;  /* 0x00005410ff277816 */ /* 0x000fe2000000003a */
[----:B------:R-:W-:-:S04]  /*6740*/  FADD.FTZ R43, R43, R49 ;  /* 0x000000312b2b7221 */ /* 0x000fc80000010000 */
[----:B------:R-:W-:Y:S02]  /*6750*/  FMUL.FTZ R49, R39, R39 ;  /* 0x0000002727317220 */ /* 0x000fe40000410000 */
[----:B------:R-:W-:Y:S01]  /*6760*/  FADD.FTZ R39, R61, R39 ;  /* 0x000000273d277221 */ /* 0x000fe20000010000 */
[----:B------:R-:W-:-:S03]  /*6770*/  PRMT R58, RZ, 0x7610, R58 ;  /* 0x00007610ff3a7816 */ /* 0x000fc6000000003a */
[----:B------:R-:W-:Y:S01]  /*6780*/  FADD.FTZ R39, R43, R39 ;  /* 0x000000272b277221 */ /* 0x000fe20000010000 */
[----:B------:R-:W-:-:S05]  /*6790*/  PRMT R43, RZ, 0x5410, R51 ;  /* 0x00005410ff2b7816 */ /* 0x000fca0000000033 */
[----:B------:R-:W-:Y:S02]  /*67a0*/  FMUL.FTZ R57, R43, R43 ;  /* 0x0000002b2b397220 */ /* 0x000fe40000410000 */
[----:B------:R-:W-:Y:S01]  /*67b0*/  FADD.FTZ R43, R58, R43 ;  /* 0x0000002b3a2b7221 */ /* 0x000fe20000010000 */
[----:B------:R-:W-:Y:S01]  /*67c0*/  PRMT R51, RZ, 0x7610, R51 ;  /* 0x00007610ff337816 */ /* 0x000fe20000000033 */
[----:B------:R-:W-:Y:S02]  /*67d0*/  FFMA.FTZ R49, R61, R61, R49 ;  /* 0x0000003d3d317223 */ /* 0x000fe40000010031 */
[----:B------:R-:W-:Y:S01]  /*67e0*/  FADD.FTZ R39, R39, R43 ;  /* 0x0000002b27277221 */ /* 0x000fe20000010000 */
[----:B------:R-:W-:Y:S01]  /*67f0*/  PRMT R43, RZ, 0x5410, R53 ;  /* 0x00005410ff2b7816 */ /* 0x000fe20000000035 */
[----:B------:R-:W-:-:S04]  /*6800*/  FADD.FTZ R38, R38, R49 ;  /* 0x0000003126267221 */ /* 0x000fc80000010000 */
[----:B------:R-:W-:Y:S02]  /*6810*/  FMUL.FTZ R49, R43, R43 ;  /* 0x0000002b2b317220 */ /* 0x000fe40000410000 */
[----:B------:R-:W-:Y:S01]  /*6820*/  FADD.FTZ R43, R51, R43 ;  /* 0x0000002b332b7221 */ /* 0x000fe20000010000 */
[----:B------:R-:W-:-:S03]  /*6830*/  PRMT R53, RZ, 0x7610, R53 ;  /* 0x00007610ff357816 */ /* 0x000fc60000000035 */
[----:B------:R-:W-:Y:S01]  /*6840*/  FADD.FTZ R39, R39, R43 ;  /* 0x0000002b27277221 */ /* 0x000fe20000010000 */
[----:B------:R-:W-:Y:S01]  /*6850*/  PRMT R43, RZ, 0x5410, R59 ;  /* 0x00005410ff2b7816 */ /* 0x000fe2000000003b */
[----:B------:R-:W-:Y:S02]  /*6860*/  FFMA.FTZ R49, R51, R51, R49 ;  /* 0x0000003333317223 */ /* 0x000fe40000010031 */
[----:B------:R-:W-:Y:S02]  /*6870*/  FFMA.FTZ R57, R58, R58, R57 ;  /* 0x0000003a3a397223 */ /* 0x000fe40000010039 */
[----:B------:R-:W-:Y:S02]  /*6880*/  FMUL.FTZ R51, R43, R43 ;  /* 0x0000002b2b337220 */ /* 0x000fe40000410000 */
[----:B------:R-:W-:Y:S01]  /*6890*/  FADD.FTZ R43, R53, R43 ;  /* 0x0000002b352b7221 */ /* 0x000fe20000010000 */
[----:B------:R-:W-:Y:S01]  /*68a0*/  PRMT R59, RZ, 0x7610, R59 ;  /* 0x00007610ff3b7816 */ /* 0x000fe2000000003b */
[----:B------:R-:W-:-:S02]  /*68b0*/  FADD.FTZ R38, R38, R57 ;  /* 0x0000003926267221 */ /* 0x000fc40000010000 */
[----:B------:R-:W-:Y:S01]  /*68c0*/  FADD.FTZ R39, R39, R43 ;  /* 0x0000002b27277221 */ /* 0x000fe20000010000 */
[----:B------:R-:W-:Y:S01]  /*68d0*/  PRMT R43, RZ, 0x5410, R91 ;  /* 0x00005410ff2b7816 */ /* 0x000fe2000000005b */
[----:B------:R-:W-:Y:S02]  /*68e0*/  FADD.FTZ R38, R38, R49 ;  /* 0x0000003126267221 */ /* 0x000fe40000010000 */
[----:B------:R-:W-:Y:S02]  /*68f0*/  FFMA.FTZ R51, R53, R53, R51 ;  /* 0x0000003535337223 */ /* 0x000fe40000010033 */
[----:B------:R-:W-:Y:S02]  /*6900*/  FMUL.FTZ R49, R43, R43 ;  /* 0x0000002b2b317220 */ /* 0x000fe40000410000 */
[----:B------:R-:W-:Y:S01]  /*6910*/  FADD.FTZ R43, R59, R43 ;  /* 0x0000002b3b2b7221 */ /* 0x000fe20000010000 */
[----:B------:R-:W-:Y:S01]  /*6920*/  PRMT R91, RZ, 0x7610, R91 ;  /* 0x00007610ff5b7816 */ /* 0x000fe2000000005b */
[----:B------:R-:W-:-:S02]  /*6930*/  FADD.FTZ R38, R38, R51 ;  /* 0x0000003326267221 */ /* 0x000fc40000010000 */
[----:B------:R-:W-:Y:S02]  /*6940*/  FFMA.FTZ R49, R59, R59, R49 ;  /* 0x0000003b3b317223 */ /* 0x000fe40000010031 */
[----:B------:R-:W-:Y:S02]  /*6950*/  FADD.FTZ R39, R39, R43 ;  /* 0x0000002b27277221 */ /* 0x000fe40000010000 */
[----:B------:R-:W-:Y:S01]  /*6960*/  FMUL.FTZ R43, R89, R89 ;  /* 0x00000059592b7220 */ /* 0x000fe20000410000 */
[----:B------:R-:W-:Y:S01]  /*6970*/  PRMT R53, RZ, 0x5410, R82 ;  /* 0x00005410ff357816 */ /* 0x000fe20000000052 */
[----:B------:R-:W-:Y:S01]  /*6980*/  FADD.FTZ R38, R38, R49 ;  /* 0x0000003126267221 */ /* 0x000fe20000010000 */
[----:B------:R-:W-:Y:S01]  /*6990*/  PRMT R51, RZ, 0x5410, R79 ;  /* 0x00005410ff337816 */ /* 0x000fe2000000004f */
[----:B------:R-:W-:Y:S01]  /*69a0*/  IMAD.MOV.U32 R82, RZ, RZ, R67 ;  /* 0x000000ffff527224 */ /* 0x000fe200078e0043 */
[----:B------:R0:W-:Y:S01]  /*69b0*/  STL [R1+0x50], R73 ;  /* 0x0000504901007387 */ /* 0x0001e20000100800 */
[----:B------:R-:W-:-:S02]  /*69c0*/  FFMA.FTZ R43, R91, R91, R43 ;  /* 0x0000005b5b2b7223 */ /* 0x000fc4000001002b */
[----:B------:R-:W-:Y:S01]  /*69d0*/  FMUL.FTZ R49, R92, R92 ;  /* 0x0000005c5c317220 */ /* 0x000fe20000410000 */
[----:B------:R-:W2:Y:S01]  /*69e0*/  LDL.LU.S16 R67, [R1+0x11e] ;  /* 0x00011e0001437983 */ /* 0x000ea20000300600 */
[----:B------:R-:W-:Y:S02]  /*69f0*/  FADD.FTZ R38, R38, R43 ;  /* 0x0000002b26267221 */ /* 0x000fe40000010000 */
[----:B------:R-:W-:Y:S01]  /*6a00*/  FFMA.FTZ R49, R51, R51, R49 ;  /* 0x0000003333317223 */ /* 0x000fe20000010031 */
[----:B------:R1:W-:Y:S01]  /*6a10*/  STL [R1+0x78], R83 ;  /* 0x0000785301007387 */ /* 0x0003e20000100800 */
[----:B0-----:R-:W-:Y:S02]  /*6a20*/  PRMT R73, R87, 0x7610, R73 ;  /* 0x0000761057497816 */ /* 0x001fe40000000049 */
[----:B------:R-:W-:Y:S01]  /*6a30*/  FADD.FTZ R38, R38, R49 ;  /* 0x0000003126267221 */ /* 0x000fe20000010000 */
[----:B------:R-:W3:Y:S01]  /*6a40*/  LDL.LU R87, [R1+0x154] ;  /* 0x0001540001577983 */ /* 0x000ee20000300800 */
[----:B------:R-:W-:-:S03]  /*6a50*/  PRMT R49, RZ, 0x5410, R73 ;  /* 0x00005410ff317816 */ /* 0x000fc60000000049 */
[----:B------:R-:W3:Y:S01]  /*6a60*/  LDL.LU.S16 R73, [R1+0x152] ;  /* 0x0001520001497983 */ /* 0x000ee20000300600 */
[----:B------:R-:W-:Y:S01]  /*6a70*/  FADD.FTZ R89, R91, R89 ;  /* 0x000000595b597221 */ /* 0x000fe20000010000 */
[----:B------:R-:W-:Y:S01]  /*6a80*/  PRMT R43, RZ, 0x5410, R62 ;  /* 0x00005410ff2b7816 */ /* 0x000fe2000000003e */
[----:B------:R-:W-:Y:S01]  /*6a90*/  FADD.FTZ R92, R51, R92 ;  /* 0x0000005c335c7221 */ /* 0x000fe20000010000 */
[----:B------:R-:W-:Y:S01]  /*6aa0*/  PRMT R86, RZ, 0x5410, R86 ;  /* 0x00005410ff567816 */ /* 0x000fe20000000056 */
[----:B------:R-:W-:Y:S01]  /*6ab0*/  FADD.FTZ R39, R39, R89 ;  /* 0x0000005927277221 */ /* 0x000fe20000010000 */
[----:B-1----:R-:W-:Y:S01]  /*6ac0*/  PRMT R83, R60, 0x7610, R83 ;  /* 0x000076103c537816 */ /* 0x002fe20000000053 */
[----:B------:R-:W-:Y:S01]  /*6ad0*/  FMUL.FTZ R51, R43, R43 ;  /* 0x0000002b2b337220 */ /* 0x000fe20000410000 */
[----:B------:R-:W4:Y:S01]  /*6ae0*/  LDL.LU R79, [R1+0x14c] ;  /* 0x00014c00014f7983 */ /* 0x000f220000300800 */
[----:B------:R-:W-:Y:S02]  /*6af0*/  FADD.FTZ R39, R39, R92 ;  /* 0x0000005c27277221 */ /* 0x000fe40000010000 */
[----:B------:R-:W-:Y:S01]  /*6b00*/  FADD.FTZ R43, R53, R43 ;  /* 0x0000002b352b7221 */ /* 0x000fe20000010000 */
[----:B------:R0:W-:Y:S04]  /*6b10*/  STL [R1+0xb0], R85 ;  /* 0x0000b05501007387 */ /* 0x0001e80000100800 */
[----:B------:R-:W4:Y:S01]  /*6b20*/  LDL.S16 R60, [R1+0x148] ;  /* 0x00014800013c7983 */ /* 0x000f220000100600 */
[----:B------:R-:W-:-:S02]  /*6b30*/  FADD.FTZ R39, R39, R43 ;  /* 0x0000002b27277221 */ /* 0x000fc40000010000 */
[----:B------:R-:W-:Y:S01]  /*6b40*/  FMUL.FTZ R43, R86, R86 ;  /* 0x00000056562b7220 */ /* 0x000fe20000410000 */
[----:B------:R1:W-:Y:S01]  /*6b50*/  STL [R1+0x7c], R88 ;  /* 0x00007c5801007387 */ /* 0x0003e20000100800 */
[----:B0-----:R-:W-:Y:S01]  /*6b60*/  PRMT R85, R71, 0x7610, R85 ;  /* 0x0000761047557816 */ /* 0x001fe20000000055 */
[C---:B------:R-:W-:Y:S02]  /*6b70*/  FADD.FTZ R86, R49.reuse, R86 ;  /* 0x0000005631567221 */ /* 0x040fe40000010000 */
[----:B------:R-:W4:Y:S01]  /*6b80*/  LDL.LU R62, [R1+0x15c] ;  /* 0x00015c00013e7983 */ /* 0x000f220000300800 */
[----:B------:R-:W-:Y:S01]  /*6b90*/  FFMA.FTZ R43, R49, R49, R43 ;  /* 0x00000031312b7223 */ /* 0x000fe2000001002b */
[----:B------:R-:W-:Y:S01]  /*6ba0*/  PRMT R49, RZ, 0x5410, R64 ;  /* 0x00005410ff317816 */ /* 0x000fe20000000040 */
[----:B------:R-:W-:Y:S01]  /*6bb0*/  FFMA.FTZ R51, R53, R53, R51 ;  /* 0x0000003535337223 */ /* 0x000fe20000010033 */
[----:B------:R-:W4:Y:S01]  /*6bc0*/  LDL.LU.S16 R64, [R1+0x14a] ;  /* 0x00014a0001407983 */ /* 0x000f220000300600 */
[----:B-1----:R-:W-:-:S02]  /*6bd0*/  PRMT R88, R85, 0x7610, R88 ;  /* 0x0000761055587816 */ /* 0x002fc40000000058 */
[----:B------:R-:W-:Y:S01]  /*6be0*/  FADD.FTZ R38, R38, R51 ;  /* 0x0000003326267221 */ /* 0x000fe20000010000 */
[----:B------:R-:W-:Y:S01]  /*6bf0*/  PRMT R84, RZ, 0x5410, R84 ;  /* 0x00005410ff547816 */ /* 0x000fe20000000054 */
[----:B------:R-:W4:Y:S01]  /*6c00*/  LDL.LU R71, [R1+0x1a4] ;  /* 0x0001a40001477983 */ /* 0x000f220000300800 */
[----:B------:R-:W-:Y:S01]  /*6c10*/  PRMT R53, RZ, 0x5410, R88 ;  /* 0x00005410ff357816 */ /* 0x000fe20000000058 */
[----:B------:R-:W-:Y:S02]  /*6c20*/  FMUL.FTZ R51, R49, R49 ;  /* 0x0000003131337220 */ /* 0x000fe40000410000 */
[----:B------:R-:W-:Y:S01]  /*6c30*/  FADD.FTZ R39, R39, R86 ;  /* 0x0000005627277221 */ /* 0x000fe20000010000 */
[----:B------:R-:W4:Y:S01]  /*6c40*/  LDL.LU R88, [R1+0x144] ;  /* 0x0001440001587983 */ /* 0x000f220000300800 */
[----:B------:R-:W-:-:S04]  /*6c50*/  FADD.FTZ R49, R53, R49 ;  /* 0x0000003135317221 */ /* 0x000fc80000010000 */
[----:B------:R-:W-:Y:S01]  /*6c60*/  FADD.FTZ R39, R39, R49 ;  /* 0x0000003127277221 */ /* 0x000fe20000010000 */
[----:B------:R-:W-:Y:S01]  /*6c70*/  PRMT R49, RZ, 0x5410, R83 ;  /* 0x00005410ff317816 */ /* 0x000fe20000000053 */
[----:B------:R-:W-:Y:S01]  /*6c80*/  FADD.FTZ R38, R38, R43 ;  /* 0x0000002b26267221 */ /* 0x000fe20000010000 */
[----:B------:R-:W4:Y:S01]  /*6c90*/  LDL.S16 R83, [R1+0x140] ;  /* 0x0001400001537983 */ /* 0x000f220000100600 */
[----:B------:R-:W-:Y:S02]  /*6ca0*/  FMUL.FTZ R43, R84, R84 ;  /* 0x00000054542b7220 */ /* 0x000fe40000410000 */
[C---:B------:R-:W-:Y:S02]  /*6cb0*/  FADD.FTZ R84, R49.reuse, R84 ;  /* 0x0000005431547221 */ /* 0x040fe40000010000 */
[----:B------:R-:W-:Y:S01]  /*6cc0*/  FFMA.FTZ R43, R49, R49, R43 ;  /* 0x00000031312b7223 */ /* 0x000fe2000001002b */
[----:B------:R-:W-:Y:S01]  /*6cd0*/  PRMT R49, RZ, 0x5410, R82 ;  /* 0x00005410ff317816 */ /* 0x000fe20000000052 */
[----:B------:R-:W-:Y:S01]  /*6ce0*/  FFMA.FTZ R51, R53, R53, R51 ;  /* 0x0000003535337223 */ /* 0x000fe20000010033 */
[----:B------:R-:W4:Y:S01]  /*6cf0*/  LDL.LU R82, [R1+0x160] ;  /* 0x0001600001527983 */ /* 0x000f220000300800 */
[----:B------:R-:W-:-:S02]  /*6d00*/  FADD.FTZ R39, R39, R84 ;  /* 0x0000005427277221 */ /* 0x000fc40000010000 */
[----:B------:R-:W-:Y:S02]  /*6d10*/  FADD.FTZ R38, R38, R51 ;  /* 0x0000003326267221 */ /* 0x000fe40000010000 */
[----:B------:R-:W-:Y:S01]  /*6d20*/  FMUL.FTZ R51, R49, R49 ;  /* 0x0000003131337220 */ /* 0x000fe20000410000 */
[----:B--2---:R-:W-:Y:S02]  /*6d30*/  PRMT R53, RZ, 0x5410, R67 ;  /* 0x00005410ff357816 */ /* 0x004fe40000000043 */
[----:B------:R-:W2:Y:S03]  /*6d40*/  LDL.LU.S16 R67, [R1+0x142] ;  /* 0x0001420001437983 */ /* 0x000ea60000300600 */
[----:B------:R-:W-:-:S04]  /*6d50*/  FADD.FTZ R49, R53, R49 ;  /* 0x0000003135317221 */ /* 0x000fc80000010000 */
[----:B------:R-:W-:Y:S01]  /*6d60*/  FADD.FTZ R39, R39, R49 ;  /* 0x0000003127277221 */ /* 0x000fe20000010000 */
[----:B---3--:R-:W-:Y:S02]  /*6d70*/  PRMT R49, RZ, 0x5410, R73 ;  /* 0x00005410ff317816 */ /* 0x008fe40000000049 */
[----:B------:R-:W3:Y:S01]  /*6d80*/  LDL.LU R73, [R1+0x138] ;  /* 0x0001380001497983 */ /* 0x000ee20000300800 */
[----:B------:R-:W-:Y:S01]  /*6d90*/  FFMA.FTZ R51, R53, R53, R51 ;  /* 0x0000003535337223 */ /* 0x000fe20000010033 */
[----:B------:R-:W-:Y:S01]  /*6da0*/  PRMT R53, RZ, 0x5410, R87 ;  /* 0x00005410ff357816 */ /* 0x000fe20000000057 */
[----:B------:R-:W-:-:S04]  /*6db0*/  FADD.FTZ R38, R38, R43 ;  /* 0x0000002b26267221 */ /* 0x000fc80000010000 */
[----:B------:R-:W-:Y:S02]  /*6dc0*/  FMUL.FTZ R43, R53, R53 ;  /* 0x00000035352b7220 */ /* 0x000fe40000410000 */
[C---:B------:R-:W-:Y:S02]  /*6dd0*/  FADD.FTZ R53, R49.reuse, R53 ;  /* 0x0000003531357221 */ /* 0x040fe40000010000 */
[----:B------:R-:W-:Y:S01]  /*6de0*/  FFMA.FTZ R43, R49, R49, R43 ;  /* 0x00000031312b7223 */ /* 0x000fe2000001002b */
[----:B----4-:R-:W-:Y:S01]  /*6df0*/  PRMT R49, RZ, 0x5410, R79 ;  /* 0x00005410ff317816 */ /* 0x010fe2000000004f */
[----:B------:R-:W-:Y:S01]  /*6e00*/  FADD.FTZ R39, R39, R53 ;  /* 0x0000003527277221 */ /* 0x000fe20000010000 */
[----:B------:R-:W-:Y:S01]  /*6e10*/  PRMT R53, RZ, 0x5410, R60 ;  /* 0x00005410ff357816 */ /* 0x000fe2000000003c */
[----:B------:R-:W-:Y:S02]  /*6e20*/  FADD.FTZ R38, R38, R51 ;  /* 0x0000003326267221 */ /* 0x000fe40000010000 */
[----:B------:R-:W-:-:S02]  /*6e30*/  FMUL.FTZ R51, R49, R49 ;  /* 0x0000003131337220 */ /* 0x000fc40000410000 */
[C---:B------:R-:W-:Y:S02]  /*6e40*/  FADD.FTZ R49, R53.reuse, R49 ;  /* 0x0000003135317221 */ /* 0x040fe40000010000 */
[----:B------:R-:W-:Y:S01]  /*6e50*/  FFMA.FTZ R51, R53, R53, R51 ;  /* 0x0000003535337223 */ /* 0x000fe20000010033 */
[----:B------:R-:W-:Y:S01]  /*6e60*/  PRMT R53, RZ, 0x5410, R62 ;  /* 0x00005410ff357816 */ /* 0x000fe2000000003e */
[----:B------:R-:W-:Y:S01]  /*6e70*/  FADD.FTZ R39, R39, R49 ;  /* 0x0000003127277221 */ /* 0x000fe20000010000 */
[----:B------:R-:W-:Y:S01]  /*6e80*/  PRMT R49, RZ, 0x5410, R64 ;  /* 0x00005410ff317816 */ /* 0x000fe20000000040 */
[----:B------:R-:W-:Y:S02]  /*6e90*/  FADD.FTZ R38, R38, R43 ;  /* 0x0000002b26267221 */ /* 0x000fe40000010000 */
[----:B------:R-:W-:Y:S02]  /*6ea0*/  FMUL.FTZ R43, R53, R53 ;  /* 0x00000035352b7220 */ /* 0x000fe40000410000 */
[C---:B------:R-:W-:Y:S01]  /*6eb0*/  FADD.FTZ R53, R49.reuse, R53 ;  /* 0x0000003531357221 */ /* 0x040fe20000010000 */
[----:B------:R-:W-:Y:S01]  /*6ec0*/  PRMT R14, R14, 0x5410, RZ ;  /* 0x000054100e0e7816 */ /* 0x000fe200000000ff */
[----:B------:R-:W-:-:S02]  /*6ed0*/  FFMA.FTZ R43, R49, R49, R43 ;  /* 0x00000031312b7223 */ /* 0x000fc4000001002b */
[----:B------:R-:W-:Y:S01]  /*6ee0*/  FADD.FTZ R39, R39, R53 ;  /* 0x0000003527277221 */ /* 0x000fe20000010000 */
[----:B------:R-:W-:Y:S01]  /*6ef0*/  PRMT R49, RZ, 0x5410, R88 ;  /* 0x00005410ff317816 */ /* 0x000fe20000000058 */
[----:B------:R-:W-:Y:S01]  /*6f00*/  FADD.FTZ R38, R38, R51 ;  /* 0x0000003326267221 */ /* 0x000fe20000010000 */
[----:B------:R-:W-:Y:S02]  /*6f10*/  @!P2 PRMT R14, R14, 0x5410, R31 ;  /* 0x000054100e0ea816 */ /* 0x000fe4000000001f */
[----:B------:R-:W-:Y:S02]  /*6f20*/  LOP3.LUT P2, RZ, R78, 0x2, RZ, 0xc0, !PT ;  /* 0x000000024eff7812 */ /* 0x000fe4000784c0ff */
[----:B------:R-:W-:Y:S01]  /*6f30*/  PRMT R53, RZ, 0x5410, R83 ;  /* 0x00005410ff357816 */ /* 0x000fe20000000053 */
[----:B------:R-:W-:-:S04]  /*6f40*/  FMUL.FTZ R51, R49, R49 ;  /* 0x0000003131337220 */ /* 0x000fc80000410000 */
[C---:B------:R-:W-:Y:S02]  /*6f50*/  FADD.FTZ R49, R53.reuse, R49 ;  /* 0x0000003135317221 */ /* 0x040fe40000010000 */
[----:B------:R-:W-:Y:S01]  /*6f60*/  FFMA.FTZ R51, R53, R53, R51 ;  /* 0x0000003535337223 */ /* 0x000fe20000010033 */
[----:B------:R-:W-:Y:S01]  /*6f70*/  PRMT R53, RZ, 0x5410, R82 ;  /* 0x00005410ff357816 */ /* 0x000fe20000000052 */
[----:B------:R-:W-:Y:S02]  /*6f80*/  FADD.FTZ R39, R39, R49 ;  /* 0x0000003127277221 */ /* 0x000fe40000010000 */
[----:B------:R-:W-:Y:S01]  /*6f90*/  IMAD.MOV.U32 R47, RZ, RZ, RZ ;  /* 0x000000ffff2f7224 */ /* 0x000fe200078e00ff */
[----:B------:R-:W-:Y:S01]  /*6fa0*/  PRMT R50, R50, 0x5410, RZ ;  /* 0x0000541032327816 */ /* 0x000fe200000000ff */
[----:B------:R-:W-:Y:S02]  /*6fb0*/  FADD.FTZ R38, R38, R43 ;  /* 0x0000002b26267221 */ /* 0x000fe40000010000 */
[----:B------:R-:W-:Y:S01]  /*6fc0*/  FMUL.FTZ R43, R53, R53 ;  /* 0x00000035352b7220 */ /* 0x000fe20000410000 */
[----:B------:R-:W-:Y:S01]  /*6fd0*/  @!P3 PRMT R50, R50, 0x5410, R41 ;  /* 0x000054103232b816 */ /* 0x000fe20000000029 */
[----:B------:R-:W4:Y:S01]  /*6fe0*/  @!P2 LDG.E R47, [R70.64] ;  /* 0x00000006462fa981 */ /* 0x000f22000c1e1900 */
[----:B------:R-:W-:Y:S01]  /*6ff0*/  LOP3.LUT P3, RZ, R80, 0x80000000, RZ, 0xc0, !PT ;  /* 0x8000000050ff7812 */ /* 0x000fe2000786c0ff */
[----:B------:R-:W-:-:S02]  /*7000*/  FADD.FTZ R38, R38, R51 ;  /* 0x0000003326267221 */ /* 0x000fc40000010000 */
[----:B------:R0:W-:Y:S02]  /*7010*/  STL [R1+0xbc], R0 ;  /* 0x0000bc0001007387 */ /* 0x0001e40000100800 */
[----:B0-----:R-:W-:-:S08]  /*7020*/  IMAD.MOV.U32 R0, RZ, RZ, RZ ;  /* 0x000000ffff007224 */ /* 0x001fd000078e00ff */
[----:B------:R-:W4:Y:S01]  /*7030*/  @!P3 LDG.E R0, [R68.64] ;  /* 0x000000064400b981 */ /* 0x000f22000c1e1900 */
[----:B--2---:R-:W-:-:S05]  /*7040*/  PRMT R49, RZ, 0x5410, R67 ;  /* 0x00005410ff317816 */ /* 0x004fca0000000043 */
[C---:B------:R-:W-:Y:S02]  /*7050*/  FADD.FTZ R53, R49.reuse, R53 ;  /* 0x0000003531357221 */ /* 0x040fe40000010000 */
[----:B------:R-:W-:Y:S02]  /*7060*/  FFMA.FTZ R43, R49, R49, R43 ;  /* 0x00000031312b7223 */ /* 0x000fe4000001002b */
[----:B------:R-:W-:Y:S01]  /*7070*/  FADD.FTZ R39, R39, R53 ;  /* 0x0000003527277221 */ /* 0x000fe20000010000 */
[----:B------:R-:W-:Y:S02]  /*7080*/  PRMT R53, RZ, 0x5410, R10 ;  /* 0x00005410ff357816 */ /* 0x000fe4000000000a */
[----:B---3--:R-:W-:Y:S01]  /*7090*/  PRMT R49, RZ, 0x5410, R73 ;  /* 0x00005410ff317816 */ /* 0x008fe20000000049 */
[----:B------:R-:W-:Y:S01]  /*70a0*/  FADD.FTZ R38, R38, R43 ;  /* 0x0000002b26267221 */ /* 0x000fe20000010000 */
[----:B------:R0:W5:Y:S03]  /*70b0*/  LDL.LU R10, [R1+0x1a0] ;  /* 0x0001a000010a7983 */ /* 0x0001660000300800 */
[----:B------:R-:W-:-:S02]  /*70c0*/  FMUL.FTZ R51, R49, R49 ;  /* 0x0000003131337220 */ /* 0x000fc40000410000 */
[C---:B------:R-:W-:Y:S02]  /*70d0*/  FADD.FTZ R49, R53.reuse, R49 ;  /* 0x0000003135317221 */ /* 0x040fe40000010000 */
[----:B------:R-:W-:Y:S01]  /*70e0*/  FFMA.FTZ R51, R53, R53, R51 ;  /* 0x0000003535337223 */ /* 0x000fe20000010033 */
[----:B------:R-:W-:Y:S01]  /*70f0*/  PRMT R53, RZ, 0x5410, R11 ;  /* 0x00005410ff357816 */ /* 0x000fe2000000000b */
[----:B------:R-:W-:Y:S01]  /*7100*/  FADD.FTZ R39, R39, R49 ;  /* 0x0000003127277221 */ /* 0x000fe20000010000 */
[----:B------:R-:W-:Y:S01]  /*7110*/  PRMT R49, RZ, 0x5410, R12 ;  /* 0x00005410ff317816 */ /* 0x000fe2000000000c */
[----:B------:R-:W-:Y:S01]  /*7120*/  FADD.FTZ R38, R38, R51 ;  /* 0x0000003326267221 */ /* 0x000fe20000010000 */
[----:B------:R0:W5:Y:S01]  /*7130*/  LDL.LU R11, [R1+0x19c] ;  /* 0x00019c00010b7983 */ /* 0x0001620000300800 */
[----:B------:R-:W-:Y:S02]  /*7140*/  FMUL.FTZ R43, R53, R53 ;  /* 0x00000035352b7220 */ /* 0x000fe40000410000 */
[C---:B------:R-:W-:Y:S01]  /*7150*/  FADD.FTZ R53, R49.reuse, R53 ;  /* 0x0000003531357221 */ /* 0x040fe20000010000 */
[----:B------:R0:W5:Y:S01]  /*7160*/  LDL.LU R12, [R1+0x198] ;  /* 0x00019800010c7983 */ /* 0x0001620000300800 */
[----:B------:R-:W-:Y:S01]  /*7170*/  FFMA.FTZ R43, R49, R49, R43 ;  /* 0x00000031312b7223 */ /* 0x000fe2000001002b */
[----:B------:R-:W-:Y:S01]  /*7180*/  PRMT R49, RZ, 0x5410, R13 ;  /* 0x00005410ff317816 */ /* 0x000fe2000000000d */
[----:B------:R-:W-:Y:S01]  /*7190*/  FADD.FTZ R39, R39, R53 ;  /* 0x0000003527277221 */ /* 0x000fe20000010000 */
[----:B------:R-:W-:Y:S01]  /*71a0*/  PRMT R53, RZ, 0x5410, R76 ;  /* 0x00005410ff357816 */ /* 0x000fe2000000004c */
[----:B------:R-:W-:Y:S01]  /*71b0*/  FADD.FTZ R38, R38, R43 ;  /* 0x0000002b26267221 */ /* 0x000fe20000010000 */
[----:B------:R0:W5:Y:S01]  /*71c0*/  LDL.LU R13, [R1+0x194] ;  /* 0x00019400010d7983 */ /* 0x0001620000300800 */
[----:B------:R-:W-:-:S02]  /*71d0*/  FMUL.FTZ R51, R49, R49 ;  /* 0x0000003131337220 */ /* 0x000fc40000410000 */
        /* <DEDUP_REMOVED lines=16> */
[----:B------:R-:W-:Y:S01]  /*72e0*/  PRMT R43, RZ, 0x5410, R6 ;  /* 0x00005410ff2b7816 */ /* 0x000fe20000000006 */
[----:B------:R-:W-:Y:S01]  /*72f0*/  FMUL.FTZ R51, R49, R49 ;  /* 0x0000003131337220 */ /* 0x000fe20000410000 */
[----:B------:R-:W-:Y:S01]  /*7300*/  PRMT R72, RZ, 0x7610, R72 ;  /* 0x00007610ff487816 */ /* 0x000fe20000000048 */
[----:B------:R-:W-:-:S04]  /*7310*/  FADD.FTZ R49, R53, R49 ;  /* 0x0000003135317221 */ /* 0x000fc80000010000 */
[----:B------:R-:W-:Y:S02]  /*7320*/  FADD.FTZ R39, R39, R49 ;  /* 0x0000003127277221 */ /* 0x000fe40000010000 */
[----:B------:R-:W-:Y:S02]  /*7330*/  FMUL.FTZ R49, R43, R43 ;  /* 0x0000002b2b317220 */ /* 0x000fe40000410000 */
[----:B------:R-:W-:Y:S02]  /*7340*/  FADD.FTZ R43, R72, R43 ;  /* 0x0000002b482b7221 */ /* 0x000fe40000010000 */
[----:B------:R-:W-:Y:S02]  /*7350*/  FFMA.FTZ R51, R53, R53, R51 ;  /* 0x0000003535337223 */ /* 0x000fe40000010033 */
[----:B------:R-:W-:Y:S01]  /*7360*/  FADD.FTZ R39, R39, R43 ;  /* 0x0000002b27277221 */ /* 0x000fe20000010000 */
[----:B------:R-:W-:Y:S01]  /*7370*/  PRMT R43, RZ, 0x5410, R8 ;  /* 0x00005410ff2b7816 */ /* 0x000fe20000000008 */
[----:B------:R-:W-:Y:S01]  /*7380*/  FADD.FTZ R38, R38, R51 ;  /* 0x0000003326267221 */ /* 0x000fe20000010000 */
[----:B------:R-:W-:Y:S01]  /*7390*/  PRMT R51, RZ, 0x7610, R6 ;  /* 0x00007610ff337816 */ /* 0x000fe20000000006 */
[----:B------:R-:W-:-:S02]  /*73a0*/  FFMA.FTZ R49, R72, R72, R49 ;  /* 0x0000004848317223 */ /* 0x000fc40000010031 */
[----:B------:R-:W-:Y:S02]  /*73b0*/  FMUL.FTZ R6, R43, R43 ;  /* 0x0000002b2b067220 */ /* 0x000fe40000410000 */
[----:B------:R-:W-:Y:S01]  /*73c0*/  FADD.FTZ R38, R38, R49 ;  /* 0x0000003126267221 */ /* 0x000fe20000010000 */
[----:B------:R-:W-:Y:S01]  /*73d0*/  PRMT R49, RZ, 0x5410, R9 ;  /* 0x00005410ff317816 */ /* 0x000fe20000000009 */
[----:B------:R-:W-:Y:S01]  /*73e0*/  FADD.FTZ R43, R51, R43 ;  /* 0x0000002b332b7221 */ /* 0x000fe20000010000 */
[----:B------:R-:W-:-:S03]  /*73f0*/  PRMT R8, RZ, 0x7610, R8 ;  /* 0x00007610ff087816 */ /* 0x000fc60000000008 */
[----:B------:R-:W-:Y:S02]  /*7400*/  FADD.FTZ R39, R39, R43 ;  /* 0x0000002b27277221 */ /* 0x000fe40000010000 */
[----:B------:R-:W-:Y:S02]  /*7410*/  FMUL.FTZ R43, R49, R49 ;  /* 0x00000031312b7220 */ /* 0x000fe40000410000 */
[----:B------:R-:W-:Y:S01]  /*7420*/  FFMA.FTZ R51, R51, R51, R6 ;  /* 0x0000003333337223 */ /* 0x000fe20000010006 */
[----:B------:R-:W-:Y:S01]  /*7430*/  PRMT R9, RZ, 0x7610, R9 ;  /* 0x00007610ff097816 */ /* 0x000fe20000000009 */
[C---:B------:R-:W-:Y:S02]  /*7440*/  FADD.FTZ R6, R8.reuse, R49 ;  /* 0x0000003108067221 */ /* 0x040fe40000010000 */
[----:B------:R-:W-:Y:S01]  /*7450*/  FFMA.FTZ R43, R8, R8, R43 ;  /* 0x00000008082b7223 */ /* 0x000fe2000001002b */
[----:B------:R-:W-:Y:S01]  /*7460*/  PRMT R8, RZ, 0x5410, R36 ;  /* 0x00005410ff087816 */ /* 0x000fe20000000024 */
[----:B------:R-:W-:-:S04]  /*7470*/  FADD.FTZ R6, R39, R6 ;  /* 0x0000000627067221 */ /* 0x000fc80000010000 */
[C---:B------:R-:W-:Y:S02]  /*7480*/  FADD.FTZ R39, R9.reuse, R8 ;  /* 0x0000000809277221 */ /* 0x040fe40000010000 */
[----:B------:R-:W-:Y:S02]  /*7490*/  FADD.FTZ R38, R38, R51 ;  /* 0x0000003326267221 */ /* 0x000fe40000010000 */
[----:B------:R-:W-:Y:S02]  /*74a0*/  FMUL.FTZ R58, R8, R8 ;  /* 0x00000008083a7220 */ /* 0x000fe40000410000 */
[----:B------:R-:W-:Y:S01]  /*74b0*/  FADD.FTZ R6, R6, R39 ;  /* 0x0000002706067221 */ /* 0x000fe20000010000 */
[----:B------:R-:W-:Y:S01]  /*74c0*/  PRMT R39, RZ, 0x5410, R37 ;  /* 0x00005410ff277816 */ /* 0x000fe20000000025 */
[----:B------:R-:W-:Y:S01]  /*74d0*/  FADD.FTZ R38, R38, R43 ;  /* 0x0000002b26267221 */ /* 0x000fe20000010000 */
[----:B------:R-:W-:Y:S01]  /*74e0*/  PRMT R36, RZ, 0x7610, R36 ;  /* 0x00007610ff247816 */ /* 0x000fe20000000024 */
[----:B------:R-:W-:Y:S01]  /*74f0*/  FFMA.FTZ R9, R9, R9, R58 ;  /* 0x0000000909097223 */ /* 0x000fe2000001003a */
[----:B------:R-:W-:Y:S01]  /*7500*/  PRMT R8, RZ, 0x5410, R32 ;  /* 0x00005410ff087816 */ /* 0x000fe20000000020 */
[----:B------:R-:W-:Y:S01]  /*7510*/  FMUL.FTZ R43, R39, R39 ;  /* 0x00000027272b7220 */ /* 0x000fe20000410000 */
[----:B------:R-:W-:Y:S01]  /*7520*/  PRMT R37, RZ, 0x7610, R37 ;  /* 0x00007610ff257816 */ /* 0x000fe20000000025 */
[----:B------:R-:W-:-:S02]  /*7530*/  FADD.FTZ R39, R36, R39 ;  /* 0x0000002724277221 */ /* 0x000fc40000010000 */
[----:B------:R-:W-:Y:S02]  /*7540*/  FADD.FTZ R9, R38, R9 ;  /* 0x0000000926097221 */ /* 0x000fe40000010000 */
[----:B------:R-:W-:Y:S02]  /*7550*/  FMUL.FTZ R38, R8, R8 ;  /* 0x0000000808267220 */ /* 0x000fe40000410000 */
[----:B------:R-:W-:Y:S02]  /*7560*/  FADD.FTZ R6, R6, R39 ;  /* 0x0000002706067221 */ /* 0x000fe40000010000 */
[C---:B------:R-:W-:Y:S02]  /*7570*/  FADD.FTZ R39, R37.reuse, R8 ;  /* 0x0000000825277221 */ /* 0x040fe40000010000 */
[----:B------:R-:W-:Y:S01]  /*7580*/  FFMA.FTZ R38, R37, R37, R38 ;  /* 0x0000002525267223 */ /* 0x000fe20000010026 */
[----:B------:R-:W-:Y:S01]  /*7590*/  PRMT R37, RZ, 0x5410, R33 ;  /* 0x00005410ff257816 */ /* 0x000fe20000000021 */
[----:B------:R-:W-:Y:S01]  /*75a0*/  FFMA.FTZ R36, R36, R36, R43 ;  /* 0x0000002424247223 */ /* 0x000fe2000001002b */
[----:B------:R-:W-:-:S02]  /*75b0*/  PRMT R32, RZ, 0x7610, R32 ;  /* 0x00007610ff207816 */ /* 0x000fc40000000020 */
[----:B------:R-:W-:Y:S01]  /*75c0*/  PRMT R8, RZ, 0x5410, R24 ;  /* 0x00005410ff087816 */ /* 0x000fe20000000018 */
[----:B------:R-:W-:Y:S01]  /*75d0*/  FADD.FTZ R6, R6, R39 ;  /* 0x0000002706067221 */ /* 0x000fe20000010000 */
[----:B------:R-:W-:Y:S01]  /*75e0*/  PRMT R33, RZ, 0x7610, R33 ;  /* 0x00007610ff217816 */ /* 0x000fe20000000021 */
[----:B------:R-:W-:Y:S02]  /*75f0*/  FMUL.FTZ R39, R37, R37 ;  /* 0x0000002525277220 */ /* 0x000fe40000410000 */
[----:B------:R-:W-:Y:S02]  /*7600*/  FADD.FTZ R9, R9, R36 ;  /* 0x0000002409097221 */ /* 0x000fe40000010000 */
[----:B------:R-:W-:Y:S02]  /*7610*/  FADD.FTZ R37, R32, R37 ;  /* 0x0000002520257221 */ /* 0x000fe40000010000 */
[----:B------:R-:W-:Y:S02]  /*7620*/  FMUL.FTZ R36, R8, R8 ;  /* 0x0000000808247220 */ /* 0x000fe40000410000 */
[----:B------:R-:W-:-:S02]  /*7630*/  FADD.FTZ R6, R6, R37 ;  /* 0x0000002506067221 */ /* 0x000fc40000010000 */
[C---:B------:R-:W-:Y:S02]  /*7640*/  FADD.FTZ R37, R33.reuse, R8 ;  /* 0x0000000821257221 */ /* 0x040fe40000010000 */
[----:B------:R-:W-:Y:S01]  /*7650*/  FFMA.FTZ R36, R33, R33, R36 ;  /* 0x0000002121247223 */ /* 0x000fe20000010024 */
[----:B------:R-:W-:Y:S01]  /*7660*/  PRMT R33, RZ, 0x5410, R25 ;  /* 0x00005410ff217816 */ /* 0x000fe20000000019 */
[----:B------:R-:W-:Y:S01]  /*7670*/  FADD.FTZ R9, R9, R38 ;  /* 0x0000002609097221 */ /* 0x000fe20000010000 */
[----:B------:R-:W-:Y:S01]  /*7680*/  PRMT R24, RZ, 0x7610, R24 ;  /* 0x00007610ff187816 */ /* 0x000fe20000000018 */
[----:B------:R-:W-:Y:S01]  /*7690*/  FFMA.FTZ R32, R32, R32, R39 ;  /* 0x0000002020207223 */ /* 0x000fe20000010027 */
[----:B------:R-:W-:Y:S01]  /*76a0*/  PRMT R8, RZ, 0x5410, R34 ;  /* 0x00005410ff087816 */ /* 0x000fe20000000022 */
[----:B------:R-:W-:Y:S01]  /*76b0*/  FADD.FTZ R6, R6, R37 ;  /* 0x0000002506067221 */ /* 0x000fe20000010000 */
[----:B------:R-:W-:Y:S01]  /*76c0*/  PRMT R25, RZ, 0x7610, R25 ;  /* 0x00007610ff197816 */ /* 0x000fe20000000019 */
[----:B------:R-:W-:-:S02]  /*76d0*/  FMUL.FTZ R37, R33, R33 ;  /* 0x0000002121257220 */ /* 0x000fc40000410000 */
[----:B------:R-:W-:Y:S02]  /*76e0*/  FADD.FTZ R9, R9, R32 ;  /* 0x0000002009097221 */ /* 0x000fe40000010000 */
[----:B------:R-:W-:Y:S02]  /*76f0*/  FADD.FTZ R33, R24, R33 ;  /* 0x0000002118217221 */ /* 0x000fe40000010000 */
[----:B------:R-:W-:Y:S02]  /*7700*/  FMUL.FTZ R32, R8, R8 ;  /* 0x0000000808207220 */ /* 0x000fe40000410000 */
[----:B------:R-:W-:Y:S02]  /*7710*/  FADD.FTZ R6, R6, R33 ;  /* 0x0000002106067221 */ /* 0x000fe40000010000 */
[C---:B------:R-:W-:Y:S02]  /*7720*/  FADD.FTZ R33, R25.reuse, R8 ;  /* 0x0000000819217221 */ /* 0x040fe40000010000 */
[----:B------:R-:W-:Y:S01]  /*7730*/  FFMA.FTZ R32, R25, R25, R32 ;  /* 0x0000001919207223 */ /* 0x000fe20000010020 */
[----:B------:R-:W-:-:S02]  /*7740*/  PRMT R25, RZ, 0x5410, R35 ;  /* 0x00005410ff197816 */ /* 0x000fc40000000023 */
[----:B------:R-:W-:Y:S01]  /*7750*/  PRMT R34, RZ, 0x7610, R34 ;  /* 0x00007610ff227816 */ /* 0x000fe20000000022 */
[----:B------:R-:W-:Y:S01]  /*7760*/  FADD.FTZ R6, R6, R33 ;  /* 0x0000002106067221 */ /* 0x000fe20000010000 */
[----:B------:R-:W-:Y:S01]  /*7770*/  PRMT R8, RZ, 0x5410, R28 ;  /* 0x00005410ff087816 */ /* 0x000fe2000000001c */
[----:B------:R-:W-:Y:S01]  /*7780*/  FMUL.FTZ R33, R25, R25 ;  /* 0x0000001919217220 */ /* 0x000fe20000410000 */
[----:B------:R-:W-:Y:S01]  /*7790*/  PRMT R35, RZ, 0x7610, R35 ;  /* 0x00007610ff237816 */ /* 0x000fe20000000023 */
[----:B------:R-:W-:-:S04]  /*77a0*/  FADD.FTZ R25, R34, R25 ;  /* 0x0000001922197221 */ /* 0x000fc80000010000 */
[----:B------:R-:W-:Y:S02]  /*77b0*/  FADD.FTZ R6, R6, R25 ;  /* 0x0000001906067221 */ /* 0x000fe40000010000 */
[----:B------:R-:W-:Y:S02]  /*77c0*/  FADD.FTZ R25, R35, R8 ;  /* 0x0000000823197221 */ /* 0x000fe40000010000 */
[----:B------:R-:W-:Y:S02]  /*77d0*/  FADD.FTZ R9, R9, R36 ;  /* 0x0000002409097221 */ /* 0x000fe40000010000 */
[----:B------:R-:W-:Y:S02]  /*77e0*/  FFMA.FTZ R24, R24, R24, R37 ;  /* 0x0000001818187223 */ /* 0x000fe40000010025 */
[----:B------:R-:W-:Y:S01]  /*77f0*/  FADD.FTZ R6, R6, R25 ;  /* 0x0000001906067221 */ /* 0x000fe20000010000 */
[----:B------:R-:W-:Y:S02]  /*7800*/  PRMT R25, RZ, 0x5410, R29 ;  /* 0x00005410ff197816 */ /* 0x000fe4000000001d */
[----:B------:R-:W-:Y:S01]  /*7810*/  PRMT R28, RZ, 0x7610, R28 ;  /* 0x00007610ff1c7816 */ /* 0x000fe2000000001c */
[----:B------:R-:W-:-:S02]  /*7820*/  FADD.FTZ R9, R9, R24 ;  /* 0x0000001809097221 */ /* 0x000fc40000010000 */
[----:B------:R-:W-:Y:S01]  /*7830*/  FFMA.FTZ R34, R34, R34, R33 ;  /* 0x0000002222227223 */ /* 0x000fe20000010021 */
[----:B------:R-:W-:Y:S01]  /*7840*/  PRMT R29, RZ, 0x7610, R29 ;  /* 0x00007610ff1d7816 */ /* 0x000fe2000000001d */
[----:B------:R-:W-:Y:S01]  /*7850*/  FMUL.FTZ R24, R8, R8 ;  /* 0x0000000808187220 */ /* 0x000fe20000410000 */
[----:B------:R-:W-:Y:S01]  /*7860*/  PRMT R8, RZ, 0x5410, R26 ;  /* 0x00005410ff087816 */ /* 0x000fe2000000001a */
[----:B------:R-:W-:Y:S02]  /*7870*/  FMUL.FTZ R33, R25, R25 ;  /* 0x0000001919217220 */ /* 0x000fe40000410000 */
[----:B------:R-:W-:Y:S02]  /*7880*/  FADD.FTZ R25, R28, R25 ;  /* 0x000000191c197221 */ /* 0x000fe40000010000 */
[----:B------:R-:W-:Y:S02]  /*7890*/  FADD.FTZ R9, R9, R32 ;  /* 0x0000002009097221 */ /* 0x000fe40000010000 */
[----:B------:R-:W-:-:S02]  /*78a0*/  FADD.FTZ R6, R6, R25 ;  /* 0x0000001906067221 */ /* 0x000fc40000010000 */
[----:B------:R-:W-:Y:S02]  /*78b0*/  FADD.FTZ R9, R9, R34 ;  /* 0x0000002209097221 */ /* 0x000fe40000010000 */
[----:B------:R-:W-:Y:S02]  /*78c0*/  FFMA.FTZ R24, R35, R35, R24 ;  /* 0x0000002323187223 */ /* 0x000fe40000010018 */
[----:B------:R-:W-:Y:S02]  /*78d0*/  FADD.FTZ R25, R29, R8 ;  /* 0x000000081d197221 */ /* 0x000fe40000010000 */
[----:B------:R-:W-:Y:S02]  /*78e0*/  FADD.FTZ R9, R9, R24 ;  /* 0x0000001809097221 */ /* 0x000fe40000010000 */
[----:B------:R-:W-:Y:S01]  /*78f0*/  FADD.FTZ R6, R6, R25 ;  /* 0x0000001906067221 */ /* 0x000fe20000010000 */
[----:B------:R-:W-:Y:S01]  /*7900*/  PRMT R25, RZ, 0x5410, R27 ;  /* 0x00005410ff197816 */ /* 0x000fe2000000001b */
[----:B------:R-:W-:Y:S01]  /*7910*/  FMUL.FTZ R24, R8, R8 ;  /* 0x0000000808187220 */ /* 0x000fe20000410000 */
[----:B------:R-:W-:Y:S01]  /*7920*/  PRMT R26, RZ, 0x7610, R26 ;  /* 0x00007610ff1a7816 */ /* 0x000fe2000000001a */
[----:B------:R-:W-:-:S02]  /*7930*/  FFMA.FTZ R28, R28, R28, R33 ;  /* 0x0000001c1c1c7223 */ /* 0x000fc40000010021 */
[----:B------:R-:W-:Y:S01]  /*7940*/  FFMA.FTZ R24, R29, R29, R24 ;  /* 0x0000001d1d187223 */ /* 0x000fe20000010018 */
[----:B------:R-:W-:Y:S01]  /*7950*/  PRMT R8, RZ, 0x5410, R16 ;  /* 0x00005410ff087816 */ /* 0x000fe20000000010 */
[----:B------:R-:W-:Y:S01]  /*7960*/  FMUL.FTZ R29, R25, R25 ;  /* 0x00000019191d7220 */ /* 0x000fe20000410000 */
[----:B------:R-:W-:Y:S01]  /*7970*/  PRMT R27, RZ, 0x7610, R27 ;  /* 0x00007610ff1b7816 */ /* 0x000fe2000000001b */
[----:B------:R-:W-:Y:S02]  /*7980*/  FADD.FTZ R25, R26, R25 ;  /* 0x000000191a197221 */ /* 0x000fe40000010000 */
[----:B------:R-:W-:Y:S02]  /*7990*/  FADD.FTZ R9, R9, R28 ;  /* 0x0000001c09097221 */ /* 0x000fe40000010000 */
[----:B------:R-:W-:Y:S02]  /*79a0*/  FADD.FTZ R6, R6, R25 ;  /* 0x0000001906067221 */ /* 0x000fe40000010000 */
[----:B------:R-:W-:-:S02]  /*79b0*/  FADD.FTZ R25, R27, R8 ;  /* 0x000000081b197221 */ /* 0x000fc40000010000 */
[----:B------:R-:W-:Y:S02]  /*79c0*/  FADD.FTZ R9, R9, R24 ;  /* 0x0000001809097221 */ /* 0x000fe40000010000 */
[----:B------:R-:W-:Y:S02]  /*79d0*/  FFMA.FTZ R26, R26, R26, R29 ;  /* 0x0000001a1a1a7223 */ /* 0x000fe4000001001d */
[----:B------:R-:W-:Y:S02]  /*79e0*/  FMUL.FTZ R24, R8, R8 ;  /* 0x0000000808187220 */ /* 0x000fe40000410000 */
[----:B------:R-:W-:Y:S01]  /*79f0*/  FADD.FTZ R6, R6, R25 ;  /* 0x0000001906067221 */ /* 0x000fe20000010000 */
[--C-:B------:R-:W-:Y:S01]  /*7a00*/  PRMT R25, RZ, 0x5410, R17.reuse ;  /* 0x00005410ff197816 */ /* 0x100fe20000000011 */
        /* <DEDUP_REMOVED lines=12> */
[----:B------:R-:W-:Y:S02]  /*7ad0*/  PRMT R17, RZ, 0x5410, R23 ;  /* 0x00005410ff117816 */ /* 0x000fe40000000017 */
[----:B------:R-:W-:Y:S01]  /*7ae0*/  PRMT R22, RZ, 0x7610, R22 ;  /* 0x00007610ff167816 */ /* 0x000fe20000000016 */
[----:B------:R-:W-:Y:S01]  /*7af0*/  FADD.FTZ R6, R6, R25 ;  /* 0x0000001906067221 */ /* 0x000fe20000010000 */
[----:B------:R-:W-:Y:S01]  /*7b00*/  PRMT R8, RZ, 0x5410, R18 ;  /* 0x00005410ff087816 */ /* 0x000fe20000000012 */
[----:B------:R-:W-:Y:S01]  /*7b10*/  FMUL.FTZ R25, R17, R17 ;  /* 0x0000001111197220 */ /* 0x000fe20000410000 */
[----:B------:R-:W-:Y:S01]  /*7b20*/  PRMT R23, RZ, 0x7610, R23 ;  /* 0x00007610ff177816 */ /* 0x000fe20000000017 */
[----:B------:R-:W-:-:S02]  /*7b30*/  FADD.FTZ R17, R22, R17 ;  /* 0x0000001116117221 */ /* 0x000fc40000010000 */
[----:B------:R-:W-:Y:S02]  /*7b40*/  FFMA.FTZ R16, R16, R16, R27 ;  /* 0x0000001010107223 */ /* 0x000fe4000001001b */
[----:B------:R-:W-:Y:S02]  /*7b50*/  FADD.FTZ R6, R6, R17 ;  /* 0x0000001106067221 */ /* 0x000fe40000010000 */
[----:B------:R-:W-:Y:S02]  /*7b60*/  FADD.FTZ R17, R23, R8 ;  /* 0x0000000817117221 */ /* 0x000fe40000010000 */
[----:B------:R-:W-:Y:S02]  /*7b70*/  FADD.FTZ R9, R9, R16 ;  /* 0x0000001009097221 */ /* 0x000fe40000010000 */
[----:B------:R-:W-:Y:S01]  /*7b80*/  FADD.FTZ R6, R6, R17 ;  /* 0x0000001106067221 */ /* 0x000fe20000010000 */
[----:B------:R-:W-:Y:S01]  /*7b90*/  PRMT R17, RZ, 0x5410, R19 ;  /* 0x00005410ff117816 */ /* 0x000fe20000000013 */
[----:B------:R-:W-:Y:S01]  /*7ba0*/  FMUL.FTZ R16, R8, R8 ;  /* 0x0000000808107220 */ /* 0x000fe20000410000 */
[----:B------:R-:W-:-:S03]  /*7bb0*/  PRMT R18, RZ, 0x7610, R18 ;  /* 0x00007610ff127816 */ /* 0x000fc60000000012 */
[----:B------:R-:W-:Y:S01]  /*7bc0*/  FFMA.FTZ R16, R23, R23, R16 ;  /* 0x0000001717107223 */ /* 0x000fe20000010010 */
[----:B------:R-:W-:Y:S01]  /*7bd0*/  PRMT R8, RZ, 0x5410, R20 ;  /* 0x00005410ff087816 */ /* 0x000fe20000000014 */
[----:B------:R-:W-:Y:S01]  /*7be0*/  FMUL.FTZ R23, R17, R17 ;  /* 0x0000001111177220 */ /* 0x000fe20000410000 */
[----:B------:R-:W-:Y:S01]  /*7bf0*/  PRMT R19, RZ, 0x7610, R19 ;  /* 0x00007610ff137816 */ /* 0x000fe20000000013 */
[----:B------:R-:W-:Y:S02]  /*7c00*/  FADD.FTZ R17, R18, R17 ;  /* 0x0000001112117221 */ /* 0x000fe40000010000 */
[----:B------:R-:W-:Y:S02]  /*7c10*/  FADD.FTZ R9, R9, R24 ;  /* 0x0000001809097221 */ /* 0x000fe40000010000 */
[----:B------:R-:W-:Y:S02]  /*7c20*/  FFMA.FTZ R22, R22, R22, R25 ;  /* 0x0000001616167223 */ /* 0x000fe40000010019 */
[----:B------:R-:W-:-:S02]  /*7c30*/  FADD.FTZ R6, R6, R17 ;  /* 0x0000001106067221 */ /* 0x000fc40000010000 */
[----:B------:R-:W-:Y:S02]  /*7c40*/  FADD.FTZ R9, R9, R22 ;  /* 0x0000001609097221 */ /* 0x000fe40000010000 */
        /* <DEDUP_REMOVED lines=34> */
[----:B------:R-:W-:Y:S01]  /*7e70*/  PRMT R50, RZ, 0x7610, R50 ;  /* 0x00007610ff327816 */ /* 0x000fe20000000032 */
[----:B------:R-:W-:-:S02]  /*7e80*/  FADD.FTZ R6, R6, R17 ;  /* 0x0000001106067221 */ /* 0x000fc40000010000 */
[----:B------:R-:W-:Y:S01]  /*7e90*/  FMUL.FTZ R17, R15, R15 ;  /* 0x0000000f0f117220 */ /* 0x000fe20000410000 */
[----:B------:R-:W-:Y:S01]  /*7ea0*/  PRMT R2, R2, 0x5410, RZ ;  /* 0x0000541002027816 */ /* 0x000fe200000000ff */
[----:B------:R-:W-:Y:S02]  /*7eb0*/  FADD.FTZ R9, R9, R14 ;  /* 0x0000000e09097221 */ /* 0x000fe40000010000 */
[----:B------:R-:W-:Y:S01]  /*7ec0*/  FADD.FTZ R15, R50, R15 ;  /* 0x0000000f320f7221 */ /* 0x000fe20000010000 */
[----:B------:R-:W-:Y:S01]  /*7ed0*/  @!P0 PRMT R2, R2, 0x5410, R46 ;  /* 0x0000541002028816 */ /* 0x000fe2000000002e */
[----:B------:R-:W-:Y:S02]  /*7ee0*/  FADD.FTZ R9, R9, R16 ;  /* 0x0000001009097221 */ /* 0x000fe40000010000 */
[----:B------:R-:W-:Y:S02]  /*7ef0*/  FFMA.FTZ R50, R50, R50, R17 ;  /* 0x0000003232327223 */ /* 0x000fe40000010011 */
[----:B------:R-:W-:Y:S01]  /*7f00*/  FADD.FTZ R6, R6, R15 ;  /* 0x0000000f06067221 */ /* 0x000fe20000010000 */
[----:B------:R-:W-:-:S02]  /*7f10*/  PRMT R15, RZ, 0x5410, R56 ;  /* 0x00005410ff0f7816 */ /* 0x000fc40000000038 */
[----:B------:R-:W-:Y:S01]  /*7f20*/  PRMT R8, RZ, 0x7610, R3 ;  /* 0x00007610ff087816 */ /* 0x000fe20000000003 */
[----:B------:R-:W-:Y:S01]  /*7f30*/  FADD.FTZ R3, R9, R50 ;  /* 0x0000003209037221 */ /* 0x000fe20000010000 */
[----:B------:R-:W-:Y:S01]  /*7f40*/  PRMT R9, RZ, 0x5410, R2 ;  /* 0x00005410ff097816 */ /* 0x000fe20000000002 */
[----:B------:R-:W-:Y:S01]  /*7f50*/  FMUL.FTZ R17, R15, R15 ;  /* 0x0000000f0f117220 */ /* 0x000fe20000410000 */
[----:B------:R-:W-:Y:S01]  /*7f60*/  PRMT R56, RZ, 0x7610, R56 ;  /* 0x00007610ff387816 */ /* 0x000fe20000000038 */
[----:B------:R-:W-:Y:S02]  /*7f70*/  FADD.FTZ R15, R8, R15 ;  /* 0x0000000f080f7221 */ /* 0x000fe40000010000 */
[----:B------:R-:W-:Y:S02]  /*7f80*/  FMUL.FTZ R14, R9, R9 ;  /* 0x00000009090e7220 */ /* 0x000fe40000410000 */
[----:B------:R-:W-:Y:S02]  /*7f90*/  FADD.FTZ R6, R6, R15 ;  /* 0x0000000f06067221 */ /* 0x000fe40000010000 */
[----:B------:R-:W-:-:S02]  /*7fa0*/  FADD.FTZ R9, R56, R9 ;  /* 0x0000000938097221 */ /* 0x000fc40000010000 */
[----:B------:R-:W-:Y:S02]  /*7fb0*/  FFMA.FTZ R8, R8, R8, R17 ;  /* 0x0000000808087223 */ /* 0x000fe40000010011 */
[----:B------:R-:W-:Y:S01]  /*7fc0*/  FADD.FTZ R6, R6, R9 ;  /* 0x0000000906067221 */ /* 0x000fe20000010000 */
[----:B------:R-:W-:Y:S01]  /*7fd0*/  PRMT R9, RZ, 0x5410, R48 ;  /* 0x00005410ff097816 */ /* 0x000fe20000000030 */
[----:B------:R-:W-:Y:S01]  /*7fe0*/  FADD.FTZ R3, R3, R8 ;  /* 0x0000000803037221 */ /* 0x000fe20000010000 */
[----:B------:R-:W-:Y:S01]  /*7ff0*/  PRMT R2, RZ, 0x7610, R2 ;  /* 0x00007610ff027816 */ /* 0x000fe20000000002 */
[----:B------:R-:W-:Y:S02]  /*8000*/  FFMA.FTZ R14, R56, R56, R14 ;  /* 0x00000038380e7223 */ /* 0x000fe4000001000e */
[----:B------:R-:W-:Y:S01]  /*8010*/  FMUL.FTZ R8, R9, R9 ;  /* 0x0000000909087220 */ /* 0x000fe20000410000 */
[----:B------:R-:W-:Y:S01]  /*8020*/  PRMT R5, RZ, 0x5410, R5 ;  /* 0x00005410ff057816 */ /* 0x000fe20000000005 */
[----:B------:R-:W-:-:S02]  /*8030*/  FADD.FTZ R3, R3, R14 ;  /* 0x0000000e03037221 */ /* 0x000fc40000010000 */
[C---:B------:R-:W-:Y:S01]  /*8040*/  FFMA.FTZ R8, R2.reuse, R2, R8 ;  /* 0x0000000202087223 */ /* 0x040fe20000010008 */
[----:B------:R-:W-:Y:S01]  /*8050*/  PRMT R48, RZ, 0x7610, R48 ;  /* 0x00007610ff307816 */ /* 0x000fe20000000030 */
[----:B------:R-:W-:Y:S02]  /*8060*/  FADD.FTZ R9, R2, R9 ;  /* 0x0000000902097221 */ /* 0x000fe40000010000 */
[----:B------:R-:W-:Y:S02]  /*8070*/  FADD.FTZ R8, R3, R8 ;  /* 0x0000000803087221 */ /* 0x000fe40000010000 */
[----:B------:R-:W-:Y:S01]  /*8080*/  FMUL.FTZ R3, R5, R5 ;  /* 0x0000000505037220 */ /* 0x000fe20000410000 */
[----:B------:R-:W-:Y:S01]  /*8090*/  PRMT R2, RZ, 0x7610, R2 ;  /* 0x00007610ff027816 */ /* 0x000fe20000000002 */
[----:B------:R-:W-:Y:S01]  /*80a0*/  FADD.FTZ R6, R6, R9 ;  /* 0x0000000906067221 */ /* 0x000fe20000010000 */
[----:B------:R-:W-:Y:S01]  /*80b0*/  @!P1 SHF.R.U32.HI R2, RZ, 0x10, R44 ;  /* 0x00000010ff029819 */ /* 0x000fe2000001162c */
[----:B------:R-:W-:-:S02]  /*80c0*/  FADD.FTZ R5, R48, R5 ;  /* 0x0000000530057221 */ /* 0x000fc40000010000 */
[----:B------:R-:W-:Y:S01]  /*80d0*/  FFMA.FTZ R9, R48, R48, R3 ;  /* 0x0000003030097223 */ /* 0x000fe20000010003 */
[----:B------:R-:W-:Y:S01]  /*80e0*/  PRMT R3, R3, 0x5410, RZ ;  /* 0x0000541003037816 */ /* 0x000fe200000000ff */
[----:B------:R-:W-:Y:S01]  /*80f0*/  FADD.FTZ R5, R6, R5 ;  /* 0x0000000506057221 */ /* 0x000fe20000010000 */
[----:B------:R-:W-:Y:S02]  /*8100*/  PRMT R6, RZ, 0x5410, R2 ;  /* 0x00005410ff067816 */ /* 0x000fe40000000002 */
[----:B------:R-:W-:Y:S01]  /*8110*/  @!P1 PRMT R3, R3, 0x5410, R44 ;  /* 0x0000541003039816 */ /* 0x000fe2000000002c */
[----:B------:R-:W-:Y:S02]  /*8120*/  FADD.FTZ R8, R8, R9 ;  /* 0x0000000908087221 */ /* 0x000fe40000010000 */
[----:B------:R-:W-:Y:S01]  /*8130*/  FMUL.FTZ R9, R6, R6 ;  /* 0x0000000606097220 */ /* 0x000fe20000410000 */
[----:B------:R-:W-:Y:S02]  /*8140*/  PRMT R3, RZ, 0x7610, R3 ;  /* 0x00007610ff037816 */ /* 0x000fe40000000003 */
[----:B------:R-:W-:-:S02]  /*8150*/  PRMT R2, RZ, 0x7610, R2 ;  /* 0x00007610ff027816 */ /* 0x000fc40000000002 */
[----:B----4-:R-:W-:Y:S01]  /*8160*/  @!P2 SHF.R.U32.HI R2, RZ, 0x10, R47 ;  /* 0x00000010ff02a819 */ /* 0x010fe2000001162f */
[C---:B------:R-:W-:Y:S02]  /*8170*/  FADD.FTZ R6, R3.reuse, R6 ;  /* 0x0000000603067221 */ /* 0x040fe40000010000 */
[C---:B------:R-:W-:Y:S01]  /*8180*/  FFMA.FTZ R9, R3.reuse, R3, R9 ;  /* 0x0000000303097223 */ /* 0x040fe20000010009 */
[----:B------:R-:W-:Y:S01]  /*8190*/  PRMT R3, R3, 0x5410, RZ ;  /* 0x0000541003037816 */ /* 0x000fe200000000ff */
[----:B------:R-:W-:Y:S01]  /*81a0*/  FADD.FTZ R5, R5, R6 ;  /* 0x0000000605057221 */ /* 0x000fe20000010000 */
[----:B------:R-:W-:Y:S02]  /*81b0*/  PRMT R6, RZ, 0x5410, R2 ;  /* 0x00005410ff067816 */ /* 0x000fe40000000002 */
[----:B------:R-:W-:Y:S01]  /*81c0*/  @!P2 PRMT R3, R3, 0x5410, R47 ;  /* 0x000054100303a816 */ /* 0x000fe2000000002f */
[----:B------:R-:W-:Y:S02]  /*81d0*/  FADD.FTZ R8, R8, R9 ;  /* 0x0000000908087221 */ /* 0x000fe40000010000 */
[----:B------:R-:W-:Y:S01]  /*81e0*/  FMUL.FTZ R9, R6, R6 ;  /* 0x0000000606097220 */ /* 0x000fe20000410000 */
[----:B------:R-:W-:-:S02]  /*81f0*/  PRMT R3, RZ, 0x7610, R3 ;  /* 0x00007610ff037816 */ /* 0x000fc40000000003 */
[----:B------:R-:W-:Y:S02]  /*8200*/  PRMT R2, RZ, 0x7610, R2 ;  /* 0x00007610ff027816 */ /* 0x000fe40000000002 */
[----:B------:R-:W-:Y:S01]  /*8210*/  @!P3 SHF.R.U32.HI R2, RZ, 0x10, R0 ;  /* 0x00000010ff02b819 */ /* 0x000fe20000011600 */
[C---:B------:R-:W-:Y:S02]  /*8220*/  FADD.FTZ R6, R3.reuse, R6 ;  /* 0x0000000603067221 */ /* 0x040fe40000010000 */
[C---:B------:R-:W-:Y:S01]  /*8230*/  FFMA.FTZ R9, R3.reuse, R3, R9 ;  /* 0x0000000303097223 */ /* 0x040fe20000010009 */
[----:B------:R-:W-:Y:S01]  /*8240*/  PRMT R3, R3, 0x5410, RZ ;  /* 0x0000541003037816 */ /* 0x000fe200000000ff */
[----:B------:R-:W-:Y:S01]  /*8250*/  FADD.FTZ R5, R5, R6 ;  /* 0x0000000605057221 */ /* 0x000fe20000010000 */
[----:B------:R-:W-:Y:S02]  /*8260*/  PRMT R6, RZ, 0x5410, R2 ;  /* 0x00005410ff067816 */ /* 0x000fe40000000002 */
[----:B------:R-:W-:Y:S01]  /*8270*/  @!P3 PRMT R3, R3, 0x5410, R0 ;  /* 0x000054100303b816 */ /* 0x000fe20000000000 */
[----:B------:R-:W-:-:S02]  /*8280*/  FADD.FTZ R8, R8, R9 ;  /* 0x0000000908087221 */ /* 0x000fc40000010000 */
[----:B------:R-:W-:Y:S01]  /*8290*/  FMUL.FTZ R9, R6, R6 ;  /* 0x0000000606097220 */ /* 0x000fe20000410000 */
[----:B------:R-:W-:Y:S02]  /*82a0*/  PRMT R3, RZ, 0x7610, R3 ;  /* 0x00007610ff037816 */ /* 0x000fe40000000003 */
[----:B------:R-:W-:Y:S02]  /*82b0*/  PRMT R2, RZ, 0x7610, R2 ;  /* 0x00007610ff027816 */ /* 0x000fe40000000002 */
[----:B------:R-:W-:Y:S01]  /*82c0*/  @!P4 SHF.R.U32.HI R2, RZ, 0x10, R4 ;  /* 0x00000010ff02c819 */ /* 0x000fe20000011604 */
[C---:B------:R-:W-:Y:S02]  /*82d0*/  FADD.FTZ R6, R3.reuse, R6 ;  /* 0x0000000603067221 */ /* 0x040fe40000010000 */
[C---:B------:R-:W-:Y:S01]  /*82e0*/  FFMA.FTZ R9, R3.reuse, R3, R9 ;  /* 0x0000000303097223 */ /* 0x040fe20000010009 */
[----:B------:R-:W-:Y:S01]  /*82f0*/  PRMT R3, R3, 0x5410, RZ ;  /* 0x0000541003037816 */ /* 0x000fe200000000ff */
[----:B------:R-:W-:Y:S01]  /*8300*/  FADD.FTZ R5, R5, R6 ;  /* 0x0000000605057221 */ /* 0x000fe20000010000 */
[----:B------:R-:W-:-:S02]  /*8310*/  PRMT R6, RZ, 0x5410, R2 ;  /* 0x00005410ff067816 */ /* 0x000fc40000000002 */
[----:B------:R-:W-:Y:S01]  /*8320*/  @!P4 PRMT R3, R3, 0x5410, R4 ;  /* 0x000054100303c816 */ /* 0x000fe20000000004 */
[----:B------:R-:W-:Y:S01]  /*8330*/  FADD.FTZ R8, R8, R9 ;  /* 0x0000000908087221 */ /* 0x000fe20000010000 */
[----:B------:R-:W-:Y:S01]  /*8340*/  PRMT R2, RZ, 0x7610, R2 ;  /* 0x00007610ff027816 */ /* 0x000fe20000000002 */
[----:B------:R-:W-:Y:S01]  /*8350*/  FMUL.FTZ R9, R6, R6 ;  /* 0x0000000606097220 */ /* 0x000fe20000410000 */
[----:B------:R-:W-:Y:S02]  /*8360*/  PRMT R3, RZ, 0x7610, R3 ;  /* 0x00007610ff037816 */ /* 0x000fe40000000003 */
[----:B------:R-:W-:-:S03]  /*8370*/  @!P5 SHF.R.U32.HI R2, RZ, 0x10, R7 ;  /* 0x00000010ff02d819 */ /* 0x000fc60000011607 */
[C---:B------:R-:W-:Y:S02]  /*8380*/  FADD.FTZ R6, R3.reuse, R6 ;  /* 0x0000000603067221 */ /* 0x040fe40000010000 */
[C---:B------:R-:W-:Y:S01]  /*8390*/  FFMA.FTZ R9, R3.reuse, R3, R9 ;  /* 0x0000000303097223 */ /* 0x040fe20000010009 */
[----:B------:R-:W-:Y:S02]  /*83a0*/  PRMT R3, R3, 0x5410, RZ ;  /* 0x0000541003037816 */ /* 0x000fe400000000ff */
[----:B------:R-:W-:Y:S01]  /*83b0*/  PRMT R2, R2, 0x5410, RZ ;  /* 0x0000541002027816 */ /* 0x000fe200000000ff */
[----:B------:R-:W-:Y:S01]  /*83c0*/  FADD.FTZ R5, R5, R6 ;  /* 0x0000000605057221 */ /* 0x000fe20000010000 */
[----:B------:R-:W-:Y:S02]  /*83d0*/  @!P5 PRMT R3, R3, 0x5410, R7 ;  /* 0x000054100303d816 */ /* 0x000fe40000000007 */
[----:B------:R-:W-:Y:S02]  /*83e0*/  PRMT R14, RZ, 0x7610, R14 ;  /* 0x00007610ff0e7816 */ /* 0x000fe4000000000e */
[----:B------:R-:W-:-:S02]  /*83f0*/  PRMT R6, RZ, 0x5410, R2 ;  /* 0x00005410ff067816 */ /* 0x000fc40000000002 */
[--C-:B------:R-:W-:Y:S01]  /*8400*/  @!P6 SHF.R.U32.HI R14, RZ, 0x10, R42.reuse ;  /* 0x00000010ff0ee819 */ /* 0x100fe2000001162a */
[----:B------:R-:W-:Y:S01]  /*8410*/  FADD.FTZ R8, R8, R9 ;  /* 0x0000000908087221 */ /* 0x000fe20000010000 */
[----:B------:R-:W-:Y:S01]  /*8420*/  PRMT R3, RZ, 0x7610, R3 ;  /* 0x00007610ff037816 */ /* 0x000fe20000000003 */
[----:B------:R-:W-:Y:S01]  /*8430*/  FMUL.FTZ R16, R6, R6 ;  /* 0x0000000606107220 */ /* 0x000fe20000410000 */
[----:B------:R-:W-:Y:S02]  /*8440*/  @!P6 PRMT R2, R2, 0x5410, R42 ;  /* 0x000054100202e816 */ /* 0x000fe4000000002a */
[----:B------:R-:W-:Y:S01]  /*8450*/  PRMT R9, RZ, 0x5410, R14 ;  /* 0x00005410ff097816 */ /* 0x000fe2000000000e */
[C---:B------:R-:W-:Y:S01]  /*8460*/  FADD.FTZ R6, R3.reuse, R6 ;  /* 0x0000000603067221 */ /* 0x040fe20000010000 */
[----:B------:R-:W-:Y:S01]  /*8470*/  PRMT R2, RZ, 0x7610, R2 ;  /* 0x00007610ff027816 */ /* 0x000fe20000000002 */
[----:B------:R-:W-:Y:S01]  /*8480*/  FFMA.FTZ R3, R3, R3, R16 ;  /* 0x0000000303037223 */ /* 0x000fe20000010010 */
[----:B------:R-:W1:Y:S01]  /*8490*/  S2R R57, SR_LANEID ;  /* 0x0000000000397919 */ /* 0x000e620000000000 */
[----:B------:R-:W-:-:S02]  /*84a0*/  FMUL.FTZ R15, R9, R9 ;  /* 0x00000009090f7220 */ /* 0x000fc40000410000 */
[----:B------:R-:W-:Y:S02]  /*84b0*/  FADD.FTZ R5, R5, R6 ;  /* 0x0000000605057221 */ /* 0x000fe40000010000 */
[----:B------:R-:W-:Y:S02]  /*84c0*/  FADD.FTZ R3, R8, R3 ;  /* 0x0000000308037221 */ /* 0x000fe40000010000 */
[C---:B------:R-:W-:Y:S02]  /*84d0*/  FADD.FTZ R6, R2.reuse, R9 ;  /* 0x0000000902067221 */ /* 0x040fe40000010000 */
[----:B------:R-:W-:Y:S02]  /*84e0*/  FFMA.FTZ R8, R2, R2, R15 ;  /* 0x0000000202087223 */ /* 0x000fe4000001000f */
[----:B------:R-:W-:Y:S02]  /*84f0*/  FADD.FTZ R2, R5, R6 ;  /* 0x0000000605027221 */ /* 0x000fe40000010000 */
[----:B------:R-:W-:-:S03]  /*8500*/  FADD.FTZ R3, R3, R8 ;  /* 0x0000000803037221 */ /* 0x000fc60000010000 */
[----:B------:R-:W2:Y:S04]  /*8510*/  SHFL.DOWN PT, R5, R2, 0x1, 0x1f ;  /* 0x08201f0002057f89 */ /* 0x000ea800000e0000 */
[----:B------:R-:W3:Y:S01]  /*8520*/  SHFL.DOWN PT, R6, R3, 0x1, 0x1f ;  /* 0x08201f0003067f89 */ /* 0x000ee200000e0000 */
[----:B-1----:R-:W-:-:S13]  /*8530*/  ISETP.GT.AND P1, PT, R57, 0x1e, PT ;  /* 0x0000001e3900780c */ /* 0x002fda0003f24270 */
[----:B--2---:R-:W-:Y:S02]  /*8540*/  @!P1 FADD.FTZ R2, R2, R5 ;  /* 0x0000000502029221 */ /* 0x004fe40000010000 */
[----:B---3--:R-:W-:-:S03]  /*8550*/  @!P1 FADD.FTZ R3, R3, R6 ;  /* 0x0000000603039221 */ /* 0x008fc60000010000 */
[----:B------:R-:W1:Y:S04]  /*8560*/  SHFL.DOWN PT, R5, R2, 0x2, 0x1f ;  /* 0x08401f0002057f89 */ /* 0x000e6800000e0000 */
[----:B------:R-:W2:Y:S01]  /*8570*/  SHFL.DOWN PT, R6, R3, 0x2, 0x1f ;  /* 0x08401f0003067f89 */ /* 0x000ea200000e0000 */
[----:B------:R-:W-:-:S13]  /*8580*/  ISETP.GT.AND P1, PT, R57, 0x1d, PT ;  /* 0x0000001d3900780c */ /* 0x000fda0003f24270 */
[----:B-1----:R-:W-:Y:S02]  /*8590*/  @!P1 FADD.FTZ R2, R2, R5 ;  /* 0x0000000502029221 */ /* 0x002fe40000010000 */
[----:B--2---:R-:W-:-:S03]  /*85a0*/  @!P1 FADD.FTZ R3, R3, R6 ;  /* 0x0000000603039221 */ /* 0x004fc60000010000 */
[----:B------:R-:W1:Y:S04]  /*85b0*/  SHFL.DOWN PT, R5, R2, 0x4, 0x1f ;  /* 0x08801f0002057f89 */ /* 0x000e6800000e0000 */
[----:B------:R-:W2:Y:S01]  /*85c0*/  SHFL.DOWN PT, R6, R3, 0x4, 0x1f ;  /* 0x08801f0003067f89 */ /* 0x000ea200000e0000 */
[----:B------:R-:W-:-:S13]  /*85d0*/  ISETP.GT.AND P1, PT, R57, 0x1b, PT ;  /* 0x0000001b3900780c */ /* 0x000fda0003f24270 */
[----:B-1----:R-:W-:Y:S02]  /*85e0*/  @!P1 FADD.FTZ R2, R2, R5 ;  /* 0x0000000502029221 */ /* 0x002fe40000010000 */
[----:B--2---:R-:W-:-:S03]  /*85f0*/  @!P1 FADD.FTZ R3, R3, R6 ;  /* 0x0000000603039221 */ /* 0x004fc60000010000 */
[----:B------:R-:W1:Y:S04]  /*8600*/  SHFL.DOWN PT, R5, R2, 0x8, 0x1f ;  /* 0x09001f0002057f89 */ /* 0x000e6800000e0000 */
[----:B------:R-:W2:Y:S01]  /*8610*/  SHFL.DOWN PT, R6, R3, 0x8, 0x1f ;  /* 0x09001f0003067f89 */ /* 0x000ea200000e0000 */
[----:B------:R-:W-:-:S03]  /*8620*/  ISETP.GT.AND P1, PT, R57, 0x17, PT ;  /* 0x000000173900780c */ /* 0x000fc60003f24270 */
[----:B------:R-:W3:Y:S10]  /*8630*/  S2R R73, SR_TID.X ;  /* 0x0000000000497919 */ /* 0x000ef40000002100 */
[----:B-1----:R-:W-:-:S02]  /*8640*/  @!P1 FADD.FTZ R2, R2, R5 ;  /* 0x0000000502029221 */ /* 0x002fc40000010000 */
[----:B--2---:R-:W-:-:S03]  /*8650*/  @!P1 FADD.FTZ R3, R3, R6 ;  /* 0x0000000603039221 */ /* 0x004fc60000010000 */
[----:B------:R-:W1:Y:S04]  /*8660*/  SHFL.DOWN PT, R5, R2, 0x10, 0x1f ;  /* 0x0a001f0002057f89 */ /* 0x000e6800000e0000 */
[----:B------:R-:W2:Y:S01]  /*8670*/  SHFL.DOWN PT, R6, R3, 0x10, 0x1f ;  /* 0x0a001f0003067f89 */ /* 0x000ea200000e0000 */
[C---:B------:R-:W-:Y:S02]  /*8680*/  ISETP.GT.AND P1, PT, R57.reuse, 0xf, PT ;  /* 0x0000000f3900780c */ /* 0x040fe40003f24270 */
[----:B------:R-:W-:Y:S02]  /*8690*/  ISETP.NE.AND P2, PT, R57, RZ, PT ;  /* 0x000000ff3900720c */ /* 0x000fe40003f45270 */
[----:B---3--:R-:W-:-:S04]  /*86a0*/  SHF.R.S32.HI R57, RZ, 0x1f, R73 ;  /* 0x0000001fff397819 */ /* 0x008fc80000011449 */
[----:B------:R-:W-:Y:S01]  /*86b0*/  LEA.HI R57, R57, R73, RZ, 0x5 ;  /* 0x0000004939397211 */ /* 0x000fe200078f28ff */
[----:B------:R-:W3:Y:S03]  /*86c0*/  S2R R74, SR_CTAID.X ;  /* 0x00000000004a7919 */ /* 0x000ee60000002500 */
[----:B------:R-:W-:Y:S01]  /*86d0*/  SHF.R.S32.HI R57, RZ, 0x5, R57 ;  /* 0x00000005ff397819 */ /* 0x000fe20000011439 */
[----:B------:R0:W-:Y:S04]  /*86e0*/  STL [R1+0xd0], R66 ;  /* 0x0000d04201007387 */ /* 0x0001e80000100800 */
[----:B------:R0:W-:Y:S01]  /*86f0*/  STL [R1+0xd4], R54 ;  /* 0x0000d43601007387 */ /* 0x0001e20000100800 */
[----:B-1----:R-:W-:-:S03]  /*8700*/  @!P1 FADD.FTZ R2, R2, R5 ;  /* 0x0000000502029221 */ /* 0x002fc60000010000 */
[----:B------:R0:W-:Y:S01]  /*8710*/  STL [R1+0xd8], R30 ;  /* 0x0000d81e01007387 */ /* 0x0001e20000100800 */
[----:B--2---:R-:W-:-:S03]  /*8720*/  @!P1 FADD.FTZ R3, R3, R6 ;  /* 0x0000000603039221 */ /* 0x004fc60000010000 */
[----:B------:R0:W-:Y:S04]  /*8730*/  STL [R1+0xdc], R31 ;  /* 0x0000dc1f01007387 */ /* 0x0001e80000100800 */
        /* <DEDUP_REMOVED lines=12> */
[----:B------:R0:W-:Y:S04]  /*8800*/  @!P2 STS.64 [R57.X8+0x18], R2 ;  /* 0x000018023900a388 */ /* 0x0001e80000008a00 */
[----:B------:R-:W-:Y:S01]  /*8810*/  BAR.SYNC.DEFER_BLOCKING 0x0 ;  /* 0x0000000000007b1d */ /* 0x000fe20000010000 */
[----:B------:R-:W-:Y:S01]  /*8820*/  ISETP.NE.AND P2, PT, R73, RZ, PT ;  /* 0x000000ff4900720c */ /* 0x000fe20003f45270 */
[----:B------:R-:W-:Y:S01]  /*8830*/  IMAD.MOV.U32 R5, RZ, RZ, c[0x0][0xc] ;  /* 0x00000300ff057624 */ /* 0x000fe200078e00ff */
[----:B------:R-:W-:-:S03]  /*8840*/  LOP3.LUT P0, RZ, R80, 0x10000000, RZ, 0xc0, !PT ;  /* 0x1000000050ff7812 */ /* 0x000fc6000780c0ff */
[----:B------:R-:W-:Y:S01]  /*8850*/  BSSY B0, `(.L_x_3769) ;  /* 0x0000033000007945 */ /* 0x000fe20003800000 */
[----:B------:R-:W-:-:S07]  /*8860*/  ISETP.GE.U32.AND P1, PT, R5, 0x2, PT ;  /* 0x000000020500780c */ /* 0x000fce0003f26070 */
[----:B------:R-:W-:Y:S05]  /*8870*/  @P2 BRA `(.L_x_3770) ;  /* 0x0000030000002947 */ /* 0x000fea0003800000 */
[----:B0--3--:R-:W0:Y:S04]  /*8880*/  LDS.128 R36, [0x20] ;  /* 0x00002000ff247984 */ /* 0x009e280000000c00 */
[----:B------:R-:W1:Y:S04]  /*8890*/  LDS.128 R32, [0x30] ;  /* 0x00003000ff207984 */ /* 0x000e680000000c00 */
[----:B------:R-:W2:Y:S04]  /*88a0*/  LDS.128 R28, [0x40] ;  /* 0x00004000ff1c7984 */ /* 0x000ea80000000c00 */
[----:B------:R-:W3:Y:S04]  /*88b0*/  LDS.128 R16, [0x50] ;  /* 0x00005000ff107984 */ /* 0x000ee80000000c00 */
[----:B------:R-:W4:Y:S04]  /*88c0*/  LDS.128 R20, [0x60] ;  /* 0x00006000ff147984 */ /* 0x000f280000000c00 */
[----:B------:R-:W3:Y:S01]  /*88d0*/  LDS.128 R24, [0x70] ;  /* 0x00007000ff187984 */ /* 0x000ee20000000c00 */
[----:B0-----:R-:W-:-:S02]  /*88e0*/  FADD.FTZ R7, R2, R36 ;  /* 0x0000002402077221 */ /* 0x001fc40000010000 */
[----:B------:R-:W-:Y:S02]  /*88f0*/  FADD.FTZ R0, R3, R37 ;  /* 0x0000002503007221 */ /* 0x000fe40000010000 */
[----:B------:R-:W-:Y:S01]  /*8900*/  FADD.FTZ R7, R7, R38 ;  /* 0x0000002607077221 */ /* 0x000fe20000010000 */
[----:B------:R-:W-:Y:S01]  /*8910*/  LDS.64 R2, [0xb0] ;  /* 0x0000b000ff027984 */ /* 0x000fe20000000a00 */
        /* <DEDUP_REMOVED lines=36> */
[----:B------:R-:W-:Y:S02]  /*8b60*/  FADD.FTZ R2, R7, R2 ;  /* 0x0000000207027221 */ /* 0x000fe40000010000 */
[----:B------:R-:W-:-:S02]  /*8b70*/  FADD.FTZ R3, R0, R3 ;  /* 0x0000000300037221 */ /* 0x000fc40000010000 */
.L_x_3770:
[----:B0--3--:R-:W-:Y:S05]  /*8b80*/  BSYNC B0 ;  /* 0x0000000000007941 */ /* 0x009fea0003800000 */
.L_x_3769:
[----:B------:R-:W-:Y:S05]  /*8b90*/  @!P1 BRA `(.L_x_3771) ;  /* 0x000011f000009947 */ /* 0x000fea0003800000 */
[----:B------:R-:W2:Y:S01]  /*8ba0*/  LDL R6, [R1+0x180] ;  /* 0x0001800001067983 */ /* 0x000ea20000100800 */
[----:B------:R-:W-:-:S03]  /*8bb0*/  IMAD.MOV.U32 R9, RZ, RZ, 0x4 ;  /* 0x00000004ff097424 */ /* 0x000fc600078e00ff */
[----:B------:R-:W0:Y:S01]  /*8bc0*/  S2R R15, SR_CTAID.Y ;  /* 0x00000000000f7919 */ /* 0x000e220000002600 */
[----:B--2---:R-:W-:-:S05]  /*8bd0*/  LOP3.LUT R0, R6, 0x1, RZ, 0xc0, !PT ;  /* 0x0000000106007812 */ /* 0x004fca00078ec0ff */
[----:B------:R-:W-:-:S04]  /*8be0*/  IMAD R0, R0, c[0x0][0x10], RZ ;  /* 0x0000040000007a24 */ /* 0x000fc800078e02ff */
[C---:B------:R-:W-:Y:S02]  /*8bf0*/  IMAD R4, R0.reuse, c[0x0][0xc], RZ ;  /* 0x0000030000047a24 */ /* 0x040fe400078e02ff */
[----:B0-----:R-:W-:Y:S02]  /*8c00*/  IMAD.IADD R16, R0, 0x1, R15 ;  /* 0x0000000100107824 */ /* 0x001fe400078e020f */
[----:B------:R-:W-:Y:S02]  /*8c10*/  IMAD.SHL.U32 R4, R4, 0x2, RZ ;  /* 0x0000000204047824 */ /* 0x000fe400078e00ff */
[----:B------:R-:W-:-:S04]  /*8c20*/  IMAD.WIDE.U32 R16, R16, R9, c[0x0][0x190] ;  /* 0x0000640010107625 */ /* 0x000fc800078e0009 */
[----:B------:R-:W-:Y:S01]  /*8c30*/  IMAD.WIDE R8, R4, R9, c[0x0][0x198] ;  /* 0x0000660004087625 */ /* 0x000fe200078e0209 */
[----:B------:R-:W-:Y:S05]  /*8c40*/  @P2 BRA `(.L_x_3772) ;  /* 0x0000015000002947 */ /* 0x000fea0003800000 */
[----:B------:R-:W-:Y:S01]  /*8c50*/  IMAD R7, R74, c[0x0][0x10], R15 ;  /* 0x000004004a077a24 */ /* 0x000fe200078e020f */
[----:B------:R-:W-:Y:S01]  /*8c60*/  LOP3.LUT P1, RZ, R6, 0x2, RZ, 0xc0, !PT ;  /* 0x0000000206ff7812 */ /* 0x000fe2000782c0ff */
[----:B------:R-:W-:Y:S02]  /*8c70*/  IMAD.MOV.U32 R0, RZ, RZ, 0x1 ;  /* 0x00000001ff007424 */ /* 0x000fe400078e00ff */
[----:B------:R-:W-:-:S03]  /*8c80*/  IMAD.WIDE.U32 R6, R7, 0x8, R8 ;  /* 0x0000000807067825 */ /* 0x000fc600078e0008 */
[----:B------:R-:W-:Y:S02]  /*8c90*/  SEL R19, R0, 0xffffffff, !P1 ;  /* 0xffffffff00137807 */ /* 0x000fe40004800000 */
[----:B------:R0:W-:Y:S01]  /*8ca0*/  STG.E.64 [R6.64], R2 ;  /* 0x0000000206007986 */ /* 0x0001e2000c101b06 */
[----:B------:R-:W-:Y:S06]  /*8cb0*/  MEMBAR.ALL.GPU ;  /* 0x0000000000007992 */ /* 0x000fec000000a000 */
[----:B------:R-:W-:Y:S01]  /*8cc0*/  IMAD.MOV.U32 R0, RZ, RZ, -0x1 ;  /* 0xffffffffff007424 */ /* 0x000fe200078e00ff */
[----:B------:R-:W-:-:S00]  /*8cd0*/  ERRBAR ;  /* 0x00000000000079ab */ /* 0x000fc00000000000 */
[----:B0-----:R-:W-:Y:S01]  /*8ce0*/  SEL R7, RZ, c[0x0][0xc], P1 ;  /* 0x00000300ff077a07 */ /* 0x001fe20000800000 */
[----:B------:R-:W-:Y:S01]  /*8cf0*/  UMOV UR8, 0xffffffff ;  /* 0xffffffff00087882 */ /* 0x000fe20000000000 */
[----:B------:R0:W-:Y:S02]  /*8d00*/  RED.E.ADD.S32.STRONG.GPU [R16.64], R19 ;  /* 0x000000131000798e */ /* 0x0001e4000c10e386 */
[----:B------:R-:W-:Y:S02]  /*8d10*/  ISETP.NE.AND P1, PT, R7, UR8, PT ;  /* 0x0000000807007c0c */ /* 0x000fe4000bf25270 */
[----:B------:R0:W-:Y:S11]  /*8d20*/  STL [R1], R0 ;  /* 0x0000000001007387 */ /* 0x0001f60000100800 */
[----:B0-----:R-:W-:Y:S05]  /*8d30*/  @!P1 BRA `(.L_x_3772) ;  /* 0x0000006000009947 */ /* 0x001fea0003800000 */
.L_x_3773:
[----:B------:R-:W2:Y:S01]  /*8d40*/  LDG.E.STRONG.GPU R0, [R16.64] ;  /* 0x0000000610007981 */ /* 0x000ea2000c1ef900 */
[----:B------:R-:W-:Y:S01]  /*8d50*/  YIELD ;  /* 0x0000000000007946 */ /* 0x000fe20003800000 */
[----:B--2---:R-:W-:-:S05]  /*8d60*/  CCTL.IVALL ;  /* 0x00000000ff00798f */ /* 0x004fca0002000000 */
[----:B------:R0:W-:Y:S01]  /*8d70*/  STL [R1], R0 ;  /* 0x0000000001007387 */ /* 0x0001e20000100800 */
[----:B------:R-:W-:-:S13]  /*8d80*/  ISETP.NE.AND P1, PT, R0, R7, PT ;  /* 0x000000070000720c */ /* 0x000fda0003f25270 */
[----:B0-----:R-:W-:Y:S05]  /*8d90*/  @P1 BRA `(.L_x_3773) ;  /* 0xffffffa000001947 */ /* 0x001fea000383ffff */
.L_x_3772:
        /* <DEDUP_REMOVED lines=17> */
.L_x_3777:
        /* <DEDUP_REMOVED lines=20> */
[----:B------:R-:W-:Y:S01]  /*8ff0*/  IADD3 R14, R4, 0x6, RZ ;  /* 0x00000006040e7810 */ /* 0x000fe20007ffe0ff */
[----:B--2---:R-:W-:Y:S01]  /*9000*/  @!P3 FADD.FTZ R2, R2, R6 ;  /* 0x000000060202b221 */ /* 0x004fe20000010000 */
[----:B------:R-:W-:Y:S01]  /*9010*/  IADD3 R6, R4, 0x5, RZ ;  /* 0x0000000504067810 */ /* 0x000fe20007ffe0ff */
[----:B------:R-:W-:Y:S01]  /*9020*/  @!P3 FADD.FTZ R3, R3, R7 ;  /* 0x000000070303b221 */ /* 0x000fe20000010000 */
[----:B------:R-:W-:Y:S01]  /*9030*/  ISETP.EQ.OR P3, PT, R5, R74, P2 ;  /* 0x0000004a0500720c */ /* 0x000fe20001762670 */
[----:B---3--:R-:W-:-:S02]  /*9040*/  @!P4 FADD.FTZ R2, R2, R16 ;  /* 0x000000100202c221 */ /* 0x008fc40000010000 */
[----:B------:R-:W-:Y:S01]  /*9050*/  @!P4 FADD.FTZ R3, R3, R17 ;  /* 0x000000110303c221 */ /* 0x000fe20000010000 */
[-C--:B------:R-:W-:Y:S01]  /*9060*/  ISETP.EQ.OR P4, PT, R6, R74.reuse, P2 ;  /* 0x0000004a0600720c */ /* 0x080fe20001782670 */
[----:B----4-:R-:W-:Y:S01]  /*9070*/  @!P6 FADD.FTZ R2, R2, R18 ;  /* 0x000000120202e221 */ /* 0x010fe20000010000 */
[----:B------:R-:W-:Y:S01]  /*9080*/  IADD3 R18, R4, 0x7, RZ ;  /* 0x0000000704127810 */ /* 0x000fe20007ffe0ff */
[----:B------:R-:W-:Y:S01]  /*9090*/  @!P6 FADD.FTZ R3, R3, R19 ;  /* 0x000000130303e221 */ /* 0x000fe20000010000 */
[-C--:B------:R-:W-:Y:S01]  /*90a0*/  ISETP.EQ.OR P6, PT, R14, R74.reuse, P2 ;  /* 0x0000004a0e00720c */ /* 0x080fe200017c2670 */
[----:B------:R-:W-:Y:S02]  /*90b0*/  @!P5 FADD.FTZ R2, R2, R20 ;  /* 0x000000140202d221 */ /* 0x000fe40000010000 */
        /* <DEDUP_REMOVED lines=13> */
[----:B------:R-:W4:Y:S01]  /*9190*/  @!P5 LDG.E.64 R20, [R20.64] ;  /* 0x000000061414d981 */ /* 0x000f22000c1e1b00 */
[C---:B------:R-:W-:Y:S02]  /*91a0*/  IADD3 R5, R4.reuse, 0x8, RZ ;  /* 0x0000000804057810 */ /* 0x040fe40007ffe0ff */
[C---:B------:R-:W-:Y:S02]  /*91b0*/  IADD3 R14, R4.reuse, 0x9, RZ ;  /* 0x00000009040e7810 */ /* 0x040fe40007ffe0ff */
[----:B------:R-:W-:Y:S01]  /*91c0*/  IADD3 R22, R4, 0xb, RZ ;  /* 0x0000000b04167810 */ /* 0x000fe20007ffe0ff */
[----:B--2---:R-:W-:-:S02]  /*91d0*/  @!P3 FADD.FTZ R2, R2, R6 ;  /* 0x000000060202b221 */ /* 0x004fc40000010000 */
[----:B------:R-:W-:Y:S01]  /*91e0*/  @!P3 FADD.FTZ R3, R3, R7 ;  /* 0x000000070303b221 */ /* 0x000fe20000010000 */
[-C--:B------:R-:W-:Y:S01]  /*91f0*/  ISETP.EQ.OR P3, PT, R5, R74.reuse, P2 ;  /* 0x0000004a0500720c */ /* 0x080fe20001762670 */
[----:B---3--:R-:W-:Y:S02]  /*9200*/  @!P4 FADD.FTZ R2, R2, R16 ;  /* 0x000000100202c221 */ /* 0x008fe40000010000 */
[----:B------:R-:W-:Y:S01]  /*9210*/  @!P4 FADD.FTZ R3, R3, R17 ;  /* 0x000000110303c221 */ /* 0x000fe20000010000 */
[-C--:B------:R-:W-:Y:S01]  /*9220*/  ISETP.EQ.OR P4, PT, R14, R74.reuse, P2 ;  /* 0x0000004a0e00720c */ /* 0x080fe20001782670 */
[----:B----4-:R-:W-:Y:S01]  /*9230*/  @!P6 FADD.FTZ R2, R2, R18 ;  /* 0x000000120202e221 */ /* 0x010fe20000010000 */
[----:B------:R-:W-:Y:S01]  /*9240*/  IADD3 R18, R4, 0xa, RZ ;  /* 0x0000000a04127810 */ /* 0x000fe20007ffe0ff */
[----:B------:R-:W-:Y:S02]  /*9250*/  @!P6 FADD.FTZ R3, R3, R19 ;  /* 0x000000130303e221 */ /* 0x000fe40000010000 */
[----:B------:R-:W-:Y:S01]  /*9260*/  @!P5 FADD.FTZ R2, R2, R20 ;  /* 0x000000140202d221 */ /* 0x000fe20000010000 */
[----:B------:R-:W-:-:S03]  /*9270*/  ISETP.EQ.OR P6, PT, R18, R74, P2 ;  /* 0x0000004a1200720c */ /* 0x000fc600017c2670 */
[----:B------:R-:W-:Y:S02]  /*9280*/  @!P3 IMAD R7, R5, c[0x0][0x10], R15 ;  /* 0x000004000507ba24 */ /* 0x000fe400078e020f */
[----:B------:R-:W-:Y:S01]  /*9290*/  @!P5 FADD.FTZ R3, R3, R21 ;  /* 0x000000150303d221 */ /* 0x000fe20000010000 */
[----:B------:R-:W-:Y:S01]  /*92a0*/  ISETP.EQ.OR P5, PT, R22, R74, P2 ;  /* 0x0000004a1600720c */ /* 0x000fe200017a2670 */
[----:B------:R-:W-:-:S04]  /*92b0*/  @!P3 IMAD.WIDE.U32 R6, R7, 0x8, R8 ;  /* 0x000000080706b825 */ /* 0x000fc800078e0008 */
[----:B------:R-:W-:Y:S02]  /*92c0*/  @!P4 IMAD R17, R14, c[0x0][0x10], R15 ;  /* 0x000004000e11ca24 */ /* 0x000fe400078e020f */
[----:B------:R-:W2:Y:S02]  /*92d0*/  @!P3 LDG.E.64 R6, [R6.64] ;  /* 0x000000060606b981 */ /* 0x000ea4000c1e1b00 */
[----:B------:R-:W-:-:S04]  /*92e0*/  @!P4 IMAD.WIDE.U32 R16, R17, 0x8, R8 ;  /* 0x000000081110c825 */ /* 0x000fc800078e0008 */
[--C-:B------:R-:W-:Y:S02]  /*92f0*/  @!P6 IMAD R19, R18, c[0x0][0x10], R15.reuse ;  /* 0x000004001213ea24 */ /* 0x100fe400078e020f */
[----:B------:R-:W3:Y:S01]  /*9300*/  @!P4 LDG.E.64 R16, [R16.64] ;  /* 0x000000061010c981 */ /* 0x000ee2000c1e1b00 */
[----:B------:R-:W-:Y:S02]  /*9310*/  @!P5 IMAD R21, R22, c[0x0][0x10], R15 ;  /* 0x000004001615da24 */ /* 0x000fe400078e020f */
        /* <DEDUP_REMOVED lines=16> */
[----:B------:R-:W-:-:S05]  /*9420*/  ISETP.EQ.OR P6, PT, R14, R74, P2 ;  /* 0x0000004a0e00720c */ /* 0x000fca00017c2670 */
[----:B------:R-:W-:Y:S02]  /*9430*/  @!P3 IMAD R7, R5, c[0x0][0x10], R15 ;  /* 0x000004000507ba24 */ /* 0x000fe400078e020f */
[----:B------:R-:W-:Y:S02]  /*9440*/  @!P5 FADD.FTZ R2, R2, R20 ;  /* 0x000000140202d221 */ /* 0x000fe40000010000 */
[----:B------:R-:W-:Y:S01]  /*9450*/  @!P5 FADD.FTZ R3, R3, R21 ;  /* 0x000000150303d221 */ /* 0x000fe20000010000 */
[----:B------:R-:W-:Y:S01]  /*9460*/  ISETP.EQ.OR P5, PT, R18, R74, P2 ;  /* 0x0000004a1200720c */ /* 0x000fe200017a2670 */
        /* <DEDUP_REMOVED lines=23> */
.L_x_3776:
[----:B------:R-:W-:-:S13]  /*95e0*/  ISETP.GT.AND P3, PT, R0, 0x4, PT ;  /* 0x000000040000780c */ /* 0x000fda0003f64270 */
[----:B------:R-:W-:Y:S05]  /*95f0*/  @!P3 BRA `(.L_x_3778) ;  /* 0x000003b00000b947 */ /* 0x000fea0003800000 */
[C---:B------:R-:W-:Y:S02]  /*9600*/  IADD3 R17, R4.reuse, 0x1, RZ ;  /* 0x0000000104117810 */ /* 0x040fe40007ffe0ff */
[CC--:B------:R-:W-:Y:S02]  /*9610*/  ISETP.EQ.OR P5, PT, R4.reuse, R74.reuse, P2 ;  /* 0x0000004a0400720c */ /* 0x0c0fe400017a2670 */
[----:B------:R-:W-:Y:S02]  /*9620*/  IADD3 R19, R4, 0x2, RZ ;  /* 0x0000000204137810 */ /* 0x000fe40007ffe0ff */
[-C--:B------:R-:W-:Y:S02]  /*9630*/  ISETP.EQ.OR P6, PT, R17, R74.reuse, P2 ;  /* 0x0000004a1100720c */ /* 0x080fe400017c2670 */
[----:B------:R-:W-:-:S07]  /*9640*/  ISETP.EQ.OR P3, PT, R19, R74, P2 ;  /* 0x0000004a1300720c */ /* 0x000fce0001762670 */
[----:B------:R-:W-:-:S04]  /*9650*/  @!P5 IMAD R7, R4, c[0x0][0x10], R15 ;  /* 0x000004000407da24 */ /* 0x000fc800078e020f */
        /* <DEDUP_REMOVED lines=15> */
[----:B------:R-:W-:-:S04]  /*9750*/  @!P1 IMAD R5, R5, c[0x0][0x10], R15 ;  /* 0x0000040005059a24 */ /* 0x000fc800078e020f */
[----:B------:R-:W-:-:S06]  /*9760*/  @!P1 IMAD.WIDE.U32 R4, R5, 0x8, R8 ;  /* 0x0000000805049825 */ /* 0x000fcc00078e0008 */
[----:B------:R-:W4:Y:S01]  /*9770*/  @!P1 LDG.E.64 R4, [R4.64] ;  /* 0x0000000604049981 */ /* 0x000f22000c1e1b00 */
        /* <DEDUP_REMOVED lines=21> */
[----:B------:R-:W-:-:S02]  /*98d0*/  @!P1 FADD.FTZ R2, R2, R4 ;  /* 0x0000000402029221 */ /* 0x000fc40000010000 */
[----:B------:R-:W-:Y:S01]  /*98e0*/  @!P1 FADD.FTZ R3, R3, R5 ;  /* 0x0000000503039221 */ /* 0x000fe20000010000 */
        /* <DEDUP_REMOVED lines=10> */
[----:B------:R-:W-:Y:S02]  /*9990*/  @!P3 FADD.FTZ R2, R2, R20 ;  /* 0x000000140202b221 */ /* 0x000fe40000010000 */
[----:B------:R-:W-:-:S02]  /*99a0*/  @!P3 FADD.FTZ R3, R3, R21 ;  /* 0x000000150303b221 */ /* 0x000fc40000010000 */
.L_x_3778:
[----:B------:R-:W-:-:S13]  /*99b0*/  ISETP.NE.OR P1, PT, R0, RZ, P1 ;  /* 0x000000ff0000720c */ /* 0x000fda0000f25670 */
[----:B------:R-:W-:Y:S05]  /*99c0*/  @!P1 BRA `(.L_x_3774) ;  /* 0x000001f000009947 */ /* 0x000fea0003800000 */
.L_x_3775:
        /* <DEDUP_REMOVED lines=31> */
.L_x_3774:
[----:B------:R-:W-:-:S05]  /*9bc0*/  IMAD.MOV.U32 R0, RZ, RZ, c[0x0][0xc] ;  /* 0x00000300ff007624 */ /* 0x000fca00078e00ff */
        /* <DEDUP_REMOVED lines=11> */
.L_x_3780:
[----:B------:R-:W-:Y:S05]  /*9c80*/  BSYNC B0 ;  /* 0x0000000000007941 */ /* 0x000fea0003800000 */
.L_x_3779:
        /* <DEDUP_REMOVED lines=15> */
[----:B------:R-:W-:Y:S02]  /*9d80*/  @!P1 FADD.FTZ R3, R3, R9 ;  /* 0x0000000903039221 */ /* 0x000fe40000010000 */
.L_x_3771:
[----:B------:R-:W2:Y:S04]  /*9d90*/  LDL R4, [R1+0x184] ;  /* 0x0001840001047983 */ /* 0x000ea80000100800 */
[----:B------:R-:W0:Y:S01]  /*9da0*/  S2R R0, SR_TID.X ;  /* 0x0000000000007919 */ /* 0x000e220000002100 */
[----:B------:R-:W-:Y:S02]  /*9db0*/  ISETP.EQ.U32.AND P3, PT, RZ, c[0x0][0x168], PT ;  /* 0x00005a00ff007a0c */ /* 0x000fe40003f62070 */
[----:B0-----:R-:W-:-:S04]  /*9dc0*/  LOP3.LUT P1, RZ, R74, R0, RZ, 0xfc, !PT ;  /* 0x000000004aff7212 */ /* 0x001fc8000782fcff */
[----:B------:R-:W-:Y:S01]  /*9dd0*/  ISETP.EQ.OR.EX P1, PT, RZ, c[0x0][0x16c], P1, P3 ;  /* 0x00005b00ff007a0c */ /* 0x000fe20000f22730 */
[----:B------:R-:W-:-:S12]  /*9de0*/  @!P2 STS.64 [0xc0], R2 ;  /* 0x0000c002ff00a388 */ /* 0x000fd80000000a00 */
[----:B------:R-:W-:Y:S02]  /*9df0*/  @!P1 IMAD.MOV.U32 R14, RZ, RZ, 0x8 ;  /* 0x00000008ff0e9424 */ /* 0x000fe400078e00ff */
[----:B------:R-:W-:Y:S02]  /*9e00*/  @!P1 FMUL.FTZ R17, R3, c[0x0][0x1f4] ;  /* 0x00007d0003119a20 */ /* 0x000fe40000410000 */
[----:B------:R-:W-:Y:S02]  /*9e10*/  @!P1 FMUL.FTZ R16, R2, c[0x0][0x1f4] ;  /* 0x00007d0002109a20 */ /* 0x000fe40000410000 */
[----:B-----5:R-:W-:-:S05]  /*9e20*/  @!P1 IMAD.WIDE R14, R75, R14, c[0x0][0x168] ;  /* 0x00005a004b0e9625 */ /* 0x020fca00078e020e */
[----:B------:R-:W-:Y:S04]  /*9e30*/  @!P1 STG.E.64 [R14.64], R16 ;  /* 0x000000100e009986 */ /* 0x000fe8000c101b06 */
[----:B------:R-:W-:Y:S01]  /*9e40*/  BAR.SYNC.DEFER_BLOCKING 0x0 ;  /* 0x0000000000007b1d */ /* 0x000fe20000010000 */
[----:B------:R-:W-:-:S04]  /*9e50*/  IMAD.MOV R0, RZ, RZ, -R77 ;  /* 0x000000ffff007224 */ /* 0x000fc800078e0a4d */
[----:B------:R-:W-:Y:S02]  /*9e60*/  IMAD R0, R0, c[0x0][0x1d8], R75 ;  /* 0x0000760000007a24 */ /* 0x000fe400078e024b */
[----:B------:R-:W-:Y:S01]  /*9e70*/  IMAD.MOV.U32 R7, RZ, RZ, 0x4 ;  /* 0x00000004ff077424 */ /* 0x000fe200078e00ff */
[----:B------:R-:W0:Y:S01]  /*9e80*/  LDS.64 R8, [0xc0] ;  /* 0x0000c000ff087984 */ /* 0x000e220000000a00 */
[----:B--2---:R-:W-:-:S04]  /*9e90*/  IMAD R6, R0, 0xa0, R4 ;  /* 0x000000a000067824 */ /* 0x004fc800078e0204 */
[----:B------:R-:W-:-:S04]  /*9ea0*/  IMAD.WIDE R4, R6, R7, c[0x0][0x178] ;  /* 0x00005e0006047625 */ /* 0x000fc800078e0207 */
[----:B------:R-:W-:Y:S02]  /*9eb0*/  IMAD.WIDE R6, R6, R7, c[0x0][0x180] ;  /* 0x0000600006067625 */ /* 0x000fe400078e0207 */
[----:B------:R-:W5:Y:S04]  /*9ec0*/  LDG.E.64 R4, [R4.64] ;  /* 0x0000000604047981 */ /* 0x000f68000c1e1b00 */
[----:B------:R-:W5:Y:S01]  /*9ed0*/  LDG.E.64 R6, [R6.64] ;  /* 0x0000000606067981 */ /* 0x000f62000c1e1b00 */
[----:B0-----:R-:W-:-:S04]  /*9ee0*/  FMUL.FTZ R0, R8, c[0x0][0x1f4] ;  /* 0x00007d0008007a20 */ /* 0x001fc80000410000 */
[----:B------:R-:W-:-:S04]  /*9ef0*/  FMUL.FTZ R8, R0, R0 ;  /* 0x0000000000087220 */ /* 0x000fc80000410000 */
[----:B------:R-:W-:-:S05]  /*9f00*/  FFMA.FTZ R9, R9, c[0x0][0x1f4], -R8 ;  /* 0x00007d0009097a23 */ /* 0x000fca0000010808 */
[----:B------:R-:W-:Y:S01]  /*9f10*/  FSETP.GTU.FTZ.AND P1, PT, R9, RZ, PT ;  /* 0x000000ff0900720b */ /* 0x000fe20003f3c000 */
[----:B------:R-:W-:Y:S01]  /*9f20*/  IMAD.MOV.U32 R8, RZ, RZ, 0x3f800000 ;  /* 0x3f800000ff087424 */ /* 0x000fe200078e00ff */
[----:B------:R-:W-:-:S11]  /*9f30*/  IADD3 R18, R1, 0x10, RZ ;  /* 0x0000001001127810 */ /* 0x000fd60007ffe0ff */
[----:B------:R-:W-:-:S04]  /*9f40*/  @P1 FADD.FTZ R9, R9, c[0x0][0x188] ;  /* 0x0000620009091621 */ /* 0x000fc80000010000 */
[----:B------:R0:W1:Y:S01]  /*9f50*/  @P1 MUFU.RSQ R8, R9 ;  /* 0x0000000900081308 */ /* 0x0000620000001400 */
[----:B------:R-:W-:Y:S01]  /*9f60*/  ISETP.NE.AND P4, PT, RZ, UR5, PT ;  /* 0x00000005ff007c0c */ /* 0x000fe2000bf85270 */
[----:B------:R-:W-:Y:S02]  /*9f70*/  IMAD.MOV.U32 R3, RZ, RZ, RZ ;  /* 0x000000ffff037224 */ /* 0x000fe400078e00ff */
[----:B------:R-:W-:-:S05]  /*9f80*/  IMAD.MOV.U32 R2, RZ, RZ, R18 ;  /* 0x000000ffff027224 */ /* 0x000fca00078e0012 */
.L_x_3783:
[----:B0-----:R-:W2:Y:S04]  /*9f90*/  LDL R9, [R2] ;  /* 0x0000000002097983 */ /* 0x001ea80000100800 */
[----:B------:R-:W3:Y:S04]  /*9fa0*/  LDL R14, [R2+0x4] ;  /* 0x00000400020e7983 */ /* 0x000ee80000100800 */
[----:B------:R-:W4:Y:S04]  /*9fb0*/  LDL R22, [R2+0x8] ;  /* 0x0000080002167983 */ /* 0x000f280000100800 */
[----:B------:R-:W3:Y:S01]  /*9fc0*/  LDL R24, [R2+0xc] ;  /* 0x00000c0002187983 */ /* 0x000ee20000100800 */
[C---:B------:R-:W-:Y:S01]  /*9fd0*/  IMAD R38, R3.reuse, 0x8, R76 ;  /* 0x0000000803267824 */ /* 0x040fe200078e024c */
[----:B------:R-:W-:Y:S01]  /*9fe0*/  IADD3 R3, R3, 0x4, RZ ;  /* 0x0000000403037810 */ /* 0x000fe20007ffe0ff */
[----:B------:R-:W-:Y:S03]  /*9ff0*/  BSSY B0, `(.L_x_3781) ;  /* 0x0000082000007945 */ /* 0x000fe60003800000 */
[----:B------:R-:W-:-:S02]  /*a000*/  IADD3 R33, R38, 0x8, RZ ;  /* 0x0000000826217810 */ /* 0x000fc40007ffe0ff */
[C---:B------:R-:W-:Y:S02]  /*a010*/  ISETP.GE.U32.AND P3, PT, R38.reuse, c[0x0][0x1c8], PT ;  /* 0x0000720026007a0c */ /* 0x040fe40003f66070 */
[----:B------:R-:W-:Y:S02]  /*a020*/  ISETP.GE.U32.AND P1, PT, R33, c[0x0][0x1c8], PT ;  /* 0x0000720021007a0c */ /* 0x000fe40003f26070 */
[----:B------:R-:W-:Y:S02]  /*a030*/  SHF.R.S32.HI R31, RZ, 0x1f, R38 ;  /* 0x0000001fff1f7819 */ /* 0x000fe40000011426 */
[----:B------:R-:W-:Y:S02]  /*a040*/  IADD3 R43, R38, 0x10, RZ ;  /* 0x00000010262b7810 */ /* 0x000fe40007ffe0ff */
[----:B------:R-:W-:Y:S02]  /*a050*/  ISETP.GE.OR.EX P3, PT, R31, c[0x0][0x1cc], P0, P3 ;  /* 0x000073001f007a0c */ /* 0x000fe40000766730 */
[----:B------:R-:W-:-:S02]  /*a060*/  ISETP.GE.U32.AND P2, PT, R43, c[0x0][0x1c8], PT ;  /* 0x000072002b007a0c */ /* 0x000fc40003f46070 */
[----:B------:R-:W-:-:S04]  /*a070*/  SHF.R.S32.HI R34, RZ, 0x1f, R43 ;  /* 0x0000001fff227819 */ /* 0x000fc8000001142b */
[----:B------:R-:W-:-:S05]  /*a080*/  ISETP.GE.OR.EX P2, PT, R34, c[0x0][0x1cc], P0, P2 ;  /* 0x0000730022007a0c */ /* 0x000fca0000746720 */
[----:B------:R-:W-:-:S04]  /*a090*/  @!P3 IMAD R31, R31, c[0x0][0x1c0], RZ ;  /* 0x000070001f1fba24 */ /* 0x000fc800078e02ff */
[----:B------:R-:W-:-:S04]  /*a0a0*/  @!P3 IMAD R39, R38, c[0x0][0x1c4], R31 ;  /* 0x000071002627ba24 */ /* 0x000fc800078e021f */
[----:B------:R-:W-:Y:S01]  /*a0b0*/  @!P2 IMAD.MOV.U32 R31, RZ, RZ, R13 ;  /* 0x000000ffff1fa224 */ /* 0x000fe200078e000d */
[--C-:B--2---:R-:W-:Y:S02]  /*a0c0*/  PRMT R15, RZ, 0x5410, R9.reuse ;  /* 0x00005410ff0f7816 */ /* 0x104fe40000000009 */
[----:B------:R-:W-:-:S03]  /*a0d0*/  PRMT R9, RZ, 0x7610, R9 ;  /* 0x00007610ff097816 */ /* 0x000fc60000000009 */
[C---:B------:R-:W-:Y:S02]  /*a0e0*/  FADD.FTZ R15, -R0.reuse, R15 ;  /* 0x0000000f000f7221 */ /* 0x040fe40000010100 */
[----:B------:R-:W-:Y:S02]  /*a0f0*/  FADD.FTZ R17, -R0, R9 ;  /* 0x0000000900117221 */ /* 0x000fe40000010100 */
[-C--:B-1----:R-:W-:Y:S02]  /*a100*/  FMUL.FTZ R15, R15, R8.reuse ;  /* 0x000000080f0f7220 */ /* 0x082fe40000410000 */
[----:B------:R-:W-:Y:S01]  /*a110*/  FMUL.FTZ R16, R17, R8 ;  /* 0x0000000811107220 */ /* 0x000fe20000410000 */
[----:B---3--:R-:W-:Y:S01]  /*a120*/  PRMT R17, RZ, 0x5410, R14 ;  /* 0x00005410ff117816 */ /* 0x008fe2000000000e */
[----:B-----5:R-:W-:Y:S01]  /*a130*/  FFMA.FTZ R9, R4, R15, R6 ;  /* 0x0000000f04097223 */ /* 0x020fe20000010006 */
[----:B------:R-:W-:Y:S01]  /*a140*/  PRMT R14, RZ, 0x7610, R14 ;  /* 0x00007610ff0e7816 */ /* 0x000fe2000000000e */
[----:B------:R-:W-:Y:S01]  /*a150*/  FFMA.FTZ R16, R5, R16, R7 ;  /* 0x0000001005107223 */ /* 0x000fe20000010007 */
[--C-:B------:R-:W-:Y:S01]  /*a160*/  PRMT R27, RZ, 0x5410, R24.reuse ;  /* 0x00005410ff1b7816 */ /* 0x100fe20000000018 */
[----:B------:R-:W-:Y:S01]  /*a170*/  @P4 FMUL.FTZ R15, R9, -1.4426950216293334961 ;  /* 0xbfb8aa3b090f4820 */ /* 0x000fe20000410000 */
[----:B------:R-:W-:Y:S01]  /*a180*/  PRMT R24, RZ, 0x7610, R24 ;  /* 0x00007610ff187816 */ /* 0x000fe20000000018 */
[----:B------:R-:W-:-:S02]  /*a190*/  FADD.FTZ R17, -R0, R17 ;  /* 0x0000001100117221 */ /* 0x000fc40000010100 */
[----:B------:R4:W0:Y:S01]  /*a1a0*/  @P4 MUFU.EX2 R18, R15 ;  /* 0x0000000f00124308 */ /* 0x0008220000000800 */
[----:B------:R-:W-:Y:S02]  /*a1b0*/  FADD.FTZ R21, -R0, R14 ;  /* 0x0000000e00157221 */ /* 0x000fe40000010100 */
[-C--:B------:R-:W-:Y:S02]  /*a1c0*/  FMUL.FTZ R19, R17, R8.reuse ;  /* 0x0000000811137220 */ /* 0x080fe40000410000 */
[----:B------:R-:W-:Y:S02]  /*a1d0*/  FMUL.FTZ R20, R21, R8 ;  /* 0x0000000815147220 */ /* 0x000fe40000410000 */
[----:B------:R-:W-:Y:S01]  /*a1e0*/  FFMA.FTZ R14, R4, R19, R6 ;  /* 0x00000013040e7223 */ /* 0x000fe20000010006 */
[--C-:B----4-:R-:W-:Y:S01]  /*a1f0*/  PRMT R15, RZ, 0x5410, R22.reuse ;  /* 0x00005410ff0f7816 */ /* 0x110fe20000000016 */
[----:B------:R-:W-:Y:S01]  /*a200*/  @P4 FMUL.FTZ R17, R16, -1.4426950216293334961 ;  /* 0xbfb8aa3b10114820 */ /* 0x000fe20000410000 */
[----:B------:R-:W-:Y:S01]  /*a210*/  PRMT R22, RZ, 0x7610, R22 ;  /* 0x00007610ff167816 */ /* 0x000fe20000000016 */
[----:B------:R-:W-:-:S02]  /*a220*/  @P4 FMUL.FTZ R21, R14, -1.4426950216293334961 ;  /* 0xbfb8aa3b0e154820 */ /* 0x000fc40000410000 */
[C---:B------:R-:W-:Y:S01]  /*a230*/  FADD.FTZ R23, -R0.reuse, R15 ;  /* 0x0000000f00177221 */ /* 0x040fe20000010100 */
[----:B------:R1:W2:Y:S01]  /*a240*/  @P4 MUFU.EX2 R19, R17 ;  /* 0x0000001100134308 */ /* 0x0002a20000000800 */
[----:B------:R-:W-:Y:S02]  /*a250*/  FADD.FTZ R25, -R0, R22 ;  /* 0x0000001600197221 */ /* 0x000fe40000010100 */
[--C-:B------:R-:W-:Y:S02]  /*a260*/  FFMA.FTZ R15, R5, R20, R7.reuse ;  /* 0x00000014050f7223 */ /* 0x100fe40000010007 */
[-C--:B------:R-:W-:Y:S02]  /*a270*/  FMUL.FTZ R28, R25, R8.reuse ;  /* 0x00000008191c7220 */ /* 0x080fe40000410000 */
[----:B------:R-:W-:Y:S01]  /*a280*/  FMUL.FTZ R23, R23, R8 ;  /* 0x0000000817177220 */ /* 0x000fe20000410000 */
[----:B------:R-:W-:Y:S01]  /*a290*/  @P4 MUFU.EX2 R21, R21 ;  /* 0x0000001500154308 */ /* 0x000fe20000000800 */
[----:B------:R-:W-:-:S02]  /*a2a0*/  FFMA.FTZ R28, R5, R28, R7 ;  /* 0x0000001c051c7223 */ /* 0x000fc40000010007 */
[----:B------:R-:W-:Y:S02]  /*a2b0*/  @P4 FMUL.FTZ R20, R15, -1.4426950216293334961 ;  /* 0xbfb8aa3b0f144820 */ /* 0x000fe40000410000 */
[----:B-1----:R-:W-:Y:S02]  /*a2c0*/  FFMA.FTZ R17, R4, R23, R6 ;  /* 0x0000001704117223 */ /* 0x002fe40000010006 */
[----:B------:R-:W-:Y:S01]  /*a2d0*/  @P4 FMUL.FTZ R26, R28, -1.4426950216293334961 ;  /* 0xbfb8aa3b1c1a4820 */ /* 0x000fe20000410000 */
[----:B------:R1:W3:Y:S01]  /*a2e0*/  @P4 MUFU.EX2 R23, R20 ;  /* 0x0000001400174308 */ /* 0x0002e20000000800 */
[----:B------:R-:W-:Y:S02]  /*a2f0*/  FADD.FTZ R27, -R0, R27 ;  /* 0x0000001b001b7221 */ /* 0x000fe40000010100 */
[----:B0-----:R-:W-:Y:S02]  /*a300*/  @P4 FADD.FTZ R18, R18, 1 ;  /* 0x3f80000012124421 */ /* 0x001fe40000010000 */
[----:B------:R-:W-:-:S02]  /*a310*/  @P4 FMUL.FTZ R22, R17, -1.4426950216293334961 ;  /* 0xbfb8aa3b11164820 */ /* 0x000fc40000410000 */
[----:B------:R-:W-:Y:S01]  /*a320*/  FADD.FTZ R25, -R0, R24 ;  /* 0x0000001800197221 */ /* 0x000fe20000010100 */
[----:B------:R0:W4:Y:S01]  /*a330*/  @P4 MUFU.EX2 R35, R26 ;  /* 0x0000001a00234308 */ /* 0x0001220000000800 */
[-C--:B------:R-:W-:Y:S02]  /*a340*/  FMUL.FTZ R27, R27, R8.reuse ;  /* 0x000000081b1b7220 */ /* 0x080fe40000410000 */
[----:B--2---:R-:W-:Y:S02]  /*a350*/  @P4 FADD.FTZ R19, R19, 1 ;  /* 0x3f80000013134421 */ /* 0x004fe40000010000 */
[----:B-1----:R-:W-:Y:S02]  /*a360*/  FMUL.FTZ R20, R25, R8 ;  /* 0x0000000819147220 */ /* 0x002fe40000410000 */
[----:B------:R-:W-:Y:S01]  /*a370*/  FFMA.FTZ R24, R4, R27, R6 ;  /* 0x0000001b04187223 */ /* 0x000fe20000010006 */
[----:B------:R1:W-:Y:S01]  /*a380*/  @P4 MUFU.EX2 R30, R22 ;  /* 0x00000016001e4308 */ /* 0x0003e20000000800 */
[----:B0-----:R-:W-:Y:S01]  /*a390*/  SHF.R.S32.HI R26, RZ, 0x1f, R33 ;  /* 0x0000001fff1a7819 */ /* 0x001fe20000011421 */
[----:B---3--:R-:W-:-:S02]  /*a3a0*/  @P4 FADD.FTZ R23, R23, 1 ;  /* 0x3f80000017174421 */ /* 0x008fc40000010000 */
[----:B------:R-:W-:Y:S01]  /*a3b0*/  FFMA.FTZ R25, R5, R20, R7 ;  /* 0x0000001405197223 */ /* 0x000fe20000010007 */
[----:B------:R-:W-:Y:S01]  /*a3c0*/  ISETP.GE.OR.EX P1, PT, R26, c[0x0][0x1cc], P0, P1 ;  /* 0x000073001a007a0c */ /* 0x000fe20000726710 */
[----:B------:R-:W-:Y:S02]  /*a3d0*/  @P4 FMUL.FTZ R27, R24, -1.4426950216293334961 ;  /* 0xbfb8aa3b181b4820 */ /* 0x000fe40000410000 */
[----:B------:R-:W0:Y:S01]  /*a3e0*/  @P4 MUFU.RCP R18, R18 ;  /* 0x0000001200124308 */ /* 0x000e220000001000 */
[----:B-1----:R-:W-:Y:S02]  /*a3f0*/  @P4 FADD.FTZ R22, R21, 1 ;  /* 0x3f80000015164421 */ /* 0x002fe40000010000 */
[----:B------:R-:W-:Y:S02]  /*a400*/  @P4 FMUL.FTZ R20, R25, -1.4426950216293334961 ;  /* 0xbfb8aa3b19144820 */ /* 0x000fe40000410000 */
[----:B----4-:R-:W-:-:S03]  /*a410*/  @P4 FADD.FTZ R35, R35, 1 ;  /* 0x3f80000023234421 */ /* 0x010fc60000010000 */
[----:B------:R-:W1:Y:S02]  /*a420*/  @P4 MUFU.RCP R19, R19 ;  /* 0x0000001300134308 */ /* 0x000e640000001000 */
[----:B------:R-:W-:Y:S02]  /*a430*/  @!P1 IMAD R26, R26, c[0x0][0x1c0], RZ ;  /* 0x000070001a1a9a24 */ /* 0x000fe400078e02ff */
[----:B------:R-:W-:Y:S02]  /*a440*/  @!P1 IMAD.MOV.U32 R21, RZ, RZ, R13 ;  /* 0x000000ffff159224 */ /* 0x000fe400078e000d */
[----:B------:R-:W-:Y:S02]  /*a450*/  @!P1 IMAD R41, R33, c[0x0][0x1c4], R26 ;  /* 0x0000710021299a24 */ /* 0x000fe400078e021a */
[----:B------:R-:W2:Y:S01]  /*a460*/  @P4 MUFU.RCP R29, R22 ;  /* 0x00000016001d4308 */ /* 0x000ea20000001000 */
[----:B------:R-:W-:Y:S02]  /*a470*/  @!P3 IMAD.MOV.U32 R26, RZ, RZ, R10 ;  /* 0x000000ffff1ab224 */ /* 0x000fe400078e000a */
[----:B0-----:R-:W-:-:S02]  /*a480*/  @P4 FMUL.FTZ R9, R9, R18 ;  /* 0x0000001209094220 */ /* 0x001fc40000410000 */
[----:B------:R-:W-:-:S03]  /*a490*/  @!P2 IMAD R18, R34, c[0x0][0x1c0], RZ ;  /* 0x000070002212aa24 */ /* 0x000fc600078e02ff */
[----:B------:R-:W0:Y:S01]  /*a4a0*/  @P4 MUFU.RCP R32, R23 ;  /* 0x0000001700204308 */ /* 0x000e220000001000 */
[----:B-1----:R-:W-:-:S07]  /*a4b0*/  @P4 FMUL.FTZ R16, R16, R19 ;  /* 0x0000001310104220 */ /* 0x002fce0000410000 */
[----:B------:R1:W3:Y:S01]  /*a4c0*/  @P4 MUFU.EX2 R36, R27 ;  /* 0x0000001b00244308 */ /* 0x0002e20000000800 */
[----:B--2---:R-:W-:-:S07]  /*a4d0*/  @P4 FMUL.FTZ R14, R14, R29 ;  /* 0x0000001d0e0e4220 */ /* 0x004fce0000410000 */
[----:B------:R2:W4:Y:S01]  /*a4e0*/  @P4 MUFU.EX2 R37, R20 ;  /* 0x0000001400254308 */ /* 0x0005220000000800 */
[----:B-1----:R-:W-:Y:S02]  /*a4f0*/  @!P3 IMAD.MOV.U32 R27, RZ, RZ, R13 ;  /* 0x000000ffff1bb224 */ /* 0x002fe400078e000d */
[----:B0-----:R-:W-:Y:S02]  /*a500*/  @P4 FMUL.FTZ R15, R15, R32 ;  /* 0x000000200f0f4220 */ /* 0x001fe40000410000 */
[C---:B------:R-:W-:Y:S01]  /*a510*/  @!P3 IMAD.WIDE.U32 R26, R38.reuse, c[0x0][0x1c0], R26 ;  /* 0x00007000261aba25 */ /* 0x040fe200078e001a */
[----:B------:R-:W-:Y:S02]  /*a520*/  IADD3 R38, R38, 0x18, RZ ;  /* 0x0000001826267810 */ /* 0x000fe40007ffe0ff */
[----:B------:R-:W0:Y:S01]  /*a530*/  @P4 MUFU.RCP R35, R35 ;  /* 0x0000002300234308 */ /* 0x000e220000001000 */
[----:B--2---:R-:W-:Y:S01]  /*a540*/  @!P1 IMAD.MOV.U32 R20, RZ, RZ, R10 ;  /* 0x000000ffff149224 */ /* 0x004fe200078e000a */
[----:B------:R-:W-:Y:S01]  /*a550*/  @!P3 LEA R22, P5, R26, c[0x0][0x160], 0x1 ;  /* 0x000058001a16ba11 */ /* 0x000fe200078a08ff */
[----:B------:R-:W-:Y:S01]  /*a560*/  @!P3 IMAD.IADD R27, R27, 0x1, R39 ;  /* 0x000000011b1bb824 */ /* 0x000fe200078e0227 */
[----:B------:R-:W-:Y:S01]  /*a570*/  @!P1 F2FP.BF16.PACK_AB R15, R15, R14 ;  /* 0x0000000e0f0f923e */ /* 0x000fe200000010ff */
[----:B------:R-:W-:-:S03]  /*a580*/  @!P1 IMAD.WIDE.U32 R20, R33, c[0x0][0x1c0], R20 ;  /* 0x0000700021149a25 */ /* 0x000fc600078e0014 */
[----:B------:R-:W-:Y:S01]  /*a590*/  @!P3 LEA.HI.X R23, R26, c[0x0][0x164], R27, 0x1, P5 ;  /* 0x000059001a17ba11 */ /* 0x000fe200028f0c1b */
[----:B------:R-:W-:Y:S01]  /*a5a0*/  @P4 FADD.FTZ R33, R30, 1 ;  /* 0x3f8000001e214421 */ /* 0x000fe20000010000 */
[----:B------:R-:W-:Y:S01]  /*a5b0*/  @!P3 F2FP.BF16.PACK_AB R27, R16, R9 ;  /* 0x00000009101bb23e */ /* 0x000fe200000010ff */
[----:B------:R-:W-:Y:S01]  /*a5c0*/  @!P2 IMAD.MOV.U32 R30, RZ, RZ, R10 ;  /* 0x000000ffff1ea224 */ /* 0x000fe200078e000a */
[----:B------:R-:W-:Y:S01]  /*a5d0*/  SHF.R.S32.HI R16, RZ, 0x1f, R38 ;  /* 0x0000001fff107819 */ /* 0x000fe20000011426 */
[----:B------:R-:W-:Y:S01]  /*a5e0*/  @!P2 IMAD R39, R43, c[0x0][0x1c4], R18 ;  /* 0x000071002b27aa24 */ /* 0x000fe200078e0212 */
[C---:B------:R-:W-:Y:S01]  /*a5f0*/  @!P1 LEA R18, P6, R20.reuse, c[0x0][0x160], 0x1 ;  /* 0x0000580014129a11 */ /* 0x040fe200078c08ff */
[----:B------:R-:W-:Y:S01]  /*a600*/  @!P1 IMAD.IADD R19, R21, 0x1, R41 ;  /* 0x0000000115139824 */ /* 0x000fe200078e0229 */
[----:B------:R-:W1:Y:S01]  /*a610*/  @P4 MUFU.RCP R34, R33 ;  /* 0x0000002100224308 */ /* 0x000e620000001000 */
[----:B------:R-:W-:Y:S01]  /*a620*/  @!P2 IMAD.WIDE.U32 R30, R43, c[0x0][0x1c0], R30 ;  /* 0x000070002b1eaa25 */ /* 0x000fe200078e001e */
[----:B------:R2:W-:Y:S02]  /*a630*/  @!P3 STG.E [R22.64], R27 ;  /* 0x0000001b1600b986 */ /* 0x0005e4000c101906 */
[----:B------:R-:W-:Y:S01]  /*a640*/  @!P1 LEA.HI.X R19, R20, c[0x0][0x164], R19, 0x1, P6 ;  /* 0x0000590014139a11 */ /* 0x000fe200030f0c13 */
[----:B------:R-:W-:Y:S01]  /*a650*/  @!P2 IMAD.IADD R9, R31, 0x1, R39 ;  /* 0x000000011f09a824 */ /* 0x000fe200078e0227 */
[----:B------:R-:W-:Y:S01]  /*a660*/  @!P2 LEA R20, P5, R30, c[0x0][0x160], 0x1 ;  /* 0x000058001e14aa11 */ /* 0x000fe200078a08ff */
[----:B---3--:R-:W-:-:S02]  /*a670*/  @P4 FADD.FTZ R36, R36, 1 ;  /* 0x3f80000024244421 */ /* 0x008fc40000010000 */
[----:B----4-:R-:W-:Y:S01]  /*a680*/  @P4 FADD.FTZ R37, R37, 1 ;  /* 0x3f80000025254421 */ /* 0x010fe20000010000 */
[----:B------:R2:W-:Y:S01]  /*a690*/  @!P1 STG.E [R18.64], R15 ;  /* 0x0000000f12009986 */ /* 0x0005e2000c101906 */
[----:B------:R-:W-:Y:S01]  /*a6a0*/  ISETP.GE.U32.AND P1, PT, R38, c[0x0][0x1c8], PT ;  /* 0x0000720026007a0c */ /* 0x000fe20003f26070 */
[----:B0-----:R-:W-:Y:S01]  /*a6b0*/  @P4 FMUL.FTZ R28, R28, R35 ;  /* 0x000000231c1c4220 */ /* 0x001fe20000410000 */
[----:B------:R-:W-:Y:S01]  /*a6c0*/  @!P2 LEA.HI.X R21, R30, c[0x0][0x164], R9, 0x1, P5 ;  /* 0x000059001e15aa11 */ /* 0x000fe200028f0c09 */
[----:B------:R-:W0:Y:S01]  /*a6d0*/  @P4 MUFU.RCP R14, R37 ;  /* 0x00000025000e4308 */ /* 0x000e220000001000 */
[----:B------:R-:W-:Y:S01]  /*a6e0*/  ISETP.GE.OR.EX P1, PT, R16, c[0x0][0x1cc], P0, P1 ;  /* 0x0000730010007a0c */ /* 0x000fe20000726710 */
[----:B-1----:R-:W-:-:S05]  /*a6f0*/  @P4 FMUL.FTZ R17, R17, R34 ;  /* 0x0000002211114220 */ /* 0x002fca0000410000 */
[----:B------:R-:W-:Y:S01]  /*a700*/  @!P2 F2FP.BF16.PACK_AB R17, R28, R17 ;  /* 0x000000111c11a23e */ /* 0x000fe200000010ff */
[----:B------:R-:W1:Y:S04]  /*a710*/  @P4 MUFU.RCP R9, R36 ;  /* 0x0000002400094308 */ /* 0x000e680000001000 */
[----:B------:R2:W-:Y:S01]  /*a720*/  @!P2 STG.E [R20.64], R17 ;  /* 0x000000111400a986 */ /* 0x0005e2000c101906 */
[----:B------:R-:W-:Y:S01]  /*a730*/  ISETP.NE.AND P2, PT, R3, 0x40, PT ;  /* 0x000000400300780c */ /* 0x000fe20003f45270 */
[----:B0-----:R-:W-:Y:S02]  /*a740*/  @P4 FMUL.FTZ R25, R25, R14 ;  /* 0x0000000e19194220 */ /* 0x001fe40000410000 */
[----:B-1----:R-:W-:Y:S01]  /*a750*/  @P4 FMUL.FTZ R24, R24, R9 ;  /* 0x0000000918184220 */ /* 0x002fe20000410000 */
[----:B------:R-:W-:Y:S05]  /*a760*/  @P1 BRA `(.L_x_3782) ;  /* 0x000000a000001947 */ /* 0x000fea0003800000 */
[----:B--2---:R-:W-:Y:S01]  /*a770*/  IMAD R9, R16, c[0x0][0x1c0], RZ ;  /* 0x0000700010097a24 */ /* 0x004fe200078e02ff */
[----:B------:R-:W-:Y:S01]  /*a780*/  F2FP.BF16.PACK_AB R25, R25, R24 ;  /* 0x000000181919723e */ /* 0x000fe200000010ff */
[----:B------:R-:W-:-:S02]  /*a790*/  IMAD.MOV.U32 R14, RZ, RZ, R10 ;  /* 0x000000ffff0e7224 */ /* 0x000fc400078e000a */
[----:B------:R-:W-:Y:S02]  /*a7a0*/  IMAD.MOV.U32 R15, RZ, RZ, R13 ;  /* 0x000000ffff0f7224 */ /* 0x000fe400078e000d */
[C---:B------:R-:W-:Y:S02]  /*a7b0*/  IMAD R9, R38.reuse, c[0x0][0x1c4], R9 ;  /* 0x0000710026097a24 */ /* 0x040fe400078e0209 */
[----:B------:R-:W-:-:S04]  /*a7c0*/  IMAD.WIDE.U32 R14, R38, c[0x0][0x1c0], R14 ;  /* 0x00007000260e7a25 */ /* 0x000fc800078e000e */
[----:B------:R-:W-:Y:S01]  /*a7d0*/  IMAD.IADD R9, R15, 0x1, R9 ;  /* 0x000000010f097824 */ /* 0x000fe200078e0209 */
[----:B------:R-:W-:-:S04]  /*a7e0*/  LEA R16, P1, R14, c[0x0][0x160], 0x1 ;  /* 0x000058000e107a11 */ /* 0x000fc800078208ff */
[----:B------:R-:W-:-:S05]  /*a7f0*/  LEA.HI.X R17, R14, c[0x0][0x164], R9, 0x1, P1 ;  /* 0x000059000e117a11 */ /* 0x000fca00008f0c09 */
[----:B------:R0:W-:Y:S04]  /*a800*/  STG.E [R16.64], R25 ;  /* 0x0000001910007986 */ /* 0x0001e8000c101906 */
.L_x_3782:
[----:B--2---:R-:W-:Y:S05]  /*a810*/  BSYNC B0 ;  /* 0x0000000000007941 */ /* 0x004fea0003800000 */
.L_x_3781:
[----:B------:R-:W-:Y:S01]  /*a820*/  IADD3 R2, R2, 0x10, RZ ;  /* 0x0000001002027810 */ /* 0x000fe20007ffe0ff */
[----:B------:R-:W-:Y:S05]  /*a830*/  @P2 BRA `(.L_x_3783) ;  /* 0xfffff75000002947 */ /* 0x000fea000383ffff */
[----:B------:R-:W2:Y:S01]  /*a840*/  LDL.LU R9, [R1+0x180] ;  /* 0x0001800001097983 */ /* 0x000ea20000300800 */
[----:B------:R-:W-:-:S04]  /*a850*/  IADD3 R75, R75, c[0x0][0x10], RZ ;  /* 0x000004004b4b7a10 */ /* 0x000fc80007ffe0ff */
[----:B------:R-:W-:Y:S02]  /*a860*/  ISETP.GE.AND P0, PT, R75, UR4, PT ;  /* 0x000000044b007c0c */ /* 0x000fe4000bf06270 */
[----:B--2---:R-:W-:-:S05]  /*a870*/  IADD3 R9, R9, 0x1, RZ ;  /* 0x0000000109097810 */ /* 0x004fca0007ffe0ff */
[----:B------:R1:W-:Y:S06]  /*a880*/  STL [R1+0x180], R9 ;  /* 0x0001800901007387 */ /* 0x0003ec0000100800 */
[----:B------:R-:W-:Y:S01]  /*a890*/  @P0 CALL.REL.NOINC `(.L_x_3784) ;  /* 0x0000001000000944 */ /* 0x000fe20003c00000 */
[----:B------:R-:W-:Y:S05]  /*a8a0*/  BRA `(.L_x_3785) ;  /* 0xffff58b000007947 */ /* 0x000fea000383ffff */
.L_x_3784:
[----:B------:R-:W-:Y:S05]  /*a8b0*/  EXIT ;  /* 0x000000000000794d */ /* 0x000fea0003800000 */
.L_x_3786:
        /* <DEDUP_REMOVED lines=12> */
.L_x_5627:


//--------------------- .text._Z35group_norm_nhwc_fwd_one_pass_kernelI11Bf16IOBf16WLi64ELi160ELi640EEv26Group_norm_nhwc_fwd_params --------------------------
	.section	.text._Z35group_norm_nhwc_fwd_one_pass_kernelI11Bf16IOBf16WLi64ELi160ELi640EEv26Group_norm_nhwc_fwd_params,"ax",@progbits
	.sectioninfo	@"SHI_REGISTERS=48"
	.align	128
        .global         _Z35group_norm_nhwc_fwd_one_pass_kernelI11Bf16IOBf16WLi64ELi160ELi640EEv26Group_norm_nhwc_fwd_params
        .type           _Z35group_norm_nhwc_fwd_one_pass_kernelI11Bf16IOBf16WLi64ELi160ELi640EEv26Group_norm_nhwc_fwd_params,@function
        .size           _Z35group_norm_nhwc_fwd_one_pass_kernelI11Bf16IOBf16WLi64ELi160ELi640EEv26Group_norm_nhwc_fwd_params,(.L_x_5628 - _Z35group_norm_nhwc_fwd_one_pass_kernelI11Bf16IOBf16WLi64ELi160ELi640EEv26Group_norm_nhwc_fwd_params)
        .other          _Z35group_norm_nhwc_fwd_one_pass_kernelI11Bf16IOBf16WLi64ELi160ELi640EEv26Group_norm_nhwc_fwd_params,@"STO_CUDA_ENTRY STV_DEFAULT"
_Z35group_norm_nhwc_fwd_one_pass_kernelI11Bf16IOBf16WLi64ELi160ELi640EEv26Group_norm_nhwc_fwd_params:
.text._Z35group_norm_nhwc_fwd_one_pass_kernelI11Bf16IOBf16WLi64ELi160ELi640EEv26Group_norm_nhwc_fwd_params:
        /* <DEDUP_REMOVED lines=8> */
[----:B------:R-:W-:Y:S01]  /*0080*/  HFMA2.MMA R28, -RZ, RZ, 0, 0 ;  /* 0x00000000ff1c7435 */ /* 0x000fe200000001ff */
[----:B------:R-:W-:Y:S02]  /*0090*/  ULDC.U8 UR5, c[0x0][0x1dc] ;  /* 0x0000770000057ab9 */ /* 0x000fe40000000000 */
[----:B------:R-:W1:Y:S01]  /*00a0*/  S2R R10, SR_CTAID.X ;  /* 0x00000000000a7919 */ /* 0x000e620000002500 */
[----:B------:R-:W-:-:S03]  /*00b0*/  ULDC.64 UR6, c[0x0][0x118] ;  /* 0x0000460000067ab9 */ /* 0x000fc60000000a00 */
[----:B------:R-:W2:Y:S01]  /*00c0*/  S2R R0, SR_LANEID ;  /* 0x0000000000007919 */ /* 0x000ea20000000000 */
[----:B0-----:R-:W-:Y:S01]  /*00d0*/  IMAD.WIDE.U32 R2, R11, -0x33333333, RZ ;  /* 0xcccccccd0b027825 */ /* 0x001fe200078e00ff */
[----:B------:R-:W-:-:S04]  /*00e0*/  SHF.R.S32.HI R2, RZ, 0x1f, R11 ;  /* 0x0000001fff027819 */ /* 0x000fc8000001140b */
[----:B------:R-:W-:Y:S02]  /*00f0*/  SHF.R.U32.HI R3, RZ, 0x6, R3 ;  /* 0x00000006ff037819 */ /* 0x000fe40000011603 */
[----:B------:R-:W-:-:S03]  /*0100*/  LEA.HI R29, R2, R11, RZ, 0x5 ;  /* 0x0000000b021d7211 */ /* 0x000fc600078f28ff */
[----:B-1----:R-:W-:Y:S01]  /*0110*/  IMAD R37, R10, c[0x0][0x1e4], R3 ;  /* 0x000079000a257a24 */ /* 0x002fe200078e0203 */
[----:B------:R-:W-:Y:S01]  /*0120*/  SHF.R.S32.HI R29, RZ, 0x5, R29 ;  /* 0x00000005ff1d7819 */ /* 0x000fe2000001141d */
[----:B------:R-:W-:-:S03]  /*0130*/  IMAD R39, R3, -0x50, R11 ;  /* 0xffffffb003277824 */ /* 0x000fc600078e020b */
[----:B------:R-:W-:Y:S02]  /*0140*/  ISETP.GE.U32.AND P0, PT, R37, c[0x0][0x1c8], PT ;  /* 0x0000720025007a0c */ /* 0x000fe40003f06070 */
[----:B------:R-:W-:Y:S02]  /*0150*/  SHF.R.S32.HI R2, RZ, 0x1f, R37 ;  /* 0x0000001fff027819 */ /* 0x000fe40000011425 */
[----:B------:R-:W-:Y:S02]  /*0160*/  SHF.L.U32 R39, R39, 0x1, RZ ;  /* 0x0000000127277819 */ /* 0x000fe400000006ff */
[----:B------:R-:W-:Y:S02]  /*0170*/  ISETP.GE.AND.EX P0, PT, R2, c[0x0][0x1cc], PT, P0 ;  /* 0x0000730002007a0c */ /* 0x000fe40003f06300 */
[----:B------:R-:W-:Y:S02]  /*0180*/  IADD3 R36, R37, 0x8, RZ ;  /* 0x0000000825247810 */ /* 0x000fe40007ffe0ff */
[----:B------:R-:W-:-:S02]  /*0190*/  ISETP.LT.U32.AND P0, PT, R11, 0x280, !P0 ;  /* 0x000002800b00780c */ /* 0x000fc40004701070 */
[C---:B------:R-:W-:Y:S02]  /*01a0*/  IADD3 R35, R37.reuse, 0x10, RZ ;  /* 0x0000001025237810 */ /* 0x040fe40007ffe0ff */
[C---:B------:R-:W-:Y:S02]  /*01b0*/  IADD3 R34, R37.reuse, 0x18, RZ ;  /* 0x0000001825227810 */ /* 0x040fe40007ffe0ff */
[C---:B------:R-:W-:Y:S02]  /*01c0*/  IADD3 R33, R37.reuse, 0x20, RZ ;  /* 0x0000002025217810 */ /* 0x040fe40007ffe0ff */
[C---:B------:R-:W-:Y:S02]  /*01d0*/  IADD3 R32, R37.reuse, 0x28, RZ ;  /* 0x0000002825207810 */ /* 0x040fe40007ffe0ff */
[C---:B------:R-:W-:Y:S02]  /*01e0*/  IADD3 R31, R37.reuse, 0x30, RZ ;  /* 0x00000030251f7810 */ /* 0x040fe40007ffe0ff */
[----:B--2---:R-:W-:-:S02]  /*01f0*/  IADD3 R30, R37, 0x38, RZ ;  /* 0x00000038251e7810 */ /* 0x004fc40007ffe0ff */
.L_x_3821:
[----:B-1----:R-:W-:Y:S01]  /*0200*/  IABS R6, c[0x0][0x1d8] ;  /* 0x0000760000067a13 */ /* 0x002fe20000000000 */
[----:B------:R-:W-:Y:S01]  /*0210*/  CS2R R26, SRZ ;  /* 0x00000000001a7805 */ /* 0x000fe2000001ff00 */
[----:B------:R-:W-:-:S02]  /*0220*/  IABS R8, R38 ;  /* 0x0000002600087213 */ /* 0x000fc40000000000 */
[----:B0-----:R-:W0:Y:S01]  /*0230*/  I2F.RP R3, R6 ;  /* 0x0000000600037306 */ /* 0x001e220000209400 */
[----:B------:R-:W-:Y:S02]  /*0240*/  ISETP.GE.U32.AND P4, PT, R36, c[0x0][0x1c8], PT ;  /* 0x0000720024007a0c */ /* 0x000fe40003f86070 */
[----:B------:R-:W-:-:S05]  /*0250*/  SHF.R.S32.HI R9, RZ, 0x1f, R39 ;  /* 0x0000001fff097819 */ /* 0x000fca0000011427 */
[----:B0-----:R-:W0:Y:S02]  /*0260*/  MUFU.RCP R3, R3 ;  /* 0x0000000300037308 */ /* 0x001e240000001000 */
[----:B0-----:R-:W-:-:S06]  /*0270*/  IADD3 R4, R3, 0xffffffe, RZ ;  /* 0x0ffffffe03047810 */ /* 0x001fcc0007ffe0ff */
[----:B------:R0:W1:Y:S02]  /*0280*/  F2I.FTZ.U32.TRUNC.NTZ R5, R4 ;  /* 0x0000000400057305 */ /* 0x000064000021f000 */
[----:B0-----:R-:W-:Y:S02]  /*0290*/  MOV R4, RZ ;  /* 0x000000ff00047202 */ /* 0x001fe40000000f00 */
[----:B-1----:R-:W-:-:S05]  /*02a0*/  IADD3 R7, RZ, -R5, RZ ;  /* 0x80000005ff077210 */ /* 0x002fca0007ffe0ff */
[----:B------:R-:W-:-:S04]  /*02b0*/  IMAD R7, R7, R6, RZ ;  /* 0x0000000607077224 */ /* 0x000fc800078e02ff */
[----:B------:R-:W-:Y:S01]  /*02c0*/  IMAD.HI.U32 R5, R5, R7, R4 ;  /* 0x0000000705057227 */ /* 0x000fe200078e0004 */
[----:B------:R-:W-:Y:S02]  /*02d0*/  MOV R7, R8 ;  /* 0x0000000800077202 */ /* 0x000fe40000000f00 */
[----:B------:R-:W-:-:S03]  /*02e0*/  SHF.R.S32.HI R4, RZ, 0x1f, R35 ;  /* 0x0000001fff047819 */ /* 0x000fc60000011423 */
[----:B------:R-:W-:-:S05]  /*02f0*/  IMAD.HI.U32 R5, R5, R7, RZ ;  /* 0x0000000705057227 */ /* 0x000fca00078e00ff */
[----:B------:R-:W-:-:S05]  /*0300*/  IADD3 R3, -R5, RZ, RZ ;  /* 0x000000ff05037210 */ /* 0x000fca0007ffe1ff */
[----:B------:R-:W-:-:S05]  /*0310*/  IMAD R3, R6, R3, R7 ;  /* 0x0000000306037224 */ /* 0x000fca00078e0207 */
[----:B------:R-:W-:-:S13]  /*0320*/  ISETP.GT.U32.AND P2, PT, R6, R3, PT ;  /* 0x000000030600720c */ /* 0x000fda0003f44070 */
[-C--:B------:R-:W-:Y:S02]  /*0330*/  @!P2 IADD3 R3, R3, -R6.reuse, RZ ;  /* 0x800000060303a210 */ /* 0x080fe40007ffe0ff */
[----:B------:R-:W-:Y:S02]  /*0340*/  @!P2 IADD3 R5, R5, 0x1, RZ ;  /* 0x000000010505a810 */ /* 0x000fe40007ffe0ff */
[----:B------:R-:W-:Y:S02]  /*0350*/  ISETP.GE.U32.AND P1, PT, R3, R6, PT ;  /* 0x000000060300720c */ /* 0x000fe40003f26070 */
[----:B------:R-:W-:Y:S02]  /*0360*/  LOP3.LUT R3, R38, c[0x0][0x1d8], RZ, 0x3c, !PT ;  /* 0x0000760026037a12 */ /* 0x000fe400078e3cff */
[----:B------:R-:W-:Y:S02]  /*0370*/  ISETP.NE.AND P2, PT, RZ, c[0x0][0x1d8], PT ;  /* 0x00007600ff007a0c */ /* 0x000fe40003f45270 */
[----:B------:R-:W-:-:S07]  /*0380*/  ISETP.GE.AND P3, PT, R3, RZ, PT ;  /* 0x000000ff0300720c */ /* 0x000fce0003f66270 */
[----:B------:R-:W-:-:S04]  /*0390*/  @P1 IADD3 R5, R5, 0x1, RZ ;  /* 0x0000000105051810 */ /* 0x000fc80007ffe0ff */
[----:B------:R-:W-:-:S04]  /*03a0*/  MOV R7, R5 ;  /* 0x0000000500077202 */ /* 0x000fc80000000f00 */
[----:B------:R-:W-:Y:S02]  /*03b0*/  @!P3 IADD3 R7, -R7, RZ, RZ ;  /* 0x000000ff0707b210 */ /* 0x000fe40007ffe1ff */
[----:B------:R-:W-:Y:S02]  /*03c0*/  @!P2 LOP3.LUT R7, RZ, c[0x0][0x1d8], RZ, 0x33, !PT ;  /* 0x00007600ff07aa12 */ /* 0x000fe400078e33ff */
[----:B------:R-:W-:Y:S02]  /*03d0*/  ISETP.GE.U32.AND P3, PT, R35, c[0x0][0x1c8], PT ;  /* 0x0000720023007a0c */ /* 0x000fe40003f66070 */
[----:B------:R-:W-:Y:S02]  /*03e0*/  IADD3 R3, -R7, RZ, RZ ;  /* 0x000000ff07037210 */ /* 0x000fe40007ffe1ff */
[----:B------:R-:W-:Y:S02]  /*03f0*/  ISETP.GE.AND.EX P3, PT, R4, c[0x0][0x1cc], PT, P3 ;  /* 0x0000730004007a0c */ /* 0x000fe40003f66330 */
[----:B------:R-:W-:Y:S01]  /*0400*/  SHF.R.S32.HI R5, RZ, 0x1f, R7 ;  /* 0x0000001fff057819 */ /* 0x000fe20000011407 */
[----:B------:R-:W-:Y:S01]  /*0410*/  IMAD R40, R3, c[0x0][0x1d8], R38 ;  /* 0x0000760003287a24 */ /* 0x000fe200078e0226 */
[----:B------:R-:W-:-:S02]  /*0420*/  SHF.R.S32.HI R3, RZ, 0x1f, R36 ;  /* 0x0000001fff037819 */ /* 0x000fc40000011424 */
[----:B------:R-:W-:Y:S01]  /*0430*/  ISETP.GT.U32.OR P3, PT, R11, 0x27f, P3 ;  /* 0x0000027f0b00780c */ /* 0x000fe20001f64470 */
[----:B------:R-:W-:Y:S01]  /*0440*/  IMAD R40, R40, 0xa0, RZ ;  /* 0x000000a028287824 */ /* 0x000fe200078e02ff */
[----:B------:R-:W-:Y:S01]  /*0450*/  ISETP.GE.AND.EX P4, PT, R3, c[0x0][0x1cc], PT, P4 ;  /* 0x0000730003007a0c */ /* 0x000fe20003f86340 */
[----:B------:R-:W-:Y:S01]  /*0460*/  IMAD R6, R5, c[0x0][0x1d0], RZ ;  /* 0x0000740005067a24 */ /* 0x000fe200078e02ff */
[----:B------:R-:W-:Y:S02]  /*0470*/  SHF.R.S32.HI R5, RZ, 0x1f, R34 ;  /* 0x0000001fff057819 */ /* 0x000fe40000011422 */
[----:B------:R-:W-:Y:S01]  /*0480*/  IADD3 R44, P1, R39, R40, RZ ;  /* 0x00000028272c7210 */ /* 0x000fe20007f3e0ff */
[----:B------:R-:W-:Y:S01]  /*0490*/  IMAD R43, R7, c[0x0][0x1d4], R6 ;  /* 0x00007500072b7a24 */ /* 0x000fe200078e0206 */
[----:B------:R-:W-:Y:S01]  /*04a0*/  ISETP.GT.U32.OR P4, PT, R11, 0x27f, P4 ;  /* 0x0000027f0b00780c */ /* 0x000fe20002784470 */
[----:B------:R-:W-:Y:S01]  /*04b0*/  @P0 IMAD R6, R2, c[0x0][0x1c0], RZ ;  /* 0x0000700002060a24 */ /* 0x000fe200078e02ff */
[----:B------:R-:W-:-:S02]  /*04c0*/  LEA.HI.X.SX32 R45, R40, R9, 0x1, P1 ;  /* 0x00000009282d7211 */ /* 0x000fc400008f0eff */
[----:B------:R-:W-:Y:S01]  /*04d0*/  ISETP.GE.U32.AND P1, PT, R34, c[0x0][0x1c8], PT ;  /* 0x0000720022007a0c */ /* 0x000fe20003f26070 */
[----:B------:R-:W-:Y:S02]  /*04e0*/  @P0 IMAD R15, R37, c[0x0][0x1c4], R6 ;  /* 0x00007100250f0a24 */ /* 0x000fe400078e0206 */
[----:B------:R-:W-:Y:S01]  /*04f0*/  IMAD.WIDE.U32 R44, R7, c[0x0][0x1d0], R44 ;  /* 0x00007400072c7a25 */ /* 0x000fe200078e002c */
[----:B------:R-:W-:-:S03]  /*0500*/  ISETP.GE.AND.EX P1, PT, R5, c[0x0][0x1cc], PT, P1 ;  /* 0x0000730005007a0c */ /* 0x000fc60003f26310 */
[----:B------:R-:W-:Y:S01]  /*0510*/  @!P3 IMAD R6, R4, c[0x0][0x1c0], RZ ;  /* 0x000070000406ba24 */ /* 0x000fe200078e02ff */
[----:B------:R-:W-:Y:S01]  /*0520*/  IADD3 R43, R45, R43, RZ ;  /* 0x0000002b2d2b7210 */ /* 0x000fe20007ffe0ff */
[----:B------:R-:W-:Y:S01]  /*0530*/  @!P4 IMAD R7, R3, c[0x0][0x1c0], RZ ;  /* 0x000070000307ca24 */ /* 0x000fe200078e02ff */
[-C--:B------:R-:W-:Y:S01]  /*0540*/  @!P4 MOV R42, R44.reuse ;  /* 0x0000002c002ac202 */ /* 0x080fe20000000f00 */
[----:B------:R-:W-:Y:S01]  /*0550*/  @!P3 IMAD R17, R35, c[0x0][0x1c4], R6 ;  /* 0x000071002311ba24 */ /* 0x000fe200078e0206 */
[-C--:B------:R-:W-:Y:S01]  /*0560*/  @P0 MOV R18, R44.reuse ;  /* 0x0000002c00120202 */ /* 0x080fe20000000f00 */
[C---:B------:R-:W-:Y:S01]  /*0570*/  @!P4 IMAD R9, R36.reuse, c[0x0][0x1c4], R7 ;  /* 0x000071002409ca24 */ /* 0x040fe200078e0207 */
[-C--:B------:R-:W-:Y:S01]  /*0580*/  @P0 MOV R19, R43.reuse ;  /* 0x0000002b00130202 */ /* 0x080fe20000000f00 */
[----:B------:R-:W-:Y:S01]  /*0590*/  @!P4 IMAD.WIDE.U32 R12, R36, c[0x0][0x1c0], R42 ;  /* 0x00007000240cca25 */ /* 0x000fe200078e002a */
[----:B------:R-:W-:Y:S02]  /*05a0*/  @!P3 MOV R6, R44 ;  /* 0x0000002c0006b202 */ /* 0x000fe40000000f00 */
[----:B------:R-:W-:Y:S01]  /*05b0*/  @!P3 MOV R7, R43 ;  /* 0x0000002b0007b202 */ /* 0x000fe20000000f00 */
[----:B------:R-:W-:Y:S01]  /*05c0*/  @P0 IMAD.WIDE.U32 R18, R37, c[0x0][0x1c0], R18 ;  /* 0x0000700025120a25 */ /* 0x000fe200078e0012 */
[----:B------:R-:W-:-:S02]  /*05d0*/  ISETP.GT.U32.OR P1, PT, R11, 0x27f, P1 ;  /* 0x0000027f0b00780c */ /* 0x000fc40000f24470 */
[----:B------:R-:W-:Y:S01]  /*05e0*/  @!P4 IADD3 R9, R13, R9, RZ ;  /* 0x000000090d09c210 */ /* 0x000fe20007ffe0ff */
[----:B------:R-:W-:Y:S01]  /*05f0*/  @!P3 IMAD.WIDE.U32 R6, R35, c[0x0][0x1c0], R6 ;  /* 0x000070002306ba25 */ /* 0x000fe200078e0006 */
[----:B------:R-:W-:Y:S02]  /*0600*/  @!P4 LEA R14, P5, R12, c[0x0][0x170], 0x1 ;  /* 0x00005c000c0eca11 */ /* 0x000fe400078a08ff */
[----:B------:R-:W-:Y:S02]  /*0610*/  @P0 IADD3 R13, R19, R15, RZ ;  /* 0x0000000f130d0210 */ /* 0x000fe40007ffe0ff */
[----:B------:R-:W-:Y:S02]  /*0620*/  @P0 LEA R8, P2, R18, c[0x0][0x170], 0x1 ;  /* 0x00005c0012080a11 */ /* 0x000fe400078408ff */
[----:B------:R-:W-:Y:S02]  /*0630*/  @!P3 IADD3 R7, R7, R17, RZ ;  /* 0x000000110707b210 */ /* 0x000fe40007ffe0ff */
[----:B------:R-:W-:-:S02]  /*0640*/  @!P3 LEA R16, P6, R6, c[0x0][0x170], 0x1 ;  /* 0x00005c000610ba11 */ /* 0x000fc400078c08ff */
[----:B------:R-:W-:Y:S02]  /*0650*/  @!P4 LEA.HI.X R15, R12, c[0x0][0x174], R9, 0x1, P5 ;  /* 0x00005d000c0fca11 */ /* 0x000fe400028f0c09 */
[----:B------:R-:W-:Y:S02]  /*0660*/  @P0 LEA.HI.X R9, R18, c[0x0][0x174], R13, 0x1, P2 ;  /* 0x00005d0012090a11 */ /* 0x000fe400010f0c0d */
[----:B------:R-:W-:Y:S02]  /*0670*/  @!P3 LEA.HI.X R17, R6, c[0x0][0x174], R7, 0x1, P6 ;  /* 0x00005d000611ba11 */ /* 0x000fe400030f0c07 */
[----:B------:R-:W-:Y:S01]  /*0680*/  ISETP.GE.U32.AND P2, PT, R33, c[0x0][0x1c8], PT ;  /* 0x0000720021007a0c */ /* 0x000fe20003f46070 */
[----:B------:R-:W-:Y:S01]  /*0690*/  @!P1 IMAD R13, R5, c[0x0][0x1c0], RZ ;  /* 0x00007000050d9a24 */ /* 0x000fe200078e02ff */
[----:B------:R-:W-:Y:S01]  /*06a0*/  SHF.R.S32.HI R6, RZ, 0x1f, R33 ;  /* 0x0000001fff067819 */ /* 0x000fe20000011421 */
[----:B------:R0:W2:Y:S01]  /*06b0*/  @P0 LDG.E R27, [R8.64] ;  /* 0x00000006081b0981 */ /* 0x0000a2000c1e1900 */
[----:B------:R-:W-:Y:S01]  /*06c0*/  ISETP.GE.U32.AND P5, PT, R32, c[0x0][0x1c8], PT ;  /* 0x0000720020007a0c */ /* 0x000fe20003fa6070 */
[----:B------:R-:W-:Y:S01]  /*06d0*/  @!P1 IMAD R19, R34, c[0x0][0x1c4], R13 ;  /* 0x0000710022139a24 */ /* 0x000fe200078e020d */
[----:B------:R-:W-:Y:S01]  /*06e0*/  ISETP.GE.AND.EX P2, PT, R6, c[0x0][0x1cc], PT, P2 ;  /* 0x0000730006007a0c */ /* 0x000fe20003f46320 */
[----:B------:R-:W-:Y:S01]  /*06f0*/  CS2R R24, SRZ ;  /* 0x0000000000187805 */ /* 0x000fe2000001ff00 */
[----:B------:R-:W-:Y:S01]  /*0700*/  SHF.R.S32.HI R7, RZ, 0x1f, R32 ;  /* 0x0000001fff077819 */ /* 0x000fe20000011420 */
[----:B------:R1:W3:Y:S01]  /*0710*/  @!P3 LDG.E R26, [R16.64] ;  /* 0x00000006101ab981 */ /* 0x0002e2000c1e1900 */
[----:B------:R-:W-:-:S02]  /*0720*/  @!P1 MOV R12, R44 ;  /* 0x0000002c000c9202 */ /* 0x000fc40000000f00 */
[----:B------:R-:W-:Y:S01]  /*0730*/  @!P1 MOV R13, R43 ;  /* 0x0000002b000d9202 */ /* 0x000fe20000000f00 */
[----:B------:R4:W5:Y:S01]  /*0740*/  @!P4 LDG.E R25, [R14.64] ;  /* 0x000000060e19c981 */ /* 0x000962000c1e1900 */
[----:B------:R-:W-:Y:S02]  /*0750*/  ISETP.GT.U32.OR P2, PT, R11, 0x27f, P2 ;  /* 0x0000027f0b00780c */ /* 0x000fe40001744470 */
[----:B------:R-:W-:Y:S01]  /*0760*/  ISETP.GE.AND.EX P5, PT, R7, c[0x0][0x1cc], PT, P5 ;  /* 0x0000730007007a0c */ /* 0x000fe20003fa6350 */
[----:B------:R-:W-:-:S03]  /*0770*/  @!P1 IMAD.WIDE.U32 R12, R34, c[0x0][0x1c0], R12 ;  /* 0x00007000220c9a25 */ /* 0x000fc600078e000c */
[----:B------:R-:W-:Y:S02]  /*0780*/  ISETP.GT.U32.OR P5, PT, R11, 0x27f, P5 ;  /* 0x0000027f0b00780c */ /* 0x000fe40002fa4470 */
[----:B0-----:R-:W-:Y:S02]  /*0790*/  @!P1 IADD3 R9, R13, R19, RZ ;  /* 0x000000130d099210 */ /* 0x001fe40007ffe0ff */
[----:B------:R-:W-:-:S03]  /*07a0*/  @!P1 LEA R20, P6, R12, c[0x0][0x170], 0x1 ;  /* 0x00005c000c149a11 */ /* 0x000fc600078c08ff */
[-C--:B----4-:R-:W-:Y:S02]  /*07b0*/  @!P2 MOV R14, R44.reuse ;  /* 0x0000002c000ea202 */ /* 0x090fe40000000f00 */
[----:B------:R-:W-:Y:S01]  /*07c0*/  @!P1 LEA.HI.X R21, R12, c[0x0][0x174], R9, 0x1, P6 ;  /* 0x00005d000c159a11 */ /* 0x000fe200030f0c09 */
[----:B------:R-:W-:Y:S01]  /*07d0*/  @!P2 IMAD R12, R6, c[0x0][0x1c0], RZ ;  /* 0x00007000060caa24 */ /* 0x000fe200078e02ff */
[----:B------:R-:W-:Y:S01]  /*07e0*/  @!P2 MOV R15, R43 ;  /* 0x0000002b000fa202 */ /* 0x000fe20000000f00 */
[----:B------:R-:W-:Y:S01]  /*07f0*/  CS2R R22, SRZ ;  /* 0x0000000000167805 */ /* 0x000fe2000001ff00 */
[----:B------:R-:W-:Y:S02]  /*0800*/  @!P5 IMAD R13, R7, c[0x0][0x1c0], RZ ;  /* 0x00007000070dda24 */ /* 0x000fe400078e02ff */
[C---:B------:R-:W-:Y:S02]  /*0810*/  @!P2 IMAD R9, R33.reuse, c[0x0][0x1c4], R12 ;  /* 0x000071002109aa24 */ /* 0x040fe400078e020c */
[----:B------:R-:W-:Y:S01]  /*0820*/  @!P2 IMAD.WIDE.U32 R14, R33, c[0x0][0x1c0], R14 ;  /* 0x00007000210eaa25 */ /* 0x000fe200078e000e */
[----:B------:R0:W4:Y:S01]  /*0830*/  @!P1 LDG.E R23, [R20.64] ;  /* 0x0000000614179981 */ /* 0x000122000c1e1900 */
[----:B------:R-:W-:-:S02]  /*0840*/  @!P5 MOV R12, R44 ;  /* 0x0000002c000cd202 */ /* 0x000fc40000000f00 */
[----:B------:R-:W-:Y:S01]  /*0850*/  @!P5 IMAD R41, R32, c[0x0][0x1c4], R13 ;  /* 0x000071002029da24 */ /* 0x000fe200078e020d */
[----:B------:R-:W-:Y:S02]  /*0860*/  @!P5 MOV R13, R43 ;  /* 0x0000002b000dd202 */ /* 0x000fe40000000f00 */
[----:B------:R-:W-:Y:S02]  /*0870*/  @!P2 IADD3 R9, R15, R9, RZ ;  /* 0x000000090f09a210 */ /* 0x000fe40007ffe0ff */
[----:B------:R-:W-:Y:S01]  /*0880*/  @!P2 LEA R18, P1, R14, c[0x0][0x170], 0x1 ;  /* 0x00005c000e12aa11 */ /* 0x000fe200078208ff */
[----:B------:R-:W-:-:S03]  /*0890*/  @!P5 IMAD.WIDE.U32 R12, R32, c[0x0][0x1c0], R12 ;  /* 0x00007000200cda25 */ /* 0x000fc600078e000c */
[----:B------:R-:W-:Y:S02]  /*08a0*/  @!P2 LEA.HI.X R19, R14, c[0x0][0x174], R9, 0x1, P1 ;  /* 0x00005d000e13aa11 */ /* 0x000fe400008f0c09 */
[----:B------:R-:W-:Y:S02]  /*08b0*/  @!P5 IADD3 R9, R13, R41, RZ ;  /* 0x000000290d09d210 */ /* 0x000fe40007ffe0ff */
[C---:B-1----:R-:W-:Y:S01]  /*08c0*/  @!P5 LEA R16, P1, R12.reuse, c[0x0][0x170], 0x1 ;  /* 0x00005c000c10da11 */ /* 0x042fe200078208ff */
[----:B------:R1:W4:Y:S01]  /*08d0*/  @!P2 LDG.E R24, [R18.64] ;  /* 0x000000061218a981 */ /* 0x000322000c1e1900 */
[----:B0-----:R-:W-:Y:S02]  /*08e0*/  CS2R R20, SRZ ;  /* 0x0000000000147805 */ /* 0x001fe4000001ff00 */
[----:B------:R-:W-:-:S05]  /*08f0*/  @!P5 LEA.HI.X R17, R12, c[0x0][0x174], R9, 0x1, P1 ;  /* 0x00005d000c11da11 */ /* 0x000fca00008f0c09 */
[----:B------:R0:W4:Y:S01]  /*0900*/  @!P5 LDG.E R21, [R16.64] ;  /* 0x000000061015d981 */ /* 0x000122000c1e1900 */
[----:B------:R-:W-:Y:S02]  /*0910*/  ISETP.GE.U32.AND P4, PT, R31, c[0x0][0x1c8], PT ;  /* 0x000072001f007a0c */ /* 0x000fe40003f86070 */
[----:B------:R-:W-:-:S04]  /*0920*/  SHF.R.S32.HI R8, RZ, 0x1f, R31 ;  /* 0x0000001fff087819 */ /* 0x000fc8000001141f */
[----:B------:R-:W-:-:S04]  /*0930*/  ISETP.GE.AND.EX P4, PT, R8, c[0x0][0x1cc], PT, P4 ;  /* 0x0000730008007a0c */ /* 0x000fc80003f86340 */
[----:B------:R-:W-:-:S13]  /*0940*/  ISETP.GT.U32.OR P3, PT, R11, 0x27f, P4 ;  /* 0x0000027f0b00780c */ /* 0x000fda0002764470 */
[----:B------:R-:W-:Y:S01]  /*0950*/  @!P3 IMAD R14, R8, c[0x0][0x1c0], RZ ;  /* 0x00007000080eba24 */ /* 0x000fe200078e02ff */
[----:B------:R-:W-:-:S03]  /*0960*/  @!P3 MOV R15, R43 ;  /* 0x0000002b000fb202 */ /* 0x000fc60000000f00 */
[----:B------:R-:W-:Y:S01]  /*0970*/  @!P3 IMAD R9, R31, c[0x0][0x1c4], R14 ;  /* 0x000071001f09ba24 */ /* 0x000fe200078e020e */
[----:B------:R-:W-:-:S05]  /*0980*/  @!P3 MOV R14, R44 ;  /* 0x0000002c000eb202 */ /* 0x000fca0000000f00 */
[----:B------:R-:W-:-:S05]  /*0990*/  @!P3 IMAD.WIDE.U32 R14, R31, c[0x0][0x1c0], R14 ;  /* 0x000070001f0eba25 */ /* 0x000fca00078e000e */
[----:B------:R-:W-:Y:S02]  /*09a0*/  @!P3 IADD3 R9, R15, R9, RZ ;  /* 0x000000090f09b210 */ /* 0x000fe40007ffe0ff */
[----:B------:R-:W-:-:S04]  /*09b0*/  @!P3 LEA R12, P1, R14, c[0x0][0x170], 0x1 ;  /* 0x00005c000e0cba11 */ /* 0x000fc800078208ff */
[----:B------:R-:W-:-:S05]  /*09c0*/  @!P3 LEA.HI.X R13, R14, c[0x0][0x174], R9, 0x1, P1 ;  /* 0x00005d000e0dba11 */ /* 0x000fca00008f0c09 */
[----:B------:R2:W4:Y:S01]  /*09d0*/  @!P3 LDG.E R22, [R12.64] ;  /* 0x000000060c16b981 */ /* 0x000522000c1e1900 */
[----:B------:R-:W-:Y:S02]  /*09e0*/  ISETP.GE.U32.AND P1, PT, R30, c[0x0][0x1c8], PT ;  /* 0x000072001e007a0c */ /* 0x000fe40003f26070 */
[--C-:B--2---:R-:W-:Y:S02]  /*09f0*/  PRMT R12, RZ, 0x7610, R27.reuse ;  /* 0x00007610ff0c7816 */ /* 0x104fe4000000001b */
[----:B------:R-:W-:-:S03]  /*0a00*/  PRMT R9, RZ, 0x5410, R27 ;  /* 0x00005410ff097816 */ /* 0x000fc6000000001b */
[----:B-1----:R-:W-:Y:S02]  /*0a10*/  FMUL.FTZ R18, R12, R12 ;  /* 0x0000000c0c127220 */ /* 0x002fe40000410000 */
[C---:B------:R-:W-:Y:S02]  /*0a20*/  FADD.FTZ R14, R9.reuse, R12 ;  /* 0x0000000c090e7221 */ /* 0x040fe40000010000 */
[----:B------:R-:W-:Y:S01]  /*0a30*/  FFMA.FTZ R18, R9, R9, R18 ;  /* 0x0000000909127223 */ /* 0x000fe20000010012 */
[--C-:B-----5:R-:W-:Y:S02]  /*0a40*/  PRMT R9, RZ, 0x5410, R25.reuse ;  /* 0x00005410ff097816 */ /* 0x120fe40000000019 */
[----:B------:R-:W-:Y:S01]  /*0a50*/  PRMT R12, RZ, 0x7610, R25 ;  /* 0x00007610ff0c7816 */ /* 0x000fe20000000019 */
[----:B------:R-:W-:Y:S01]  /*0a60*/  FADD.FTZ R14, RZ, R14 ;  /* 0x0000000eff0e7221 */ /* 0x000fe20000010000 */
[----:B---3--:R-:W-:-:S03]  /*0a70*/  PRMT R13, RZ, 0x7610, R26 ;  /* 0x00007610ff0d7816 */ /* 0x008fc6000000001a */
[----:B------:R-:W-:Y:S02]  /*0a80*/  FADD.FTZ R15, R9, R12 ;  /* 0x0000000c090f7221 */ /* 0x000fe40000010000 */
[----:B0-----:R-:W-:Y:S01]  /*0a90*/  FMUL.FTZ R16, R12, R12 ;  /* 0x0000000c0c107220 */ /* 0x001fe20000410000 */
[----:B------:R-:W-:Y:S01]  /*0aa0*/  PRMT R12, RZ, 0x5410, R26 ;  /* 0x00005410ff0c7816 */ /* 0x000fe2000000001a */
[----:B------:R-:W-:Y:S02]  /*0ab0*/  FADD.FTZ R14, R14, R15 ;  /* 0x0000000f0e0e7221 */ /* 0x000fe40000010000 */
[----:B------:R-:W-:Y:S02]  /*0ac0*/  FMUL.FTZ R15, R13, R13 ;  /* 0x0000000d0d0f7220 */ /* 0x000fe40000410000 */
[C---:B------:R-:W-:Y:S02]  /*0ad0*/  FADD.FTZ R13, R12.reuse, R13 ;  /* 0x0000000d0c0d7221 */ /* 0x040fe40000010000 */
[----:B------:R-:W-:-:S02]  /*0ae0*/  FFMA.FTZ R12, R12, R12, R15 ;  /* 0x0000000c0c0c7223 */ /* 0x000fc4000001000f */
[----:B------:R-:W-:Y:S02]  /*0af0*/  FFMA.FTZ R9, R9, R9, R16 ;  /* 0x0000000909097223 */ /* 0x000fe40000010010 */
[----:B------:R-:W-:Y:S01]  /*0b00*/  FADD.FTZ R18, RZ, R18 ;  /* 0x00000012ff127221 */ /* 0x000fe20000010000 */
[----:B----4-:R-:W-:Y:S01]  /*0b10*/  PRMT R15, RZ, 0x7610, R23 ;  /* 0x00007610ff0f7816 */ /* 0x010fe20000000017 */
[----:B------:R-:W-:Y:S01]  /*0b20*/  FADD.FTZ R13, R14, R13 ;  /* 0x0000000d0e0d7221 */ /* 0x000fe20000010000 */
[----:B------:R-:W-:Y:S01]  /*0b30*/  PRMT R14, RZ, 0x5410, R23 ;  /* 0x00005410ff0e7816 */ /* 0x000fe20000000017 */
[----:B------:R-:W-:Y:S02]  /*0b40*/  FADD.FTZ R9, R18, R9 ;  /* 0x0000000912097221 */ /* 0x000fe40000010000 */
[----:B------:R-:W-:Y:S02]  /*0b50*/  FMUL.FTZ R17, R15, R15 ;  /* 0x0000000f0f117220 */ /* 0x000fe40000410000 */
[----:B------:R-:W-:Y:S01]  /*0b60*/  FADD.FTZ R12, R9, R12 ;  /* 0x0000000c090c7221 */ /* 0x000fe20000010000 */
[----:B------:R-:W-:Y:S01]  /*0b70*/  SHF.R.S32.HI R9, RZ, 0x1f, R30 ;  /* 0x0000001fff097819 */ /* 0x000fe2000001141e */
[----:B------:R-:W-:-:S02]  /*0b80*/  FADD.FTZ R16, R14, R15 ;  /* 0x0000000f0e107221 */ /* 0x000fc40000010000 */
[----:B------:R-:W-:Y:S01]  /*0b90*/  FFMA.FTZ R17, R14, R14, R17 ;  /* 0x0000000e0e117223 */ /* 0x000fe20000010011 */
[----:B------:R-:W-:Y:S01]  /*0ba0*/  ISETP.GE.AND.EX P1, PT, R9, c[0x0][0x1cc], PT, P1 ;  /* 0x0000730009007a0c */ /* 0x000fe20003f26310 */
[----:B------:R-:W-:Y:S01]  /*0bb0*/  FADD.FTZ R13, R13, R16 ;  /* 0x000000100d0d7221 */ /* 0x000fe20000010000 */
[--C-:B------:R-:W-:Y:S02]  /*0bc0*/  PRMT R14, RZ, 0x5410, R24.reuse ;  /* 0x00005410ff0e7816 */ /* 0x100fe40000000018 */
[----:B------:R-:W-:Y:S02]  /*0bd0*/  PRMT R15, RZ, 0x7610, R24 ;  /* 0x00007610ff0f7816 */ /* 0x000fe40000000018 */
[----:B------:R-:W-:-:S03]  /*0be0*/  ISETP.GT.U32.OR P1, PT, R11, 0x27f, P1 ;  /* 0x0000027f0b00780c */ /* 0x000fc60000f24470 */
[----:B------:R-:W-:Y:S02]  /*0bf0*/  FMUL.FTZ R19, R15, R15 ;  /* 0x0000000f0f137220 */ /* 0x000fe40000410000 */
[C---:B------:R-:W-:Y:S02]  /*0c00*/  FADD.FTZ R16, R14.reuse, R15 ;  /* 0x0000000f0e107221 */ /* 0x040fe40000010000 */
[----:B------:R-:W-:Y:S01]  /*0c10*/  FFMA.FTZ R19, R14, R14, R19 ;  /* 0x0000000e0e137223 */ /* 0x000fe20000010013 */
[--C-:B------:R-:W-:Y:S01]  /*0c20*/  PRMT R14, RZ, 0x7610, R21.reuse ;  /* 0x00007610ff0e7816 */ /* 0x100fe20000000015 */
[----:B------:R-:W-:Y:S01]  /*0c30*/  FADD.FTZ R16, R13, R16 ;  /* 0x000000100d107221 */ /* 0x000fe20000010000 */
[----:B------:R-:W-:-:S03]  /*0c40*/  PRMT R13, RZ, 0x5410, R21 ;  /* 0x00005410ff0d7816 */ /* 0x000fc60000000015 */
[----:B------:R-:W-:Y:S02]  /*0c50*/  FMUL.FTZ R18, R14, R14 ;  /* 0x0000000e0e127220 */ /* 0x000fe40000410000 */
[C---:B------:R-:W-:Y:S01]  /*0c60*/  FADD.FTZ R15, R13.reuse, R14 ;  /* 0x0000000e0d0f7221 */ /* 0x040fe20000010000 */
[----:B------:R-:W-:Y:S01]  /*0c70*/  @!P1 MOV R14, R44 ;  /* 0x0000002c000e9202 */ /* 0x000fe20000000f00 */
[----:B------:R-:W-:Y:S02]  /*0c80*/  FADD.FTZ R12, R12, R17 ;  /* 0x000000110c0c7221 */ /* 0x000fe40000010000 */
[----:B------:R-:W-:Y:S01]  /*0c90*/  FADD.FTZ R16, R16, R15 ;  /* 0x0000000f10107221 */ /* 0x000fe20000010000 */
[----:B------:R-:W-:Y:S01]  /*0ca0*/  @!P1 MOV R15, R43 ;  /* 0x0000002b000f9202 */ /* 0x000fe20000000f00 */
[----:B------:R-:W-:Y:S02]  /*0cb0*/  FFMA.FTZ R17, R13, R13, R18 ;  /* 0x0000000d0d117223 */ /* 0x000fe40000010012 */
[----:B------:R-:W-:-:S02]  /*0cc0*/  @!P1 IMAD R13, R9, c[0x0][0x1c0], RZ ;  /* 0x00007000090d9a24 */ /* 0x000fc400078e02ff */
[----:B------:R-:W-:Y:S02]  /*0cd0*/  FADD.FTZ R12, R12, R19 ;  /* 0x000000130c0c7221 */ /* 0x000fe40000010000 */
[C---:B------:R-:W-:Y:S02]  /*0ce0*/  @!P1 IMAD R13, R30.reuse, c[0x0][0x1c4], R13 ;  /* 0x000071001e0d9a24 */ /* 0x040fe400078e020d */
[----:B------:R-:W-:-:S04]  /*0cf0*/  @!P1 IMAD.WIDE.U32 R14, R30, c[0x0][0x1c0], R14 ;  /* 0x000070001e0e9a25 */ /* 0x000fc800078e000e */
[----:B------:R-:W-:Y:S01]  /*0d00*/  FADD.FTZ R17, R12, R17 ;  /* 0x000000110c117221 */ /* 0x000fe20000010000 */
[----:B------:R-:W-:Y:S02]  /*0d10*/  @!P1 IADD3 R13, R15, R13, RZ ;  /* 0x0000000d0f0d9210 */ /* 0x000fe40007ffe0ff */
[----:B------:R-:W-:-:S04]  /*0d20*/  @!P1 LEA R12, P2, R14, c[0x0][0x170], 0x1 ;  /* 0x00005c000e0c9a11 */ /* 0x000fc800078408ff */
[----:B------:R-:W-:-:S05]  /*0d30*/  @!P1 LEA.HI.X R13, R14, c[0x0][0x174], R13, 0x1, P2 ;  /* 0x00005d000e0d9a11 */ /* 0x000fca00010f0c0d */
[----:B------:R-:W2:Y:S01]  /*0d40*/  @!P1 LDG.E R20, [R12.64] ;  /* 0x000000060c149981 */ /* 0x000ea2000c1e1900 */
[--C-:B------:R-:W-:Y:S02]  /*0d50*/  PRMT R19, RZ, 0x7610, R22.reuse ;  /* 0x00007610ff137816 */ /* 0x100fe40000000016 */
[----:B------:R-:W-:-:S03]  /*0d60*/  PRMT R18, RZ, 0x5410, R22 ;  /* 0x00005410ff127816 */ /* 0x000fc60000000016 */
[----:B------:R-:W-:Y:S02]  /*0d70*/  FMUL.FTZ R41, R19, R19 ;  /* 0x0000001313297220 */ /* 0x000fe40000410000 */
[C---:B------:R-:W-:Y:S02]  /*0d80*/  FADD.FTZ R19, R18.reuse, R19 ;  /* 0x0000001312137221 */ /* 0x040fe40000010000 */
[----:B------:R-:W-:Y:S02]  /*0d90*/  FFMA.FTZ R18, R18, R18, R41 ;  /* 0x0000001212127223 */ /* 0x000fe40000010029 */
[----:B------:R-:W-:Y:S02]  /*0da0*/  FADD.FTZ R16, R16, R19 ;  /* 0x0000001310107221 */ /* 0x000fe40000010000 */
[----:B------:R-:W-:Y:S01]  /*0db0*/  FADD.FTZ R17, R17, R18 ;  /* 0x0000001211117221 */ /* 0x000fe20000010000 */
[C---:B------:R-:W-:Y:S02]  /*0dc0*/  ISETP.GT.AND P1, PT, R0.reuse, 0x1e, PT ;  /* 0x0000001e0000780c */ /* 0x040fe40003f24270 */
        /* <DEDUP_REMOVED lines=85> */
.L_x_3788:
[----:B------:R-:W-:Y:S05]  /*1320*/  BSYNC B0 ;  /* 0x0000000000007941 */ /* 0x000fea0003800000 */
.L_x_3787:
[----:B------:R-:W-:-:S04]  /*1330*/  MOV R18, c[0x0][0xc] ;  /* 0x0000030000127a02 */ /* 0x000fc80000000f00 */
[----:B------:R-:W-:-:S13]  /*1340*/  ISETP.GE.U32.AND P1, PT, R18, 0x2, PT ;  /* 0x000000021200780c */ /* 0x000fda0003f26070 */
[----:B------:R-:W-:Y:S05]  /*1350*/  @!P1 BRA `(.L_x_3789) ;  /* 0x0000093000009947 */ /* 0x000fea0003800000 */
[----:B------:R-:W-:Y:S05]  /*1360*/  @P3 BRA `(.L_x_3790) ;  /* 0x000001a000003947 */ /* 0x000fea0003800000 */
[----:B------:R-:W1:Y:S01]  /*1370*/  S2R R19, SR_CTAID.Y ;  /* 0x0000000000137919 */ /* 0x000e620000002600 */
[C---:B------:R-:W-:Y:S02]  /*1380*/  LOP3.LUT R12, R28.reuse, 0x1, RZ, 0xc0, !PT ;  /* 0x000000011c0c7812 */ /* 0x040fe400078ec0ff */
[----:B------:R-:W-:-:S03]  /*1390*/  LOP3.LUT P1, RZ, R28, 0x2, RZ, 0xc0, !PT ;  /* 0x000000021cff7812 */ /* 0x000fc6000782c0ff */
[----:B------:R-:W-:-:S04]  /*13a0*/  IMAD R14, R12, c[0x0][0x10], RZ ;  /* 0x000004000c0e7a24 */ /* 0x000fc800078e02ff */
[----:B------:R-:W-:-:S05]  /*13b0*/  IMAD R12, R14, c[0x0][0xc], RZ ;  /* 0x000003000e0c7a24 */ /* 0x000fca00078e02ff */
[----:B------:R-:W-:Y:S01]  /*13c0*/  SHF.L.U32 R15, R12, 0x1, RZ ;  /* 0x000000010c0f7819 */ /* 0x000fe200000006ff */
[----:B------:R-:W-:Y:S01]  /*13d0*/  HFMA2.MMA R12, -RZ, RZ, 0, 2.384185791015625e-07 ;  /* 0x00000004ff0c7435 */ /* 0x000fe200000001ff */
[----:B-1----:R-:W-:Y:S01]  /*13e0*/  IADD3 R13, R14, R19, RZ ;  /* 0x000000130e0d7210 */ /* 0x002fe20007ffe0ff */
[----:B------:R-:W-:-:S08]  /*13f0*/  IMAD R19, R10, c[0x0][0x10], R19 ;  /* 0x000004000a137a24 */ /* 0x000fd000078e0213 */
[----:B------:R-:W-:-:S04]  /*1400*/  IMAD.WIDE R14, R15, R12, c[0x0][0x198] ;  /* 0x000066000f0e7625 */ /* 0x000fc800078e020c */
[----:B------:R-:W-:-:S04]  /*1410*/  IMAD.WIDE.U32 R12, R13, R12, c[0x0][0x190] ;  /* 0x000064000d0c7625 */ /* 0x000fc800078e000c */
[----:B------:R-:W-:Y:S01]  /*1420*/  IMAD.WIDE.U32 R14, R19, 0x8, R14 ;  /* 0x00000008130e7825 */ /* 0x000fe200078e000e */
[----:B------:R-:W-:-:S04]  /*1430*/  MOV R19, 0x1 ;  /* 0x0000000100137802 */ /* 0x000fc80000000f00 */
[----:B------:R1:W-:Y:S01]  /*1440*/  STG.E.64 [R14.64], R16 ;  /* 0x000000100e007986 */ /* 0x0003e2000c101b06 */
[----:B------:R-:W-:Y:S01]  /*1450*/  SEL R19, R19, 0xffffffff, !P1 ;  /* 0xffffffff13137807 */ /* 0x000fe20004800000 */
[----:B------:R-:W-:Y:S06]  /*1460*/  MEMBAR.ALL.GPU ;  /* 0x0000000000007992 */ /* 0x000fec000000a000 */
[----:B------:R-:W-:-:S00]  /*1470*/  ERRBAR ;  /* 0x00000000000079ab */ /* 0x000fc00000000000 */
[----:B-1----:R-:W-:Y:S01]  /*1480*/  SEL R15, RZ, c[0x0][0xc], P1 ;  /* 0x00000300ff0f7a07 */ /* 0x002fe20000800000 */
[----:B------:R1:W-:Y:S03]  /*1490*/  RED.E.ADD.S32.STRONG.GPU [R12.64], R19 ;  /* 0x000000130c00798e */ /* 0x0003e6000c10e386 */
[----:B------:R-:W-:-:S13]  /*14a0*/  ISETP.NE.AND P1, PT, R15, -0x1, PT ;  /* 0xffffffff0f00780c */ /* 0x000fda0003f25270 */
[----:B-1----:R-:W-:Y:S05]  /*14b0*/  @!P1 BRA `(.L_x_3790) ;  /* 0x0000005000009947 */ /* 0x002fea0003800000 */
.L_x_3791:
[----:B------:R-:W2:Y:S01]  /*14c0*/  LDG.E.STRONG.GPU R14, [R12.64] ;  /* 0x000000060c0e7981 */ /* 0x000ea2000c1ef900 */
[----:B------:R-:W-:Y:S01]  /*14d0*/  YIELD ;  /* 0x0000000000007946 */ /* 0x000fe20003800000 */
[----:B--2---:R-:W-:Y:S01]  /*14e0*/  ISETP.NE.AND P1, PT, R14, R15, PT ;  /* 0x0000000f0e00720c */ /* 0x004fe20003f25270 */
[----:B------:R-:W-:-:S12]  /*14f0*/  CCTL.IVALL ;  /* 0x00000000ff00798f */ /* 0x000fd80002000000 */
[----:B------:R-:W-:Y:S05]  /*1500*/  @P1 BRA `(.L_x_3791) ;  /* 0xffffffb000001947 */ /* 0x000fea000383ffff */
.L_x_3790:
        /* <DEDUP_REMOVED lines=11> */
.L_x_3793:
        /* <DEDUP_REMOVED lines=59> */
.L_x_3792:
        /* <DEDUP_REMOVED lines=19> */
.L_x_3795:
[----:B------:R-:W-:Y:S05]  /*1aa0*/  BSYNC B0 ;  /* 0x0000000000007941 */ /* 0x000fea0003800000 */
.L_x_3794:
        /* <DEDUP_REMOVED lines=30> */
.L_x_3789:
[----:B------:R-:W-:Y:S01]  /*1c90*/  LOP3.LUT P1, RZ, R10, R11, RZ, 0xfc, !PT ;  /* 0x0000000b0aff7212 */ /* 0x000fe2000782fcff */
[----:B------:R1:W-:Y:S01]  /*1ca0*/  @!P3 STS.64 [0xc0], R16 ;  /* 0x0000c010ff00b388 */ /* 0x0003e20000000a00 */
[----:B------:R-:W-:Y:S01]  /*1cb0*/  ISETP.EQ.U32.AND P2, PT, RZ, c[0x0][0x168], PT ;  /* 0x00005a00ff007a0c */ /* 0x000fe20003f42070 */
[----:B------:R-:W-:Y:S01]  /*1cc0*/  HFMA2.MMA R19, -RZ, RZ, 0, 1.1920928955078125e-07 ;  /* 0x00000002ff137435 */ /* 0x000fe200000001ff */
        /* <DEDUP_REMOVED lines=10> */
[----:B01----:R0:W3:Y:S04]  /*1d70*/  LDG.E.U16 R16, [R40.64] ;  /* 0x0000000628107981 */ /* 0x0030e8000c1e1500 */
[----:B------:R-:W1:Y:S04]  /*1d80*/  LDS.64 R12, [0xc0] ;  /* 0x0000c000ff0c7984 */ /* 0x000e680000000a00 */
[----:B0-----:R0:W4:Y:S04]  /*1d90*/  LDG.E.U16 R41, [R40.64+0x2] ;  /* 0x0000020628297981 */ /* 0x001128000c1e1500 */
[----:B0-----:R0:W5:Y:S04]  /*1da0*/  LDG.E.U16 R40, [R18.64] ;  /* 0x0000000612287981 */ /* 0x001168000c1e1500 */
[----:B0-----:R0:W5:Y:S01]  /*1db0*/  LDG.E.U16 R18, [R18.64+0x2] ;  /* 0x0000020612127981 */ /* 0x001162000c1e1500 */
[----:B--2---:R-:W-:-:S02]  /*1dc0*/  MOV R15, 0x3f800000 ;  /* 0x3f800000000f7802 */ /* 0x004fc40000000f00 */
[----:B------:R-:W-:Y:S02]  /*1dd0*/  ISETP.NE.AND P6, PT, RZ, UR5, PT ;  /* 0x00000005ff007c0c */ /* 0x000fe4000bfc5270 */
[----:B0-----:R-:W-:Y:S01]  /*1de0*/  PRMT R19, RZ, 0x7610, R27 ;  /* 0x00007610ff137816 */ /* 0x001fe2000000001b */
[----:B-1----:R-:W-:-:S04]  /*1df0*/  FMUL.FTZ R14, R12, c[0x0][0x1f4] ;  /* 0x00007d000c0e7a20 */ /* 0x002fc80000410000 */
[----:B------:R-:W-:Y:S02]  /*1e00*/  FMUL.FTZ R12, R14, R14 ;  /* 0x0000000e0e0c7220 */ /* 0x000fe40000410000 */
[----:B------:R-:W-:Y:S02]  /*1e10*/  FADD.FTZ R19, R19, -R14 ;  /* 0x8000000e13137221 */ /* 0x000fe40000010000 */
[----:B------:R-:W-:Y:S01]  /*1e20*/  FFMA.FTZ R12, R13, c[0x0][0x1f4], -R12 ;  /* 0x00007d000d0c7a23 */ /* 0x000fe2000001080c */
[----:B------:R-:W-:-:S04]  /*1e30*/  PRMT R13, RZ, 0x5410, R27 ;  /* 0x00005410ff0d7816 */ /* 0x000fc8000000001b */
[----:B------:R-:W-:Y:S01]  /*1e40*/  FSETP.GTU.FTZ.AND P1, PT, R12, RZ, PT ;  /* 0x000000ff0c00720b */ /* 0x000fe20003f3c000 */
[----:B------:R-:W-:-:S12]  /*1e50*/  FADD.FTZ R13, R13, -R14 ;  /* 0x8000000e0d0d7221 */ /* 0x000fd80000010000 */
[----:B------:R-:W-:-:S04]  /*1e60*/  @P1 FADD.FTZ R12, R12, c[0x0][0x188] ;  /* 0x000062000c0c1621 */ /* 0x000fc80000010000 */
[----:B------:R-:W0:Y:S02]  /*1e70*/  @P1 MUFU.RSQ R15, R12 ;  /* 0x0000000c000f1308 */ /* 0x000e240000001400 */
[-C--:B0-----:R-:W-:Y:S02]  /*1e80*/  FMUL.FTZ R27, R19, R15.reuse ;  /* 0x0000000f131b7220 */ /* 0x081fe40000410000 */
[----:B------:R-:W-:Y:S01]  /*1e90*/  FMUL.FTZ R13, R13, R15 ;  /* 0x0000000f0d0d7220 */ /* 0x000fe20000410000 */
[----:B---3--:R-:W-:Y:S02]  /*1ea0*/  PRMT R16, RZ, 0x5410, R16 ;  /* 0x00005410ff107816 */ /* 0x008fe40000000010 */
[----:B----4-:R-:W-:Y:S02]  /*1eb0*/  PRMT R17, RZ, 0x5410, R41 ;  /* 0x00005410ff117816 */ /* 0x010fe40000000029 */
[----:B-----5:R-:W-:-:S05]  /*1ec0*/  PRMT R19, RZ, 0x5410, R40 ;  /* 0x00005410ff137816 */ /* 0x020fca0000000028 */
[----:B------:R-:W-:Y:S01]  /*1ed0*/  FFMA.FTZ R12, R16, R13, R19 ;  /* 0x0000000d100c7223 */ /* 0x000fe20000010013 */
[----:B------:R-:W-:-:S05]  /*1ee0*/  PRMT R18, RZ, 0x5410, R18 ;  /* 0x00005410ff127816 */ /* 0x000fca0000000012 */
        /* <DEDUP_REMOVED lines=12> */
.L_x_3796:
        /* <DEDUP_REMOVED lines=12> */
.L_x_3798:
[----:B------:R-:W-:Y:S05]  /*2070*/  BSYNC B0 ;  /* 0x0000000000007941 */ /* 0x000fea0003800000 */
.L_x_3797:
        /* <DEDUP_REMOVED lines=23> */
.L_x_3799:
        /* <DEDUP_REMOVED lines=12> */
.L_x_3801:
[----:B------:R-:W-:Y:S05]  /*22b0*/  BSYNC B0 ;  /* 0x0000000000007941 */ /* 0x000fea0003800000 */
.L_x_3800:
[--C-:B------:R-:W-:Y:S02]  /*22c0*/  PRMT R3, RZ, 0x5410, R26.reuse ;  /* 0x00005410ff037816 */ /* 0x100fe4000000001a */
[----:B------:R-:W-:Y:S02]  /*22d0*/  PRMT R13, RZ, 0x7610, R26 ;  /* 0x00007610ff0d7816 */ /* 0x000fe4000000001a */
        /* <DEDUP_REMOVED lines=8> */
[----:B0-----:R-:W-:Y:S02]  /*2360*/  FFMA.FTZ R25, R16, R12, R19 ;  /* 0x0000000c10197223 */ /* 0x001fe40000010013 */
        /* <DEDUP_REMOVED lines=12> */
.L_x_3802:
        /* <DEDUP_REMOVED lines=12> */
.L_x_3804:
[----:B------:R-:W-:Y:S05]  /*24f0*/  BSYNC B0 ;  /* 0x0000000000007941 */ /* 0x000fea0003800000 */
.L_x_3803:
[--C-:B0-----:R-:W-:Y:S01]  /*2500*/  PRMT R25, RZ, 0x5410, R21.reuse ;  /* 0x00005410ff197816 */ /* 0x101fe20000000015 */
        /* <DEDUP_REMOVED lines=38> */
[C---:B------:R-:W-:Y:S01]  /*2770*/  ISETP.GT.U32.OR P2, PT, R11.reuse, 0x27f, P2 ;  /* 0x0000027f0b00780c */ /* 0x040fe20001744470 */
[----:B------:R-:W-:Y:S01]  /*2780*/  FMUL.FTZ R24, R24, R15 ;  /* 0x0000000f18187220 */ /* 0x000fe20000410000 */
[C---:B------:R-:W-:Y:S01]  /*2790*/  ISETP.GT.U32.OR P3, PT, R11.reuse, 0x27f, P3 ;  /* 0x0000027f0b00780c */ /* 0x040fe20001f64470 */
[C-C-:B------:R-:W-:Y:S01]  /*27a0*/  FFMA.FTZ R23, R16.reuse, R12, R19.reuse ;  /* 0x0000000c10177223 */ /* 0x140fe20000010013 */
[----:B------:R-:W-:Y:S01]  /*27b0*/  ISETP.GT.U32.OR P4, PT, R11, 0x27f, P4 ;  /* 0x0000027f0b00780c */ /* 0x000fe20002784470 */
[----:B------:R-:W-:-:S02]  /*27c0*/  FFMA.FTZ R15, R16, R26, R19 ;  /* 0x0000001a100f7223 */ /* 0x000fc40000010013 */
[C-C-:B------:R-:W-:Y:S02]  /*27d0*/  FFMA.FTZ R14, R16.reuse, R25, R19.reuse ;  /* 0x00000019100e7223 */ /* 0x140fe40000010013 */
[C-C-:B------:R-:W-:Y:S02]  /*27e0*/  FFMA.FTZ R3, R16.reuse, R3, R19.reuse ;  /* 0x0000000310037223 */ /* 0x140fe40000010013 */
[----:B------:R-:W-:Y:S02]  /*27f0*/  FFMA.FTZ R16, R16, R4, R19 ;  /* 0x0000000410107223 */ /* 0x000fe40000010013 */
[C-C-:B------:R-:W-:Y:S02]  /*2800*/  FFMA.FTZ R22, R17.reuse, R40, R18.reuse ;  /* 0x0000002811167223 */ /* 0x140fe40000010012 */
[C-C-:B------:R-:W-:Y:S02]  /*2810*/  FFMA.FTZ R19, R17.reuse, R41, R18.reuse ;  /* 0x0000002911137223 */ /* 0x140fe40000010012 */
[----:B------:R-:W-:-:S02]  /*2820*/  FFMA.FTZ R20, R17, R13, R18 ;  /* 0x0000000d11147223 */ /* 0x000fc40000010012 */
        /* <DEDUP_REMOVED lines=13> */
.L_x_3805:
[----:B------:R-:W-:Y:S01]  /*2900*/  BSSY B0, `(.L_x_3806) ;  /* 0x000000c000007945 */ /* 0x000fe20003800000 */
[----:B------:R-:W-:Y:S05]  /*2910*/  @P5 BRA `(.L_x_3807) ;  /* 0x000000a000005947 */ /* 0x000fea0003800000 */
[----:B------:R-:W-:Y:S01]  /*2920*/  IMAD R13, R5, c[0x0][0x1c0], RZ ;  /* 0x00007000050d7a24 */ /* 0x000fe200078e02ff */
        /* <DEDUP_REMOVED lines=9> */
.L_x_3807:
[----:B------:R-:W-:Y:S05]  /*29c0*/  BSYNC B0 ;  /* 0x0000000000007941 */ /* 0x000fea0003800000 */
.L_x_3806:
        /* <DEDUP_REMOVED lines=11> */
.L_x_3808:
        /* <DEDUP_REMOVED lines=12> */
.L_x_3810:
[----:B------:R-:W-:Y:S05]  /*2b40*/  BSYNC B0 ;  /* 0x0000000000007941 */ /* 0x000fea0003800000 */
.L_x_3809:
        /* <DEDUP_REMOVED lines=11> */
.L_x_3811:
        /* <DEDUP_REMOVED lines=12> */
.L_x_3813:
[----:B------:R-:W-:Y:S05]  /*2cc0*/  BSYNC B0 ;  /* 0x0000000000007941 */ /* 0x000fea0003800000 */
.L_x_3812:
[----:B------:R-:W-:Y:S05]  /*2cd0*/  @!P6 BRA `(.L_x_3814) ;  /* 0x000000a00000e947 */ /* 0x000fea0003800000 */
[----:B------:R-:W-:Y:S02]  /*2ce0*/  FMUL.FTZ R4, R3, -1.4426950216293334961 ;  /* 0xbfb8aa3b03047820 */ /* 0x000fe40000410000 */
[----:B-1----:R-:W-:-:S04]  /*2cf0*/  FMUL.FTZ R7, R20, -1.4426950216293334961 ;  /* 0xbfb8aa3b14077820 */ /* 0x002fc80000410000 */
        /* <DEDUP_REMOVED lines=8> */
.L_x_3814:
[----:B------:R-:W-:Y:S01]  /*2d80*/  BSSY B0, `(.L_x_3815) ;  /* 0x000000c000007945 */ /* 0x000fe20003800000 */
[----:B------:R-:W-:Y:S05]  /*2d90*/  @P3 BRA `(.L_x_3816) ;  /* 0x000000a000003947 */ /* 0x000fea0003800000 */
[----:B------:R-:W-:Y:S01]  /*2da0*/  MOV R4, R44 ;  /* 0x0000002c00047202 */ /* 0x000fe20000000f00 */
[----:B------:R-:W-:Y:S01]  /*2db0*/  IMAD R8, R8, c[0x0][0x1c0], RZ ;  /* 0x0000700008087a24 */ /* 0x000fe200078e02ff */
[----:B------:R-:W-:Y:S02]  /*2dc0*/  MOV R5, R43 ;  /* 0x0000002b00057202 */ /* 0x000fe40000000f00 */
[----:B------:R-:W-:Y:S01]  /*2dd0*/  F2FP.BF16.PACK_AB R3, R20, R3 ;  /* 0x000000031403723e */ /* 0x000fe200000010ff */
[C---:B-1----:R-:W-:Y:S02]  /*2de0*/  IMAD R7, R31.reuse, c[0x0][0x1c4], R8 ;  /* 0x000071001f077a24 */ /* 0x042fe400078e0208 */
[----:B------:R-:W-:-:S05]  /*2df0*/  IMAD.WIDE.U32 R4, R31, c[0x0][0x1c0], R4 ;  /* 0x000070001f047a25 */ /* 0x000fca00078e0004 */
[----:B------:R-:W-:Y:S02]  /*2e00*/  IADD3 R7, R5, R7, RZ ;  /* 0x0000000705077210 */ /* 0x000fe40007ffe0ff */
[----:B------:R-:W-:-:S04]  /*2e10*/  LEA R6, P1, R4, c[0x0][0x160], 0x1 ;  /* 0x0000580004067a11 */ /* 0x000fc800078208ff */
[----:B------:R-:W-:-:S05]  /*2e20*/  LEA.HI.X R7, R4, c[0x0][0x164], R7, 0x1, P1 ;  /* 0x0000590004077a11 */ /* 0x000fca00008f0c07 */
[----:B------:R1:W-:Y:S04]  /*2e30*/  STG.E [R6.64], R3 ;  /* 0x0000000306007986 */ /* 0x0003e8000c101906 */
.L_x_3816:
[----:B------:R-:W-:Y:S05]  /*2e40*/  BSYNC B0 ;  /* 0x0000000000007941 */ /* 0x000fea0003800000 */
.L_x_3815:
[----:B------:R-:W-:Y:S05]  /*2e50*/  @!P6 BRA `(.L_x_3817) ;  /* 0x000000a00000e947 */ /* 0x000fea0003800000 */
[----:B-1----:R-:W-:Y:S02]  /*2e60*/  FMUL.FTZ R3, R16, -1.4426950216293334961 ;  /* 0xbfb8aa3b10037820 */ /* 0x002fe40000410000 */
[----:B------:R-:W-:-:S04]  /*2e70*/  FMUL.FTZ R6, R21, -1.4426950216293334961 ;  /* 0xbfb8aa3b15067820 */ /* 0x000fc80000410000 */
[----:B------:R-:W1:Y:S08]  /*2e80*/  MUFU.EX2 R3, R3 ;  /* 0x0000000300037308 */ /* 0x000e700000000800 */
[----:B------:R-:W2:Y:S01]  /*2e90*/  MUFU.EX2 R6, R6 ;  /* 0x0000000600067308 */ /* 0x000ea20000000800 */
[----:B-1----:R-:W-:-:S07]  /*2ea0*/  FADD.FTZ R4, R3, 1 ;  /* 0x3f80000003047421 */ /* 0x002fce0000010000 */
[----:B------:R-:W1:Y:S01]  /*2eb0*/  MUFU.RCP R5, R4 ;  /* 0x0000000400057308 */ /* 0x000e620000001000 */
[----:B--2---:R-:W-:-:S07]  /*2ec0*/  FADD.FTZ R7, R6, 1 ;  /* 0x3f80000006077421 */ /* 0x004fce0000010000 */
[----:B------:R-:W2:Y:S01]  /*2ed0*/  MUFU.RCP R8, R7 ;  /* 0x0000000700087308 */ /* 0x000ea20000001000 */
[----:B-1----:R-:W-:Y:S02]  /*2ee0*/  FMUL.FTZ R16, R16, R5 ;  /* 0x0000000510107220 */ /* 0x002fe40000410000 */
[----:B--2---:R-:W-:-:S05]  /*2ef0*/  FMUL.FTZ R21, R21, R8 ;  /* 0x0000000815157220 */ /* 0x004fca0000410000 */
.L_x_3817:
        /* <DEDUP_REMOVED lines=9> */
[----:B-1----:R-:W-:-:S04]  /*2f90*/  LEA R6, P1, R4, c[0x0][0x160], 0x1 ;  /* 0x0000580004067a11 */ /* 0x002fc800078208ff */
[----:B------:R-:W-:-:S05]  /*2fa0*/  LEA.HI.X R7, R4, c[0x0][0x164], R9, 0x1, P1 ;  /* 0x0000590004077a11 */ /* 0x000fca00008f0c09 */
[----:B------:R1:W-:Y:S04]  /*2fb0*/  STG.E [R6.64], R21 ;  /* 0x0000001506007986 */ /* 0x0003e8000c101906 */
.L_x_3819:
[----:B------:R-:W-:Y:S05]  /*2fc0*/  BSYNC B0 ;  /* 0x0000000000007941 */ /* 0x000fea0003800000 */
.L_x_3818:
[----:B------:R-:W-:Y:S02]  /*2fd0*/  IADD3 R38, R38, c[0x0][0x10], RZ ;  /* 0x0000040026267a10 */ /* 0x000fe40007ffe0ff */
[----:B------:R-:W-:Y:S02]  /*2fe0*/  IADD3 R28, R28, 0x1, RZ ;  /* 0x000000011c1c7810 */ /* 0x000fe40007ffe0ff */
[----:B------:R-:W-:-:S13]  /*2ff0*/  ISETP.GE.AND P1, PT, R38, UR4, PT ;  /* 0x0000000426007c0c */ /* 0x000fda000bf26270 */
[----:B------:R-:W-:Y:S01]  /*3000*/  @P1 CALL.REL.NOINC `(.L_x_3820) ;  /* 0x0000001000001944 */ /* 0x000fe20003c00000 */
[----:B------:R-:W-:Y:S05]  /*3010*/  BRA `(.L_x_3821) ;  /* 0xffffd1e000007947 */ /* 0x000fea000383ffff */
.L_x_3820:
[----:B------:R-:W-:Y:S05]  /*3020*/  EXIT ;  /* 0x000000000000794d */ /* 0x000fea0003800000 */
.L_x_3822:
        /* <DEDUP_REMOVED lines=13> */
.L_x_5628:


//--------------------- .text._Z35group_norm_nhwc_fwd_one_pass_kernelI11Bf16IOBf16WLi128ELi160ELi640EEv26Group_norm_nhwc_fwd_params --------------------------
	.section	.text._Z35group_norm_nhwc_fwd_one_pass_kernelI11Bf16IOBf16WLi128ELi160ELi640EEv26Group_norm_nhwc_fwd_params,"ax",@progbits
	.sectioninfo	@"SHI_REGISTERS=88"
	.align	128
        .global         _Z35group_norm_nhwc_fwd_one_pass_kernelI11Bf16IOBf16WLi128ELi160ELi640EEv26Group_norm_nhwc_fwd_params
        .type           _Z35group_norm_nhwc_fwd_one_pass_kernelI11Bf16IOBf16WLi128ELi160ELi640EEv26Group_norm_nhwc_fwd_params,@function
        .size           _Z35group_norm_nhwc_fwd_one_pass_kernelI11Bf16IOBf16WLi128ELi160ELi640EEv26Group_norm_nhwc_fwd_params,(.L_x_5629 - _Z35group_norm_nhwc_fwd_one_pass_kernelI11Bf16IOBf16WLi128ELi160ELi640EEv26Group_norm_nhwc_fwd_params)
        .other          _Z35group_norm_nhwc_fwd_one_pass_kernelI11Bf16IOBf16WLi128ELi160ELi640EEv26Group_norm_nhwc_fwd_params,@"STO_CUDA_ENTRY STV_DEFAULT"
_Z35group_norm_nhwc_fwd_one_pass_kernelI11Bf16IOBf16WLi128ELi160ELi640EEv26Group_norm_nhwc_fwd_params:
.text._Z35group_norm_nhwc_fwd_one_pass_kernelI11Bf16IOBf16WLi128ELi160ELi640EEv26Group_norm_nhwc_fwd_params:
        /* <DEDUP_REMOVED lines=40> */
.L_x_3881:
        /* <DEDUP_REMOVED lines=441> */
.L_x_3824:
[----:B------:R-:W-:Y:S05]  /*1e10*/  BSYNC B0 ;  /* 0x0000000000007941 */ /* 0x000fea0003800000 */
.L_x_3823:
        /* <DEDUP_REMOVED lines=25> */
.L_x_3827:
[----:B------:R-:W2:Y:S01]  /*1fb0*/  LDG.E.STRONG.GPU R26, [R24.64] ;  /* 0x00000006181a7981 */ /* 0x000ea2000c1ef900 */
[----:B------:R-:W-:Y:S01]  /*1fc0*/  YIELD ;  /* 0x0000000000007946 */ /* 0x000fe20003800000 */
[----:B--2---:R-:W-:Y:S01]  /*1fd0*/  ISETP.NE.AND P1, PT, R26, R27, PT ;  /* 0x0000001b1a00720c */ /* 0x004fe20003f25270 */
[----:B------:R-:W-:-:S12]  /*1fe0*/  CCTL.IVALL ;  /* 0x00000000ff00798f */ /* 0x000fd80002000000 */
[----:B------:R-:W-:Y:S05]  /*1ff0*/  @P1 BRA `(.L_x_3827) ;  /* 0xffffffb000001947 */ /* 0x000fea000383ffff */
.L_x_3826:
        /* <DEDUP_REMOVED lines=11> */
.L_x_3829:
        /* <DEDUP_REMOVED lines=59> */
.L_x_3828:
        /* <DEDUP_REMOVED lines=19> */
.L_x_3831:
[----:B------:R-:W-:Y:S05]  /*2590*/  BSYNC B0 ;  /* 0x0000000000007941 */ /* 0x000fea0003800000 */
.L_x_3830:
        /* <DEDUP_REMOVED lines=30> */
.L_x_3825:
[----:B------:R-:W-:Y:S01]  /*2780*/  LOP3.LUT P1, RZ, R3, R0, RZ, 0xfc, !PT ;  /* 0x0000000003ff7212 */ /* 0x000fe2000782fcff */
[----:B------:R1:W-:Y:S01]  /*2790*/  @!P3 STS.64 [0xc0], R48 ;  /* 0x0000c030ff00b388 */ /* 0x0003e20000000a00 */
[----:B------:R-:W-:Y:S01]  /*27a0*/  ISETP.EQ.U32.AND P2, PT, RZ, c[0x0][0x168], PT ;  /* 0x00005a00ff007a0c */ /* 0x000fe20003f42070 */
[----:B------:R-:W-:Y:S01]  /*27b0*/  HFMA2.MMA R63, -RZ, RZ, 0, 1.1920928955078125e-07 ;  /* 0x00000002ff3f7435 */ /* 0x000fe200000001ff */
[----:B------:R-:W-:-:S02]  /*27c0*/  IADD3 R62, R61, R62, RZ ;  /* 0x0000003e3d3e7210 */ /* 0x000fc40007ffe0ff */
[----:B------:R-:W-:-:S07]  /*27d0*/  ISETP.EQ.OR.EX P1, PT, RZ, c[0x0][0x16c], P1, P2 ;  /* 0x00005b00ff007a0c */ /* 0x000fce0000f22720 */
[----:B------:R-:W-:-:S06]  /*27e0*/  IMAD.WIDE R68, R62, R63, c[0x0][0x178] ;  /* 0x00005e003e447625 */ /* 0x000fcc00078e023f */
[----:B------:R-:W-:Y:S01]  /*27f0*/  @!P1 MOV R27, 0x8 ;  /* 0x00000008001b9802 */ /* 0x000fe20000000f00 */
[----:B------:R-:W-:Y:S02]  /*2800*/  @!P1 FMUL.FTZ R25, R49, c[0x0][0x1f4] ;  /* 0x00007d0031199a20 */ /* 0x000fe40000410000 */
[----:B------:R-:W-:Y:S02]  /*2810*/  @!P1 FMUL.FTZ R24, R48, c[0x0][0x1f4] ;  /* 0x00007d0030189a20 */ /* 0x000fe40000410000 */
[----:B------:R-:W-:-:S05]  /*2820*/  @!P1 IMAD.WIDE R26, R60, R27, c[0x0][0x168] ;  /* 0x00005a003c1a9625 */ /* 0x000fca00078e021b */
[----:B------:R2:W-:Y:S04]  /*2830*/  @!P1 STG.E.64 [R26.64], R24 ;  /* 0x000000181a009986 */ /* 0x0005e8000c101b06 */
[----:B------:R-:W-:Y:S01]  /*2840*/  BAR.SYNC.DEFER_BLOCKING 0x0 ;  /* 0x0000000000007b1d */ /* 0x000fe20000010000 */
[----:B------:R-:W-:-:S05]  /*2850*/  IMAD.WIDE R62, R62, R63, c[0x0][0x180] ;  /* 0x000060003e3e7625 */ /* 0x000fca00078e023f */
[----:B------:R-:W3:Y:S04]  /*2860*/  LDG.E.U16 R71, [R68.64] ;  /* 0x0000000644477981 */ /* 0x000ee8000c1e1500 */
[----:B------:R-:W4:Y:S04]  /*2870*/  LDG.E.U16 R72, [R68.64+0x2] ;  /* 0x0000020644487981 */ /* 0x000f28000c1e1500 */
[----:B------:R4:W5:Y:S04]  /*2880*/  LDG.E.U16 R73, [R62.64] ;  /* 0x000000063e497981 */ /* 0x000968000c1e1500 */
[----:B------:R4:W5:Y:S01]  /*2890*/  LDG.E.U16 R74, [R62.64+0x2] ;  /* 0x000002063e4a7981 */ /* 0x000962000c1e1500 */
[----:B01----:R-:W-:-:S02]  /*28a0*/  MOV R48, 0x3f800000 ;  /* 0x3f80000000307802 */ /* 0x003fc40000000f00 */
[----:B------:R-:W-:Y:S01]  /*28b0*/  ISETP.NE.AND P6, PT, RZ, UR5, PT ;  /* 0x00000005ff007c0c */ /* 0x000fe2000bfc5270 */
[----:B------:R-:W0:Y:S01]  /*28c0*/  LDS.64 R24, [0xc0] ;  /* 0x0000c000ff187984 */ /* 0x000e220000000a00 */
[----:B--2---:R-:W-:Y:S01]  /*28d0*/  PRMT R27, RZ, 0x5410, R19 ;  /* 0x00005410ff1b7816 */ /* 0x004fe20000000013 */
[----:B0-----:R-:W-:-:S04]  /*28e0*/  FMUL.FTZ R70, R24, c[0x0][0x1f4] ;  /* 0x00007d0018467a20 */ /* 0x001fc80000410000 */
        /* <DEDUP_REMOVED lines=12> */
[----:B-----5:R-:W-:Y:S02]  /*29b0*/  PRMT R68, RZ, 0x5410, R73 ;  /* 0x00005410ff447816 */ /* 0x020fe40000000049 */
[----:B------:R-:W-:-:S03]  /*29c0*/  PRMT R63, RZ, 0x5410, R74 ;  /* 0x00005410ff3f7816 */ /* 0x000fc6000000004a */
        /* <DEDUP_REMOVED lines=13> */
.L_x_3832:
        /* <DEDUP_REMOVED lines=12> */
.L_x_3834:
[----:B------:R-:W-:Y:S05]  /*2b60*/  BSYNC B0 ;  /* 0x0000000000007941 */ /* 0x000fea0003800000 */
.L_x_3833:
        /* <DEDUP_REMOVED lines=22> */
.L_x_3835:
        /* <DEDUP_REMOVED lines=12> */
.L_x_3837:
[----:B------:R-:W-:Y:S05]  /*2d90*/  BSYNC B0 ;  /* 0x0000000000007941 */ /* 0x000fea0003800000 */
.L_x_3836:
        /* <DEDUP_REMOVED lines=22> */
.L_x_3838:
        /* <DEDUP_REMOVED lines=12> */
.L_x_3840:
[----:B------:R-:W-:Y:S05]  /*2fc0*/  BSYNC B0 ;  /* 0x0000000000007941 */ /* 0x000fea0003800000 */
.L_x_3839:
        /* <DEDUP_REMOVED lines=18> */
[C---:B------:R-:W-:Y:S01]  /*30f0*/  ISETP.GT.U32.OR P3, PT, R0.reuse, 0x27f, P3 ;  /* 0x0000027f0000780c */ /* 0x040fe20001f64470 */
        /* <DEDUP_REMOVED lines=14> */
.L_x_3841:
        /* <DEDUP_REMOVED lines=12> */
.L_x_3843:
[----:B------:R-:W-:Y:S05]  /*32a0*/  BSYNC B0 ;  /* 0x0000000000007941 */ /* 0x000fea0003800000 */
.L_x_3842:
[----:B------:R-:W-:Y:S02]  /*32b0*/  FFMA.FTZ R25, R49, R25, R68 ;  /* 0x0000001931197223 */ /* 0x000fe40000010044 */
        /* <DEDUP_REMOVED lines=12> */
.L_x_3844:
        /* <DEDUP_REMOVED lines=12> */
.L_x_3846:
[----:B------:R-:W-:Y:S05]  /*3440*/  BSYNC B0 ;  /* 0x0000000000007941 */ /* 0x000fea0003800000 */
.L_x_3845:
[--C-:B------:R-:W-:Y:S02]  /*3450*/  PRMT R15, RZ, 0x5410, R32.reuse ;  /* 0x00005410ff0f7816 */ /* 0x100fe40000000020 */
[----:B0-----:R-:W-:Y:S02]  /*3460*/  PRMT R17, RZ, 0x7610, R32 ;  /* 0x00007610ff117816 */ /* 0x001fe40000000020 */
[----:B------:R-:W-:Y:S01]  /*3470*/  PRMT R23, RZ, 0x5410, R34 ;  /* 0x00005410ff177816 */ /* 0x000fe20000000022 */
        /* <DEDUP_REMOVED lines=24> */
.L_x_3847:
        /* <DEDUP_REMOVED lines=12> */
.L_x_3849:
[----:B------:R-:W-:Y:S05]  /*36c0*/  BSYNC B0 ;  /* 0x0000000000007941 */ /* 0x000fea0003800000 */
.L_x_3848:
[-C--:B------:R-:W-:Y:S01]  /*36d0*/  FMUL.FTZ R23, R23, R48.reuse ;  /* 0x0000003017177220 */ /* 0x080fe20000410000 */
[--C-:B------:R-:W-:Y:S01]  /*36e0*/  PRMT R27, RZ, 0x5410, R35.reuse ;  /* 0x00005410ff1b7816 */ /* 0x100fe20000000023 */
[----:B------:R-:W-:Y:S01]  /*36f0*/  FMUL.FTZ R25, R25, R48 ;  /* 0x0000003019197220 */ /* 0x000fe20000410000 */
[----:B------:R-:W-:Y:S01]  /*3700*/  PRMT R35, RZ, 0x7610, R35 ;  /* 0x00007610ff237816 */ /* 0x000fe20000000023 */
        /* <DEDUP_REMOVED lines=13> */
.L_x_3850:
        /* <DEDUP_REMOVED lines=12> */
.L_x_3852:
[----:B------:R-:W-:Y:S05]  /*38a0*/  BSYNC B0 ;  /* 0x0000000000007941 */ /* 0x000fea0003800000 */
.L_x_3851:
[----:B0-----:R-:W-:Y:S01]  /*38b0*/  PRMT R19, RZ, 0x5410, R37 ;  /* 0x00005410ff137816 */ /* 0x001fe20000000025 */
[--C-:B------:R-:W-:Y:S01]  /*38c0*/  FADD.FTZ R17, R35, -R70.reuse ;  /* 0x8000004623117221 */ /* 0x100fe20000010000 */
[--C-:B------:R-:W-:Y:S01]  /*38d0*/  PRMT R21, RZ, 0x5410, R39.reuse ;  /* 0x00005410ff157816 */ /* 0x100fe20000000027 */
[--C-:B------:R-:W-:Y:S01]  /*38e0*/  FADD.FTZ R15, R27, -R70.reuse ;  /* 0x800000461b0f7221 */ /* 0x100fe20000010000 */
[----:B------:R-:W-:Y:S01]  /*38f0*/  PRMT R39, RZ, 0x7610, R39 ;  /* 0x00007610ff277816 */ /* 0x000fe20000000027 */
[----:B------:R-:W-:Y:S01]  /*3900*/  FADD.FTZ R35, R19, -R70 ;  /* 0x8000004613237221 */ /* 0x000fe20000010000 */
[----:B------:R-:W-:Y:S01]  /*3910*/  PRMT R23, RZ, 0x5410, R40 ;  /* 0x00005410ff177816 */ /* 0x000fe20000000028 */
[--C-:B------:R-:W-:Y:S01]  /*3920*/  FADD.FTZ R19, R21, -R70.reuse ;  /* 0x8000004615137221 */ /* 0x100fe20000010000 */
[--C-:B------:R-:W-:Y:S01]  /*3930*/  PRMT R69, RZ, 0x5410, R43.reuse ;  /* 0x00005410ff457816 */ /* 0x100fe2000000002b */
[----:B------:R-:W-:Y:S01]  /*3940*/  FADD.FTZ R21, R39, -R70 ;  /* 0x8000004627157221 */ /* 0x000fe20000010000 */
[----:B------:R-:W-:Y:S01]  /*3950*/  PRMT R25, RZ, 0x7610, R40 ;  /* 0x00007610ff197816 */ /* 0x000fe20000000028 */
[----:B------:R-:W-:Y:S01]  /*3960*/  FADD.FTZ R27, R23, -R70 ;  /* 0x80000046171b7221 */ /* 0x000fe20000010000 */
[----:B------:R-:W-:Y:S01]  /*3970*/  PRMT R43, RZ, 0x7610, R43 ;  /* 0x00007610ff2b7816 */ /* 0x000fe2000000002b */
[-C--:B------:R-:W-:Y:S01]  /*3980*/  FMUL.FTZ R15, R15, R48.reuse ;  /* 0x000000300f0f7220 */ /* 0x080fe20000410000 */
[----:B------:R-:W-:Y:S01]  /*3990*/  PRMT R71, RZ, 0x5410, R44 ;  /* 0x00005410ff477816 */ /* 0x000fe2000000002c */
[----:B------:R-:W-:Y:S01]  /*39a0*/  FADD.FTZ R23, R25, -R70 ;  /* 0x8000004619177221 */ /* 0x000fe20000010000 */
[----:B------:R-:W-:Y:S01]  /*39b0*/  PRMT R73, RZ, 0x7610, R44 ;  /* 0x00007610ff497816 */ /* 0x000fe2000000002c */
[--C-:B------:R-:W-:Y:S01]  /*39c0*/  FADD.FTZ R39, R43, -R70.reuse ;  /* 0x800000462b277221 */ /* 0x100fe20000010000 */
[--C-:B------:R-:W-:Y:S01]  /*39d0*/  PRMT R75, RZ, 0x5410, R45.reuse ;  /* 0x00005410ff4b7816 */ /* 0x100fe2000000002d */
[--C-:B------:R-:W-:Y:S01]  /*39e0*/  FADD.FTZ R25, R69, -R70.reuse ;  /* 0x8000004645197221 */ /* 0x100fe20000010000 */
[----:B------:R-:W-:Y:S01]  /*39f0*/  PRMT R77, RZ, 0x7610, R45 ;  /* 0x00007610ff4d7816 */ /* 0x000fe2000000002d */
        /* <DEDUP_REMOVED lines=42> */
[----:B------:R-:W-:Y:S02]  /*3ca0*/  FMUL.FTZ R48, R79, R48 ;  /* 0x000000304f307220 */ /* 0x000fe40000410000 */
        /* <DEDUP_REMOVED lines=13> */
.L_x_3853:
        /* <DEDUP_REMOVED lines=12> */
.L_x_3855:
[----:B------:R-:W-:Y:S05]  /*3e40*/  BSYNC B0 ;  /* 0x0000000000007941 */ /* 0x000fea0003800000 */
.L_x_3854:
        /* <DEDUP_REMOVED lines=13> */
.L_x_3856:
        /* <DEDUP_REMOVED lines=12> */
.L_x_3858:
[----:B------:R-:W-:Y:S05]  /*3fe0*/  BSYNC B0 ;  /* 0x0000000000007941 */ /* 0x000fea0003800000 */
.L_x_3857:
        /* <DEDUP_REMOVED lines=13> */
.L_x_3859:
        /* <DEDUP_REMOVED lines=12> */
.L_x_3861:
[----:B------:R-:W-:Y:S05]  /*4180*/  BSYNC B0 ;  /* 0x0000000000007941 */ /* 0x000fea0003800000 */
.L_x_3860:
        /* <DEDUP_REMOVED lines=13> */
.L_x_3862:
        /* <DEDUP_REMOVED lines=12> */
.L_x_3864:
[----:B------:R-:W-:Y:S05]  /*4320*/  BSYNC B0 ;  /* 0x0000000000007941 */ /* 0x000fea0003800000 */
.L_x_3863:
[----:B------:R-:W-:Y:S01]  /*4330*/  ISETP.GE.U32.AND P5, PT, R9, c[0x0][0x1c8], PT ;  /* 0x0000720009007a0c */ /* 0x000fe20003fa6070 */
[--C-:B------:R-:W-:Y:S01]  /*4340*/  FFMA.FTZ R28, R62, R20, R63.reuse ;  /* 0x000000143e1c7223 */ /* 0x100fe2000001003f */
[----:B------:R-:W-:Y:S01]  /*4350*/  ISETP.GE.U32.AND P1, PT, R10, c[0x0][0x1c8], PT ;  /* 0x000072000a007a0c */ /* 0x000fe20003f26070 */
[C-C-:B------:R-:W-:Y:S01]  /*4360*/  FFMA.FTZ R21, R62.reuse, R21, R63.reuse ;  /* 0x000000153e157223 */ /* 0x140fe2000001003f */
[----:B------:R-:W-:Y:S01]  /*4370*/  ISETP.GE.U32.AND P2, PT, R11, c[0x0][0x1c8], PT ;  /* 0x000072000b007a0c */ /* 0x000fe20003f46070 */
[--C-:B------:R-:W-:Y:S01]  /*4380*/  FFMA.FTZ R14, R62, R19, R63.reuse ;  /* 0x000000133e0e7223 */ /* 0x100fe2000001003f */
[----:B------:R-:W-:Y:S01]  /*4390*/  ISETP.GE.U32.AND P3, PT, R12, c[0x0][0x1c8], PT ;  /* 0x000072000c007a0c */ /* 0x000fe20003f66070 */
[--C-:B------:R-:W-:Y:S01]  /*43a0*/  FFMA.FTZ R15, R62, R48, R63.reuse ;  /* 0x000000303e0f7223 */ /* 0x100fe2000001003f */
[----:B------:R-:W-:Y:S01]  /*43b0*/  ISETP.GE.U32.AND P4, PT, R13, c[0x0][0x1c8], PT ;  /* 0x000072000d007a0c */ /* 0x000fe20003f86070 */
[C-C-:B------:R-:W-:Y:S01]  /*43c0*/  FFMA.FTZ R24, R49.reuse, R24, R68.reuse ;  /* 0x0000001831187223 */ /* 0x140fe20000010044 */
[----:B------:R-:W-:Y:S01]  /*43d0*/  ISETP.GE.AND.EX P5, PT, R36, c[0x0][0x1cc], PT, P5 ;  /* 0x0000730024007a0c */ /* 0x000fe20003fa6350 */
[C-C-:B------:R-:W-:Y:S01]  /*43e0*/  FFMA.FTZ R25, R49.reuse, R25, R68.reuse ;  /* 0x0000001931197223 */ /* 0x140fe20000010044 */
[----:B------:R-:W-:Y:S01]  /*43f0*/  ISETP.GE.AND.EX P1, PT, R38, c[0x0][0x1cc], PT, P1 ;  /* 0x0000730026007a0c */ /* 0x000fe20003f26310 */
[--C-:B------:R-:W-:Y:S01]  /*4400*/  FFMA.FTZ R26, R49, R26, R68.reuse ;  /* 0x0000001a311a7223 */ /* 0x100fe20000010044 */
[----:B------:R-:W-:Y:S01]  /*4410*/  ISETP.GE.AND.EX P2, PT, R41, c[0x0][0x1cc], PT, P2 ;  /* 0x0000730029007a0c */ /* 0x000fe20003f46320 */
[C-C-:B------:R-:W-:Y:S01]  /*4420*/  FFMA.FTZ R23, R49.reuse, R23, R68.reuse ;  /* 0x0000001731177223 */ /* 0x140fe20000010044 */
[----:B------:R-:W-:Y:S01]  /*4430*/  ISETP.GE.AND.EX P3, PT, R42, c[0x0][0x1cc], PT, P3 ;  /* 0x000073002a007a0c */ /* 0x000fe20003f66330 */
[----:B------:R-:W-:Y:S01]  /*4440*/  FFMA.FTZ R22, R49, R22, R68 ;  /* 0x0000001631167223 */ /* 0x000fe20000010044 */
        /* <DEDUP_REMOVED lines=18> */
.L_x_3865:
[----:B------:R-:W-:Y:S01]  /*4570*/  BSSY B0, `(.L_x_3866) ;  /* 0x000000c000007945 */ /* 0x000fe20003800000 */
[----:B------:R-:W-:Y:S05]  /*4580*/  @P5 BRA `(.L_x_3867) ;  /* 0x000000a000005947 */ /* 0x000fea0003800000 */
[----:B0-----:R-:W-:Y:S01]  /*4590*/  MOV R16, R66 ;  /* 0x0000004200107202 */ /* 0x001fe20000000f00 */
        /* <DEDUP_REMOVED lines=9> */
.L_x_3867:
[----:B------:R-:W-:Y:S05]  /*4630*/  BSYNC B0 ;  /* 0x0000000000007941 */ /* 0x000fea0003800000 */
.L_x_3866:
        /* <DEDUP_REMOVED lines=11> */
.L_x_3868:
[----:B------:R-:W-:Y:S01]  /*46f0*/  BSSY B0, `(.L_x_3869) ;  /* 0x000000c000007945 */ /* 0x000fe20003800000 */
[----:B------:R-:W-:Y:S05]  /*4700*/  @P1 BRA `(.L_x_3870) ;  /* 0x000000a000001947 */ /* 0x000fea0003800000 */
[----:B------:R-:W-:Y:S01]  /*4710*/  IMAD R19, R38, c[0x0][0x1c0], RZ ;  /* 0x0000700026137a24 */ /* 0x000fe200078e02ff */
[----:B0-----:R-:W-:Y:S02]  /*4720*/  MOV R16, R66 ;  /* 0x0000004200107202 */ /* 0x001fe40000000f00 */
        /* <DEDUP_REMOVED lines=8> */
.L_x_3870:
[----:B------:R-:W-:Y:S05]  /*47b0*/  BSYNC B0 ;  /* 0x0000000000007941 */ /* 0x000fea0003800000 */
.L_x_3869:
        /* <DEDUP_REMOVED lines=11> */
.L_x_3871:
        /* <DEDUP_REMOVED lines=12> */
.L_x_3873:
[----:B------:R-:W-:Y:S05]  /*4930*/  BSYNC B0 ;  /* 0x0000000000007941 */ /* 0x000fea0003800000 */
.L_x_3872:
        /* <DEDUP_REMOVED lines=11> */
.L_x_3874:
        /* <DEDUP_REMOVED lines=12> */
.L_x_3876:
[----:B------:R-:W-:Y:S05]  /*4ab0*/  BSYNC B0 ;  /* 0x0000000000007941 */ /* 0x000fea0003800000 */
.L_x_3875:
        /* <DEDUP_REMOVED lines=11> */
.L_x_3877:
        /* <DEDUP_REMOVED lines=11> */
.L_x_3879:
[----:B------:R-:W-:Y:S05]  /*4c20*/  BSYNC B0 ;  /* 0x0000000000007941 */ /* 0x000fea0003800000 */
.L_x_3878:
[----:B------:R-:W-:Y:S02]  /*4c30*/  IADD3 R60, R60, c[0x0][0x10], RZ ;  /* 0x000004003c3c7a10 */ /* 0x000fe40007ffe0ff */
[----:B------:R-:W-:Y:S02]  /*4c40*/  IADD3 R4, R4, 0x1, RZ ;  /* 0x0000000104047810 */ /* 0x000fe40007ffe0ff */
[----:B------:R-:W-:-:S13]  /*4c50*/  ISETP.GE.AND P1, PT, R60, UR4, PT ;  /* 0x000000043c007c0c */ /* 0x000fda000bf26270 */
[----:B------:R-:W-:Y:S01]  /*4c60*/  @P1 CALL.REL.NOINC `(.L_x_3880) ;  /* 0x0000001000001944 */ /* 0x000fe20003c00000 */
[----:B------:R-:W-:Y:S05]  /*4c70*/  BRA `(.L_x_3881) ;  /* 0xffffb60000007947 */ /* 0x000fea000383ffff */
.L_x_3880:
[----:B------:R-:W-:Y:S05]  /*4c80*/  EXIT ;  /* 0x000000000000794d */ /* 0x000fea0003800000 */
.L_x_3882:
        /* <DEDUP_REMOVED lines=15> */
.L_x_5629:


//--------------------- .text._Z35group_norm_nhwc_fwd_one_pass_kernelI11Bf16IOBf16WLi256ELi160ELi640EEv26Group_norm_nhwc_fwd_params --------------------------
	.section	.text._Z35group_norm_nhwc_fwd_one_pass_kernelI11Bf16IOBf16WLi256ELi160ELi640EEv26Group_norm_nhwc_fwd_params,"ax",@progbits
	.sectioninfo	@"SHI_REGISTERS=96"
	.align	128
        .global         _Z35group_norm_nhwc_fwd_one_pass_kernelI11Bf16IOBf16WLi256ELi160ELi640EEv26Group_norm_nhwc_fwd_params
        .type           _Z35group_norm_nhwc_fwd_one_pass_kernelI11Bf16IOBf16WLi256ELi160ELi640EEv26Group_norm_nhwc_fwd_params,@function
        .size           _Z35group_norm_nhwc_fwd_one_pass_kernelI11Bf16IOBf16WLi256ELi160ELi640EEv26Group_norm_nhwc_fwd_params,(.L_x_5630 - _Z35group_norm_nhwc_fwd_one_pass_kernelI11Bf16IOBf16WLi256ELi160ELi640EEv26Group_norm_nhwc_fwd_params)
        .other          _Z35group_norm_nhwc_fwd_one_pass_kernelI11Bf16IOBf16WLi256ELi160ELi640EEv26Group_norm_nhwc_fwd_params,@"STO_CUDA_ENTRY STV_DEFAULT"
_Z35group_norm_nhwc_fwd_one_pass_kernelI11Bf16IOBf16WLi256ELi160ELi640EEv26Group_norm_nhwc_fwd_params:
.text._Z35group_norm_nhwc_fwd_one_pass_kernelI11Bf16IOBf16WLi256ELi160ELi640EEv26Group_norm_nhwc_fwd_params:
        /* <DEDUP_REMOVED lines=57> */
.L_x_3989:
        /* <DEDUP_REMOVED lines=18> */
[C---:B------:R-:W-:Y:S02]  /*04b0*/  ISETP.GE.AND.EX P4, PT, R63.reuse, c[0x0][0x1cc], PT, P4 ;  /* 0x000073003f007a0c */ /* 0x040fe40003f86340 */
        /* <DEDUP_REMOVED lines=69> */
[----:B------:R-:W-:Y:S02]  /*0910*/  @!P3 IADD3 R11, R11, R19, RZ ;  /* 0x000000130b0bb210 */ /* 0x000fe40007ffe0ff */
[----:B------:R-:W-:Y:S01]  /*0920*/  @!P3 LEA R22, P6, R10, c[0x0][0x170], 0x1 ;  /* 0x00005c000a16ba11 */ /* 0x000fe200078c08ff */
[----:B------:R-:W-:Y:S01]  /*0930*/  @!P4 IMAD.WIDE.U32 R14, R92, c[0x0][0x1c0], R14 ;  /* 0x000070005c0eca25 */ /* 0x000fe200078e000e */
[----:B------:R-:W-:-:S02]  /*0940*/  SHF.R.S32.HI R67, RZ, 0x1f, R85 ;  /* 0x0000001fff437819 */ /* 0x000fc40000011455 */
[----:B------:R-:W-:Y:S01]  /*0950*/  @!P3 LEA.HI.X R23, R10, c[0x0][0x174], R11, 0x1, P6 ;  /* 0x00005d000a17ba11 */ /* 0x000fe200030f0c0b */
[----:B------:R-:W-:Y:S01]  /*0960*/  @!P1 IMAD R11, R64, c[0x0][0x1c0], RZ ;  /* 0x00007000400b9a24 */ /* 0x000fe200078e02ff */
[----:B------:R-:W-:Y:S01]  /*0970*/  @!P4 IADD3 R15, R15, R17, RZ ;  /* 0x000000110f0fc210 */ /* 0x000fe20007ffe0ff */
[----:B------:R-:W-:Y:S01]  /*0980*/  @!P1 IMAD.MOV.U32 R10, RZ, RZ, R34 ;  /* 0x000000ffff0a9224 */ /* 0x000fe200078e0022 */
[----:B------:R-:W-:Y:S01]  /*0990*/  @!P4 LEA R18, P6, R14, c[0x0][0x170], 0x1 ;  /* 0x00005c000e12ca11 */ /* 0x000fe200078c08ff */
[----:B------:R-:W-:Y:S01]  /*09a0*/  @!P1 IMAD R17, R90, c[0x0][0x1c4], R11 ;  /* 0x000071005a119a24 */ /* 0x000fe200078e020b */
[----:B------:R-:W-:Y:S01]  /*09b0*/  @!P1 MOV R11, R33 ;  /* 0x00000021000b9202 */ /* 0x000fe20000000f00 */
[----:B------:R-:W-:Y:S01]  /*09c0*/  @!P5 IMAD R27, R86, c[0x0][0x1c4], R25 ;  /* 0x00007100561bda24 */ /* 0x000fe200078e0219 */
[----:B------:R-:W-:Y:S02]  /*09d0*/  @!P4 LEA.HI.X R19, R14, c[0x0][0x174], R15, 0x1, P6 ;  /* 0x00005d000e13ca11 */ /* 0x000fe400030f0c0f */
[----:B------:R-:W-:Y:S01]  /*09e0*/  SHF.R.S32.HI R72, RZ, 0x1f, R83 ;  /* 0x0000001fff487819 */ /* 0x000fe20000011453 */
[----:B------:R-:W-:Y:S01]  /*09f0*/  @!P1 IMAD.WIDE.U32 R10, R90, c[0x0][0x1c0], R10 ;  /* 0x000070005a0a9a25 */ /* 0x000fe200078e000a */
[----:B------:R-:W-:-:S02]  /*0a00*/  @!P5 MOV R24, R34 ;  /* 0x000000220018d202 */ /* 0x000fc40000000f00 */
[----:B------:R-:W-:Y:S02]  /*0a10*/  @!P5 MOV R25, R33 ;  /* 0x000000210019d202 */ /* 0x000fe40000000f00 */
[----:B------:R-:W-:Y:S02]  /*0a20*/  @!P1 IADD3 R11, R11, R17, RZ ;  /* 0x000000110b0b9210 */ /* 0x000fe40007ffe0ff */
[----:B------:R-:W-:Y:S01]  /*0a30*/  @!P1 LEA R14, P6, R10, c[0x0][0x170], 0x1 ;  /* 0x00005c000a0e9a11 */ /* 0x000fe200078c08ff */
[----:B------:R-:W-:-:S03]  /*0a40*/  @!P5 IMAD.WIDE.U32 R24, R86, c[0x0][0x1c0], R24 ;  /* 0x000070005618da25 */ /* 0x000fc600078e0018 */
[----:B------:R-:W-:Y:S02]  /*0a50*/  @!P1 LEA.HI.X R15, R10, c[0x0][0x174], R11, 0x1, P6 ;  /* 0x00005d000a0f9a11 */ /* 0x000fe400030f0c0b */
[----:B------:R-:W-:Y:S01]  /*0a60*/  CS2R R10, SRZ ;  /* 0x00000000000a7805 */ /* 0x000fe2000001ff00 */
[----:B------:R-:W-:Y:S02]  /*0a70*/  @!P5 IADD3 R17, R25, R27, RZ ;  /* 0x0000001b1911d210 */ /* 0x000fe40007ffe0ff */
[----:B------:R-:W-:-:S03]  /*0a80*/  @!P5 LEA R16, P6, R24, c[0x0][0x170], 0x1 ;  /* 0x00005c001810da11 */ /* 0x000fc600078c08ff */
[----:B------:R0:W2:Y:S01]  /*0a90*/  @!P3 LDG.E R11, [R22.64] ;  /* 0x0000000c160bb981 */ /* 0x0000a2000c1e1900 */
[----:B------:R-:W-:Y:S02]  /*0aa0*/  ISETP.GE.U32.AND P3, PT, R85, c[0x0][0x1c8], PT ;  /* 0x0000720055007a0c */ /* 0x000fe40003f66070 */
[----:B------:R-:W-:Y:S01]  /*0ab0*/  @!P5 LEA.HI.X R17, R24, c[0x0][0x174], R17, 0x1, P6 ;  /* 0x00005d001811da11 */ /* 0x000fe200030f0c11 */
[----:B------:R1:W3:Y:S01]  /*0ac0*/  @!P2 LDG.E R10, [R12.64] ;  /* 0x0000000c0c0aa981 */ /* 0x0002e2000c1e1900 */
[----:B------:R-:W-:Y:S02]  /*0ad0*/  ISETP.GE.AND.EX P3, PT, R67, c[0x0][0x1cc], PT, P3 ;  /* 0x0000730043007a0c */ /* 0x000fe40003f66330 */
[----:B------:R-:W-:Y:S02]  /*0ae0*/  ISETP.GE.U32.AND P2, PT, R83, c[0x0][0x1c8], PT ;  /* 0x0000720053007a0c */ /* 0x000fe40003f46070 */
[----:B------:R-:W-:Y:S02]  /*0af0*/  ISETP.GT.U32.OR P3, PT, R0, 0x27f, P3 ;  /* 0x0000027f0000780c */ /* 0x000fe40001f64470 */
[----:B------:R-:W-:Y:S01]  /*0b00*/  ISETP.GE.AND.EX P2, PT, R72, c[0x0][0x1cc], PT, P2 ;  /* 0x0000730048007a0c */ /* 0x000fe20003f46320 */
[----:B-1----:R-:W-:-:S06]  /*0b10*/  CS2R R12, SRZ ;  /* 0x00000000000c7805 */ /* 0x002fcc000001ff00 */
[----:B------:R1:W4:Y:S01]  /*0b20*/  @!P4 LDG.E R12, [R18.64] ;  /* 0x0000000c120cc981 */ /* 0x000322000c1e1900 */
[----:B------:R-:W-:Y:S02]  /*0b30*/  ISETP.GT.U32.OR P4, PT, R0, 0x27f, P2 ;  /* 0x0000027f0000780c */ /* 0x000fe40001784470 */
[----:B------:R-:W-:Y:S01]  /*0b40*/  ISETP.GE.U32.AND P6, PT, R80, c[0x0][0x1c8], PT ;  /* 0x0000720050007a0c */ /* 0x000fe20003fc6070 */
[----:B------:R5:W2:Y:S01]  /*0b50*/  @!P1 LDG.E R13, [R14.64] ;  /* 0x0000000c0e0d9981 */ /* 0x000aa2000c1e1900 */
[----:B------:R-:W-:Y:S01]  /*0b60*/  SHF.R.S32.HI R79, RZ, 0x1f, R80 ;  /* 0x0000001fff4f7819 */ /* 0x000fe20000011450 */
[----:B-1----:R-:W-:-:S03]  /*0b70*/  @!P3 IMAD R18, R67, c[0x0][0x1c0], RZ ;  /* 0x000070004312ba24 */ /* 0x002fc600078e02ff */
[----:B------:R-:W-:Y:S01]  /*0b80*/  ISETP.GE.AND.EX P1, PT, R79, c[0x0][0x1cc], PT, P6 ;  /* 0x000073004f007a0c */ /* 0x000fe20003f26360 */
[----:B-----5:R-:W-:Y:S01]  /*0b90*/  HFMA2.MMA R14, -RZ, RZ, 0, 0 ;  /* 0x00000000ff0e7435 */ /* 0x020fe200000001ff */
[----:B------:R-:W-:Y:S01]  /*0ba0*/  @!P3 IMAD R15, R85, c[0x0][0x1c4], R18 ;  /* 0x00007100550fba24 */ /* 0x000fe200078e0212 */
[-C--:B------:R-:W-:Y:S02]  /*0bb0*/  @!P3 MOV R18, R34.reuse ;  /* 0x000000220012b202 */ /* 0x080fe40000000f00 */
[----:B0-----:R-:W-:Y:S01]  /*0bc0*/  @!P4 IMAD R22, R72, c[0x0][0x1c0], RZ ;  /* 0x000070004816ca24 */ /* 0x001fe200078e02ff */
[----:B------:R-:W-:Y:S02]  /*0bd0*/  @!P3 MOV R19, R33 ;  /* 0x000000210013b202 */ /* 0x000fe40000000f00 */
[----:B------:R-:W-:Y:S02]  /*0be0*/  ISETP.GE.U32.AND P6, PT, R76, c[0x0][0x1c8], PT ;  /* 0x000072004c007a0c */ /* 0x000fe40003fc6070 */
[----:B------:R-:W-:Y:S01]  /*0bf0*/  SHF.R.S32.HI R28, RZ, 0x1f, R76 ;  /* 0x0000001fff1c7819 */ /* 0x000fe2000001144c */
[----:B------:R-:W-:Y:S01]  /*0c00*/  @!P4 IMAD R25, R83, c[0x0][0x1c4], R22 ;  /* 0x000071005319ca24 */ /* 0x000fe200078e0216 */
[----:B------:R-:W-:Y:S01]  /*0c10*/  ISETP.GT.U32.OR P1, PT, R0, 0x27f, P1 ;  /* 0x0000027f0000780c */ /* 0x000fe20000f24470 */
[----:B------:R-:W-:Y:S01]  /*0c20*/  @!P3 IMAD.WIDE.U32 R18, R85, c[0x0][0x1c0], R18 ;  /* 0x000070005512ba25 */ /* 0x000fe200078e0012 */
[----:B------:R-:W-:Y:S01]  /*0c30*/  ISETP.GE.AND.EX P6, PT, R28, c[0x0][0x1cc], PT, P6 ;  /* 0x000073001c007a0c */ /* 0x000fe20003fc6360 */
[----:B------:R0:W5:Y:S01]  /*0c40*/  @!P5 LDG.E R14, [R16.64] ;  /* 0x0000000c100ed981 */ /* 0x000162000c1e1900 */
[----:B------:R-:W-:-:S02]  /*0c50*/  @!P4 MOV R22, R34 ;  /* 0x000000220016c202 */ /* 0x000fc40000000f00 */
[----:B------:R-:W-:Y:S02]  /*0c60*/  @!P4 MOV R23, R33 ;  /* 0x000000210017c202 */ /* 0x000fe40000000f00 */
[----:B------:R-:W-:Y:S02]  /*0c70*/  ISETP.GT.U32.OR P5, PT, R0, 0x27f, P6 ;  /* 0x0000027f0000780c */ /* 0x000fe400037a4470 */
[----:B------:R-:W-:Y:S01]  /*0c80*/  @!P3 IADD3 R15, R19, R15, RZ ;  /* 0x0000000f130fb210 */ /* 0x000fe20007ffe0ff */
[----:B------:R-:W-:Y:S01]  /*0c90*/  @!P4 IMAD.WIDE.U32 R22, R83, c[0x0][0x1c0], R22 ;  /* 0x000070005316ca25 */ /* 0x000fe200078e0016 */
[C---:B0-----:R-:W-:Y:S02]  /*0ca0*/  @!P3 LEA R16, P6, R18.reuse, c[0x0][0x170], 0x1 ;  /* 0x00005c001210ba11 */ /* 0x041fe400078c08ff */
[----:B------:R-:W-:Y:S02]  /*0cb0*/  @!P1 MOV R24, R34 ;  /* 0x0000002200189202 */ /* 0x000fe40000000f00 */
[----:B------:R-:W-:-:S02]  /*0cc0*/  @!P3 LEA.HI.X R17, R18, c[0x0][0x174], R15, 0x1, P6 ;  /* 0x00005d001211ba11 */ /* 0x000fc400030f0c0f */
[----:B------:R-:W-:Y:S01]  /*0cd0*/  @!P4 IADD3 R15, R23, R25, RZ ;  /* 0x00000019170fc210 */ /* 0x000fe20007ffe0ff */
[----:B------:R-:W-:Y:S01]  /*0ce0*/  @!P1 IMAD R27, R79, c[0x0][0x1c0], RZ ;  /* 0x000070004f1b9a24 */ /* 0x000fe200078e02ff */
[----:B------:R-:W-:Y:S02]  /*0cf0*/  @!P1 MOV R25, R33 ;  /* 0x0000002100199202 */ /* 0x000fe40000000f00 */
[----:B------:R-:W-:Y:S02]  /*0d00*/  ISETP.GE.U32.AND P2, PT, R77, c[0x0][0x1c8], PT ;  /* 0x000072004d007a0c */ /* 0x000fe40003f46070 */
[----:B------:R-:W-:Y:S01]  /*0d10*/  SHF.R.S32.HI R87, RZ, 0x1f, R77 ;  /* 0x0000001fff577819 */ /* 0x000fe2000001144d */
[----:B------:R-:W-:Y:S01]  /*0d20*/  @!P1 IMAD R27, R80, c[0x0][0x1c4], R27 ;  /* 0x00007100501b9a24 */ /* 0x000fe200078e021b */
[----:B------:R-:W-:Y:S01]  /*0d30*/  @!P4 LEA R18, P6, R22, c[0x0][0x170], 0x1 ;  /* 0x00005c001612ca11 */ /* 0x000fe200078c08ff */
[----:B------:R-:W-:Y:S01]  /*0d40*/  @!P1 IMAD.WIDE.U32 R24, R80, c[0x0][0x1c0], R24 ;  /* 0x0000700050189a25 */ /* 0x000fe200078e0018 */
[----:B------:R-:W-:-:S02]  /*0d50*/  ISETP.GE.AND.EX P2, PT, R87, c[0x0][0x1cc], PT, P2 ;  /* 0x0000730057007a0c */ /* 0x000fc40003f46320 */
[----:B------:R-:W-:Y:S02]  /*0d60*/  @!P4 LEA.HI.X R19, R22, c[0x0][0x174], R15, 0x1, P6 ;  /* 0x00005d001613ca11 */ /* 0x000fe400030f0c0f */
[----:B------:R-:W-:Y:S02]  /*0d70*/  ISETP.GT.U32.OR P2, PT, R0, 0x27f, P2 ;  /* 0x0000027f0000780c */ /* 0x000fe40001744470 */
[----:B------:R-:W-:Y:S02]  /*0d80*/  @!P1 IADD3 R15, R25, R27, RZ ;  /* 0x0000001b190f9210 */ /* 0x000fe40007ffe0ff */
[----:B------:R-:W-:-:S04]  /*0d90*/  @!P1 LEA R22, P6, R24, c[0x0][0x170], 0x1 ;  /* 0x00005c0018169a11 */ /* 0x000fc800078c08ff */
[----:B------:R-:W-:Y:S01]  /*0da0*/  @!P1 LEA.HI.X R23, R24, c[0x0][0x174], R15, 0x1, P6 ;  /* 0x00005d0018179a11 */ /* 0x000fe200030f0c0f */
[----:B------:R-:W-:-:S04]  /*0db0*/  HFMA2.MMA R15, -RZ, RZ, 0, 0 ;  /* 0x00000000ff0f7435 */ /* 0x000fc800000001ff */
[----:B------:R-:W-:Y:S01]  /*0dc0*/  @!P2 IMAD R26, R87, c[0x0][0x1c0], RZ ;  /* 0x00007000571aaa24 */ /* 0x000fe200078e02ff */
[----:B------:R-:W-:Y:S02]  /*0dd0*/  @!P2 MOV R27, R33 ;  /* 0x00000021001ba202 */ /* 0x000fe40000000f00 */
[----:B------:R-:W-:Y:S01]  /*0de0*/  SHF.R.S32.HI R81, RZ, 0x1f, R74 ;  /* 0x0000001fff517819 */ /* 0x000fe2000001144a */
[C---:B------:R-:W-:Y:S02]  /*0df0*/  @!P2 IMAD R29, R77.reuse, c[0x0][0x1c4], R26 ;  /* 0x000071004d1daa24 */ /* 0x040fe400078e021a */
[----:B------:R0:W2:Y:S01]  /*0e00*/  @!P3 LDG.E R15, [R16.64] ;  /* 0x0000000c100fb981 */ /* 0x0000a2000c1e1900 */
[----:B------:R-:W-:Y:S01]  /*0e10*/  @!P2 IMAD.MOV.U32 R26, RZ, RZ, R34 ;  /* 0x000000ffff1aa224 */ /* 0x000fe200078e0022 */
[----:B------:R-:W-:Y:S01]  /*0e20*/  ISETP.GE.U32.AND P3, PT, R74, c[0x0][0x1c8], PT ;  /* 0x000072004a007a0c */ /* 0x000fe20003f66070 */
[----:B0-----:R-:W-:Y:S02]  /*0e30*/  CS2R R16, SRZ ;  /* 0x0000000000107805 */ /* 0x001fe4000001ff00 */
[----:B------:R-:W-:Y:S01]  /*0e40*/  @!P2 IMAD.WIDE.U32 R26, R77, c[0x0][0x1c0], R26 ;  /* 0x000070004d1aaa25 */ /* 0x000fe200078e001a */
[----:B------:R-:W-:-:S02]  /*0e50*/  ISETP.GE.AND.EX P3, PT, R81, c[0x0][0x1cc], PT, P3 ;  /* 0x0000730051007a0c */ /* 0x000fc40003f66330 */
[----:B------:R-:W-:Y:S01]  /*0e60*/  SHF.R.S32.HI R82, RZ, 0x1f, R73 ;  /* 0x0000001fff527819 */ /* 0x000fe20000011449 */
[----:B------:R0:W2:Y:S01]  /*0e70*/  @!P4 LDG.E R16, [R18.64] ;  /* 0x0000000c1210c981 */ /* 0x0000a2000c1e1900 */
[----:B------:R-:W-:Y:S01]  /*0e80*/  ISETP.GE.U32.AND P4, PT, R73, c[0x0][0x1c8], PT ;  /* 0x0000720049007a0c */ /* 0x000fe20003f86070 */
[----:B------:R-:W-:Y:S01]  /*0e90*/  @!P5 IMAD R31, R28, c[0x0][0x1c0], RZ ;  /* 0x000070001c1fda24 */ /* 0x000fe200078e02ff */
[----:B------:R-:W-:Y:S01]  /*0ea0*/  ISETP.GT.U32.OR P3, PT, R0, 0x27f, P3 ;  /* 0x0000027f0000780c */ /* 0x000fe20001f64470 */
[----:B------:R1:W2:Y:S01]  /*0eb0*/  @!P1 LDG.E R17, [R22.64] ;  /* 0x0000000c16119981 */ /* 0x0002a2000c1e1900 */
[----:B------:R-:W-:Y:S02]  /*0ec0*/  @!P2 IADD3 R25, R27, R29, RZ ;  /* 0x0000001d1b19a210 */ /* 0x000fe40007ffe0ff */
[----:B------:R-:W-:Y:S02]  /*0ed0*/  ISETP.GE.AND.EX P4, PT, R82, c[0x0][0x1cc], PT, P4 ;  /* 0x0000730052007a0c */ /* 0x000fe40003f86340 */
[----:B------:R-:W-:-:S02]  /*0ee0*/  @!P5 MOV R28, R34 ;  /* 0x00000022001cd202 */ /* 0x000fc40000000f00 */
[----:B------:R-:W-:Y:S02]  /*0ef0*/  @!P5 MOV R29, R33 ;  /* 0x00000021001dd202 */ /* 0x000fe40000000f00 */
[----:B------:R-:W-:Y:S01]  /*0f00*/  @!P2 LEA R24, P6, R26, c[0x0][0x170], 0x1 ;  /* 0x00005c001a18aa11 */ /* 0x000fe200078c08ff */
[----:B0-----:R-:W-:Y:S01]  /*0f10*/  CS2R R18, SRZ ;  /* 0x0000000000127805 */ /* 0x001fe2000001ff00 */
[----:B------:R-:W-:Y:S01]  /*0f20*/  ISETP.GT.U32.OR P4, PT, R0, 0x27f, P4 ;  /* 0x0000027f0000780c */ /* 0x000fe20002784470 */
[----:B------:R-:W-:Y:S01]  /*0f30*/  @!P5 IMAD R31, R76, c[0x0][0x1c4], R31 ;  /* 0x000071004c1fda24 */ /* 0x000fe200078e021f */
[----:B------:R-:W-:Y:S01]  /*0f40*/  @!P2 LEA.HI.X R25, R26, c[0x0][0x174], R25, 0x1, P6 ;  /* 0x00005d001a19aa11 */ /* 0x000fe200030f0c19 */
[----:B------:R-:W-:Y:S01]  /*0f50*/  @!P5 IMAD.WIDE.U32 R28, R76, c[0x0][0x1c0], R28 ;  /* 0x000070004c1cda25 */ /* 0x000fe200078e001c */
[----:B------:R-:W-:Y:S01]  /*0f60*/  SHF.R.S32.HI R30, RZ, 0x1f, R71 ;  /* 0x0000001fff1e7819 */ /* 0x000fe20000011447 */
[----:B------:R0:W2:Y:S03]  /*0f70*/  @P0 LDG.E R19, [R20.64] ;  /* 0x0000000c14130981 */ /* 0x0000a6000c1e1900 */
[----:B------:R-:W-:Y:S01]  /*0f80*/  @!P5 IADD3 R27, R29, R31, RZ ;  /* 0x0000001f1d1bd210 */ /* 0x000fe20007ffe0ff */
[----:B------:R0:W2:Y:S01]  /*0f90*/  @!P2 LDG.E R18, [R24.64] ;  /* 0x0000000c1812a981 */ /* 0x0000a2000c1e1900 */
[----:B------:R-:W-:Y:S01]  /*0fa0*/  @!P5 LEA R26, P6, R28, c[0x0][0x170], 0x1 ;  /* 0x00005c001c1ada11 */ /* 0x000fe200078c08ff */
[----:B------:R-:W-:Y:S01]  /*0fb0*/  @!P3 IMAD R29, R81, c[0x0][0x1c0], RZ ;  /* 0x00007000511dba24 */ /* 0x000fe200078e02ff */
[----:B------:R-:W-:-:S02]  /*0fc0*/  ISETP.GE.U32.AND P2, PT, R71, c[0x0][0x1c8], PT ;  /* 0x0000720047007a0c */ /* 0x000fc40003f46070 */
[----:B------:R-:W-:Y:S01]  /*0fd0*/  @!P5 LEA.HI.X R27, R28, c[0x0][0x174], R27, 0x1, P6 ;  /* 0x00005d001c1bda11 */ /* 0x000fe200030f0c1b */
[----:B-1----:R-:W-:Y:S01]  /*0fe0*/  @!P3 IMAD R23, R74, c[0x0][0x1c4], R29 ;  /* 0x000071004a17ba24 */ /* 0x002fe200078e021d */
[----:B------:R-:W-:Y:S02]  /*0ff0*/  ISETP.GE.AND.EX P2, PT, R30, c[0x0][0x1cc], PT, P2 ;  /* 0x000073001e007a0c */ /* 0x000fe40003f46320 */
[----:B------:R-:W-:Y:S01]  /*1000*/  ISETP.GE.U32.AND P1, PT, R70, c[0x0][0x1c8], PT ;  /* 0x0000720046007a0c */ /* 0x000fe20003f26070 */
[----:B0-----:R-:W-:Y:S01]  /*1010*/  @!P4 IMAD R24, R82, c[0x0][0x1c0], RZ ;  /* 0x000070005218ca24 */ /* 0x001fe200078e02ff */
[----:B------:R-:W-:Y:S02]  /*1020*/  SHF.R.S32.HI R37, RZ, 0x1f, R70 ;  /* 0x0000001fff257819 */ /* 0x000fe40000011446 */
[----:B------:R-:W-:Y:S02]  /*1030*/  @!P3 MOV R28, R34 ;  /* 0x00000022001cb202 */ /* 0x000fe40000000f00 */
[----:B------:R-:W-:Y:S01]  /*1040*/  @!P3 MOV R29, R33 ;  /* 0x00000021001db202 */ /* 0x000fe20000000f00 */
[----:B------:R-:W-:Y:S01]  /*1050*/  @!P4 IMAD R21, R73, c[0x0][0x1c4], R24 ;  /* 0x000071004915ca24 */ /* 0x000fe200078e0218 */
[----:B------:R-:W-:-:S02]  /*1060*/  ISETP.GT.U32.OR P2, PT, R0, 0x27f, P2 ;  /* 0x0000027f0000780c */ /* 0x000fc40001744470 */
[----:B------:R-:W-:Y:S01]  /*1070*/  ISETP.GE.AND.EX P1, PT, R37, c[0x0][0x1cc], PT, P1 ;  /* 0x0000730025007a0c */ /* 0x000fe20003f26310 */
[----:B------:R-:W-:Y:S01]  /*1080*/  @!P3 IMAD.WIDE.U32 R28, R74, c[0x0][0x1c0], R28 ;  /* 0x000070004a1cba25 */ /* 0x000fe200078e001c */
[----:B------:R-:W-:Y:S02]  /*1090*/  @!P4 MOV R24, R34 ;  /* 0x000000220018c202 */ /* 0x000fe40000000f00 */
[----:B------:R-:W-:Y:S02]  /*10a0*/  @!P4 MOV R25, R33 ;  /* 0x000000210019c202 */ /* 0x000fe40000000f00 */
[----:B------:R-:W-:Y:S02]  /*10b0*/  ISETP.GT.U32.OR P1, PT, R0, 0x27f, P1 ;  /* 0x0000027f0000780c */ /* 0x000fe40000f24470 */
[----:B------:R-:W-:Y:S01]  /*10c0*/  @!P3 IADD3 R23, R29, R23, RZ ;  /* 0x000000171d17b210 */ /* 0x000fe20007ffe0ff */
[----:B------:R-:W-:Y:S01]  /*10d0*/  @!P4 IMAD.WIDE.U32 R24, R73, c[0x0][0x1c0], R24 ;  /* 0x000070004918ca25 */ /* 0x000fe200078e0018 */
[----:B------:R-:W-:-:S04]  /*10e0*/  @!P3 LEA R22, P6, R28, c[0x0][0x170], 0x1 ;  /* 0x00005c001c16ba11 */ /* 0x000fc800078c08ff */
[----:B------:R-:W-:Y:S01]  /*10f0*/  @!P3 LEA.HI.X R23, R28, c[0x0][0x174], R23, 0x1, P6 ;  /* 0x00005d001c17ba11 */ /* 0x000fe200030f0c17 */
[----:B------:R-:W-:Y:S01]  /*1100*/  @!P2 IMAD R30, R30, c[0x0][0x1c0], RZ ;  /* 0x000070001e1eaa24 */ /* 0x000fe200078e02ff */
[----:B------:R-:W-:Y:S02]  /*1110*/  @!P4 IADD3 R21, R25, R21, RZ ;  /* 0x000000151915c210 */ /* 0x000fe40007ffe0ff */
[C---:B------:R-:W-:Y:S01]  /*1120*/  @!P4 LEA R28, P6, R24.reuse, c[0x0][0x170], 0x1 ;  /* 0x00005c00181cca11 */ /* 0x040fe200078c08ff */
[----:B------:R-:W-:Y:S01]  /*1130*/  HFMA2.MMA R20, -RZ, RZ, 0, 0 ;  /* 0x00000000ff147435 */ /* 0x000fe200000001ff */
[----:B------:R-:W-:Y:S02]  /*1140*/  @!P1 IMAD R25, R37, c[0x0][0x1c0], RZ ;  /* 0x0000700025199a24 */ /* 0x000fe400078e02ff */
[----:B------:R-:W-:Y:S01]  /*1150*/  @!P4 LEA.HI.X R29, R24, c[0x0][0x174], R21, 0x1, P6 ;  /* 0x00005d00181dca11 */ /* 0x000fe200030f0c15 */
[----:B------:R-:W-:Y:S01]  /*1160*/  @!P2 IMAD R21, R71, c[0x0][0x1c4], R30 ;  /* 0x000071004715aa24 */ /* 0x000fe200078e021e */
[----:B------:R-:W-:-:S02]  /*1170*/  @!P2 MOV R30, R34 ;  /* 0x00000022001ea202 */ /* 0x000fc40000000f00 */
[-C--:B------:R-:W-:Y:S01]  /*1180*/  @!P2 MOV R31, R33.reuse ;  /* 0x00000021001fa202 */ /* 0x080fe20000000f00 */
[----:B------:R-:W-:Y:S01]  /*1190*/  @!P1 IMAD R37, R70, c[0x0][0x1c4], R25 ;  /* 0x0000710046259a24 */ /* 0x000fe200078e0219 */
[----:B------:R-:W-:Y:S01]  /*11a0*/  @!P1 MOV R25, R33 ;  /* 0x0000002100199202 */ /* 0x000fe20000000f00 */
[----:B------:R-:W-:Y:S01]  /*11b0*/  @!P1 IMAD.MOV.U32 R24, RZ, RZ, R34 ;  /* 0x000000ffff189224 */ /* 0x000fe200078e0022 */
[----:B------:R0:W2:Y:S01]  /*11c0*/  @!P5 LDG.E R20, [R26.64] ;  /* 0x0000000c1a14d981 */ /* 0x0000a2000c1e1900 */
[----:B------:R-:W-:-:S04]  /*11d0*/  @!P2 IMAD.WIDE.U32 R30, R71, c[0x0][0x1c0], R30 ;  /* 0x00007000471eaa25 */ /* 0x000fc800078e001e */
[----:B------:R-:W-:Y:S01]  /*11e0*/  @!P1 IMAD.WIDE.U32 R24, R70, c[0x0][0x1c0], R24 ;  /* 0x0000700046189a25 */ /* 0x000fe200078e0018 */
[----:B------:R-:W-:Y:S02]  /*11f0*/  @!P2 IADD3 R21, R31, R21, RZ ;  /* 0x000000151f15a210 */ /* 0x000fe40007ffe0ff */
[C---:B0-----:R-:W-:Y:S02]  /*1200*/  @!P2 LEA R26, P6, R30.reuse, c[0x0][0x170], 0x1 ;  /* 0x00005c001e1aaa11 */ /* 0x041fe400078c08ff */
[----:B------:R-:W-:Y:S02]  /*1210*/  ISETP.GE.U32.AND P5, PT, R69, c[0x0][0x1c8], PT ;  /* 0x0000720045007a0c */ /* 0x000fe40003fa6070 */
[----:B------:R-:W-:Y:S02]  /*1220*/  @!P2 LEA.HI.X R27, R30, c[0x0][0x174], R21, 0x1, P6 ;  /* 0x00005d001e1baa11 */ /* 0x000fe400030f0c15 */
[----:B------:R-:W-:Y:S02]  /*1230*/  @!P1 IADD3 R21, R25, R37, RZ ;  /* 0x0000002519159210 */ /* 0x000fe40007ffe0ff */
[----:B------:R-:W-:-:S02]  /*1240*/  @!P1 LEA R30, P6, R24, c[0x0][0x170], 0x1 ;  /* 0x00005c00181e9a11 */ /* 0x000fc400078c08ff */
[----:B------:R-:W-:Y:S02]  /*1250*/  SHF.R.S32.HI R36, RZ, 0x1f, R69 ;  /* 0x0000001fff247819 */ /* 0x000fe40000011445 */
[----:B------:R-:W-:Y:S01]  /*1260*/  @!P1 LEA.HI.X R31, R24, c[0x0][0x174], R21, 0x1, P6 ;  /* 0x00005d00181f9a11 */ /* 0x000fe200030f0c15 */
[----:B------:R-:W-:Y:S01]  /*1270*/  HFMA2.MMA R21, -RZ, RZ, 0, 0 ;  /* 0x00000000ff157435 */ /* 0x000fe200000001ff */
[----:B------:R-:W-:-:S04]  /*1280*/  ISETP.GE.AND.EX P5, PT, R36, c[0x0][0x1cc], PT, P5 ;  /* 0x0000730024007a0c */ /* 0x000fc80003fa6350 */
[----:B------:R-:W-:Y:S02]  /*1290*/  ISETP.GT.U32.OR P5, PT, R0, 0x27f, P5 ;  /* 0x0000027f0000780c */ /* 0x000fe40002fa4470 */
[----:B------:R-:W-:-:S03]  /*12a0*/  SHF.R.S32.HI R40, RZ, 0x1f, R68 ;  /* 0x0000001fff287819 */ /* 0x000fc60000011444 */
[----:B------:R0:W2:Y:S01]  /*12b0*/  @!P3 LDG.E R21, [R22.64] ;  /* 0x0000000c1615b981 */ /* 0x0000a2000c1e1900 */
[----:B------:R-:W-:-:S04]  /*12c0*/  ISETP.GE.U32.AND P3, PT, R68, c[0x0][0x1c8], PT ;  /* 0x0000720044007a0c */ /* 0x000fc80003f66070 */
[----:B------:R-:W-:-:S03]  /*12d0*/  ISETP.GE.AND.EX P3, PT, R40, c[0x0][0x1cc], PT, P3 ;  /* 0x0000730028007a0c */ /* 0x000fc60003f66330 */
[----:B------:R-:W-:Y:S01]  /*12e0*/  @!P5 IMAD R36, R36, c[0x0][0x1c0], RZ ;  /* 0x000070002424da24 */ /* 0x000fe200078e02ff */
[----:B0-----:R-:W-:Y:S01]  /*12f0*/  CS2R R22, SRZ ;  /* 0x0000000000167805 */ /* 0x001fe2000001ff00 */
[----:B------:R-:W-:Y:S02]  /*1300*/  ISETP.GT.U32.OR P3, PT, R0, 0x27f, P3 ;  /* 0x0000027f0000780c */ /* 0x000fe40001f64470 */
[----:B------:R-:W-:Y:S01]  /*1310*/  @!P5 IMAD R25, R69, c[0x0][0x1c4], R36 ;  /* 0x000071004519da24 */ /* 0x000fe200078e0224 */
[----:B------:R-:W-:Y:S02]  /*1320*/  @!P5 MOV R36, R34 ;  /* 0x000000220024d202 */ /* 0x000fe40000000f00 */
[----:B------:R-:W-:Y:S01]  /*1330*/  @!P5 MOV R37, R33 ;  /* 0x000000210025d202 */ /* 0x000fe20000000f00 */
[----:B------:R0:W2:Y:S01]  /*1340*/  @!P4 LDG.E R22, [R28.64] ;  /* 0x0000000c1c16c981 */ /* 0x0000a2000c1e1900 */
[----:B------:R-:W-:-:S03]  /*1350*/  SHF.R.S32.HI R39, RZ, 0x1f, R66 ;  /* 0x0000001fff277819 */ /* 0x000fc60000011442 */
[----:B------:R1:W2:Y:S01]  /*1360*/  @!P2 LDG.E R23, [R26.64] ;  /* 0x0000000c1a17a981 */ /* 0x0002a2000c1e1900 */
[----:B------:R-:W-:Y:S01]  /*1370*/  ISETP.GE.U32.AND P2, PT, R66, c[0x0][0x1c8], PT ;  /* 0x0000720042007a0c */ /* 0x000fe20003f46070 */
[----:B0-----:R-:W-:Y:S01]  /*1380*/  CS2R R28, SRZ ;  /* 0x00000000001c7805 */ /* 0x001fe2000001ff00 */
[----:B------:R-:W-:Y:S01]  /*1390*/  @!P5 IMAD.WIDE.U32 R36, R69, c[0x0][0x1c0], R36 ;  /* 0x000070004524da25 */ /* 0x000fe200078e0024 */
[----:B------:R-:W-:-:S04]  /*13a0*/  ISETP.GE.U32.AND P4, PT, R60, c[0x0][0x1c8], PT ;  /* 0x000072003c007a0c */ /* 0x000fc80003f86070 */
[----:B------:R0:W2:Y:S01]  /*13b0*/  @!P1 LDG.E R28, [R30.64] ;  /* 0x0000000c1e1c9981 */ /* 0x0000a2000c1e1900 */
[----:B------:R-:W-:Y:S02]  /*13c0*/  ISETP.GE.AND.EX P1, PT, R39, c[0x0][0x1cc], PT, P2 ;  /* 0x0000730027007a0c */ /* 0x000fe40003f26320 */
[----:B------:R-:W-:Y:S02]  /*13d0*/  SHF.R.S32.HI R38, RZ, 0x1f, R60 ;  /* 0x0000001fff267819 */ /* 0x000fe4000001143c */
[----:B------:R-:W-:Y:S01]  /*13e0*/  @!P5 IADD3 R25, R37, R25, RZ ;  /* 0x000000192519d210 */ /* 0x000fe20007ffe0ff */
[----:B------:R-:W-:Y:S01]  /*13f0*/  @!P3 IMAD R37, R40, c[0x0][0x1c0], RZ ;  /* 0x000070002825ba24 */ /* 0x000fe200078e02ff */
[----:B------:R-:W-:Y:S02]  /*1400*/  @!P5 LEA R24, P6, R36, c[0x0][0x170], 0x1 ;  /* 0x00005c002418da11 */ /* 0x000fe400078c08ff */
[----:B-1----:R-:W-:Y:S02]  /*1410*/  @!P3 MOV R26, R34 ;  /* 0x00000022001ab202 */ /* 0x002fe40000000f00 */
[----:B------:R-:W-:-:S02]  /*1420*/  @!P3 MOV R27, R33 ;  /* 0x00000021001bb202 */ /* 0x000fc40000000f00 */
[----:B------:R-:W-:Y:S02]  /*1430*/  ISETP.GT.U32.OR P1, PT, R0, 0x27f, P1 ;  /* 0x0000027f0000780c */ /* 0x000fe40000f24470 */
[----:B------:R-:W-:Y:S01]  /*1440*/  ISETP.GE.AND.EX P2, PT, R38, c[0x0][0x1cc], PT, P4 ;  /* 0x0000730026007a0c */ /* 0x000fe20003f46340 */
[----:B------:R-:W-:Y:S01]  /*1450*/  @!P3 IMAD R37, R68, c[0x0][0x1c4], R37 ;  /* 0x000071004425ba24 */ /* 0x000fe200078e0225 */
[----:B------:R-:W-:Y:S01]  /*1460*/  @!P5 LEA.HI.X R25, R36, c[0x0][0x174], R25, 0x1, P6 ;  /* 0x00005d002419da11 */ /* 0x000fe200030f0c19 */
[----:B------:R-:W-:Y:S01]  /*1470*/  @!P3 IMAD.WIDE.U32 R26, R68, c[0x0][0x1c0], R26 ;  /* 0x00007000441aba25 */ /* 0x000fe200078e001a */
[----:B------:R-:W-:-:S03]  /*1480*/  ISETP.GT.U32.OR P2, PT, R0, 0x27f, P2 ;  /* 0x0000027f0000780c */ /* 0x000fc60001744470 */
[----:B------:R1:W2:Y:S01]  /*1490*/  @!P5 LDG.E R29, [R24.64] ;  /* 0x0000000c181dd981 */ /* 0x0002a2000c1e1900 */
[----:B------:R-:W-:-:S03]  /*14a0*/  @!P3 IADD3 R27, R27, R37, RZ ;  /* 0x000000251b1bb210 */ /* 0x000fc60007ffe0ff */
[----:B0-----:R-:W-:Y:S02]  /*14b0*/  @!P1 MOV R30, R34 ;  /* 0x00000022001e9202 */ /* 0x001fe40000000f00 */
[----:B------:R-:W-:Y:S02]  /*14c0*/  @!P1 MOV R31, R33 ;  /* 0x00000021001f9202 */ /* 0x000fe40000000f00 */
[----:B-1----:R-:W-:-:S04]  /*14d0*/  @!P3 LEA R24, P6, R26, c[0x0][0x170], 0x1 ;  /* 0x00005c001a18ba11 */ /* 0x002fc800078c08ff */
[----:B------:R-:W-:Y:S01]  /*14e0*/  @!P3 LEA.HI.X R25, R26, c[0x0][0x174], R27, 0x1, P6 ;  /* 0x00005d001a19ba11 */ /* 0x000fe200030f0c1b */
[----:B------:R-:W-:Y:S01]  /*14f0*/  @!P1 IMAD R27, R39, c[0x0][0x1c0], RZ ;  /* 0x00007000271b9a24 */ /* 0x000fe200078e02ff */
[----:B------:R-:W-:Y:S01]  /*1500*/  ISETP.GE.U32.AND P4, PT, R59, c[0x0][0x1c8], PT ;  /* 0x000072003b007a0c */ /* 0x000fe20003f86070 */
[----:B------:R-:W-:Y:S01]  /*1510*/  @!P1 IMAD.WIDE.U32 R30, R66, c[0x0][0x1c0], R30 ;  /* 0x00007000421e9a25 */ /* 0x000fe200078e001e */
[----:B------:R-:W-:-:S03]  /*1520*/  SHF.R.S32.HI R41, RZ, 0x1f, R59 ;  /* 0x0000001fff297819 */ /* 0x000fc6000001143b */
[----:B------:R-:W-:Y:S02]  /*1530*/  @!P1 IMAD R27, R66, c[0x0][0x1c4], R27 ;  /* 0x00007100421b9a24 */ /* 0x000fe400078e021b */
[----:B------:R-:W-:Y:S01]  /*1540*/  @!P2 IMAD R37, R38, c[0x0][0x1c0], RZ ;  /* 0x000070002625aa24 */ /* 0x000fe200078e02ff */
[----:B------:R-:W-:Y:S02]  /*1550*/  ISETP.GE.AND.EX P4, PT, R41, c[0x0][0x1cc], PT, P4 ;  /* 0x0000730029007a0c */ /* 0x000fe40003f86340 */
[----:B------:R-:W-:Y:S01]  /*1560*/  ISETP.GE.U32.AND P5, PT, R58, c[0x0][0x1c8], PT ;  /* 0x000072003a007a0c */ /* 0x000fe20003fa6070 */
[----:B------:R-:W-:Y:S01]  /*1570*/  @!P2 IMAD R39, R60, c[0x0][0x1c4], R37 ;  /* 0x000071003c27aa24 */ /* 0x000fe200078e0225 */
[----:B------:R-:W-:Y:S02]  /*1580*/  SHF.R.S32.HI R40, RZ, 0x1f, R58 ;  /* 0x0000001fff287819 */ /* 0x000fe4000001143a */
[----:B------:R-:W-:Y:S02]  /*1590*/  @!P1 IADD3 R27, R31, R27, RZ ;  /* 0x0000001b1f1b9210 */ /* 0x000fe40007ffe0ff */
[----:B------:R-:W-:-:S02]  /*15a0*/  @!P1 LEA R26, P6, R30, c[0x0][0x170], 0x1 ;  /* 0x00005c001e1a9a11 */ /* 0x000fc400078c08ff */
[----:B------:R-:W-:Y:S02]  /*15b0*/  @!P2 MOV R36, R34 ;  /* 0x000000220024a202 */ /* 0x000fe40000000f00 */
[----:B------:R-:W-:Y:S02]  /*15c0*/  @!P2 MOV R37, R33 ;  /* 0x000000210025a202 */ /* 0x000fe40000000f00 */
[----:B------:R-:W-:Y:S02]  /*15d0*/  ISETP.GT.U32.OR P4, PT, R0, 0x27f, P4 ;  /* 0x0000027f0000780c */ /* 0x000fe40002784470 */
[----:B------:R-:W-:Y:S02]  /*15e0*/  ISETP.GE.AND.EX P5, PT, R40, c[0x0][0x1cc], PT, P5 ;  /* 0x0000730028007a0c */ /* 0x000fe40003fa6350 */
[----:B------:R-:W-:Y:S01]  /*15f0*/  @!P1 LEA.HI.X R27, R30, c[0x0][0x174], R27, 0x1, P6 ;  /* 0x00005d001e1b9a11 */ /* 0x000fe200030f0c1b */
[----:B------:R-:W-:Y:S01]  /*1600*/  HFMA2.MMA R30, -RZ, RZ, 0, 0 ;  /* 0x00000000ff1e7435 */ /* 0x000fe200000001ff */
[----:B------:R-:W-:Y:S01]  /*1610*/  @!P2 IMAD.WIDE.U32 R36, R60, c[0x0][0x1c0], R36 ;  /* 0x000070003c24aa25 */ /* 0x000fe200078e0024 */
[----:B------:R-:W-:-:S03]  /*1620*/  ISETP.GT.U32.OR P5, PT, R0, 0x27f, P5 ;  /* 0x0000027f0000780c */ /* 0x000fc60002fa4470 */
[----:B------:R-:W-:Y:S01]  /*1630*/  @!P2 IMAD.IADD R31, R37, 0x1, R39 ;  /* 0x00000001251fa824 */ /* 0x000fe200078e0227 */
[----:B------:R-:W-:-:S04]  /*1640*/  @!P2 LEA R38, P6, R36, c[0x0][0x170], 0x1 ;  /* 0x00005c002426aa11 */ /* 0x000fc800078c08ff */
[----:B------:R-:W-:Y:S01]  /*1650*/  @!P2 LEA.HI.X R39, R36, c[0x0][0x174], R31, 0x1, P6 ;  /* 0x00005d002427aa11 */ /* 0x000fe200030f0c1f */
[----:B------:R0:W2:Y:S01]  /*1660*/  @!P3 LDG.E R30, [R24.64] ;  /* 0x0000000c181eb981 */ /* 0x0000a2000c1e1900 */
[----:B------:R-:W-:-:S03]  /*1670*/  @!P4 IMAD R36, R41, c[0x0][0x1c0], RZ ;  /* 0x000070002924ca24 */ /* 0x000fc600078e02ff */
[-C--:B------:R-:W-:Y:S01]  /*1680*/  @!P5 MOV R37, R33.reuse ;  /* 0x000000210025d202 */ /* 0x080fe20000000f00 */
[----:B------:R-:W-:Y:S01]  /*1690*/  @!P4 IMAD R41, R59, c[0x0][0x1c4], R36 ;  /* 0x000071003b29ca24 */ /* 0x000fe200078e0224 */
[-C--:B0-----:R-:W-:Y:S02]  /*16a0*/  @!P4 MOV R24, R34.reuse ;  /* 0x000000220018c202 */ /* 0x081fe40000000f00 */
[----:B------:R-:W-:Y:S01]  /*16b0*/  @!P4 MOV R25, R33 ;  /* 0x000000210019c202 */ /* 0x000fe20000000f00 */
[----:B------:R-:W-:Y:S01]  /*16c0*/  @!P5 IMAD R31, R40, c[0x0][0x1c0], RZ ;  /* 0x00007000281fda24 */ /* 0x000fe200078e02ff */
[----:B------:R-:W-:-:S03]  /*16d0*/  @!P5 MOV R36, R34 ;  /* 0x000000220024d202 */ /* 0x000fc60000000f00 */
[----:B------:R-:W-:Y:S01]  /*16e0*/  @!P4 IMAD.WIDE.U32 R24, R59, c[0x0][0x1c0], R24 ;  /* 0x000070003b18ca25 */ /* 0x000fe200078e0018 */
[----:B------:R-:W-:-:S03]  /*16f0*/  ISETP.GE.U32.AND P3, PT, R56, c[0x0][0x1c8], PT ;  /* 0x0000720038007a0c */ /* 0x000fc60003f66070 */
[C---:B------:R-:W-:Y:S01]  /*1700*/  @!P5 IMAD R31, R58.reuse, c[0x0][0x1c4], R31 ;  /* 0x000071003a1fda24 */ /* 0x040fe200078e021f */
[----:B------:R-:W-:Y:S01]  /*1710*/  @!P4 IADD3 R41, R25, R41, RZ ;  /* 0x000000291929c210 */ /* 0x000fe20007ffe0ff */
[----:B------:R-:W-:Y:S01]  /*1720*/  @!P5 IMAD.WIDE.U32 R36, R58, c[0x0][0x1c0], R36 ;  /* 0x000070003a24da25 */ /* 0x000fe200078e0024 */
        /* <DEDUP_REMOVED lines=24> */
[C---:B------:R-:W-:Y:S01]  /*18b0*/  @!P3 IMAD R43, R56.reuse, c[0x0][0x1c4], R43 ;  /* 0x00007100382bba24 */ /* 0x040fe200078e022b */
        /* <DEDUP_REMOVED lines=9> */
[----:B------:R-:W-:-:S02]  /*1950*/  @!P4 MOV R26, R34 ;  /* 0x00000022001ac202 */ /* 0x000fc40000000f00 */
[----:B------:R-:W-:Y:S02]  /*1960*/  @!P4 MOV R27, R33 ;  /* 0x00000021001bc202 */ /* 0x000fe40000000f00 */
[----:B------:R-:W-:Y:S02]  /*1970*/  ISETP.GE.U32.AND P1, PT, R52, c[0x0][0x1c8], PT ;  /* 0x0000720034007a0c */ /* 0x000fe40003f26070 */
[----:B------:R-:W-:Y:S02]  /*1980*/  SHF.R.S32.HI R41, RZ, 0x1f, R52 ;  /* 0x0000001fff297819 */ /* 0x000fe40000011434 */
[----:B------:R-:W-:Y:S01]  /*1990*/  ISETP.GE.AND.EX P2, PT, R42, c[0x0][0x1cc], PT, P2 ;  /* 0x000073002a007a0c */ /* 0x000fe20003f46320 */
[----:B------:R-:W-:Y:S01]  /*19a0*/  @!P4 IMAD R40, R55, c[0x0][0x1c4], R40 ;  /* 0x000071003728ca24 */ /* 0x000fe200078e0228 */
[----:B------:R-:W-:Y:S01]  /*19b0*/  ISETP.GE.AND.EX P6, PT, R41, c[0x0][0x1cc], PT, P1 ;  /* 0x0000730029007a0c */ /* 0x000fe20003fc6310 */
[----:B------:R-:W-:Y:S01]  /*19c0*/  @!P4 IMAD.WIDE.U32 R26, R55, c[0x0][0x1c0], R26 ;  /* 0x00007000371aca25 */ /* 0x000fe200078e001a */
[C---:B------:R-:W-:Y:S01]  /*19d0*/  ISETP.GT.U32.OR P1, PT, R0.reuse, 0x27f, P2 ;  /* 0x0000027f0000780c */ /* 0x040fe20001724470 */
[----:B------:R0:W5:Y:S01]  /*19e0*/  @!P3 LDG.E R39, [R24.64] ;  /* 0x0000000c1827b981 */ /* 0x000162000c1e1900 */
[----:B------:R-:W-:-:S02]  /*19f0*/  ISETP.GT.U32.OR P2, PT, R0, 0x27f, P6 ;  /* 0x0000027f0000780c */ /* 0x000fc40003744470 */
[----:B------:R-:W-:Y:S01]  /*1a00*/  @!P4 IADD3 R40, R27, R40, RZ ;  /* 0x000000281b28c210 */ /* 0x000fe20007ffe0ff */
[----:B0-----:R-:W-:Y:S01]  /*1a10*/  @!P5 IMAD R24, R89, c[0x0][0x1c0], RZ ;  /* 0x000070005918da24 */ /* 0x001fe200078e02ff */
[----:B------:R-:W-:Y:S01]  /*1a20*/  @!P4 LEA R44, P6, R26, c[0x0][0x170], 0x1 ;  /* 0x00005c001a2cca11 */ /* 0x000fe200078c08ff */
[----:B------:R-:W-:Y:S02]  /*1a30*/  @!P5 IMAD.MOV.U32 R25, RZ, RZ, R33 ;  /* 0x000000ffff19d224 */ /* 0x000fe400078e0021 */
[----:B------:R-:W-:Y:S01]  /*1a40*/  @!P5 IMAD R27, R54, c[0x0][0x1c4], R24 ;  /* 0x00007100361bda24 */ /* 0x000fe200078e0218 */
[-C--:B------:R-:W-:Y:S02]  /*1a50*/  @!P5 MOV R24, R34.reuse ;  /* 0x000000220018d202 */ /* 0x080fe40000000f00 */
[----:B------:R-:W-:Y:S01]  /*1a60*/  @!P4 LEA.HI.X R45, R26, c[0x0][0x174], R40, 0x1, P6 ;  /* 0x00005d001a2dca11 */ /* 0x000fe200030f0c28 */
[----:B------:R-:W-:Y:S02]  /*1a70*/  @!P1 IMAD R40, R42, c[0x0][0x1c0], RZ ;  /* 0x000070002a289a24 */ /* 0x000fe400078e02ff */
[----:B------:R-:W-:Y:S01]  /*1a80*/  @!P5 IMAD.WIDE.U32 R24, R54, c[0x0][0x1c0], R24 ;  /* 0x000070003618da25 */ /* 0x000fe200078e0018 */
[----:B------:R-:W-:-:S02]  /*1a90*/  @!P1 MOV R46, R34 ;  /* 0x00000022002e9202 */ /* 0x000fc40000000f00 */
[----:B------:R-:W-:Y:S02]  /*1aa0*/  @!P1 MOV R47, R33 ;  /* 0x00000021002f9202 */ /* 0x000fe40000000f00 */
[----:B------:R-:W-:Y:S01]  /*1ab0*/  @!P5 IADD3 R27, R25, R27, RZ ;  /* 0x0000001b191bd210 */ /* 0x000fe20007ffe0ff */
[C---:B------:R-:W-:Y:S01]  /*1ac0*/  @!P1 IMAD R25, R53.reuse, c[0x0][0x1c4], R40 ;  /* 0x0000710035199a24 */ /* 0x040fe200078e0228 */
[----:B------:R-:W-:Y:S01]  /*1ad0*/  HFMA2.MMA R40, -RZ, RZ, 0, 0 ;  /* 0x00000000ff287435 */ /* 0x000fe200000001ff */
[----:B------:R-:W-:Y:S01]  /*1ae0*/  @!P5 LEA R26, P6, R24, c[0x0][0x170], 0x1 ;  /* 0x00005c00181ada11 */ /* 0x000fe200078c08ff */
[----:B------:R-:W-:Y:S01]  /*1af0*/  @!P1 IMAD.WIDE.U32 R46, R53, c[0x0][0x1c0], R46 ;  /* 0x00007000352e9a25 */ /* 0x000fe200078e002e */
[----:B------:R-:W-:Y:S02]  /*1b00*/  @!P2 MOV R42, R34 ;  /* 0x00000022002aa202 */ /* 0x000fe40000000f00 */
[----:B------:R-:W-:Y:S01]  /*1b10*/  @!P2 MOV R43, R33 ;  /* 0x00000021002ba202 */ /* 0x000fe20000000f00 */
[----:B------:R-:W-:Y:S01]  /*1b20*/  @!P2 IMAD R41, R41, c[0x0][0x1c0], RZ ;  /* 0x000070002929aa24 */ /* 0x000fe200078e02ff */
[----:B------:R-:W-:-:S02]  /*1b30*/  ISETP.GE.U32.AND P3, PT, R4, c[0x0][0x1c8], PT ;  /* 0x0000720004007a0c */ /* 0x000fc40003f66070 */
[----:B------:R-:W-:Y:S01]  /*1b40*/  SHF.R.S32.HI R48, RZ, 0x1f, R4 ;  /* 0x0000001fff307819 */ /* 0x000fe20000011404 */
[----:B------:R-:W-:Y:S01]  /*1b50*/  @!P2 IMAD R41, R52, c[0x0][0x1c4], R41 ;  /* 0x000071003429aa24 */ /* 0x000fe200078e0229 */
[----:B------:R-:W-:Y:S01]  /*1b60*/  @!P5 LEA.HI.X R27, R24, c[0x0][0x174], R27, 0x1, P6 ;  /* 0x00005d00181bda11 */ /* 0x000fe200030f0c1b */
[----:B------:R-:W-:Y:S01]  /*1b70*/  @!P2 IMAD.WIDE.U32 R42, R52, c[0x0][0x1c0], R42 ;  /* 0x00007000342aaa25 */ /* 0x000fe200078e002a */
[----:B------:R-:W-:Y:S01]  /*1b80*/  @!P1 IADD3 R25, R47, R25, RZ ;  /* 0x000000192f199210 */ /* 0x000fe20007ffe0ff */
[----:B------:R0:W5:Y:S01]  /*1b90*/  @!P4 LDG.E R40, [R44.64] ;  /* 0x0000000c2c28c981 */ /* 0x000162000c1e1900 */
[----:B------:R-:W-:Y:S02]  /*1ba0*/  @!P1 LEA R24, P6, R46, c[0x0][0x170], 0x1 ;  /* 0x00005c002e189a11 */ /* 0x000fe400078c08ff */
[----:B------:R-:W-:Y:S02]  /*1bb0*/  ISETP.GE.AND.EX P3, PT, R48, c[0x0][0x1cc], PT, P3 ;  /* 0x0000730030007a0c */ /* 0x000fe40003f66330 */
[----:B------:R-:W-:-:S02]  /*1bc0*/  @!P1 LEA.HI.X R25, R46, c[0x0][0x174], R25, 0x1, P6 ;  /* 0x00005d002e199a11 */ /* 0x000fc400030f0c19 */
[----:B------:R-:W-:Y:S02]  /*1bd0*/  ISETP.GT.U32.OR P3, PT, R0, 0x27f, P3 ;  /* 0x0000027f0000780c */ /* 0x000fe40001f64470 */
[----:B------:R-:W-:Y:S02]  /*1be0*/  @!P2 IADD3 R41, R43, R41, RZ ;  /* 0x000000292b29a210 */ /* 0x000fe40007ffe0ff */
[----:B0-----:R-:W-:-:S04]  /*1bf0*/  @!P2 LEA R44, P6, R42, c[0x0][0x170], 0x1 ;  /* 0x00005c002a2caa11 */ /* 0x001fc800078c08ff */
[----:B------:R-:W-:Y:S01]  /*1c00*/  @!P2 LEA.HI.X R45, R42, c[0x0][0x174], R41, 0x1, P6 ;  /* 0x00005d002a2daa11 */ /* 0x000fe200030f0c29 */
[----:B------:R-:W-:Y:S01]  /*1c10*/  HFMA2.MMA R41, -RZ, RZ, 0, 0 ;  /* 0x00000000ff297435 */ /* 0x000fe200000001ff */
[----:B------:R-:W-:Y:S02]  /*1c20*/  ISETP.GE.U32.AND P4, PT, R5, c[0x0][0x1c8], PT ;  /* 0x0000720005007a0c */ /* 0x000fe40003f86070 */
[----:B------:R-:W-:Y:S01]  /*1c30*/  SHF.R.S32.HI R49, RZ, 0x1f, R5 ;  /* 0x0000001fff317819 */ /* 0x000fe20000011405 */
[----:B------:R-:W-:Y:S01]  /*1c40*/  @!P3 IMAD R43, R48, c[0x0][0x1c0], RZ ;  /* 0x00007000302bba24 */ /* 0x000fe200078e02ff */
[----:B------:R-:W-:Y:S02]  /*1c50*/  @!P3 MOV R46, R34 ;  /* 0x00000022002eb202 */ /* 0x000fe40000000f00 */
[----:B------:R-:W-:Y:S02]  /*1c60*/  ISETP.GE.AND.EX P4, PT, R49, c[0x0][0x1cc], PT, P4 ;  /* 0x0000730031007a0c */ /* 0x000fe40003f86340 */
[----:B------:R-:W-:Y:S01]  /*1c70*/  @!P3 MOV R47, R33 ;  /* 0x00000021002fb202 */ /* 0x000fe20000000f00 */
[----:B------:R0:W5:Y:S01]  /*1c80*/  @!P5 LDG.E R41, [R26.64] ;  /* 0x0000000c1a29d981 */ /* 0x000162000c1e1900 */
[----:B------:R-:W-:Y:S01]  /*1c90*/  ISETP.GT.U32.OR P5, PT, R0, 0x27f, P4 ;  /* 0x0000027f0000780c */ /* 0x000fe200027a4470 */
[----:B------:R-:W-:Y:S01]  /*1ca0*/  @!P3 IMAD R42, R4, c[0x0][0x1c4], R43 ;  /* 0x00007100042aba24 */ /* 0x000fe200078e022b */
[----:B------:R-:W-:Y:S01]  /*1cb0*/  ISETP.GE.U32.AND P4, PT, R6, c[0x0][0x1c8], PT ;  /* 0x0000720006007a0c */ /* 0x000fe20003f86070 */
[----:B------:R-:W-:Y:S01]  /*1cc0*/  @!P3 IMAD.WIDE.U32 R46, R4, c[0x0][0x1c0], R46 ;  /* 0x00007000042eba25 */ /* 0x000fe200078e002e */
[----:B------:R-:W-:-:S04]  /*1cd0*/  SHF.R.S32.HI R48, RZ, 0x1f, R6 ;  /* 0x0000001fff307819 */ /* 0x000fc80000011406 */
[----:B------:R-:W-:Y:S02]  /*1ce0*/  ISETP.GE.AND.EX P4, PT, R48, c[0x0][0x1cc], PT, P4 ;  /* 0x0000730030007a0c */ /* 0x000fe40003f86340 */
[----:B0-----:R-:W-:Y:S02]  /*1cf0*/  @!P3 IADD3 R27, R47, R42, RZ ;  /* 0x0000002a2f1bb210 */ /* 0x001fe40007ffe0ff */
[----:B------:R-:W-:Y:S01]  /*1d00*/  CS2R R42, SRZ ;  /* 0x00000000002a7805 */ /* 0x000fe2000001ff00 */
[----:B------:R-:W-:Y:S02]  /*1d10*/  ISETP.GT.U32.OR P4, PT, R0, 0x27f, P4 ;  /* 0x0000027f0000780c */ /* 0x000fe40002784470 */
[----:B------:R-:W-:-:S03]  /*1d20*/  @!P3 LEA R26, P6, R46, c[0x0][0x170], 0x1 ;  /* 0x00005c002e1aba11 */ /* 0x000fc600078c08ff */
[----:B------:R0:W5:Y:S04]  /*1d30*/  @!P2 LDG.E R43, [R44.64] ;  /* 0x0000000c2c2ba981 */ /* 0x000168000c1e1900 */
[----:B------:R1:W5:Y:S01]  /*1d40*/  @!P1 LDG.E R42, [R24.64] ;  /* 0x0000000c182a9981 */ /* 0x000362000c1e1900 */
[----:B0-----:R-:W-:Y:S02]  /*1d50*/  @!P5 MOV R44, R34 ;  /* 0x00000022002cd202 */ /* 0x001fe40000000f00 */
[----:B------:R-:W-:Y:S01]  /*1d60*/  @!P5 MOV R45, R33 ;  /* 0x00000021002dd202 */ /* 0x000fe20000000f00 */
[----:B-1----:R-:W-:Y:S01]  /*1d70*/  @!P5 IMAD R25, R49, c[0x0][0x1c0], RZ ;  /* 0x000070003119da24 */ /* 0x002fe200078e02ff */
[----:B------:R-:W-:-:S03]  /*1d80*/  @!P3 LEA.HI.X R27, R46, c[0x0][0x174], R27, 0x1, P6 ;  /* 0x00005d002e1bba11 */ /* 0x000fc600030f0c1b */
[----:B------:R-:W-:-:S04]  /*1d90*/  @!P5 IMAD.WIDE.U32 R44, R5, c[0x0][0x1c0], R44 ;  /* 0x00007000052cda25 */ /* 0x000fc800078e002c */
[----:B------:R-:W-:Y:S02]  /*1da0*/  @!P5 IMAD R25, R5, c[0x0][0x1c4], R25 ;  /* 0x000071000519da24 */ /* 0x000fe400078e0219 */
[----:B------:R-:W-:-:S03]  /*1db0*/  @!P4 IMAD R46, R48, c[0x0][0x1c0], RZ ;  /* 0x00007000302eca24 */ /* 0x000fc600078e02ff */
[----:B------:R-:W-:Y:S01]  /*1dc0*/  @!P5 IADD3 R25, R45, R25, RZ ;  /* 0x000000192d19d210 */ /* 0x000fe20007ffe0ff */
[C---:B------:R-:W-:Y:S01]  /*1dd0*/  @!P4 IMAD R45, R6.reuse, c[0x0][0x1c4], R46 ;  /* 0x00007100062dca24 */ /* 0x040fe200078e022e */
[----:B------:R-:W-:Y:S01]  /*1de0*/  @!P4 MOV R46, R34 ;  /* 0x00000022002ec202 */ /* 0x000fe20000000f00 */
[----:B------:R-:W-:Y:S01]  /*1df0*/  @!P4 IMAD.MOV.U32 R47, RZ, RZ, R33 ;  /* 0x000000ffff2fc224 */ /* 0x000fe200078e0021 */
        /* <DEDUP_REMOVED lines=23> */
[C---:B------:R-:W-:Y:S01]  /*1f70*/  @!P1 IMAD R26, R7.reuse, c[0x0][0x1c4], R26 ;  /* 0x00007100071a9a24 */ /* 0x040fe200078e021a */
        /* <DEDUP_REMOVED lines=337> */
.L_x_3884:
[----:B------:R-:W-:Y:S05]  /*3490*/  BSYNC B0 ;  /* 0x0000000000007941 */ /* 0x000fea0003800000 */
.L_x_3883:
        /* <DEDUP_REMOVED lines=34> */
.L_x_3887:
[----:B------:R-:W2:Y:S01]  /*36c0*/  LDG.E.STRONG.GPU R27, [R24.64] ;  /* 0x0000000c181b7981 */ /* 0x000ea2000c1ef900 */
[----:B------:R-:W-:Y:S01]  /*36d0*/  YIELD ;  /* 0x0000000000007946 */ /* 0x000fe20003800000 */
[----:B--2---:R-:W-:Y:S01]  /*36e0*/  ISETP.NE.AND P1, PT, R27, R26, PT ;  /* 0x0000001a1b00720c */ /* 0x004fe20003f25270 */
[----:B------:R-:W-:-:S12]  /*36f0*/  CCTL.IVALL ;  /* 0x00000000ff00798f */ /* 0x000fd80002000000 */
[----:B------:R-:W-:Y:S05]  /*3700*/  @P1 BRA `(.L_x_3887) ;  /* 0xffffffb000001947 */ /* 0x000fea000383ffff */
.L_x_3886:
        /* <DEDUP_REMOVED lines=11> */
.L_x_3889:
        /* <DEDUP_REMOVED lines=38> */
[----:B------:R-:W-:-:S04]  /*3a20*/  @!P4 IMAD R27, R27, c[0x0][0xc], RZ ;  /* 0x000003001b1bca24 */ /* 0x000fc800078e02ff */
[----:B------:R-:W-:Y:S02]  /*3a30*/  @!P4 IMAD.SHL.U32 R27, R27, 0x2, RZ ;  /* 0x000000021b1bc824 */ /* 0x000fe400078e00ff */
        /* <DEDUP_REMOVED lines=31> */
.L_x_3888:
        /* <DEDUP_REMOVED lines=25> */
.L_x_3891:
[----:B------:R-:W-:Y:S05]  /*3dc0*/  BSYNC B0 ;  /* 0x0000000000007941 */ /* 0x000fea0003800000 */
.L_x_3890:
        /* <DEDUP_REMOVED lines=18> */
[----:B------:R-:W-:Y:S02]  /*3ef0*/  @!P2 FADD.FTZ R51, R51, R25 ;  /* 0x000000193333a221 */ /* 0x000fe40000010000 */
[----:B------:R-:W-:Y:S01]  /*3f00*/  IMAD.U32 R25, RZ, RZ, UR5 ;  /* 0x00000005ff197e24 */ /* 0x000fe2000f8e00ff */
        /* <DEDUP_REMOVED lines=15> */
.L_x_3885:
[----:B------:R-:W-:Y:S01]  /*4000*/  LOP3.LUT P1, RZ, R0, UR16, RZ, 0xfc, !PT ;  /* 0x0000001000ff7c12 */ /* 0x000fe2000f82fcff */
[----:B------:R0:W-:Y:S01]  /*4010*/  @!P3 STS.64 [0xc0], R50 ;  /* 0x0000c032ff00b388 */ /* 0x0001e20000000a00 */
[----:B------:R-:W-:Y:S01]  /*4020*/  ISETP.EQ.U32.AND P2, PT, RZ, c[0x0][0x168], PT ;  /* 0x00005a00ff007a0c */ /* 0x000fe20003f42070 */
[----:B------:R-:W-:Y:S01]  /*4030*/  HFMA2.MMA R57, -RZ, RZ, 0, 1.1920928955078125e-07 ;  /* 0x00000002ff397435 */ /* 0x000fe200000001ff */
[----:B------:R-:W-:Y:S02]  /*4040*/  MOV R24, UR9 ;  /* 0x0000000900187c02 */ /* 0x000fe40008000f00 */
[----:B------:R-:W-:-:S13]  /*4050*/  ISETP.EQ.OR.EX P1, PT, RZ, c[0x0][0x16c], P1, P2 ;  /* 0x00005b00ff007a0c */ /* 0x000fda0000f22720 */
[----:B------:R-:W-:Y:S01]  /*4060*/  @!P1 MOV R25, 0x8 ;  /* 0x0000000800199802 */ /* 0x000fe20000000f00 */
[----:B------:R-:W-:Y:S01]  /*4070*/  @!P1 FMUL.FTZ R27, R51, c[0x0][0x1f4] ;  /* 0x00007d00331b9a20 */ /* 0x000fe20000410000 */
[----:B0-----:R-:W-:Y:S01]  /*4080*/  IADD3 R51, R3, UR14, RZ ;  /* 0x0000000e03337c10 */ /* 0x001fe2000fffe0ff */
        /* <DEDUP_REMOVED lines=9> */
[----:B------:R-:W-:Y:S02]  /*4120*/  FFMA.FTZ R27, R25, c[0x0][0x1f4], -R24 ;  /* 0x00007d00191b7a23 */ /* 0x000fe40000010818 */
[----:B------:R-:W-:-:S05]  /*4130*/  IMAD.WIDE R24, R51, R57, c[0x0][0x178] ;  /* 0x00005e0033187625 */ /* 0x000fca00078e0239 */
[----:B------:R0:W2:Y:S04]  /*4140*/  LDG.E.U16 R26, [R24.64] ;  /* 0x0000000c181a7981 */ /* 0x0000a8000c1e1500 */
[----:B------:R0:W3:Y:S02]  /*4150*/  LDG.E.U16 R50, [R24.64+0x2] ;  /* 0x0000020c18327981 */ /* 0x0000e4000c1e1500 */
[----:B0-----:R-:W-:-:S05]  /*4160*/  IMAD.WIDE R24, R51, R57, c[0x0][0x180] ;  /* 0x0000600033187625 */ /* 0x001fca00078e0239 */
[----:B------:R0:W4:Y:S04]  /*4170*/  LDG.E.U16 R51, [R24.64] ;  /* 0x0000000c18337981 */ /* 0x000128000c1e1500 */
[----:B------:R0:W5:Y:S01]  /*4180*/  LDG.E.U16 R57, [R24.64+0x2] ;  /* 0x0000020c18397981 */ /* 0x000162000c1e1500 */
[----:B------:R-:W-:Y:S01]  /*4190*/  FSETP.GTU.FTZ.AND P1, PT, R27, RZ, PT ;  /* 0x000000ff1b00720b */ /* 0x000fe20003f3c000 */
[----:B------:R-:W-:Y:S01]  /*41a0*/  UMOV UR6, 0x3f800000 ;  /* 0x3f80000000067882 */ /* 0x000fe20000000000 */
[----:B------:R-:W-:Y:S02]  /*41b0*/  ISETP.NE.AND P6, PT, RZ, UR17, PT ;  /* 0x00000011ff007c0c */ /* 0x000fe4000bfc5270 */
[--C-:B0-----:R-:W-:Y:S02]  /*41c0*/  PRMT R24, RZ, 0x5410, R19.reuse ;  /* 0x00005410ff187816 */ /* 0x101fe40000000013 */
[----:B------:R-:W-:-:S07]  /*41d0*/  PRMT R25, RZ, 0x7610, R19 ;  /* 0x00007610ff197816 */ /* 0x000fce0000000013 */
[----:B------:R-:W-:Y:S01]  /*41e0*/  VOTEU.ANY UP0, P1 ;  /* 0x00000000003f7886 */ /* 0x000fe20000800100 */
[----:B------:R-:W-:Y:S01]  /*41f0*/  PLOP3.LUT P1, PT, PT, PT, UP0, 0x80, 0x0 ;  /* 0x000000000000781c */ /* 0x000fe20003f2f008 */
[----:B------:R-:W-:Y:S02]  /*4200*/  FADD.FTZ R24, R24, -UR5 ;  /* 0x8000000518187e21 */ /* 0x000fe40008010000 */
[----:B------:R-:W-:-:S10]  /*4210*/  FADD.FTZ R25, R25, -UR5 ;  /* 0x8000000519197e21 */ /* 0x000fd40008010000 */
[----:B------:R-:W-:-:S06]  /*4220*/  @P1 FADD.FTZ R27, R27, c[0x0][0x188] ;  /* 0x000062001b1b1621 */ /* 0x000fcc0000010000 */
[----:B------:R-:W0:Y:S02]  /*4230*/  @P1 MUFU.RSQ R27, R27 ;  /* 0x0000001b001b1308 */ /* 0x000e240000001400 */
[----:B0-----:R-:W0:Y:S02]  /*4240*/  @P1 R2UR UR7, R27 ;  /* 0x000000001b0713c2 */ /* 0x001e2400000e0000 */
[----:B0-----:R-:W-:Y:S02]  /*4250*/  @UP0 UMOV UR6, UR7 ;  /* 0x0000000700060c82 */ /* 0x001fe40008000000 */
[----:B------:R-:W-:Y:S02]  /*4260*/  FMUL.FTZ R24, R24, UR6 ;  /* 0x0000000618187c20 */ /* 0x000fe40008410000 */
[----:B------:R-:W-:Y:S01]  /*4270*/  FMUL.FTZ R25, R25, UR6 ;  /* 0x0000000619197c20 */ /* 0x000fe20008410000 */
[----:B--2---:R-:W-:Y:S02]  /*4280*/  PRMT R19, RZ, 0x5410, R26 ;  /* 0x00005410ff137816 */ /* 0x004fe4000000001a */
[----:B---3--:R-:W-:-:S02]  /*4290*/  PRMT R50, RZ, 0x5410, R50 ;  /* 0x00005410ff327816 */ /* 0x008fc40000000032 */
[----:B----4-:R-:W-:Y:S02]  /*42a0*/  PRMT R51, RZ, 0x5410, R51 ;  /* 0x00005410ff337816 */ /* 0x010fe40000000033 */
[----:B-----5:R-:W-:-:S03]  /*42b0*/  PRMT R57, RZ, 0x5410, R57 ;  /* 0x00005410ff397816 */ /* 0x020fc60000000039 */
        /* <DEDUP_REMOVED lines=13> */
.L_x_3892:
        /* <DEDUP_REMOVED lines=13> */
.L_x_3894:
[----:B------:R-:W-:Y:S05]  /*4460*/  BSYNC B0 ;  /* 0x0000000000007941 */ /* 0x000fea0003800000 */
.L_x_3893:
[--C-:B------:R-:W-:Y:S02]  /*4470*/  PRMT R24, RZ, 0x5410, R10.reuse ;  /* 0x00005410ff187816 */ /* 0x100fe4000000000a */
[----:B------:R-:W-:Y:S02]  /*4480*/  PRMT R10, RZ, 0x7610, R10 ;  /* 0x00007610ff0a7816 */ /* 0x000fe4000000000a */
[----:B0-----:R-:W-:Y:S01]  /*4490*/  IADD3 R27, R2, 0x8, RZ ;  /* 0x00000008021b7810 */ /* 0x001fe20007ffe0ff */
        /* <DEDUP_REMOVED lines=20> */
.L_x_3895:
        /* <DEDUP_REMOVED lines=12> */
.L_x_3897:
[----:B------:R-:W-:Y:S05]  /*46a0*/  BSYNC B0 ;  /* 0x0000000000007941 */ /* 0x000fea0003800000 */
.L_x_3896:
        /* <DEDUP_REMOVED lines=22> */
.L_x_3898:
        /* <DEDUP_REMOVED lines=12> */
.L_x_3900:
[----:B------:R-:W-:Y:S05]  /*48d0*/  BSYNC B0 ;  /* 0x0000000000007941 */ /* 0x000fea0003800000 */
.L_x_3899:
        /* <DEDUP_REMOVED lines=22> */
.L_x_3901:
[----:B------:R-:W-:Y:S01]  /*4a40*/  BSSY B0, `(.L_x_3902) ;  /* 0x000000c000007945 */ /* 0x000fe20003800000 */
[----:B------:R-:W-:Y:S05]  /*4a50*/  @P1 BRA `(.L_x_3903) ;  /* 0x000000a000001947 */ /* 0x000fea0003800000 */
[----:B------:R-:W-:Y:S01]  /*4a60*/  F2FP.BF16.PACK_AB R12, R12, R10 ;  /* 0x0000000a0c0c723e */ /* 0x000fe200000010ff */
[----:B0-----:R-:W-:Y:S01]  /*4a70*/  IMAD R24, R63, c[0x0][0x1c0], RZ ;  /* 0x000070003f187a24 */ /* 0x001fe200078e02ff */
        /* <DEDUP_REMOVED lines=8> */
.L_x_3903:
[----:B------:R-:W-:Y:S05]  /*4b00*/  BSYNC B0 ;  /* 0x0000000000007941 */ /* 0x000fea0003800000 */
.L_x_3902:
        /* <DEDUP_REMOVED lines=22> */
.L_x_3904:
        /* <DEDUP_REMOVED lines=12> */
.L_x_3906:
[----:B------:R-:W-:Y:S05]  /*4d30*/  BSYNC B0 ;  /* 0x0000000000007941 */ /* 0x000fea0003800000 */
.L_x_3905:
        /* <DEDUP_REMOVED lines=18> */
[C---:B------:R-:W-:Y:S01]  /*4e60*/  ISETP.GT.U32.OR P3, PT, R0.reuse, 0x27f, P3 ;  /* 0x0000027f0000780c */ /* 0x040fe20001f64470 */
        /* <DEDUP_REMOVED lines=14> */
.L_x_3907:
        /* <DEDUP_REMOVED lines=12> */
.L_x_3909:
[----:B------:R-:W-:Y:S05]  /*5010*/  BSYNC B0 ;  /* 0x0000000000007941 */ /* 0x000fea0003800000 */
.L_x_3908:
        /* <DEDUP_REMOVED lines=13> */
.L_x_3910:
        /* <DEDUP_REMOVED lines=12> */
.L_x_3912:
[----:B------:R-:W-:Y:S05]  /*51b0*/  BSYNC B0 ;  /* 0x0000000000007941 */ /* 0x000fea0003800000 */
.L_x_3911:
        /* <DEDUP_REMOVED lines=27> */
.L_x_3913:
        /* <DEDUP_REMOVED lines=12> */
.L_x_3915:
[----:B------:R-:W-:Y:S05]  /*5430*/  BSYNC B0 ;  /* 0x0000000000007941 */ /* 0x000fea0003800000 */
.L_x_3914:
        /* <DEDUP_REMOVED lines=17> */
.L_x_3916:
        /* <DEDUP_REMOVED lines=12> */
.L_x_3918:
[----:B------:R-:W-:Y:S05]  /*5610*/  BSYNC B0 ;  /* 0x0000000000007941 */ /* 0x000fea0003800000 */
.L_x_3917:
        /* <DEDUP_REMOVED lines=18> */
[----:B------:R-:W-:Y:S01]  /*5740*/  ISETP.GT.U32.OR P3, PT, R0, 0x27f, P3 ;  /* 0x0000027f0000780c */ /* 0x000fe20001f64470 */
        /* <DEDUP_REMOVED lines=13> */
.L_x_3919:
        /* <DEDUP_REMOVED lines=12> */
.L_x_3921:
[----:B------:R-:W-:Y:S05]  /*58e0*/  BSYNC B0 ;  /* 0x0000000000007941 */ /* 0x000fea0003800000 */
.L_x_3920:
        /* <DEDUP_REMOVED lines=13> */
.L_x_3922:
        /* <DEDUP_REMOVED lines=12> */
.L_x_3924:
[----:B------:R-:W-:Y:S05]  /*5a80*/  BSYNC B0 ;  /* 0x0000000000007941 */ /* 0x000fea0003800000 */
.L_x_3923:
        /* <DEDUP_REMOVED lines=27> */
.L_x_3925:
        /* <DEDUP_REMOVED lines=12> */
.L_x_3927:
[----:B------:R-:W-:Y:S05]  /*5d00*/  BSYNC B0 ;  /* 0x0000000000007941 */ /* 0x000fea0003800000 */
.L_x_3926:
[----:B------:R-:W-:Y:S01]  /*5d10*/  FMUL.FTZ R14, R14, UR6 ;  /* 0x000000060e0e7c20 */ /* 0x000fe20008410000 */
[--C-:B------:R-:W-:Y:S01]  /*5d20*/  PRMT R16, RZ, 0x5410, R23.reuse ;  /* 0x00005410ff107816 */ /* 0x100fe20000000017 */
[----:B------:R-:W-:Y:S01]  /*5d30*/  FMUL.FTZ R15, R15, UR6 ;  /* 0x000000060f0f7c20 */ /* 0x000fe20008410000 */
[----:B0-----:R-:W-:Y:S01]  /*5d40*/  PRMT R17, RZ, 0x7610, R23 ;  /* 0x00007610ff117816 */ /* 0x001fe20000000017 */
        /* <DEDUP_REMOVED lines=13> */
.L_x_3928:
        /* <DEDUP_REMOVED lines=12> */
.L_x_3930:
[----:B------:R-:W-:Y:S05]  /*5ee0*/  BSYNC B0 ;  /* 0x0000000000007941 */ /* 0x000fea0003800000 */
.L_x_3929:
[--C-:B------:R-:W-:Y:S01]  /*5ef0*/  PRMT R62, RZ, 0x5410, R28.reuse ;  /* 0x00005410ff3e7816 */ /* 0x100fe2000000001c */
[----:B------:R-:W-:Y:S01]  /*5f00*/  FADD.FTZ R16, R16, -UR5 ;  /* 0x8000000510107e21 */ /* 0x000fe20008010000 */
[----:B------:R-:W-:Y:S01]  /*5f10*/  PRMT R63, RZ, 0x7610, R28 ;  /* 0x00007610ff3f7816 */ /* 0x000fe2000000001c */
        /* <DEDUP_REMOVED lines=13> */
[----:B0-----:R-:W-:Y:S01]  /*5ff0*/  PRMT R12, RZ, 0x5410, R39 ;  /* 0x00005410ff0c7816 */ /* 0x001fe20000000027 */
        /* <DEDUP_REMOVED lines=33> */
[----:B------:R-:W-:Y:S01]  /*6210*/  ISETP.GT.U32.OR P1, PT, R0, 0x27f, P1 ;  /* 0x0000027f0000780c */ /* 0x000fe20000f24470 */
        /* <DEDUP_REMOVED lines=14> */
[----:B------:R-:W-:-:S02]  /*6300*/  FADD.FTZ R63, R63, -UR5 ;  /* 0x800000053f3f7e21 */ /* 0x000fc40008010000 */
[----:B------:R-:W-:Y:S02]  /*6310*/  FMUL.FTZ R17, R17, UR6 ;  /* 0x0000000611117c20 */ /* 0x000fe40008410000 */
        /* <DEDUP_REMOVED lines=33> */
.L_x_3931:
        /* <DEDUP_REMOVED lines=12> */
.L_x_3933:
[----:B------:R-:W-:Y:S05]  /*65f0*/  BSYNC B0 ;  /* 0x0000000000007941 */ /* 0x000fea0003800000 */
.L_x_3932:
        /* <DEDUP_REMOVED lines=12> */
.L_x_3934:
[----:B------:R-:W-:Y:S01]  /*66c0*/  BSSY B0, `(.L_x_3935) ;  /* 0x000000c000007945 */ /* 0x000fe20003800000 */
[----:B------:R-:W-:Y:S05]  /*66d0*/  @P2 BRA `(.L_x_3936) ;  /* 0x000000a000002947 */ /* 0x000fea0003800000 */
[----:B------:R-:W-:Y:S01]  /*66e0*/  MOV R16, R34 ;  /* 0x0000002200107202 */ /* 0x000fe20000000f00 */
[----:B0-----:R-:W-:Y:S01]  /*66f0*/  IMAD R18, R65, c[0x0][0x1c0], RZ ;  /* 0x0000700041127a24 */ /* 0x001fe200078e02ff */
        /* <DEDUP_REMOVED lines=8> */
.L_x_3936:
[----:B------:R-:W-:Y:S05]  /*6780*/  BSYNC B0 ;  /* 0x0000000000007941 */ /* 0x000fea0003800000 */
.L_x_3935:
        /* <DEDUP_REMOVED lines=34> */
.L_x_3937:
        /* <DEDUP_REMOVED lines=12> */
.L_x_3939:
[----:B------:R-:W-:Y:S05]  /*6a70*/  BSYNC B0 ;  /* 0x0000000000007941 */ /* 0x000fea0003800000 */
.L_x_3938:
[----:B------:R-:W-:Y:S02]  /*6a80*/  FMUL.FTZ R29, R29, UR6 ;  /* 0x000000061d1d7c20 */ /* 0x000fe40008410000 */
[----:B------:R-:W-:Y:S01]  /*6a90*/  FFMA.FTZ R17, R50, R30, R57 ;  /* 0x0000001e32117223 */ /* 0x000fe20000010039 */
[----:B------:R-:W-:Y:S05]  /*6aa0*/  @!P6 BRA `(.L_x_3940) ;  /* 0x000000a00000e947 */ /* 0x000fea0003800000 */
[----:B------:R-:W-:-:S06]  /*6ab0*/  FMUL.FTZ R16, R28, -1.4426950216293334961 ;  /* 0xbfb8aa3b1c107820 */ /* 0x000fcc0000410000 */
[----:B------:R-:W1:Y:S02]  /*6ac0*/  MUFU.EX2 R16, R16 ;  /* 0x0000001000107308 */ /* 0x000e640000000800 */
[----:B01----:R-:W-:-:S06]  /*6ad0*/  FADD.FTZ R18, R16, 1 ;  /* 0x3f80000010127421 */ /* 0x003fcc0000010000 */
[----:B------:R-:W0:Y:S02]  /*6ae0*/  MUFU.RCP R19, R18 ;  /* 0x0000001200137308 */ /* 0x000e240000001000 */
[----:B0-----:R-:W-:Y:S02]  /*6af0*/  FMUL.FTZ R28, R28, R19 ;  /* 0x000000131c1c7220 */ /* 0x001fe40000410000 */
[----:B------:R-:W-:-:S06]  /*6b00*/  FMUL.FTZ R19, R17, -1.4426950216293334961 ;  /* 0xbfb8aa3b11137820 */ /* 0x000fcc0000410000 */
[----:B------:R-:W0:Y:S02]  /*6b10*/  MUFU.EX2 R19, R19 ;  /* 0x0000001300137308 */ /* 0x000e240000000800 */
[----:B0-----:R-:W-:-:S06]  /*6b20*/  FADD.FTZ R30, R19, 1 ;  /* 0x3f800000131e7421 */ /* 0x001fcc0000010000 */
[----:B------:R-:W0:Y:S02]  /*6b30*/  MUFU.RCP R30, R30 ;  /* 0x0000001e001e7308 */ /* 0x000e240000001000 */
[----:B0-----:R-:W-:-:S06]  /*6b40*/  FMUL.FTZ R17, R17, R30 ;  /* 0x0000001e11117220 */ /* 0x001fcc0000410000 */
.L_x_3940:
        /* <DEDUP_REMOVED lines=12> */
.L_x_3942:
[----:B------:R-:W-:Y:S05]  /*6c10*/  BSYNC B0 ;  /* 0x0000000000007941 */ /* 0x000fea0003800000 */
.L_x_3941:
        /* <DEDUP_REMOVED lines=12> */
.L_x_3943:
        /* <DEDUP_REMOVED lines=12> */
.L_x_3945:
[----:B------:R-:W-:Y:S05]  /*6da0*/  BSYNC B0 ;  /* 0x0000000000007941 */ /* 0x000fea0003800000 */
.L_x_3944:
[----:B------:R-:W-:Y:S02]  /*6db0*/  PRMT R16, RZ, 0x7610, R36 ;  /* 0x00007610ff107816 */ /* 0x000fe40000000024 */
[----:B0-----:R-:W-:Y:S02]  /*6dc0*/  PRMT R27, RZ, 0x7610, R37 ;  /* 0x00007610ff1b7816 */ /* 0x001fe40000000025 */
        /* <DEDUP_REMOVED lines=28> */
.L_x_3946:
        /* <DEDUP_REMOVED lines=12> */
.L_x_3948:
[----:B------:R-:W-:Y:S05]  /*7050*/  BSYNC B0 ;  /* 0x0000000000007941 */ /* 0x000fea0003800000 */
.L_x_3947:
        /* <DEDUP_REMOVED lines=13> */
.L_x_3949:
        /* <DEDUP_REMOVED lines=12> */
.L_x_3951:
[----:B------:R-:W-:Y:S05]  /*71f0*/  BSYNC B0 ;  /* 0x0000000000007941 */ /* 0x000fea0003800000 */
.L_x_3950:
        /* <DEDUP_REMOVED lines=12> */
.L_x_3952:
[----:B------:R-:W-:Y:S01]  /*72c0*/  BSSY B0, `(.L_x_3953) ;  /* 0x000000c000007945 */ /* 0x000fe20003800000 */
[----:B------:R-:W-:Y:S05]  /*72d0*/  @P3 BRA `(.L_x_3954) ;  /* 0x000000a000003947 */ /* 0x000fea0003800000 */
[----:B------:R-:W-:Y:S01]  /*72e0*/  MOV R16, R34 ;  /* 0x0000002200107202 */ /* 0x000fe20000000f00 */
[----:B0-----:R-:W-:Y:S01]  /*72f0*/  IMAD R19, R31, c[0x0][0x1c0], RZ ;  /* 0x000070001f137a24 */ /* 0x001fe200078e02ff */
        /* <DEDUP_REMOVED lines=8> */
.L_x_3954:
[----:B------:R-:W-:Y:S05]  /*7380*/  BSYNC B0 ;  /* 0x0000000000007941 */ /* 0x000fea0003800000 */
.L_x_3953:
[----:B------:R-:W-:Y:S02]  /*7390*/  PRMT R10, RZ, 0x7610, R39 ;  /* 0x00007610ff0a7816 */ /* 0x000fe40000000027 */
[----:B0-----:R-:W-:Y:S02]  /*73a0*/  PRMT R19, RZ, 0x7610, R40 ;  /* 0x00007610ff137816 */ /* 0x001fe40000000028 */
[----:B------:R-:W-:Y:S01]  /*73b0*/  ISETP.GE.U32.AND P5, PT, R56, c[0x0][0x1c8], PT ;  /* 0x0000720038007a0c */ /* 0x000fe20003fa6070 */
[----:B------:R-:W-:Y:S01]  /*73c0*/  FADD.FTZ R10, R10, -UR5 ;  /* 0x800000050a0a7e21 */ /* 0x000fe20008010000 */
[----:B------:R-:W-:Y:S01]  /*73d0*/  SHF.R.S32.HI R28, RZ, 0x1f, R56 ;  /* 0x0000001fff1c7819 */ /* 0x000fe20000011438 */
        /* <DEDUP_REMOVED lines=27> */
.L_x_3955:
        /* <DEDUP_REMOVED lines=12> */
.L_x_3957:
[----:B------:R-:W-:Y:S05]  /*7650*/  BSYNC B0 ;  /* 0x0000000000007941 */ /* 0x000fea0003800000 */
.L_x_3956:
        /* <DEDUP_REMOVED lines=13> */
.L_x_3958:
        /* <DEDUP_REMOVED lines=12> */
.L_x_3960:
[----:B------:R-:W-:Y:S05]  /*77f0*/  BSYNC B0 ;  /* 0x0000000000007941 */ /* 0x000fea0003800000 */
.L_x_3959:
        /* <DEDUP_REMOVED lines=12> */
.L_x_3961:
        /* <DEDUP_REMOVED lines=12> */
.L_x_3963:
[----:B------:R-:W-:Y:S05]  /*7980*/  BSYNC B0 ;  /* 0x0000000000007941 */ /* 0x000fea0003800000 */
.L_x_3962:
        /* <DEDUP_REMOVED lines=30> */
.L_x_3964:
        /* <DEDUP_REMOVED lines=12> */
.L_x_3966:
[----:B------:R-:W-:Y:S05]  /*7c30*/  BSYNC B0 ;  /* 0x0000000000007941 */ /* 0x000fea0003800000 */
.L_x_3965:
        /* <DEDUP_REMOVED lines=13> */
.L_x_3967:
        /* <DEDUP_REMOVED lines=12> */
.L_x_3969:
[----:B------:R-:W-:Y:S05]  /*7dd0*/  BSYNC B0 ;  /* 0x0000000000007941 */ /* 0x000fea0003800000 */
.L_x_3968:
        /* <DEDUP_REMOVED lines=12> */
.L_x_3970:
        /* <DEDUP_REMOVED lines=12> */
.L_x_3972:
[----:B------:R-:W-:Y:S05]  /*7f60*/  BSYNC B0 ;  /* 0x0000000000007941 */ /* 0x000fea0003800000 */
.L_x_3971:
        /* <DEDUP_REMOVED lines=48> */
.L_x_3973:
        /* <DEDUP_REMOVED lines=12> */
.L_x_3975:
[----:B------:R-:W-:Y:S05]  /*8330*/  BSYNC B0 ;  /* 0x0000000000007941 */ /* 0x000fea0003800000 */
.L_x_3974:
        /* <DEDUP_REMOVED lines=11> */
.L_x_3976:
        /* <DEDUP_REMOVED lines=12> */
.L_x_3978:
[----:B------:R-:W-:Y:S05]  /*84b0*/  BSYNC B0 ;  /* 0x0000000000007941 */ /* 0x000fea0003800000 */
.L_x_3977:
        /* <DEDUP_REMOVED lines=11> */
.L_x_3979:
        /* <DEDUP_REMOVED lines=12> */
.L_x_3981:
[----:B------:R-:W-:Y:S05]  /*8630*/  BSYNC B0 ;  /* 0x0000000000007941 */ /* 0x000fea0003800000 */
.L_x_3980:
        /* <DEDUP_REMOVED lines=11> */
.L_x_3982:
        /* <DEDUP_REMOVED lines=12> */
.L_x_3984:
[----:B------:R-:W-:Y:S05]  /*87b0*/  BSYNC B0 ;  /* 0x0000000000007941 */ /* 0x000fea0003800000 */
.L_x_3983:
        /* <DEDUP_REMOVED lines=11> */
.L_x_3985:
        /* <DEDUP_REMOVED lines=11> */
.L_x_3987:
[----:B------:R-:W-:Y:S05]  /*8920*/  BSYNC B0 ;  /* 0x0000000000007941 */ /* 0x000fea0003800000 */
.L_x_3986:
[----:B------:R-:W-:Y:S02]  /*8930*/  ULDC UR5, c[0x0][0x10] ;  /* 0x0000040000057ab9 */ /* 0x000fe40000000800 */
[----:B------:R-:W-:Y:S02]  /*8940*/  UIADD3 UR9, UR9, UR5, URZ ;  /* 0x0000000509097290 */ /* 0x000fe4000fffe03f */
[----:B------:R-:W-:Y:S02]  /*8950*/  UIADD3 UR4, UR4, 0x1, URZ ;  /* 0x0000000104047890 */ /* 0x000fe4000fffe03f */
[----:B------:R-:W-:-:S06]  /*8960*/  UISETP.GE.AND UP0, UPT, UR9, UR8, UPT ;  /* 0x000000080900728c */ /* 0x000fcc000bf06270 */
[----:B------:R-:W-:-:S13]  /*8970*/  PLOP3.LUT P1, PT, PT, PT, UP0, 0x80, 0x0 ;  /* 0x000000000000781c */ /* 0x000fda0003f2f008 */
[----:B------:R-:W-:Y:S01]  /*8980*/  @P1 CALL.REL.NOINC `(.L_x_3988) ;  /* 0x0000001000001944 */ /* 0x000fe20003c00000 */
[----:B------:R-:W-:Y:S05]  /*8990*/  BRA `(.L_x_3989) ;  /* 0xffff79f000007947 */ /* 0x000fea000383ffff */
.L_x_3988:
[----:B------:R-:W-:Y:S05]  /*89a0*/  EXIT ;  /* 0x000000000000794d */ /* 0x000fea0003800000 */
.L_x_3990:
        /* <DEDUP_REMOVED lines=13> */
.L_x_5630:


//--------------------- .text._Z35group_norm_nhwc_fwd_one_pass_kernelI11Bf16IOBf16WLi512ELi160ELi640EEv26Group_norm_nhwc_fwd_params --------------------------
	.section	.text._Z35group_norm_nhwc_fwd_one_pass_kernelI11Bf16IOBf16WLi512ELi160ELi640EEv26Group_norm_nhwc_fwd_params,"ax",@progbits
	.sectioninfo	@"SHI_REGISTERS=96"
	.align	128
        .global         _Z35group_norm_nhwc_fwd_one_pass_kernelI11Bf16IOBf16WLi512ELi160ELi640EEv26Group_norm_nhwc_fwd_params
        .type           _Z35group_norm_nhwc_fwd_one_pass_kernelI11Bf16IOBf16WLi512ELi160ELi640EEv26Group_norm_nhwc_fwd_params,@function
        .size           _Z35group_norm_nhwc_fwd_one_pass_kernelI11Bf16IOBf16WLi512ELi160ELi640EEv26Group_norm_nhwc_fwd_params,(.L_x_5631 - _Z35group_norm_nhwc_fwd_one_pass_kernelI11Bf16IOBf16WLi512ELi160ELi640EEv26Group_norm_nhwc_fwd_params)
        .other          _Z35group_norm_nhwc_fwd_one_pass_kernelI11Bf16IOBf16WLi512ELi160ELi640EEv26Group_norm_nhwc_fwd_params,@"STO_CUDA_ENTRY STV_DEFAULT"
_Z35group_norm_nhwc_fwd_one_pass_kernelI11Bf16IOBf16WLi512ELi160ELi640EEv26Group_norm_nhwc_fwd_params:
.text._Z35group_norm_nhwc_fwd_one_pass_kernelI11Bf16IOBf16WLi512ELi160ELi640EEv26Group_norm_nhwc_fwd_params:
        /* <DEDUP_REMOVED lines=22> */
.L_x_4007:
[----:B-1----:R-:W3:Y:S01]  /*0160*/  LDL R8, [R1+0x184] ;  /* 0x0001840001087983 */ /* 0x002ee20000100800 */
[----:B------:R-:W-:Y:S02]  /*0170*/  IABS R5, c[0x0][0x1d8] ;  /* 0x0000760000057a13 */ /* 0x000fe40000000000 */
[----:B------:R-:W-:Y:S01]  /*0180*/  LOP3.LUT R80, R80, 0xfdffffff, RZ, 0xc0, !PT ;  /* 0xfdffffff50507812 */ /* 0x000fe200078ec0ff */
[----:B0-----:R-:W0:Y:S01]  /*0190*/  S2R R6, SR_TID.X ;  /* 0x0000000000067919 */ /* 0x001e220000002100 */
[----:B--2---:R-:W1:Y:S01]  /*01a0*/  I2F.RP R0, R5 ;  /* 0x0000000500007306 */ /* 0x004e620000209400 */
        /* <DEDUP_REMOVED lines=2205> */
.L_x_3992:
[----:B0--3--:R-:W-:Y:S05]  /*8b80*/  BSYNC B0 ;  /* 0x0000000000007941 */ /* 0x009fea0003800000 */
.L_x_3991:
        /* <DEDUP_REMOVED lines=27> */
.L_x_3995:
[----:B------:R-:W2:Y:S01]  /*8d40*/  LDG.E.STRONG.GPU R0, [R16.64] ;  /* 0x0000000610007981 */ /* 0x000ea2000c1ef900 */
[----:B------:R-:W-:Y:S01]  /*8d50*/  YIELD ;  /* 0x0000000000007946 */ /* 0x000fe20003800000 */
[----:B--2---:R-:W-:-:S05]  /*8d60*/  CCTL.IVALL ;  /* 0x00000000ff00798f */ /* 0x004fca0002000000 */
[----:B------:R0:W-:Y:S01]  /*8d70*/  STL [R1], R0 ;  /* 0x0000000001007387 */ /* 0x0001e20000100800 */
[----:B------:R-:W-:-:S13]  /*8d80*/  ISETP.NE.AND P1, PT, R0, R7, PT ;  /* 0x000000070000720c */ /* 0x000fda0003f25270 */
[----:B0-----:R-:W-:Y:S05]  /*8d90*/  @P1 BRA `(.L_x_3995) ;  /* 0xffffffa000001947 */ /* 0x001fea000383ffff */
.L_x_3994:
        /* <DEDUP_REMOVED lines=17> */
.L_x_3999:
        /* <DEDUP_REMOVED lines=115> */
.L_x_3998:
        /* <DEDUP_REMOVED lines=61> */
.L_x_4000:
[----:B------:R-:W-:-:S13]  /*99b0*/  ISETP.NE.OR P1, PT, R0, RZ, P1 ;  /* 0x000000ff0000720c */ /* 0x000fda0000f25670 */
[----:B------:R-:W-:Y:S05]  /*99c0*/  @!P1 BRA `(.L_x_3996) ;  /* 0x000001f000009947 */ /* 0x000fea0003800000 */
.L_x_3997:
        /* <DEDUP_REMOVED lines=31> */
.L_x_3996:
        /* <DEDUP_REMOVED lines=12> */
.L_x_4002:
[----:B------:R-:W-:Y:S05]  /*9c80*/  BSYNC B0 ;  /* 0x0000000000007941 */ /* 0x000fea0003800000 */
.L_x_4001:
        /* <DEDUP_REMOVED lines=16> */
.L_x_3993:
[----:B------:R-:W2:Y:S04]  /*9d90*/  LDL R5, [R1+0x184] ;  /* 0x0001840001057983 */ /* 0x000ea80000100800 */
[----:B------:R-:W0:Y:S01]  /*9da0*/  S2R R0, SR_TID.X ;  /* 0x0000000000007919 */ /* 0x000e220000002100 */
[----:B------:R-:W-:Y:S02]  /*9db0*/  ISETP.EQ.U32.AND P3, PT, RZ, c[0x0][0x168], PT ;  /* 0x00005a00ff007a0c */ /* 0x000fe40003f62070 */
[----:B0-----:R-:W-:-:S04]  /*9dc0*/  LOP3.LUT P1, RZ, R74, R0, RZ, 0xfc, !PT ;  /* 0x000000004aff7212 */ /* 0x001fc8000782fcff */
[----:B------:R-:W-:Y:S01]  /*9dd0*/  ISETP.EQ.OR.EX P1, PT, RZ, c[0x0][0x16c], P1, P3 ;  /* 0x00005b00ff007a0c */ /* 0x000fe20000f22730 */
[----:B-----5:R-:W-:-:S04]  /*9de0*/  IMAD.MOV R0, RZ, RZ, -R77 ;  /* 0x000000ffff007224 */ /* 0x020fc800078e0a4d */
[----:B------:R-:W-:-:S08]  /*9df0*/  IMAD R0, R0, c[0x0][0x1d8], R75 ;  /* 0x0000760000007a24 */ /* 0x000fd000078e024b */
[----:B------:R-:W-:Y:S02]  /*9e00*/  @!P1 IMAD.MOV.U32 R4, RZ, RZ, 0x8 ;  /* 0x00000008ff049424 */ /* 0x000fe400078e00ff */
[----:B------:R-:W-:Y:S02]  /*9e10*/  @!P1 FMUL.FTZ R15, R3, c[0x0][0x1f4] ;  /* 0x00007d00030f9a20 */ /* 0x000fe40000410000 */
[----:B------:R-:W-:Y:S01]  /*9e20*/  @!P1 FMUL.FTZ R14, R2, c[0x0][0x1f4] ;  /* 0x00007d00020e9a20 */ /* 0x000fe20000410000 */
[----:B------:R0:W-:Y:S01]  /*9e30*/  @!P2 STS.64 [0xc0], R2 ;  /* 0x0000c002ff00a388 */ /* 0x0001e20000000a00 */
[----:B------:R-:W-:Y:S02]  /*9e40*/  IMAD.MOV.U32 R9, RZ, RZ, 0x2 ;  /* 0x00000002ff097424 */ /* 0x000fe400078e00ff */
[----:B--2---:R-:W-:Y:S02]  /*9e50*/  IMAD R8, R0, 0xa0, R5 ;  /* 0x000000a000087824 */ /* 0x004fe400078e0205 */
[----:B------:R-:W-:-:S05]  /*9e60*/  @!P1 IMAD.WIDE R4, R75, R4, c[0x0][0x168] ;  /* 0x00005a004b049625 */ /* 0x000fca00078e0204 */
[----:B------:R-:W-:Y:S04]  /*9e70*/  @!P1 STG.E.64 [R4.64], R14 ;  /* 0x0000000e04009986 */ /* 0x000fe8000c101b06 */
[----:B------:R-:W-:Y:S01]  /*9e80*/  BAR.SYNC.DEFER_BLOCKING 0x0 ;  /* 0x0000000000007b1d */ /* 0x000fe20000010000 */
[----:B------:R-:W-:-:S04]  /*9e90*/  IMAD.WIDE R6, R8, R9, c[0x0][0x178] ;  /* 0x00005e0008067625 */ /* 0x000fc800078e0209 */
[----:B------:R-:W-:Y:S01]  /*9ea0*/  IMAD.WIDE R8, R8, R9, c[0x0][0x180] ;  /* 0x0000600008087625 */ /* 0x000fe200078e0209 */
[----:B------:R-:W2:Y:S04]  /*9eb0*/  LDG.E.U16 R16, [R6.64] ;  /* 0x0000000606107981 */ /* 0x000ea8000c1e1500 */
[----:B------:R-:W3:Y:S04]  /*9ec0*/  LDG.E.U16 R17, [R6.64+0x2] ;  /* 0x0000020606117981 */ /* 0x000ee8000c1e1500 */
[----:B------:R-:W4:Y:S04]  /*9ed0*/  LDG.E.U16 R18, [R8.64] ;  /* 0x0000000608127981 */ /* 0x000f28000c1e1500 */
[----:B------:R-:W4:Y:S04]  /*9ee0*/  LDG.E.U16 R19, [R8.64+0x2] ;  /* 0x0000020608137981 */ /* 0x000f28000c1e1500 */
[----:B------:R-:W1:Y:S01]  /*9ef0*/  LDS.64 R20, [0xc0] ;  /* 0x0000c000ff147984 */ /* 0x000e620000000a00 */
[----:B0-----:R-:W-:Y:S01]  /*9f00*/  IMAD.MOV.U32 R2, RZ, RZ, 0x3f800000 ;  /* 0x3f800000ff027424 */ /* 0x001fe200078e00ff */
[----:B------:R-:W-:Y:S01]  /*9f10*/  IADD3 R22, R1, 0x10, RZ ;  /* 0x0000001001167810 */ /* 0x000fe20007ffe0ff */
[----:B-1----:R-:W-:-:S04]  /*9f20*/  FMUL.FTZ R0, R20, c[0x0][0x1f4] ;  /* 0x00007d0014007a20 */ /* 0x002fc80000410000 */
[----:B------:R-:W-:-:S04]  /*9f30*/  FMUL.FTZ R20, R0, R0 ;  /* 0x0000000000147220 */ /* 0x000fc80000410000 */
[----:B------:R-:W-:-:S05]  /*9f40*/  FFMA.FTZ R20, R21, c[0x0][0x1f4], -R20 ;  /* 0x00007d0015147a23 */ /* 0x000fca0000010814 */
[----:B------:R-:W-:-:S13]  /*9f50*/  FSETP.GTU.FTZ.AND P1, PT, R20, RZ, PT ;  /* 0x000000ff1400720b */ /* 0x000fda0003f3c000 */
[----:B------:R-:W-:-:S04]  /*9f60*/  @P1 FADD.FTZ R20, R20, c[0x0][0x188] ;  /* 0x0000620014141621 */ /* 0x000fc80000010000 */
[----:B------:R0:W1:Y:S01]  /*9f70*/  @P1 MUFU.RSQ R2, R20 ;  /* 0x0000001400021308 */ /* 0x0000620000001400 */
[----:B------:R-:W-:Y:S01]  /*9f80*/  ISETP.NE.AND P4, PT, RZ, UR5, PT ;  /* 0x00000005ff007c0c */ /* 0x000fe2000bf85270 */
[----:B------:R-:W-:Y:S02]  /*9f90*/  IMAD.MOV.U32 R5, RZ, RZ, RZ ;  /* 0x000000ffff057224 */ /* 0x000fe400078e00ff */
[----:B------:R-:W-:Y:S01]  /*9fa0*/  IMAD.MOV.U32 R3, RZ, RZ, R22 ;  /* 0x000000ffff037224 */ /* 0x000fe200078e0016 */
[----:B--2---:R-:W-:Y:S02]  /*9fb0*/  PRMT R4, RZ, 0x5410, R16 ;  /* 0x00005410ff047816 */ /* 0x004fe40000000010 */
[----:B---3--:R-:W-:Y:S02]  /*9fc0*/  PRMT R6, RZ, 0x5410, R17 ;  /* 0x00005410ff067816 */ /* 0x008fe40000000011 */
[----:B----4-:R-:W-:Y:S02]  /*9fd0*/  PRMT R7, RZ, 0x5410, R18 ;  /* 0x00005410ff077816 */ /* 0x010fe40000000012 */
[----:B01----:R-:W-:-:S02]  /*9fe0*/  PRMT R9, RZ, 0x5410, R19 ;  /* 0x00005410ff097816 */ /* 0x003fc40000000013 */
.L_x_4005:
[----:B--2---:R-:W2:Y:S04]  /*9ff0*/  LDL R8, [R3] ;  /* 0x0000000003087983 */ /* 0x004ea80000100800 */
[----:B0-----:R-:W3:Y:S04]  /*a000*/  LDL R16, [R3+0x4] ;  /* 0x0000040003107983 */ /* 0x001ee80000100800 */
[----:B------:R-:W4:Y:S04]  /*a010*/  LDL R21, [R3+0x8] ;  /* 0x0000080003157983 */ /* 0x000f280000100800 */
[----:B------:R-:W5:Y:S01]  /*a020*/  LDL R26, [R3+0xc] ;  /* 0x00000c00031a7983 */ /* 0x000f620000100800 */
[C---:B------:R-:W-:Y:S01]  /*a030*/  IMAD R38, R5.reuse, 0x8, R76 ;  /* 0x0000000805267824 */ /* 0x040fe200078e024c */
[----:B------:R-:W-:Y:S01]  /*a040*/  IADD3 R5, R5, 0x4, RZ ;  /* 0x0000000405057810 */ /* 0x000fe20007ffe0ff */
[----:B------:R-:W-:Y:S03]  /*a050*/  BSSY B0, `(.L_x_4003) ;  /* 0x0000082000007945 */ /* 0x000fe60003800000 */
[----:B------:R-:W-:-:S02]  /*a060*/  IADD3 R35, R38, 0x8, RZ ;  /* 0x0000000826237810 */ /* 0x000fc40007ffe0ff */
[----:B------:R-:W-:Y:S02]  /*a070*/  ISETP.GE.U32.AND P3, PT, R38, c[0x0][0x1c8], PT ;  /* 0x0000720026007a0c */ /* 0x000fe40003f66070 */
[----:B------:R-:W-:Y:S02]  /*a080*/  ISETP.GE.U32.AND P1, PT, R35, c[0x0][0x1c8], PT ;  /* 0x0000720023007a0c */ /* 0x000fe40003f26070 */
[----:B------:R-:W-:Y:S02]  /*a090*/  SHF.R.S32.HI R30, RZ, 0x1f, R35 ;  /* 0x0000001fff1e7819 */ /* 0x000fe40000011423 */
[----:B------:R-:W-:Y:S02]  /*a0a0*/  SHF.R.S32.HI R29, RZ, 0x1f, R38 ;  /* 0x0000001fff1d7819 */ /* 0x000fe40000011426 */
[----:B------:R-:W-:Y:S02]  /*a0b0*/  ISETP.GE.OR.EX P1, PT, R30, c[0x0][0x1cc], P0, P1 ;  /* 0x000073001e007a0c */ /* 0x000fe40000726710 */
[----:B------:R-:W-:-:S02]  /*a0c0*/  IADD3 R43, R38, 0x10, RZ ;  /* 0x00000010262b7810 */ /* 0x000fc40007ffe0ff */
[----:B------:R-:W-:Y:S02]  /*a0d0*/  ISETP.GE.OR.EX P3, PT, R29, c[0x0][0x1cc], P0, P3 ;  /* 0x000073001d007a0c */ /* 0x000fe40000766730 */
[----:B------:R-:W-:Y:S02]  /*a0e0*/  ISETP.GE.U32.AND P2, PT, R43, c[0x0][0x1c8], PT ;  /* 0x000072002b007a0c */ /* 0x000fe40003f46070 */
[----:B------:R-:W-:-:S04]  /*a0f0*/  SHF.R.S32.HI R40, RZ, 0x1f, R43 ;  /* 0x0000001fff287819 */ /* 0x000fc8000001142b */
[----:B------:R-:W-:-:S05]  /*a100*/  ISETP.GE.OR.EX P2, PT, R40, c[0x0][0x1cc], P0, P2 ;  /* 0x0000730028007a0c */ /* 0x000fca0000746720 */
[----:B------:R-:W-:Y:S01]  /*a110*/  @!P3 IMAD R29, R29, c[0x0][0x1c0], RZ ;  /* 0x000070001d1dba24 */ /* 0x000fe200078e02ff */
[--C-:B--2---:R-:W-:Y:S02]  /*a120*/  PRMT R15, RZ, 0x5410, R8.reuse ;  /* 0x00005410ff0f7816 */ /* 0x104fe40000000008 */
[----:B------:R-:W-:-:S03]  /*a130*/  PRMT R8, RZ, 0x7610, R8 ;  /* 0x00007610ff087816 */ /* 0x000fc60000000008 */
[C---:B------:R-:W-:Y:S02]  /*a140*/  FADD.FTZ R15, -R0.reuse, R15 ;  /* 0x0000000f000f7221 */ /* 0x040fe40000010100 */
[----:B------:R-:W-:Y:S01]  /*a150*/  FADD.FTZ R17, -R0, R8 ;  /* 0x0000000800117221 */ /* 0x000fe20000010100 */
[--C-:B----4-:R-:W-:Y:S01]  /*a160*/  PRMT R23, RZ, 0x5410, R21.reuse ;  /* 0x00005410ff177816 */ /* 0x110fe20000000015 */
[-C--:B------:R-:W-:Y:S01]  /*a170*/  FMUL.FTZ R15, R15, R2.reuse ;  /* 0x000000020f0f7220 */ /* 0x080fe20000410000 */
[----:B------:R-:W-:Y:S01]  /*a180*/  PRMT R21, RZ, 0x7610, R21 ;  /* 0x00007610ff157816 */ /* 0x000fe20000000015 */
[----:B------:R-:W-:Y:S02]  /*a190*/  FMUL.FTZ R17, R17, R2 ;  /* 0x0000000211117220 */ /* 0x000fe40000410000 */
[----:B------:R-:W-:Y:S01]  /*a1a0*/  FFMA.FTZ R8, R4, R15, R7 ;  /* 0x0000000f04087223 */ /* 0x000fe20000010007 */
[--C-:B---3--:R-:W-:Y:S01]  /*a1b0*/  PRMT R15, RZ, 0x5410, R16.reuse ;  /* 0x00005410ff0f7816 */ /* 0x108fe20000000010 */
[----:B------:R-:W-:Y:S01]  /*a1c0*/  FFMA.FTZ R19, R6, R17, R9 ;  /* 0x0000001106137223 */ /* 0x000fe20000010009 */
[----:B------:R-:W-:Y:S01]  /*a1d0*/  PRMT R16, RZ, 0x7610, R16 ;  /* 0x00007610ff107816 */ /* 0x000fe20000000010 */
[----:B------:R-:W-:-:S02]  /*a1e0*/  FADD.FTZ R25, -R0, R23 ;  /* 0x0000001700197221 */ /* 0x000fc40000010100 */
[C---:B------:R-:W-:Y:S02]  /*a1f0*/  FADD.FTZ R15, -R0.reuse, R15 ;  /* 0x0000000f000f7221 */ /* 0x040fe40000010100 */
[----:B------:R-:W-:Y:S02]  /*a200*/  FADD.FTZ R17, -R0, R16 ;  /* 0x0000001000117221 */ /* 0x000fe40000010100 */
[----:B------:R-:W-:Y:S02]  /*a210*/  @P4 FMUL.FTZ R14, R8, -1.4426950216293334961 ;  /* 0xbfb8aa3b080e4820 */ /* 0x000fe40000410000 */
[-C--:B------:R-:W-:Y:S02]  /*a220*/  FMUL.FTZ R17, R17, R2.reuse ;  /* 0x0000000211117220 */ /* 0x080fe40000410000 */
[----:B------:R-:W-:Y:S02]  /*a230*/  FMUL.FTZ R18, R15, R2 ;  /* 0x000000020f127220 */ /* 0x000fe40000410000 */
[----:B------:R-:W-:Y:S01]  /*a240*/  FFMA.FTZ R23, R6, R17, R9 ;  /* 0x0000001106177223 */ /* 0x000fe20000010009 */
[----:B------:R-:W0:Y:S01]  /*a250*/  @P4 MUFU.EX2 R14, R14 ;  /* 0x0000000e000e4308 */ /* 0x000e220000000800 */
[----:B------:R-:W-:-:S02]  /*a260*/  @P4 FMUL.FTZ R15, R19, -1.4426950216293334961 ;  /* 0xbfb8aa3b130f4820 */ /* 0x000fc40000410000 */
[----:B------:R-:W-:Y:S02]  /*a270*/  @P4 FMUL.FTZ R17, R23, -1.4426950216293334961 ;  /* 0xbfb8aa3b17114820 */ /* 0x000fe40000410000 */
[----:B------:R-:W-:Y:S02]  /*a280*/  FFMA.FTZ R18, R4, R18, R7 ;  /* 0x0000001204127223 */ /* 0x000fe40000010007 */
[----:B------:R-:W-:Y:S01]  /*a290*/  FADD.FTZ R27, -R0, R21 ;  /* 0x00000015001b7221 */ /* 0x000fe20000010100 */
[----:B------:R-:W1:Y:S01]  /*a2a0*/  @P4 MUFU.EX2 R15, R15 ;  /* 0x0000000f000f4308 */ /* 0x000e620000000800 */
[----:B------:R-:W-:Y:S02]  /*a2b0*/  @P4 FMUL.FTZ R16, R18, -1.4426950216293334961 ;  /* 0xbfb8aa3b12104820 */ /* 0x000fe40000410000 */
[-C--:B------:R-:W-:Y:S02]  /*a2c0*/  FMUL.FTZ R27, R27, R2.reuse ;  /* 0x000000021b1b7220 */ /* 0x080fe40000410000 */
[----:B------:R-:W-:-:S02]  /*a2d0*/  FMUL.FTZ R25, R25, R2 ;  /* 0x0000000219197220 */ /* 0x000fc40000410000 */
[----:B------:R-:W-:Y:S01]  /*a2e0*/  FFMA.FTZ R31, R6, R27, R9 ;  /* 0x0000001b061f7223 */ /* 0x000fe20000010009 */
[----:B------:R5:W-:Y:S01]  /*a2f0*/  @P4 MUFU.EX2 R21, R17 ;  /* 0x0000001100154308 */ /* 0x000be20000000800 */
[----:B------:R-:W-:Y:S02]  /*a300*/  FFMA.FTZ R22, R4, R25, R7 ;  /* 0x0000001904167223 */ /* 0x000fe40000010007 */
[----:B0-----:R-:W-:Y:S02]  /*a310*/  @P4 FADD.FTZ R14, R14, 1 ;  /* 0x3f8000000e0e4421 */ /* 0x001fe40000010000 */
[----:B------:R-:W-:-:S03]  /*a320*/  @P4 FMUL.FTZ R24, R22, -1.4426950216293334961 ;  /* 0xbfb8aa3b16184820 */ /* 0x000fc60000410000 */
[----:B------:R0:W2:Y:S01]  /*a330*/  @P4 MUFU.EX2 R20, R16 ;  /* 0x0000001000144308 */ /* 0x0000a20000000800 */
[--C-:B-----5:R-:W-:Y:S01]  /*a340*/  PRMT R17, RZ, 0x5410, R26.reuse ;  /* 0x00005410ff117816 */ /* 0x120fe2000000001a */
[----:B-1----:R-:W-:Y:S01]  /*a350*/  @P4 FADD.FTZ R15, R15, 1 ;  /* 0x3f8000000f0f4421 */ /* 0x002fe20000010000 */
[----:B------:R-:W-:-:S03]  /*a360*/  PRMT R26, RZ, 0x7610, R26 ;  /* 0x00007610ff1a7816 */ /* 0x000fc6000000001a */
[C---:B------:R-:W-:Y:S02]  /*a370*/  FADD.FTZ R25, -R0.reuse, R17 ;  /* 0x0000001100197221 */ /* 0x040fe40000010100 */
[----:B------:R-:W-:Y:S01]  /*a380*/  FADD.FTZ R27, -R0, R26 ;  /* 0x0000001a001b7221 */ /* 0x000fe20000010100 */
[----:B------:R1:W3:Y:S01]  /*a390*/  @P4 MUFU.EX2 R28, R24 ;  /* 0x00000018001c4308 */ /* 0x0002e20000000800 */
[----:B0-----:R-:W-:Y:S02]  /*a3a0*/  @P4 FMUL.FTZ R16, R31, -1.4426950216293334961 ;  /* 0xbfb8aa3b1f104820 */ /* 0x001fe40000410000 */
[-C--:B------:R-:W-:Y:S02]  /*a3b0*/  FMUL.FTZ R27, R27, R2.reuse ;  /* 0x000000021b1b7220 */ /* 0x080fe40000410000 */
[----:B------:R-:W-:Y:S02]  /*a3c0*/  FMUL.FTZ R25, R25, R2 ;  /* 0x0000000219197220 */ /* 0x000fe40000410000 */
[----:B------:R-:W-:Y:S01]  /*a3d0*/  FFMA.FTZ R27, R6, R27, R9 ;  /* 0x0000001b061b7223 */ /* 0x000fe20000010009 */
[----:B------:R-:W0:Y:S01]  /*a3e0*/  @P4 MUFU.EX2 R34, R16 ;  /* 0x0000001000224308 */ /* 0x000e220000000800 */
[----:B--2---:R-:W-:-:S02]  /*a3f0*/  @P4 FADD.FTZ R20, R20, 1 ;  /* 0x3f80000014144421 */ /* 0x004fc40000010000 */
[----:B-1----:R-:W-:Y:S02]  /*a400*/  @P4 FMUL.FTZ R24, R27, -1.4426950216293334961 ;  /* 0xbfb8aa3b1b184820 */ /* 0x002fe40000410000 */
[----:B------:R-:W-:Y:S02]  /*a410*/  @P4 FADD.FTZ R21, R21, 1 ;  /* 0x3f80000015154421 */ /* 0x000fe40000010000 */
[----:B------:R-:W-:Y:S01]  /*a420*/  FFMA.FTZ R26, R4, R25, R7 ;  /* 0x00000019041a7223 */ /* 0x000fe20000010007 */
[----:B------:R1:W2:Y:S01]  /*a430*/  @P4 MUFU.RCP R17, R14 ;  /* 0x0000000e00114308 */ /* 0x0002a20000001000 */
[----:B---3--:R-:W-:Y:S02]  /*a440*/  @P4 FADD.FTZ R32, R28, 1 ;  /* 0x3f8000001c204421 */ /* 0x008fe40000010000 */
[----:B------:R-:W-:Y:S02]  /*a450*/  @P4 FMUL.FTZ R25, R26, -1.4426950216293334961 ;  /* 0xbfb8aa3b1a194820 */ /* 0x000fe40000410000 */
[----:B------:R-:W-:-:S03]  /*a460*/  @!P2 IMAD.MOV.U32 R28, RZ, RZ, R10 ;  /* 0x000000ffff1ca224 */ /* 0x000fc600078e000a */
[----:B------:R3:W4:Y:S01]  /*a470*/  @P4 MUFU.RCP R16, R15 ;  /* 0x0000000f00104308 */ /* 0x0007220000001000 */
[----:B-1----:R-:W-:Y:S02]  /*a480*/  @!P1 IMAD.MOV.U32 R14, RZ, RZ, R10 ;  /* 0x000000ffff0e9224 */ /* 0x002fe400078e000a */
[----:B0-----:R-:W-:-:S05]  /*a490*/  @P4 FADD.FTZ R34, R34, 1 ;  /* 0x3f80000022224421 */ /* 0x001fca0000010000 */
[----:B------:R0:W-:Y:S01]  /*a4a0*/  @P4 MUFU.EX2 R37, R24 ;  /* 0x0000001800254308 */ /* 0x0001e20000000800 */
[----:B---3--:R-:W-:Y:S02]  /*a4b0*/  @!P1 IMAD.MOV.U32 R15, RZ, RZ, R13 ;  /* 0x000000ffff0f9224 */ /* 0x008fe400078e000d */
[----:B--2---:R-:W-:Y:S02]  /*a4c0*/  @P4 FMUL.FTZ R8, R8, R17 ;  /* 0x0000001108084220 */ /* 0x004fe40000410000 */
[----:B------:R-:W-:Y:S02]  /*a4d0*/  @!P3 IMAD R17, R38, c[0x0][0x1c4], R29 ;  /* 0x000071002611ba24 */ /* 0x000fe400078e021d */
[----:B------:R-:W-:Y:S01]  /*a4e0*/  @!P1 IMAD.WIDE.U32 R14, R35, c[0x0][0x1c0], R14 ;  /* 0x00007000230e9a25 */ /* 0x000fe200078e000e */
[----:B------:R-:W1:Y:S03]  /*a4f0*/  @P4 MUFU.RCP R33, R20 ;  /* 0x0000001400214308 */ /* 0x000e660000001000 */
[----:B0-----:R-:W-:-:S02]  /*a500*/  @!P1 IMAD R24, R30, c[0x0][0x1c0], RZ ;  /* 0x000070001e189a24 */ /* 0x001fc400078e02ff */
[----:B----4-:R-:W-:Y:S02]  /*a510*/  @P4 FMUL.FTZ R19, R19, R16 ;  /* 0x0000001013134220 */ /* 0x010fe40000410000 */
[----:B------:R-:W-:Y:S01]  /*a520*/  @!P1 IMAD R39, R35, c[0x0][0x1c4], R24 ;  /* 0x0000710023279a24 */ /* 0x000fe200078e0218 */
[----:B------:R-:W0:Y:S01]  /*a530*/  @P4 MUFU.RCP R30, R21 ;  /* 0x00000015001e4308 */ /* 0x000e220000001000 */
[----:B------:R-:W-:Y:S02]  /*a540*/  @!P3 IMAD.MOV.U32 R24, RZ, RZ, R10 ;  /* 0x000000ffff18b224 */ /* 0x000fe400078e000a */
[----:B------:R-:W-:Y:S02]  /*a550*/  @!P2 IMAD R16, R40, c[0x0][0x1c0], RZ ;  /* 0x000070002810aa24 */ /* 0x000fe400078e02ff */
[----:B------:R-:W-:Y:S02]  /*a560*/  @!P2 IMAD.MOV.U32 R29, RZ, RZ, R13 ;  /* 0x000000ffff1da224 */ /* 0x000fe400078e000d */
[----:B------:R-:W-:Y:S01]  /*a570*/  @!P2 IMAD R41, R43, c[0x0][0x1c4], R16 ;  /* 0x000071002b29aa24 */ /* 0x000fe200078e0210 */
[----:B------:R2:W3:Y:S01]  /*a580*/  @P4 MUFU.EX2 R36, R25 ;  /* 0x0000001900244308 */ /* 0x0004e20000000800 */
[----:B------:R-:W-:Y:S01]  /*a590*/  @!P1 IMAD.IADD R15, R15, 0x1, R39 ;  /* 0x000000010f0f9824 */ /* 0x000fe200078e0227 */
[----:B------:R-:W-:Y:S01]  /*a5a0*/  @!P1 LEA R16, P6, R14, c[0x0][0x160], 0x1 ;  /* 0x000058000e109a11 */ /* 0x000fe200078c08ff */
[----:B-1----:R-:W-:-:S02]  /*a5b0*/  @P4 FMUL.FTZ R18, R18, R33 ;  /* 0x0000002112124220 */ /* 0x002fc40000410000 */
[----:B------:R-:W-:-:S03]  /*a5c0*/  @!P2 IMAD.WIDE.U32 R28, R43, c[0x0][0x1c0], R28 ;  /* 0x000070002b1caa25 */ /* 0x000fc600078e001c */
[----:B------:R-:W1:Y:S01]  /*a5d0*/  @P4 MUFU.RCP R35, R32 ;  /* 0x0000002000234308 */ /* 0x000e620000001000 */
[----:B--2---:R-:W-:Y:S02]  /*a5e0*/  @!P3 IMAD.MOV.U32 R25, RZ, RZ, R13 ;  /* 0x000000ffff19b224 */ /* 0x004fe400078e000d */
[----:B0-----:R-:W-:Y:S02]  /*a5f0*/  @P4 FMUL.FTZ R23, R23, R30 ;  /* 0x0000001e17174220 */ /* 0x001fe40000410000 */
[----:B------:R-:W-:-:S03]  /*a600*/  @!P3 IMAD.WIDE.U32 R24, R38, c[0x0][0x1c0], R24 ;  /* 0x000070002618ba25 */ /* 0x000fc600078e0018 */
[----:B------:R-:W0:Y:S01]  /*a610*/  @P4 MUFU.RCP R34, R34 ;  /* 0x0000002200224308 */ /* 0x000e220000001000 */
[----:B------:R-:W-:Y:S01]  /*a620*/  @!P3 IMAD.IADD R17, R25, 0x1, R17 ;  /* 0x000000011911b824 */ /* 0x000fe200078e0211 */
[----:B------:R-:W-:Y:S01]  /*a630*/  @!P3 LEA R20, P5, R24, c[0x0][0x160], 0x1 ;  /* 0x000058001814ba11 */ /* 0x000fe200078a08ff */
[----:B---3--:R-:W-:Y:S01]  /*a640*/  @P4 FADD.FTZ R36, R36, 1 ;  /* 0x3f80000024244421 */ /* 0x008fe20000010000 */
[----:B------:R-:W-:Y:S01]  /*a650*/  @!P3 F2FP.BF16.PACK_AB R25, R19, R8 ;  /* 0x000000081319b23e */ /* 0x000fe200000010ff */
[----:B------:R-:W-:Y:S01]  /*a660*/  @P4 FADD.FTZ R37, R37, 1 ;  /* 0x3f80000025254421 */ /* 0x000fe20000010000 */
[----:B------:R-:W-:Y:S02]  /*a670*/  @!P3 LEA.HI.X R21, R24, c[0x0][0x164], R17, 0x1, P5 ;  /* 0x000059001815ba11 */ /* 0x000fe400028f0c11 */
[----:B------:R-:W-:Y:S01]  /*a680*/  @!P1 LEA.HI.X R17, R14, c[0x0][0x164], R15, 0x1, P6 ;  /* 0x000059000e119a11 */ /* 0x000fe200030f0c0f */
[----:B------:R-:W-:Y:S01]  /*a690*/  @!P2 IMAD.IADD R15, R29, 0x1, R41 ;  /* 0x000000011d0fa824 */ /* 0x000fe200078e0229 */
[----:B------:R-:W-:Y:S01]  /*a6a0*/  @!P1 F2FP.BF16.PACK_AB R23, R23, R18 ;  /* 0x000000121717923e */ /* 0x000fe200000010ff */
[----:B------:R2:W-:Y:S01]  /*a6b0*/  @!P3 STG.E [R20.64], R25 ;  /* 0x000000191400b986 */ /* 0x0005e2000c101906 */
[----:B------:R-:W-:Y:S01]  /*a6c0*/  IADD3 R29, R38, 0x18, RZ ;  /* 0x00000018261d7810 */ /* 0x000fe20007ffe0ff */
[----:B------:R-:W3:Y:S01]  /*a6d0*/  @P4 MUFU.RCP R19, R36 ;  /* 0x0000002400134308 */ /* 0x000ee20000001000 */
[----:B-1----:R-:W-:Y:S01]  /*a6e0*/  @P4 FMUL.FTZ R22, R22, R35 ;  /* 0x0000002316164220 */ /* 0x002fe20000410000 */
[----:B------:R2:W-:Y:S01]  /*a6f0*/  @!P1 STG.E [R16.64], R23 ;  /* 0x0000001710009986 */ /* 0x0005e2000c101906 */
[----:B------:R-:W-:Y:S01]  /*a700*/  ISETP.GE.U32.AND P1, PT, R29, c[0x0][0x1c8], PT ;  /* 0x000072001d007a0c */ /* 0x000fe20003f26070 */
[----:B0-----:R-:W-:Y:S01]  /*a710*/  @P4 FMUL.FTZ R31, R31, R34 ;  /* 0x000000221f1f4220 */ /* 0x001fe20000410000 */
[----:B------:R-:W-:-:S02]  /*a720*/  SHF.R.S32.HI R18, RZ, 0x1f, R29 ;  /* 0x0000001fff127819 */ /* 0x000fc4000001141d */
[----:B------:R-:W-:Y:S01]  /*a730*/  @!P2 LEA R14, P5, R28, c[0x0][0x160], 0x1 ;  /* 0x000058001c0eaa11 */ /* 0x000fe200078a08ff */
[----:B------:R-:W0:Y:S01]  /*a740*/  @P4 MUFU.RCP R8, R37 ;  /* 0x0000002500084308 */ /* 0x000e220000001000 */
[----:B------:R-:W-:Y:S02]  /*a750*/  ISETP.GE.OR.EX P1, PT, R18, c[0x0][0x1cc], P0, P1 ;  /* 0x0000730012007a0c */ /* 0x000fe40000726710 */
[----:B------:R-:W-:Y:S02]  /*a760*/  @!P2 LEA.HI.X R15, R28, c[0x0][0x164], R15, 0x1, P5 ;  /* 0x000059001c0faa11 */ /* 0x000fe400028f0c0f */
[----:B------:R-:W-:Y:S01]  /*a770*/  @!P2 F2FP.BF16.PACK_AB R31, R31, R22 ;  /* 0x000000161f1fa23e */ /* 0x000fe200000010ff */
[----:B---3--:R-:W-:-:S04]  /*a780*/  @P4 FMUL.FTZ R26, R26, R19 ;  /* 0x000000131a1a4220 */ /* 0x008fc80000410000 */
[----:B------:R2:W-:Y:S01]  /*a790*/  @!P2 STG.E [R14.64], R31 ;  /* 0x0000001f0e00a986 */ /* 0x0005e2000c101906 */
[----:B------:R-:W-:Y:S01]  /*a7a0*/  ISETP.NE.AND P2, PT, R5, 0x40, PT ;  /* 0x000000400500780c */ /* 0x000fe20003f45270 */
[----:B0-----:R-:W-:Y:S02]  /*a7b0*/  @P4 FMUL.FTZ R27, R27, R8 ;  /* 0x000000081b1b4220 */ /* 0x001fe40000410000 */
[----:B------:R-:W-:Y:S05]  /*a7c0*/  @P1 BRA `(.L_x_4004) ;  /* 0x000000a000001947 */ /* 0x000fea0003800000 */
[----:B------:R-:W-:Y:S01]  /*a7d0*/  IMAD R8, R18, c[0x0][0x1c0], RZ ;  /* 0x0000700012087a24 */ /* 0x000fe200078e02ff */
[----:B------:R-:W-:Y:S01]  /*a7e0*/  F2FP.BF16.PACK_AB R27, R27, R26 ;  /* 0x0000001a1b1b723e */ /* 0x000fe200000010ff */
[----:B--2---:R-:W-:Y:S02]  /*a7f0*/  IMAD.MOV.U32 R14, RZ, RZ, R10 ;  /* 0x000000ffff0e7224 */ /* 0x004fe400078e000a */
[----:B------:R-:W-:Y:S02]  /*a800*/  IMAD.MOV.U32 R15, RZ, RZ, R13 ;  /* 0x000000ffff0f7224 */ /* 0x000fe400078e000d */
[----:B------:R-:W-:-:S02]  /*a810*/  IMAD R17, R29, c[0x0][0x1c4], R8 ;  /* 0x000071001d117a24 */ /* 0x000fc400078e0208 */
[----:B------:R-:W-:-:S04]  /*a820*/  IMAD.WIDE.U32 R14, R29, c[0x0][0x1c0], R14 ;  /* 0x000070001d0e7a25 */ /* 0x000fc800078e000e */
[----:B------:R-:W-:Y:S01]  /*a830*/  IMAD.IADD R15, R15, 0x1, R17 ;  /* 0x000000010f0f7824 */ /* 0x000fe200078e0211 */
[----:B------:R-:W-:-:S04]  /*a840*/  LEA R16, P1, R14, c[0x0][0x160], 0x1 ;  /* 0x000058000e107a11 */ /* 0x000fc800078208ff */
[----:B------:R-:W-:-:S05]  /*a850*/  LEA.HI.X R17, R14, c[0x0][0x164], R15, 0x1, P1 ;  /* 0x000059000e117a11 */ /* 0x000fca00008f0c0f */
[----:B------:R0:W-:Y:S04]  /*a860*/  STG.E [R16.64], R27 ;  /* 0x0000001b10007986 */ /* 0x0001e8000c101906 */
.L_x_4004:
[----:B------:R-:W-:Y:S05]  /*a870*/  BSYNC B0 ;  /* 0x0000000000007941 */ /* 0x000fea0003800000 */
.L_x_4003:
[----:B------:R-:W-:Y:S01]  /*a880*/  IADD3 R3, R3, 0x10, RZ ;  /* 0x0000001003037810 */ /* 0x000fe20007ffe0ff */
[----:B------:R-:W-:Y:S05]  /*a890*/  @P2 BRA `(.L_x_4005) ;  /* 0xfffff75000002947 */ /* 0x000fea000383ffff */
[----:B------:R-:W3:Y:S01]  /*a8a0*/  LDL.LU R8, [R1+0x180] ;  /* 0x0001800001087983 */ /* 0x000ee20000300800 */
[----:B------:R-:W-:-:S04]  /*a8b0*/  IADD3 R75, R75, c[0x0][0x10], RZ ;  /* 0x000004004b4b7a10 */ /* 0x000fc80007ffe0ff */
[----:B------:R-:W-:Y:S02]  /*a8c0*/  ISETP.GE.AND P0, PT, R75, UR4, PT ;  /* 0x000000044b007c0c */ /* 0x000fe4000bf06270 */
[----:B---3--:R-:W-:-:S05]  /*a8d0*/  IADD3 R8, R8, 0x1, RZ ;  /* 0x0000000108087810 */ /* 0x008fca0007ffe0ff */
[----:B------:R1:W-:Y:S06]  /*a8e0*/  STL [R1+0x180], R8 ;  /* 0x0001800801007387 */ /* 0x0003ec0000100800 */
[----:B------:R-:W-:Y:S01]  /*a8f0*/  @P0 CALL.REL.NOINC `(.L_x_4006) ;  /* 0x0000001000000944 */ /* 0x000fe20003c00000 */
[----:B------:R-:W-:Y:S05]  /*a900*/  BRA `(.L_x_4007) ;  /* 0xffff585000007947 */ /* 0x000fea000383ffff */
.L_x_4006:
[----:B------:R-:W-:Y:S05]  /*a910*/  EXIT ;  /* 0x000000000000794d */ /* 0x000fea0003800000 */
.L_x_4008:
        /* <DEDUP_REMOVED lines=14> */
.L_x_5631:


//--------------------- .text._Z35group_norm_nhwc_fwd_one_pass_kernelI11Bf16IOFp16WLi64ELi160ELi640EEv26Group_norm_nhwc_fwd_params --------------------------
	.section	.text._Z35group_norm_nhwc_fwd_one_pass_kernelI11Bf16IOFp16WLi64ELi160ELi640EEv26Group_norm_nhwc_fwd_params,"ax",@progbits
	.sectioninfo	@"SHI_REGISTERS=48"
	.align	128
        .global         _Z35group_norm_nhwc_fwd_one_pass_kernelI11Bf16IOFp16WLi64ELi160ELi640EEv26Group_norm_nhwc_fwd_params
        .type           _Z35group_norm_nhwc_fwd_one_pass_kernelI11Bf16IOFp16WLi64ELi160ELi640EEv26Group_norm_nhwc_fwd_params,@function
        .size           _Z35group_norm_nhwc_fwd_one_pass_kernelI11Bf16IOFp16WLi64ELi160ELi640EEv26Group_norm_nhwc_fwd_params,(.L_x_5632 - _Z35group_norm_nhwc_fwd_one_pass_kernelI11Bf16IOFp16WLi64ELi160ELi640EEv26Group_norm_nhwc_fwd_params)
        .other          _Z35group_norm_nhwc_fwd_one_pass_kernelI11Bf16IOFp16WLi64ELi160ELi640EEv26Group_norm_nhwc_fwd_params,@"STO_CUDA_ENTRY STV_DEFAULT"
_Z35group_norm_nhwc_fwd_one_pass_kernelI11Bf16IOFp16WLi64ELi160ELi640EEv26Group_norm_nhwc_fwd_params:
.text._Z35group_norm_nhwc_fwd_one_pass_kernelI11Bf16IOFp16WLi64ELi160ELi640EEv26Group_norm_nhwc_fwd_params:
        /* <DEDUP_REMOVED lines=32> */
.L_x_4043:
        /* <DEDUP_REMOVED lines=274> */
.L_x_4010:
[----:B------:R-:W-:Y:S05]  /*1320*/  BSYNC B0 ;  /* 0x0000000000007941 */ /* 0x000fea0003800000 */
.L_x_4009:
        /* <DEDUP_REMOVED lines=25> */
.L_x_4013:
[----:B------:R-:W2:Y:S01]  /*14c0*/  LDG.E.STRONG.GPU R14, [R12.64] ;  /* 0x000000060c0e7981 */ /* 0x000ea2000c1ef900 */
[----:B------:R-:W-:Y:S01]  /*14d0*/  YIELD ;  /* 0x0000000000007946 */ /* 0x000fe20003800000 */
[----:B--2---:R-:W-:Y:S01]  /*14e0*/  ISETP.NE.AND P1, PT, R14, R15, PT ;  /* 0x0000000f0e00720c */ /* 0x004fe20003f25270 */
[----:B------:R-:W-:-:S12]  /*14f0*/  CCTL.IVALL ;  /* 0x00000000ff00798f */ /* 0x000fd80002000000 */
[----:B------:R-:W-:Y:S05]  /*1500*/  @P1 BRA `(.L_x_4013) ;  /* 0xffffffb000001947 */ /* 0x000fea000383ffff */
.L_x_4012:
        /* <DEDUP_REMOVED lines=11> */
.L_x_4015:
        /* <DEDUP_REMOVED lines=59> */
.L_x_4014:
        /* <DEDUP_REMOVED lines=19> */
.L_x_4017:
[----:B------:R-:W-:Y:S05]  /*1aa0*/  BSYNC B0 ;  /* 0x0000000000007941 */ /* 0x000fea0003800000 */
.L_x_4016:
        /* <DEDUP_REMOVED lines=30> */
.L_x_4011:
        /* <DEDUP_REMOVED lines=20> */
[----:B------:R-:W-:Y:S01]  /*1dd0*/  ISETP.NE.AND P6, PT, RZ, UR5, PT ;  /* 0x00000005ff007c0c */ /* 0x000fe2000bfc5270 */
[----:B-1----:R-:W-:-:S04]  /*1de0*/  FMUL.FTZ R14, R12, c[0x0][0x1f4] ;  /* 0x00007d000c0e7a20 */ /* 0x002fc80000410000 */
        /* <DEDUP_REMOVED lines=10> */
[----:B------:R-:W-:Y:S01]  /*1e90*/  FMUL.FTZ R13, R13, R15 ;  /* 0x0000000f0d0d7220 */ /* 0x000fe20000410000 */
[----:B---3--:R-:W-:Y:S02]  /*1ea0*/  HADD2.F32 R16, -RZ, R16.H0_H0 ;  /* 0x20000010ff107230 */ /* 0x008fe40000004100 */
[----:B----4-:R-:W-:Y:S02]  /*1eb0*/  HADD2.F32 R17, -RZ, R41.H0_H0 ;  /* 0x20000029ff117230 */ /* 0x010fe40000004100 */
[----:B-----5:R-:W-:-:S05]  /*1ec0*/  HADD2.F32 R19, -RZ, R40.H0_H0 ;  /* 0x20000028ff137230 */ /* 0x020fca0000004100 */
[----:B------:R-:W-:Y:S01]  /*1ed0*/  FFMA.FTZ R12, R16, R13, R19 ;  /* 0x0000000d100c7223 */ /* 0x000fe20000010013 */
[----:B------:R-:W-:-:S05]  /*1ee0*/  HADD2.F32 R18, -RZ, R18.H0_H0 ;  /* 0x20000012ff127230 */ /* 0x000fca0000004100 */
        /* <DEDUP_REMOVED lines=12> */
.L_x_4018:
        /* <DEDUP_REMOVED lines=12> */
.L_x_4020:
[----:B------:R-:W-:Y:S05]  /*2070*/  BSYNC B0 ;  /* 0x0000000000007941 */ /* 0x000fea0003800000 */
.L_x_4019:
        /* <DEDUP_REMOVED lines=23> */
.L_x_4021:
        /* <DEDUP_REMOVED lines=12> */
.L_x_4023:
[----:B------:R-:W-:Y:S05]  /*22b0*/  BSYNC B0 ;  /* 0x0000000000007941 */ /* 0x000fea0003800000 */
.L_x_4022:
        /* <DEDUP_REMOVED lines=23> */
.L_x_4024:
        /* <DEDUP_REMOVED lines=12> */
.L_x_4026:
[----:B------:R-:W-:Y:S05]  /*24f0*/  BSYNC B0 ;  /* 0x0000000000007941 */ /* 0x000fea0003800000 */
.L_x_4025:
        /* <DEDUP_REMOVED lines=64> */
.L_x_4027:
        /* <DEDUP_REMOVED lines=12> */
.L_x_4029:
[----:B------:R-:W-:Y:S05]  /*29c0*/  BSYNC B0 ;  /* 0x0000000000007941 */ /* 0x000fea0003800000 */
.L_x_4028:
        /* <DEDUP_REMOVED lines=11> */
.L_x_4030:
        /* <DEDUP_REMOVED lines=12> */
.L_x_4032:
[----:B------:R-:W-:Y:S05]  /*2b40*/  BSYNC B0 ;  /* 0x0000000000007941 */ /* 0x000fea0003800000 */
.L_x_4031:
        /* <DEDUP_REMOVED lines=11> */
.L_x_4033:
        /* <DEDUP_REMOVED lines=12> */
.L_x_4035:
[----:B------:R-:W-:Y:S05]  /*2cc0*/  BSYNC B0 ;  /* 0x0000000000007941 */ /* 0x000fea0003800000 */
.L_x_4034:
        /* <DEDUP_REMOVED lines=11> */
.L_x_4036:
        /* <DEDUP_REMOVED lines=12> */
.L_x_4038:
[----:B------:R-:W-:Y:S05]  /*2e40*/  BSYNC B0 ;  /* 0x0000000000007941 */ /* 0x000fea0003800000 */
.L_x_4037:
        /* <DEDUP_REMOVED lines=11> */
.L_x_4039:
        /* <DEDUP_REMOVED lines=12> */
.L_x_4041:
[----:B------:R-:W-:Y:S05]  /*2fc0*/  BSYNC B0 ;  /* 0x0000000000007941 */ /* 0x000fea0003800000 */
.L_x_4040:
[----:B------:R-:W-:Y:S02]  /*2fd0*/  IADD3 R38, R38, c[0x0][0x10], RZ ;  /* 0x0000040026267a10 */ /* 0x000fe40007ffe0ff */
[----:B------:R-:W-:Y:S02]  /*2fe0*/  IADD3 R28, R28, 0x1, RZ ;  /* 0x000000011c1c7810 */ /* 0x000fe40007ffe0ff */
[----:B------:R-:W-:-:S13]  /*2ff0*/  ISETP.GE.AND P1, PT, R38, UR4, PT ;  /* 0x0000000426007c0c */ /* 0x000fda000bf26270 */
[----:B------:R-:W-:Y:S01]  /*3000*/  @P1 CALL.REL.NOINC `(.L_x_4042) ;  /* 0x0000001000001944 */ /* 0x000fe20003c00000 */
[----:B------:R-:W-:Y:S05]  /*3010*/  BRA `(.L_x_4043) ;  /* 0xffffd1e000007947 */ /* 0x000fea000383ffff */
.L_x_4042:
[----:B------:R-:W-:Y:S05]  /*3020*/  EXIT ;  /* 0x000000000000794d */ /* 0x000fea0003800000 */
.L_x_4044:
        /* <DEDUP_REMOVED lines=13> */
.L_x_5632:


//--------------------- .text._Z35group_norm_nhwc_fwd_one_pass_kernelI11Bf16IOFp16WLi128ELi160ELi640EEv26Group_norm_nhwc_fwd_params --------------------------
	.section	.text._Z35group_norm_nhwc_fwd_one_pass_kernelI11Bf16IOFp16WLi128ELi160ELi640EEv26Group_norm_nhwc_fwd_params,"ax",@progbits
	.sectioninfo	@"SHI_REGISTERS=88"
	.align	128
        .global         _Z35group_norm_nhwc_fwd_one_pass_kernelI11Bf16IOFp16WLi128ELi160ELi640EEv26Group_norm_nhwc_fwd_params
        .type           _Z35group_norm_nhwc_fwd_one_pass_kernelI11Bf16IOFp16WLi128ELi160ELi640EEv26Group_norm_nhwc_fwd_params,@function
        .size           _Z35group_norm_nhwc_fwd_one_pass_kernelI11Bf16IOFp16WLi128ELi160ELi640EEv26Group_norm_nhwc_fwd_params,(.L_x_5633 - _Z35group_norm_nhwc_fwd_one_pass_kernelI11Bf16IOFp16WLi128ELi160ELi640EEv26Group_norm_nhwc_fwd_params)
        .other          _Z35group_norm_nhwc_fwd_one_pass_kernelI11Bf16IOFp16WLi128ELi160ELi640EEv26Group_norm_nhwc_fwd_params,@"STO_CUDA_ENTRY STV_DEFAULT"
_Z35group_norm_nhwc_fwd_one_pass_kernelI11Bf16IOFp16WLi128ELi160ELi640EEv26Group_norm_nhwc_fwd_params:
.text._Z35group_norm_nhwc_fwd_one_pass_kernelI11Bf16IOFp16WLi128ELi160ELi640EEv26Group_norm_nhwc_fwd_params:
        /* <DEDUP_REMOVED lines=40> */
.L_x_4103:
        /* <DEDUP_REMOVED lines=441> */
.L_x_4046:
[----:B------:R-:W-:Y:S05]  /*1e10*/  BSYNC B0 ;  /* 0x0000000000007941 */ /* 0x000fea0003800000 */
.L_x_4045:
        /* <DEDUP_REMOVED lines=25> */
.L_x_4049:
[----:B------:R-:W2:Y:S01]  /*1fb0*/  LDG.E.STRONG.GPU R26, [R24.64] ;  /* 0x00000006181a7981 */ /* 0x000ea2000c1ef900 */
[----:B------:R-:W-:Y:S01]  /*1fc0*/  YIELD ;  /* 0x0000000000007946 */ /* 0x000fe20003800000 */
[----:B--2---:R-:W-:Y:S01]  /*1fd0*/  ISETP.NE.AND P1, PT, R26, R27, PT ;  /* 0x0000001b1a00720c */ /* 0x004fe20003f25270 */
[----:B------:R-:W-:-:S12]  /*1fe0*/  CCTL.IVALL ;  /* 0x00000000ff00798f */ /* 0x000fd80002000000 */
[----:B------:R-:W-:Y:S05]  /*1ff0*/  @P1 BRA `(.L_x_4049) ;  /* 0xffffffb000001947 */ /* 0x000fea000383ffff */
.L_x_4048:
        /* <DEDUP_REMOVED lines=11> */
.L_x_4051:
        /* <DEDUP_REMOVED lines=59> */
.L_x_4050:
        /* <DEDUP_REMOVED lines=19> */
.L_x_4053:
[----:B------:R-:W-:Y:S05]  /*2590*/  BSYNC B0 ;  /* 0x0000000000007941 */ /* 0x000fea0003800000 */
.L_x_4052:
        /* <DEDUP_REMOVED lines=30> */
.L_x_4047:
        /* <DEDUP_REMOVED lines=33> */
[----:B---3--:R-:W-:Y:S02]  /*2990*/  HADD2.F32 R49, -RZ, R71.H0_H0 ;  /* 0x20000047ff317230 */ /* 0x008fe40000004100 */
[----:B----4-:R-:W-:Y:S02]  /*29a0*/  HADD2.F32 R62, -RZ, R72.H0_H0 ;  /* 0x20000048ff3e7230 */ /* 0x010fe40000004100 */
[----:B-----5:R-:W-:Y:S02]  /*29b0*/  HADD2.F32 R68, -RZ, R73.H0_H0 ;  /* 0x20000049ff447230 */ /* 0x020fe40000004100 */
[----:B------:R-:W-:-:S03]  /*29c0*/  HADD2.F32 R63, -RZ, R74.H0_H0 ;  /* 0x2000004aff3f7230 */ /* 0x000fc60000004100 */
        /* <DEDUP_REMOVED lines=13> */
.L_x_4054:
        /* <DEDUP_REMOVED lines=12> */
.L_x_4056:
[----:B------:R-:W-:Y:S05]  /*2b60*/  BSYNC B0 ;  /* 0x0000000000007941 */ /* 0x000fea0003800000 */
.L_x_4055:
        /* <DEDUP_REMOVED lines=22> */
.L_x_4057:
        /* <DEDUP_REMOVED lines=12> */
.L_x_4059:
[----:B------:R-:W-:Y:S05]  /*2d90*/  BSYNC B0 ;  /* 0x0000000000007941 */ /* 0x000fea0003800000 */
.L_x_4058:
        /* <DEDUP_REMOVED lines=22> */
.L_x_4060:
        /* <DEDUP_REMOVED lines=12> */
.L_x_4062:
[----:B------:R-:W-:Y:S05]  /*2fc0*/  BSYNC B0 ;  /* 0x0000000000007941 */ /* 0x000fea0003800000 */
.L_x_4061:
        /* <DEDUP_REMOVED lines=33> */
.L_x_4063:
        /* <DEDUP_REMOVED lines=12> */
.L_x_4065:
[----:B------:R-:W-:Y:S05]  /*32a0*/  BSYNC B0 ;  /* 0x0000000000007941 */ /* 0x000fea0003800000 */
.L_x_4064:
        /* <DEDUP_REMOVED lines=13> */
.L_x_4066:
        /* <DEDUP_REMOVED lines=12> */
.L_x_4068:
[----:B------:R-:W-:Y:S05]  /*3440*/  BSYNC B0 ;  /* 0x0000000000007941 */ /* 0x000fea0003800000 */
.L_x_4067:
        /* <DEDUP_REMOVED lines=27> */
.L_x_4069:
        /* <DEDUP_REMOVED lines=12> */
.L_x_4071:
[----:B------:R-:W-:Y:S05]  /*36c0*/  BSYNC B0 ;  /* 0x0000000000007941 */ /* 0x000fea0003800000 */
.L_x_4070:
        /* <DEDUP_REMOVED lines=17> */
.L_x_4072:
        /* <DEDUP_REMOVED lines=12> */
.L_x_4074:
[----:B------:R-:W-:Y:S05]  /*38a0*/  BSYNC B0 ;  /* 0x0000000000007941 */ /* 0x000fea0003800000 */
.L_x_4073:
        /* <DEDUP_REMOVED lines=77> */
.L_x_4075:
        /* <DEDUP_REMOVED lines=12> */
.L_x_4077:
[----:B------:R-:W-:Y:S05]  /*3e40*/  BSYNC B0 ;  /* 0x0000000000007941 */ /* 0x000fea0003800000 */
.L_x_4076:
        /* <DEDUP_REMOVED lines=13> */
.L_x_4078:
        /* <DEDUP_REMOVED lines=12> */
.L_x_4080:
[----:B------:R-:W-:Y:S05]  /*3fe0*/  BSYNC B0 ;  /* 0x0000000000007941 */ /* 0x000fea0003800000 */
.L_x_4079:
        /* <DEDUP_REMOVED lines=13> */
.L_x_4081:
        /* <DEDUP_REMOVED lines=12> */
.L_x_4083:
[----:B------:R-:W-:Y:S05]  /*4180*/  BSYNC B0 ;  /* 0x0000000000007941 */ /* 0x000fea0003800000 */
.L_x_4082:
        /* <DEDUP_REMOVED lines=13> */
.L_x_4084:
        /* <DEDUP_REMOVED lines=12> */
.L_x_4086:
[----:B------:R-:W-:Y:S05]  /*4320*/  BSYNC B0 ;  /* 0x0000000000007941 */ /* 0x000fea0003800000 */
.L_x_4085:
        /* <DEDUP_REMOVED lines=36> */
.L_x_4087:
        /* <DEDUP_REMOVED lines=12> */
.L_x_4089:
[----:B------:R-:W-:Y:S05]  /*4630*/  BSYNC B0 ;  /* 0x0000000000007941 */ /* 0x000fea0003800000 */
.L_x_4088:
        /* <DEDUP_REMOVED lines=11> */
.L_x_4090:
        /* <DEDUP_REMOVED lines=12> */
.L_x_4092:
[----:B------:R-:W-:Y:S05]  /*47b0*/  BSYNC B0 ;  /* 0x0000000000007941 */ /* 0x000fea0003800000 */
.L_x_4091:
        /* <DEDUP_REMOVED lines=11> */
.L_x_4093:
        /* <DEDUP_REMOVED lines=12> */
.L_x_4095:
[----:B------:R-:W-:Y:S05]  /*4930*/  BSYNC B0 ;  /* 0x0000000000007941 */ /* 0x000fea0003800000 */
.L_x_4094:
        /* <DEDUP_REMOVED lines=11> */
.L_x_4096:
        /* <DEDUP_REMOVED lines=12> */
.L_x_4098:
[----:B------:R-:W-:Y:S05]  /*4ab0*/  BSYNC B0 ;  /* 0x0000000000007941 */ /* 0x000fea0003800000 */
.L_x_4097:
        /* <DEDUP_REMOVED lines=11> */
.L_x_4099:
        /* <DEDUP_REMOVED lines=11> */
.L_x_4101:
[----:B------:R-:W-:Y:S05]  /*4c20*/  BSYNC B0 ;  /* 0x0000000000007941 */ /* 0x000fea0003800000 */
.L_x_4100:
[----:B------:R-:W-:Y:S02]  /*4c30*/  IADD3 R60, R60, c[0x0][0x10], RZ ;  /* 0x000004003c3c7a10 */ /* 0x000fe40007ffe0ff */
[----:B------:R-:W-:Y:S02]  /*4c40*/  IADD3 R4, R4, 0x1, RZ ;  /* 0x0000000104047810 */ /* 0x000fe40007ffe0ff */
[----:B------:R-:W-:-:S13]  /*4c50*/  ISETP.GE.AND P1, PT, R60, UR4, PT ;  /* 0x000000043c007c0c */ /* 0x000fda000bf26270 */
[----:B------:R-:W-:Y:S01]  /*4c60*/  @P1 CALL.REL.NOINC `(.L_x_4102) ;  /* 0x0000001000001944 */ /* 0x000fe20003c00000 */
[----:B------:R-:W-:Y:S05]  /*4c70*/  BRA `(.L_x_4103) ;  /* 0xffffb60000007947 */ /* 0x000fea000383ffff */
.L_x_4102:
[----:B------:R-:W-:Y:S05]  /*4c80*/  EXIT ;  /* 0x000000000000794d */ /* 0x000fea0003800000 */
.L_x_4104:
        /* <DEDUP_REMOVED lines=15> */
.L_x_5633:


//--------------------- .text._Z35group_norm_nhwc_fwd_one_pass_kernelI11Bf16IOFp16WLi256ELi160ELi640EEv26Group_norm_nhwc_fwd_params --------------------------
	.section	.text._Z35group_norm_nhwc_fwd_one_pass_kernelI11Bf16IOFp16WLi256ELi160ELi640EEv26Group_norm_nhwc_fwd_params,"ax",@progbits
	.sectioninfo	@"SHI_REGISTERS=96"
	.align	128
        .global         _Z35group_norm_nhwc_fwd_one_pass_kernelI11Bf16IOFp16WLi256ELi160ELi640EEv26Group_norm_nhwc_fwd_params
        .type           _Z35group_norm_nhwc_fwd_one_pass_kernelI11Bf16IOFp16WLi256ELi160ELi640EEv26Group_norm_nhwc_fwd_params,@function
        .size           _Z35group_norm_nhwc_fwd_one_pass_kernelI11Bf16IOFp16WLi256ELi160ELi640EEv26Group_norm_nhwc_fwd_params,(.L_x_5634 - _Z35group_norm_nhwc_fwd_one_pass_kernelI11Bf16IOFp16WLi256ELi160ELi640EEv26Group_norm_nhwc_fwd_params)
        .other          _Z35group_norm_nhwc_fwd_one_pass_kernelI11Bf16IOFp16WLi256ELi160ELi640EEv26Group_norm_nhwc_fwd_params,@"STO_CUDA_ENTRY STV_DEFAULT"
_Z35group_norm_nhwc_fwd_one_pass_kernelI11Bf16IOFp16WLi256ELi160ELi640EEv26Group_norm_nhwc_fwd_params:
.text._Z35group_norm_nhwc_fwd_one_pass_kernelI11Bf16IOFp16WLi256ELi160ELi640EEv26Group_norm_nhwc_fwd_params:
        /* <DEDUP_REMOVED lines=57> */
.L_x_4211:
        /* <DEDUP_REMOVED lines=97> */
[----:B------:R-:W-:Y:S01]  /*09a0*/  @!P1 IMAD R17, R90, c[0x0][0x1c4], R11 ;  /* 0x000071005a119a24 */ /* 0x000fe200078e020b */
[----:B------:R-:W-:Y:S01]  /*09b0*/  @!P1 MOV R11, R33 ;  /* 0x00000021000b9202 */ /* 0x000fe20000000f00 */
[----:B------:R-:W-:Y:S01]  /*09c0*/  @!P5 IMAD.MOV.U32 R25, RZ, RZ, R33 ;  /* 0x000000ffff19d224 */ /* 0x000fe200078e0021 */
[----:B------:R-:W-:Y:S02]  /*09d0*/  @!P4 LEA R18, P6, R14, c[0x0][0x170], 0x1 ;  /* 0x00005c000e12ca11 */ /* 0x000fe400078c08ff */
[----:B------:R-:W-:Y:S01]  /*09e0*/  SHF.R.S32.HI R72, RZ, 0x1f, R83 ;  /* 0x0000001fff487819 */ /* 0x000fe20000011453 */
[----:B------:R-:W-:Y:S01]  /*09f0*/  @!P1 IMAD.WIDE.U32 R10, R90, c[0x0][0x1c0], R10 ;  /* 0x000070005a0a9a25 */ /* 0x000fe200078e000a */
[----:B------:R-:W-:-:S02]  /*0a00*/  @!P4 LEA.HI.X R19, R14, c[0x0][0x174], R15, 0x1, P6 ;  /* 0x00005d000e13ca11 */ /* 0x000fc400030f0c0f */
        /* <DEDUP_REMOVED lines=62> */
[----:B------:R-:W-:Y:S02]  /*0df0*/  @!P2 IMAD R29, R77, c[0x0][0x1c4], R26 ;  /* 0x000071004d1daa24 */ /* 0x000fe400078e021a */
[----:B------:R0:W2:Y:S01]  /*0e00*/  @!P3 LDG.E R15, [R16.64] ;  /* 0x0000000c100fb981 */ /* 0x0000a2000c1e1900 */
[----:B------:R-:W-:Y:S02]  /*0e10*/  @!P2 MOV R26, R34 ;  /* 0x00000022001aa202 */ /* 0x000fe40000000f00 */
[----:B------:R-:W-:Y:S01]  /*0e20*/  ISETP.GE.U32.AND P3, PT, R74, c[0x0][0x1c8], PT ;  /* 0x000072004a007a0c */ /* 0x000fe20003f66070 */
[----:B0-----:R-:W-:-:S03]  /*0e30*/  CS2R R16, SRZ ;  /* 0x0000000000107805 */ /* 0x001fc6000001ff00 */
[----:B------:R-:W-:Y:S01]  /*0e40*/  ISETP.GE.AND.EX P3, PT, R81, c[0x0][0x1cc], PT, P3 ;  /* 0x0000730051007a0c */ /* 0x000fe20003f66330 */
[----:B------:R-:W-:Y:S01]  /*0e50*/  @!P2 IMAD.WIDE.U32 R26, R77, c[0x0][0x1c0], R26 ;  /* 0x000070004d1aaa25 */ /* 0x000fe200078e001a */
[----:B------:R-:W-:Y:S01]  /*0e60*/  SHF.R.S32.HI R82, RZ, 0x1f, R73 ;  /* 0x0000001fff527819 */ /* 0x000fe20000011449 */
[----:B------:R0:W2:Y:S01]  /*0e70*/  @!P4 LDG.E R16, [R18.64] ;  /* 0x0000000c1210c981 */ /* 0x0000a2000c1e1900 */
[----:B------:R-:W-:Y:S02]  /*0e80*/  ISETP.GE.U32.AND P4, PT, R73, c[0x0][0x1c8], PT ;  /* 0x0000720049007a0c */ /* 0x000fe40003f86070 */
[----:B------:R-:W-:Y:S01]  /*0e90*/  ISETP.GT.U32.OR P3, PT, R0, 0x27f, P3 ;  /* 0x0000027f0000780c */ /* 0x000fe20001f64470 */
[----:B------:R-:W-:Y:S01]  /*0ea0*/  @!P5 IMAD R31, R28, c[0x0][0x1c0], RZ ;  /* 0x000070001c1fda24 */ /* 0x000fe200078e02ff */
[----:B------:R-:W-:Y:S01]  /*0eb0*/  ISETP.GE.AND.EX P4, PT, R82, c[0x0][0x1cc], PT, P4 ;  /* 0x0000730052007a0c */ /* 0x000fe20003f86340 */
[----:B------:R1:W2:Y:S01]  /*0ec0*/  @!P1 LDG.E R17, [R22.64] ;  /* 0x0000000c16119981 */ /* 0x0002a2000c1e1900 */
[----:B------:R-:W-:-:S02]  /*0ed0*/  @!P2 IADD3 R25, R27, R29, RZ ;  /* 0x0000001d1b19a210 */ /* 0x000fc40007ffe0ff */
[----:B------:R-:W-:Y:S02]  /*0ee0*/  @!P2 LEA R24, P6, R26, c[0x0][0x170], 0x1 ;  /* 0x00005c001a18aa11 */ /* 0x000fe400078c08ff */
[----:B------:R-:W-:Y:S02]  /*0ef0*/  @!P5 MOV R28, R34 ;  /* 0x00000022001cd202 */ /* 0x000fe40000000f00 */
[----:B------:R-:W-:Y:S01]  /*0f00*/  @!P5 MOV R29, R33 ;  /* 0x00000021001dd202 */ /* 0x000fe20000000f00 */
[----:B0-----:R-:W-:Y:S01]  /*0f10*/  CS2R R18, SRZ ;  /* 0x0000000000127805 */ /* 0x001fe2000001ff00 */
[----:B------:R-:W-:Y:S01]  /*0f20*/  ISETP.GT.U32.OR P4, PT, R0, 0x27f, P4 ;  /* 0x0000027f0000780c */ /* 0x000fe20002784470 */
[----:B------:R-:W-:Y:S01]  /*0f30*/  @!P5 IMAD R31, R76, c[0x0][0x1c4], R31 ;  /* 0x000071004c1fda24 */ /* 0x000fe200078e021f */
[----:B------:R-:W-:Y:S01]  /*0f40*/  @!P2 LEA.HI.X R25, R26, c[0x0][0x174], R25, 0x1, P6 ;  /* 0x00005d001a19aa11 */ /* 0x000fe200030f0c19 */
[----:B------:R-:W-:Y:S01]  /*0f50*/  @!P5 IMAD.WIDE.U32 R28, R76, c[0x0][0x1c0], R28 ;  /* 0x000070004c1cda25 */ /* 0x000fe200078e001c */
[----:B------:R-:W-:Y:S01]  /*0f60*/  SHF.R.S32.HI R30, RZ, 0x1f, R71 ;  /* 0x0000001fff1e7819 */ /* 0x000fe20000011447 */
[----:B------:R0:W2:Y:S02]  /*0f70*/  @P0 LDG.E R19, [R20.64] ;  /* 0x0000000c14130981 */ /* 0x0000a4000c1e1900 */
[----:B------:R-:W-:Y:S01]  /*0f80*/  @!P5 IMAD.IADD R27, R29, 0x1, R31 ;  /* 0x000000011d1bd824 */ /* 0x000fe200078e021f */
[C---:B------:R-:W-:Y:S01]  /*0f90*/  @!P5 LEA R26, P6, R28.reuse, c[0x0][0x170], 0x1 ;  /* 0x00005c001c1ada11 */ /* 0x040fe200078c08ff */
[----:B------:R0:W2:Y:S01]  /*0fa0*/  @!P2 LDG.E R18, [R24.64] ;  /* 0x0000000c1812a981 */ /* 0x0000a2000c1e1900 */
[----:B------:R-:W-:Y:S01]  /*0fb0*/  ISETP.GE.U32.AND P2, PT, R71, c[0x0][0x1c8], PT ;  /* 0x0000720047007a0c */ /* 0x000fe20003f46070 */
[----:B------:R-:W-:Y:S01]  /*0fc0*/  @!P3 IMAD R29, R81, c[0x0][0x1c0], RZ ;  /* 0x00007000511dba24 */ /* 0x000fe200078e02ff */
[----:B------:R-:W-:-:S02]  /*0fd0*/  @!P5 LEA.HI.X R27, R28, c[0x0][0x174], R27, 0x1, P6 ;  /* 0x00005d001c1bda11 */ /* 0x000fc400030f0c1b */
[----:B------:R-:W-:Y:S01]  /*0fe0*/  ISETP.GE.AND.EX P2, PT, R30, c[0x0][0x1cc], PT, P2 ;  /* 0x000073001e007a0c */ /* 0x000fe20003f46320 */
[----:B-1----:R-:W-:Y:S01]  /*0ff0*/  @!P3 IMAD R23, R74, c[0x0][0x1c4], R29 ;  /* 0x000071004a17ba24 */ /* 0x002fe200078e021d */
[----:B------:R-:W-:Y:S02]  /*1000*/  ISETP.GE.U32.AND P1, PT, R70, c[0x0][0x1c8], PT ;  /* 0x0000720046007a0c */ /* 0x000fe40003f26070 */
[----:B------:R-:W-:Y:S01]  /*1010*/  SHF.R.S32.HI R37, RZ, 0x1f, R70 ;  /* 0x0000001fff257819 */ /* 0x000fe20000011446 */
[----:B0-----:R-:W-:Y:S01]  /*1020*/  @!P4 IMAD R24, R82, c[0x0][0x1c0], RZ ;  /* 0x000070005218ca24 */ /* 0x001fe200078e02ff */
        /* <DEDUP_REMOVED lines=24> */
[----:B------:R0:W2:Y:S01]  /*11b0*/  @!P5 LDG.E R20, [R26.64] ;  /* 0x0000000c1a14d981 */ /* 0x0000a2000c1e1900 */
[----:B------:R-:W-:Y:S01]  /*11c0*/  @!P1 MOV R25, R33 ;  /* 0x0000002100199202 */ /* 0x000fe20000000f00 */
        /* <DEDUP_REMOVED lines=32> */
[----:B------:R-:W-:Y:S01]  /*13d0*/  SHF.R.S32.HI R38, RZ, 0x1f, R60 ;  /* 0x0000001fff267819 */ /* 0x000fe2000001143c */
[----:B-1----:R-:W-:Y:S01]  /*13e0*/  @!P3 IMAD.MOV.U32 R27, RZ, RZ, R33 ;  /* 0x000000ffff1bb224 */ /* 0x002fe200078e0021 */
[----:B------:R-:W-:Y:S01]  /*13f0*/  @!P5 IADD3 R25, R37, R25, RZ ;  /* 0x000000192519d210 */ /* 0x000fe20007ffe0ff */
[----:B------:R-:W-:Y:S01]  /*1400*/  @!P3 IMAD R37, R40, c[0x0][0x1c0], RZ ;  /* 0x000070002825ba24 */ /* 0x000fe200078e02ff */
[----:B------:R-:W-:Y:S02]  /*1410*/  @!P5 LEA R24, P6, R36, c[0x0][0x170], 0x1 ;  /* 0x00005c002418da11 */ /* 0x000fe400078c08ff */
[----:B------:R-:W-:Y:S02]  /*1420*/  @!P3 MOV R26, R34 ;  /* 0x00000022001ab202 */ /* 0x000fe40000000f00 */
[----:B------:R-:W-:-:S02]  /*1430*/  ISETP.GT.U32.OR P1, PT, R0, 0x27f, P1 ;  /* 0x0000027f0000780c */ /* 0x000fc40000f24470 */
        /* <DEDUP_REMOVED lines=30> */
[----:B------:R-:W-:-:S04]  /*1620*/  ISETP.GT.U32.OR P5, PT, R0, 0x27f, P5 ;  /* 0x0000027f0000780c */ /* 0x000fc80002fa4470 */
[----:B------:R-:W-:Y:S02]  /*1630*/  @!P2 IADD3 R31, R37, R39, RZ ;  /* 0x00000027251fa210 */ /* 0x000fe40007ffe0ff */
[C---:B------:R-:W-:Y:S02]  /*1640*/  @!P2 LEA R38, P6, R36.reuse, c[0x0][0x170], 0x1 ;  /* 0x00005c002426aa11 */ /* 0x040fe400078c08ff */
[----:B------:R0:W2:Y:S02]  /*1650*/  @!P3 LDG.E R30, [R24.64] ;  /* 0x0000000c181eb981 */ /* 0x0000a4000c1e1900 */
[----:B------:R-:W-:Y:S01]  /*1660*/  @!P2 LEA.HI.X R39, R36, c[0x0][0x174], R31, 0x1, P6 ;  /* 0x00005d002427aa11 */ /* 0x000fe200030f0c1f */
[----:B------:R-:W-:Y:S02]  /*1670*/  @!P4 IMAD R36, R41, c[0x0][0x1c0], RZ ;  /* 0x000070002924ca24 */ /* 0x000fe400078e02ff */
[----:B------:R-:W-:Y:S02]  /*1680*/  @!P5 MOV R37, R33 ;  /* 0x000000210025d202 */ /* 0x000fe40000000f00 */
[----:B0-----:R-:W-:-:S02]  /*1690*/  @!P4 MOV R24, R34 ;  /* 0x000000220018c202 */ /* 0x001fc40000000f00 */
[----:B------:R-:W-:Y:S01]  /*16a0*/  @!P4 MOV R25, R33 ;  /* 0x000000210019c202 */ /* 0x000fe20000000f00 */
[C---:B------:R-:W-:Y:S01]  /*16b0*/  @!P4 IMAD R41, R59.reuse, c[0x0][0x1c4], R36 ;  /* 0x000071003b29ca24 */ /* 0x040fe200078e0224 */
[----:B------:R-:W-:Y:S01]  /*16c0*/  @!P5 MOV R36, R34 ;  /* 0x000000220024d202 */ /* 0x000fe20000000f00 */
[----:B------:R-:W-:Y:S02]  /*16d0*/  @!P5 IMAD R31, R40, c[0x0][0x1c0], RZ ;  /* 0x00007000281fda24 */ /* 0x000fe400078e02ff */
        /* <DEDUP_REMOVED lines=475> */
.L_x_4106:
[----:B------:R-:W-:Y:S05]  /*3490*/  BSYNC B0 ;  /* 0x0000000000007941 */ /* 0x000fea0003800000 */
.L_x_4105:
        /* <DEDUP_REMOVED lines=34> */
.L_x_4109:
[----:B------:R-:W2:Y:S01]  /*36c0*/  LDG.E.STRONG.GPU R27, [R24.64] ;  /* 0x0000000c181b7981 */ /* 0x000ea2000c1ef900 */
[----:B------:R-:W-:Y:S01]  /*36d0*/  YIELD ;  /* 0x0000000000007946 */ /* 0x000fe20003800000 */
[----:B--2---:R-:W-:Y:S01]  /*36e0*/  ISETP.NE.AND P1, PT, R27, R26, PT ;  /* 0x0000001a1b00720c */ /* 0x004fe20003f25270 */
[----:B------:R-:W-:-:S12]  /*36f0*/  CCTL.IVALL ;  /* 0x00000000ff00798f */ /* 0x000fd80002000000 */
[----:B------:R-:W-:Y:S05]  /*3700*/  @P1 BRA `(.L_x_4109) ;  /* 0xffffffb000001947 */ /* 0x000fea000383ffff */
.L_x_4108:
        /* <DEDUP_REMOVED lines=11> */
.L_x_4111:
        /* <DEDUP_REMOVED lines=71> */
.L_x_4110:
        /* <DEDUP_REMOVED lines=25> */
.L_x_4113:
[----:B------:R-:W-:Y:S05]  /*3dc0*/  BSYNC B0 ;  /* 0x0000000000007941 */ /* 0x000fea0003800000 */
.L_x_4112:
        /* <DEDUP_REMOVED lines=35> */
.L_x_4107:
[----:B------:R-:W-:Y:S01]  /*4000*/  LOP3.LUT P1, RZ, R0, UR16, RZ, 0xfc, !PT ;  /* 0x0000001000ff7c12 */ /* 0x000fe2000f82fcff */
[----:B------:R-:W-:Y:S01]  /*4010*/  @!P3 STS.64 [0xc0], R50 ;  /* 0x0000c032ff00b388 */ /* 0x000fe20000000a00 */
[----:B------:R-:W-:Y:S02]  /*4020*/  ISETP.EQ.U32.AND P2, PT, RZ, c[0x0][0x168], PT ;  /* 0x00005a00ff007a0c */ /* 0x000fe40003f42070 */
[----:B------:R-:W-:Y:S02]  /*4030*/  MOV R24, UR9 ;  /* 0x0000000900187c02 */ /* 0x000fe40008000f00 */
[----:B------:R-:W-:-:S13]  /*4040*/  ISETP.EQ.OR.EX P1, PT, RZ, c[0x0][0x16c], P1, P2 ;  /* 0x00005b00ff007a0c */ /* 0x000fda0000f22720 */
[----:B------:R-:W-:Y:S02]  /*4050*/  @!P1 IMAD.MOV.U32 R25, RZ, RZ, 0x8 ;  /* 0x00000008ff199424 */ /* 0x000fe400078e00ff */
[----:B------:R-:W-:Y:S02]  /*4060*/  @!P1 FMUL.FTZ R27, R51, c[0x0][0x1f4] ;  /* 0x00007d00331b9a20 */ /* 0x000fe40000410000 */
[----:B------:R-:W-:-:S04]  /*4070*/  @!P1 IMAD.WIDE R24, R25, R24, c[0x0][0x168] ;  /* 0x00005a0019189625 */ /* 0x000fc800078e0218 */
[----:B------:R-:W-:-:S05]  /*4080*/  @!P1 FMUL.FTZ R26, R50, c[0x0][0x1f4] ;  /* 0x00007d00321a9a20 */ /* 0x000fca0000410000 */
[----:B------:R0:W-:Y:S04]  /*4090*/  @!P1 STG.E.64 [R24.64], R26 ;  /* 0x0000001a18009986 */ /* 0x0001e8000c101b0c */
[----:B------:R-:W-:Y:S01]  /*40a0*/  BAR.SYNC.DEFER_BLOCKING 0x0 ;  /* 0x0000000000007b1d */ /* 0x000fe20000010000 */
[----:B0-----:R-:W-:Y:S01]  /*40b0*/  HFMA2.MMA R27, -RZ, RZ, 0, 1.1920928955078125e-07 ;  /* 0x00000002ff1b7435 */ /* 0x001fe200000001ff */
[----:B------:R-:W-:-:S04]  /*40c0*/  IADD3 R26, R3, UR14, RZ ;  /* 0x0000000e031a7c10 */ /* 0x000fc8000fffe0ff */
[----:B------:R-:W0:Y:S02]  /*40d0*/  LDS.64 R24, [0xc0] ;  /* 0x0000c000ff187984 */ /* 0x000e240000000a00 */
[----:B0-----:R-:W-:-:S04]  /*40e0*/  FMUL.FTZ R24, R24, c[0x0][0x1f4] ;  /* 0x00007d0018187a20 */ /* 0x001fc80000410000 */
[----:B------:R-:W0:Y:S02]  /*40f0*/  R2UR UR5, R24 ;  /* 0x00000000180573c2 */ /* 0x000e2400000e0000 */
[----:B0-----:R-:W-:-:S05]  /*4100*/  MOV R24, UR5 ;  /* 0x0000000500187c02 */ /* 0x001fca0008000f00 */
[----:B------:R-:W-:-:S04]  /*4110*/  FMUL.FTZ R24, R24, UR5 ;  /* 0x0000000518187c20 */ /* 0x000fc80008410000 */
[----:B------:R-:W-:Y:S02]  /*4120*/  FFMA.FTZ R57, R25, c[0x0][0x1f4], -R24 ;  /* 0x00007d0019397a23 */ /* 0x000fe40000010818 */
[----:B------:R-:W-:-:S04]  /*4130*/  IMAD.WIDE R24, R26, R27, c[0x0][0x178] ;  /* 0x00005e001a187625 */ /* 0x000fc800078e021b */
[----:B------:R-:W-:Y:S01]  /*4140*/  IMAD.WIDE R26, R26, R27, c[0x0][0x180] ;  /* 0x000060001a1a7625 */ /* 0x000fe200078e021b */
[----:B------:R0:W2:Y:S04]  /*4150*/  LDG.E.U16 R50, [R24.64] ;  /* 0x0000000c18327981 */ /* 0x0000a8000c1e1500 */
[----:B------:R1:W3:Y:S04]  /*4160*/  LDG.E.U16 R51, [R26.64] ;  /* 0x0000000c1a337981 */ /* 0x0002e8000c1e1500 */
[----:B0-----:R0:W4:Y:S04]  /*4170*/  LDG.E.U16 R24, [R24.64+0x2] ;  /* 0x0000020c18187981 */ /* 0x001128000c1e1500 */
[----:B-1----:R1:W5:Y:S01]  /*4180*/  LDG.E.U16 R26, [R26.64+0x2] ;  /* 0x0000020c1a1a7981 */ /* 0x002362000c1e1500 */
[----:B------:R-:W-:-:S13]  /*4190*/  FSETP.GTU.FTZ.AND P1, PT, R57, RZ, PT ;  /* 0x000000ff3900720b */ /* 0x000fda0003f3c000 */
[----:B------:R-:W-:Y:S01]  /*41a0*/  VOTEU.ANY UP0, P1 ;  /* 0x00000000003f7886 */ /* 0x000fe20000800100 */
[----:B------:R-:W-:-:S13]  /*41b0*/  PLOP3.LUT P1, PT, PT, PT, UP0, 0x80, 0x0 ;  /* 0x000000000000781c */ /* 0x000fda0003f2f008 */
[----:B------:R-:W-:-:S06]  /*41c0*/  @P1 FADD.FTZ R57, R57, c[0x0][0x188] ;  /* 0x0000620039391621 */ /* 0x000fcc0000010000 */
[----:B------:R-:W0:Y:S01]  /*41d0*/  @P1 MUFU.RSQ R57, R57 ;  /* 0x0000003900391308 */ /* 0x000e220000001400 */
[----:B------:R-:W-:Y:S01]  /*41e0*/  ISETP.NE.AND P6, PT, RZ, UR17, PT ;  /* 0x00000011ff007c0c */ /* 0x000fe2000bfc5270 */
[----:B0-----:R-:W0:Y:S01]  /*41f0*/  @P1 R2UR UR7, R57 ;  /* 0x00000000390713c2 */ /* 0x001e2200000e0000 */
[--C-:B------:R-:W-:Y:S02]  /*4200*/  PRMT R25, RZ, 0x5410, R19.reuse ;  /* 0x00005410ff197816 */ /* 0x100fe40000000013 */
[----:B-1----:R-:W-:Y:S01]  /*4210*/  PRMT R27, RZ, 0x7610, R19 ;  /* 0x00007610ff1b7816 */ /* 0x002fe20000000013 */
[----:B------:R-:W-:Y:S02]  /*4220*/  UMOV UR6, 0x3f800000 ;  /* 0x3f80000000067882 */ /* 0x000fe40000000000 */
[----:B------:R-:W-:Y:S02]  /*4230*/  FADD.FTZ R25, R25, -UR5 ;  /* 0x8000000519197e21 */ /* 0x000fe40008010000 */
[----:B------:R-:W-:Y:S01]  /*4240*/  FADD.FTZ R27, R27, -UR5 ;  /* 0x800000051b1b7e21 */ /* 0x000fe20008010000 */
[----:B0-----:R-:W-:-:S02]  /*4250*/  @UP0 UMOV UR6, UR7 ;  /* 0x0000000700060c82 */ /* 0x001fc40008000000 */
[----:B------:R-:W-:Y:S02]  /*4260*/  FMUL.FTZ R25, R25, UR6 ;  /* 0x0000000619197c20 */ /* 0x000fe40008410000 */
[----:B------:R-:W-:Y:S01]  /*4270*/  FMUL.FTZ R27, R27, UR6 ;  /* 0x000000061b1b7c20 */ /* 0x000fe20008410000 */
[----:B--2---:R-:W-:Y:S02]  /*4280*/  HADD2.F32 R19, -RZ, R50.H0_H0 ;  /* 0x20000032ff137230 */ /* 0x004fe40000004100 */
[----:B---3--:R-:W-:Y:S02]  /*4290*/  HADD2.F32 R51, -RZ, R51.H0_H0 ;  /* 0x20000033ff337230 */ /* 0x008fe40000004100 */
[----:B----4-:R-:W-:Y:S02]  /*42a0*/  HADD2.F32 R50, -RZ, R24.H0_H0 ;  /* 0x20000018ff327230 */ /* 0x010fe40000004100 */
[----:B-----5:R-:W-:Y:S01]  /*42b0*/  HADD2.F32 R57, -RZ, R26.H0_H0 ;  /* 0x2000001aff397230 */ /* 0x020fe20000004100 */
[----:B------:R-:W-:-:S04]  /*42c0*/  FFMA.FTZ R91, R19, R25, R51 ;  /* 0x00000019135b7223 */ /* 0x000fc80000010033 */
        /* <DEDUP_REMOVED lines=12> */
.L_x_4114:
[----:B------:R-:W-:Y:S01]  /*4390*/  BSSY B0, `(.L_x_4115) ;  /* 0x000000d000007945 */ /* 0x000fe20003800000 */
[----:B------:R-:W-:Y:S05]  /*43a0*/  @!P0 BRA `(.L_x_4116) ;  /* 0x000000b000008947 */ /* 0x000fea0003800000 */
[----:B------:R-:W-:Y:S02]  /*43b0*/  SHF.R.S32.HI R24, RZ, 0x1f, R2 ;  /* 0x0000001fff187819 */ /* 0x000fe40000011402 */
[----:B------:R-:W-:Y:S02]  /*43c0*/  MOV R25, R33 ;  /* 0x0000002100197202 */ /* 0x000fe40000000f00 */
[----:B------:R-:W-:Y:S01]  /*43d0*/  F2FP.BF16.PACK_AB R91, R27, R91 ;  /* 0x0000005b1b5b723e */ /* 0x000fe200000010ff */
        /* <DEDUP_REMOVED lines=8> */
.L_x_4116:
[----:B------:R-:W-:Y:S05]  /*4460*/  BSYNC B0 ;  /* 0x0000000000007941 */ /* 0x000fea0003800000 */
.L_x_4115:
        /* <DEDUP_REMOVED lines=23> */
.L_x_4117:
        /* <DEDUP_REMOVED lines=12> */
.L_x_4119:
[----:B------:R-:W-:Y:S05]  /*46a0*/  BSYNC B0 ;  /* 0x0000000000007941 */ /* 0x000fea0003800000 */
.L_x_4118:
        /* <DEDUP_REMOVED lines=22> */
.L_x_4120:
        /* <DEDUP_REMOVED lines=12> */
.L_x_4122:
[----:B------:R-:W-:Y:S05]  /*48d0*/  BSYNC B0 ;  /* 0x0000000000007941 */ /* 0x000fea0003800000 */
.L_x_4121:
        /* <DEDUP_REMOVED lines=22> */
.L_x_4123:
        /* <DEDUP_REMOVED lines=12> */
.L_x_4125:
[----:B------:R-:W-:Y:S05]  /*4b00*/  BSYNC B0 ;  /* 0x0000000000007941 */ /* 0x000fea0003800000 */
.L_x_4124:
        /* <DEDUP_REMOVED lines=22> */
.L_x_4126:
        /* <DEDUP_REMOVED lines=12> */
.L_x_4128:
[----:B------:R-:W-:Y:S05]  /*4d30*/  BSYNC B0 ;  /* 0x0000000000007941 */ /* 0x000fea0003800000 */
.L_x_4127:
        /* <DEDUP_REMOVED lines=33> */
.L_x_4129:
        /* <DEDUP_REMOVED lines=12> */
.L_x_4131:
[----:B------:R-:W-:Y:S05]  /*5010*/  BSYNC B0 ;  /* 0x0000000000007941 */ /* 0x000fea0003800000 */
.L_x_4130:
        /* <DEDUP_REMOVED lines=13> */
.L_x_4132:
        /* <DEDUP_REMOVED lines=12> */
.L_x_4134:
[----:B------:R-:W-:Y:S05]  /*51b0*/  BSYNC B0 ;  /* 0x0000000000007941 */ /* 0x000fea0003800000 */
.L_x_4133:
        /* <DEDUP_REMOVED lines=27> */
.L_x_4135:
        /* <DEDUP_REMOVED lines=12> */
.L_x_4137:
[----:B------:R-:W-:Y:S05]  /*5430*/  BSYNC B0 ;  /* 0x0000000000007941 */ /* 0x000fea0003800000 */
.L_x_4136:
        /* <DEDUP_REMOVED lines=17> */
.L_x_4138:
        /* <DEDUP_REMOVED lines=12> */
.L_x_4140:
[----:B------:R-:W-:Y:S05]  /*5610*/  BSYNC B0 ;  /* 0x0000000000007941 */ /* 0x000fea0003800000 */
.L_x_4139:
        /* <DEDUP_REMOVED lines=32> */
.L_x_4141:
        /* <DEDUP_REMOVED lines=12> */
.L_x_4143:
[----:B------:R-:W-:Y:S05]  /*58e0*/  BSYNC B0 ;  /* 0x0000000000007941 */ /* 0x000fea0003800000 */
.L_x_4142:
        /* <DEDUP_REMOVED lines=13> */
.L_x_4144:
        /* <DEDUP_REMOVED lines=12> */
.L_x_4146:
[----:B------:R-:W-:Y:S05]  /*5a80*/  BSYNC B0 ;  /* 0x0000000000007941 */ /* 0x000fea0003800000 */
.L_x_4145:
        /* <DEDUP_REMOVED lines=27> */
.L_x_4147:
        /* <DEDUP_REMOVED lines=12> */
.L_x_4149:
[----:B------:R-:W-:Y:S05]  /*5d00*/  BSYNC B0 ;  /* 0x0000000000007941 */ /* 0x000fea0003800000 */
.L_x_4148:
        /* <DEDUP_REMOVED lines=17> */
.L_x_4150:
        /* <DEDUP_REMOVED lines=12> */
.L_x_4152:
[----:B------:R-:W-:Y:S05]  /*5ee0*/  BSYNC B0 ;  /* 0x0000000000007941 */ /* 0x000fea0003800000 */
.L_x_4151:
        /* <DEDUP_REMOVED lines=100> */
.L_x_4153:
        /* <DEDUP_REMOVED lines=12> */
.L_x_4155:
[----:B------:R-:W-:Y:S05]  /*65f0*/  BSYNC B0 ;  /* 0x0000000000007941 */ /* 0x000fea0003800000 */
.L_x_4154:
        /* <DEDUP_REMOVED lines=12> */
.L_x_4156:
        /* <DEDUP_REMOVED lines=12> */
.L_x_4158:
[----:B------:R-:W-:Y:S05]  /*6780*/  BSYNC B0 ;  /* 0x0000000000007941 */ /* 0x000fea0003800000 */
.L_x_4157:
        /* <DEDUP_REMOVED lines=34> */
.L_x_4159:
        /* <DEDUP_REMOVED lines=12> */
.L_x_4161:
[----:B------:R-:W-:Y:S05]  /*6a70*/  BSYNC B0 ;  /* 0x0000000000007941 */ /* 0x000fea0003800000 */
.L_x_4160:
        /* <DEDUP_REMOVED lines=13> */
.L_x_4162:
        /* <DEDUP_REMOVED lines=12> */
.L_x_4164:
[----:B------:R-:W-:Y:S05]  /*6c10*/  BSYNC B0 ;  /* 0x0000000000007941 */ /* 0x000fea0003800000 */
.L_x_4163:
        /* <DEDUP_REMOVED lines=12> */
.L_x_4165:
        /* <DEDUP_REMOVED lines=12> */
.L_x_4167:
[----:B------:R-:W-:Y:S05]  /*6da0*/  BSYNC B0 ;  /* 0x0000000000007941 */ /* 0x000fea0003800000 */
.L_x_4166:
        /* <DEDUP_REMOVED lines=30> */
.L_x_4168:
[----:B------:R-:W-:Y:S01]  /*6f90*/  BSSY B0, `(.L_x_4169) ;  /* 0x000000c000007945 */ /* 0x000fe20003800000 */
[----:B------:R-:W-:Y:S05]  /*6fa0*/  @P2 BRA `(.L_x_4170) ;  /* 0x000000a000002947 */ /* 0x000fea0003800000 */
[----:B------:R-:W-:Y:S01]  /*6fb0*/  IMAD R17, R62, c[0x0][0x1c0], RZ ;  /* 0x000070003e117a24 */ /* 0x000fe200078e02ff */
[----:B------:R-:W-:Y:S02]  /*6fc0*/  MOV R16, R34 ;  /* 0x0000002200107202 */ /* 0x000fe40000000f00 */
[----:B------:R-:W-:Y:S01]  /*6fd0*/  F2FP.BF16.PACK_AB R29, R29, R26 ;  /* 0x0000001a1d1d723e */ /* 0x000fe200000010ff */
[----:B------:R-:W-:Y:S02]  /*6fe0*/  IMAD R19, R60, c[0x0][0x1c4], R17 ;  /* 0x000071003c137a24 */ /* 0x000fe400078e0211 */
[----:B------:R-:W-:-:S04]  /*6ff0*/  IMAD.MOV.U32 R17, RZ, RZ, R33 ;  /* 0x000000ffff117224 */ /* 0x000fc800078e0021 */
[----:B------:R-:W-:-:S05]  /*7000*/  IMAD.WIDE.U32 R16, R60, c[0x0][0x1c0], R16 ;  /* 0x000070003c107a25 */ /* 0x000fca00078e0010 */
[----:B------:R-:W-:Y:S02]  /*7010*/  IADD3 R19, R17, R19, RZ ;  /* 0x0000001311137210 */ /* 0x000fe40007ffe0ff */
[----:B------:R-:W-:-:S04]  /*7020*/  LEA R18, P2, R16, c[0x0][0x160], 0x1 ;  /* 0x0000580010127a11 */ /* 0x000fc800078408ff */
[----:B------:R-:W-:-:S05]  /*7030*/  LEA.HI.X R19, R16, c[0x0][0x164], R19, 0x1, P2 ;  /* 0x0000590010137a11 */ /* 0x000fca00010f0c13 */
[----:B------:R0:W-:Y:S04]  /*7040*/  STG.E [R18.64], R29 ;  /* 0x0000001d12007986 */ /* 0x0001e8000c10190c */
.L_x_4170:
[----:B------:R-:W-:Y:S05]  /*7050*/  BSYNC B0 ;  /* 0x0000000000007941 */ /* 0x000fea0003800000 */
.L_x_4169:
        /* <DEDUP_REMOVED lines=13> */
.L_x_4171:
        /* <DEDUP_REMOVED lines=12> */
.L_x_4173:
[----:B------:R-:W-:Y:S05]  /*71f0*/  BSYNC B0 ;  /* 0x0000000000007941 */ /* 0x000fea0003800000 */
.L_x_4172:
        /* <DEDUP_REMOVED lines=12> */
.L_x_4174:
        /* <DEDUP_REMOVED lines=12> */
.L_x_4176:
[----:B------:R-:W-:Y:S05]  /*7380*/  BSYNC B0 ;  /* 0x0000000000007941 */ /* 0x000fea0003800000 */
.L_x_4175:
        /* <DEDUP_REMOVED lines=32> */
.L_x_4177:
        /* <DEDUP_REMOVED lines=12> */
.L_x_4179:
[----:B------:R-:W-:Y:S05]  /*7650*/  BSYNC B0 ;  /* 0x0000000000007941 */ /* 0x000fea0003800000 */
.L_x_4178:
        /* <DEDUP_REMOVED lines=13> */
.L_x_4180:
        /* <DEDUP_REMOVED lines=12> */
.L_x_4182:
[----:B------:R-:W-:Y:S05]  /*77f0*/  BSYNC B0 ;  /* 0x0000000000007941 */ /* 0x000fea0003800000 */
.L_x_4181:
        /* <DEDUP_REMOVED lines=12> */
.L_x_4183:
        /* <DEDUP_REMOVED lines=12> */
.L_x_4185:
[----:B------:R-:W-:Y:S05]  /*7980*/  BSYNC B0 ;  /* 0x0000000000007941 */ /* 0x000fea0003800000 */
.L_x_4184:
        /* <DEDUP_REMOVED lines=30> */
.L_x_4186:
        /* <DEDUP_REMOVED lines=12> */
.L_x_4188:
[----:B------:R-:W-:Y:S05]  /*7c30*/  BSYNC B0 ;  /* 0x0000000000007941 */ /* 0x000fea0003800000 */
.L_x_4187:
        /* <DEDUP_REMOVED lines=13> */
.L_x_4189:
        /* <DEDUP_REMOVED lines=12> */
.L_x_4191:
[----:B------:R-:W-:Y:S05]  /*7dd0*/  BSYNC B0 ;  /* 0x0000000000007941 */ /* 0x000fea0003800000 */
.L_x_4190:
        /* <DEDUP_REMOVED lines=12> */
.L_x_4192:
        /* <DEDUP_REMOVED lines=12> */
.L_x_4194:
[----:B------:R-:W-:Y:S05]  /*7f60*/  BSYNC B0 ;  /* 0x0000000000007941 */ /* 0x000fea0003800000 */
.L_x_4193:
        /* <DEDUP_REMOVED lines=48> */
.L_x_4195:
        /* <DEDUP_REMOVED lines=12> */
.L_x_4197:
[----:B------:R-:W-:Y:S05]  /*8330*/  BSYNC B0 ;  /* 0x0000000000007941 */ /* 0x000fea0003800000 */
.L_x_4196:
        /* <DEDUP_REMOVED lines=11> */
.L_x_4198:
        /* <DEDUP_REMOVED lines=12> */
.L_x_4200:
[----:B------:R-:W-:Y:S05]  /*84b0*/  BSYNC B0 ;  /* 0x0000000000007941 */ /* 0x000fea0003800000 */
.L_x_4199:
        /* <DEDUP_REMOVED lines=11> */
.L_x_4201:
        /* <DEDUP_REMOVED lines=12> */
.L_x_4203:
[----:B------:R-:W-:Y:S05]  /*8630*/  BSYNC B0 ;  /* 0x0000000000007941 */ /* 0x000fea0003800000 */
.L_x_4202:
        /* <DEDUP_REMOVED lines=11> */
.L_x_4204:
        /* <DEDUP_REMOVED lines=12> */
.L_x_4206:
[----:B------:R-:W-:Y:S05]  /*87b0*/  BSYNC B0 ;  /* 0x0000000000007941 */ /* 0x000fea0003800000 */
.L_x_4205:
        /* <DEDUP_REMOVED lines=11> */
.L_x_4207:
        /* <DEDUP_REMOVED lines=11> */
.L_x_4209:
[----:B------:R-:W-:Y:S05]  /*8920*/  BSYNC B0 ;  /* 0x0000000000007941 */ /* 0x000fea0003800000 */
.L_x_4208:
[----:B------:R-:W-:Y:S02]  /*8930*/  ULDC UR5, c[0x0][0x10] ;  /* 0x0000040000057ab9 */ /* 0x000fe40000000800 */
[----:B------:R-:W-:Y:S02]  /*8940*/  UIADD3 UR9, UR9, UR5, URZ ;  /* 0x0000000509097290 */ /* 0x000fe4000fffe03f */
[----:B------:R-:W-:Y:S02]  /*8950*/  UIADD3 UR4, UR4, 0x1, URZ ;  /* 0x0000000104047890 */ /* 0x000fe4000fffe03f */
[----:B------:R-:W-:-:S06]  /*8960*/  UISETP.GE.AND UP0, UPT, UR9, UR8, UPT ;  /* 0x000000080900728c */ /* 0x000fcc000bf06270 */
[----:B------:R-:W-:-:S13]  /*8970*/  PLOP3.LUT P1, PT, PT, PT, UP0, 0x80, 0x0 ;  /* 0x000000000000781c */ /* 0x000fda0003f2f008 */
[----:B------:R-:W-:Y:S01]  /*8980*/  @P1 CALL.REL.NOINC `(.L_x_4210) ;  /* 0x0000001000001944 */ /* 0x000fe20003c00000 */
[----:B------:R-:W-:Y:S05]  /*8990*/  BRA `(.L_x_4211) ;  /* 0xffff79f000007947 */ /* 0x000fea000383ffff */
.L_x_4210:
[----:B------:R-:W-:Y:S05]  /*89a0*/  EXIT ;  /* 0x000000000000794d */ /* 0x000fea0003800000 */
.L_x_4212:
        /* <DEDUP_REMOVED lines=13> */
.L_x_5634:


//--------------------- .text._Z35group_norm_nhwc_fwd_one_pass_kernelI11Bf16IOFp16WLi512ELi160ELi640EEv26Group_norm_nhwc_fwd_params --------------------------
	.section	.text._Z35group_norm_nhwc_fwd_one_pass_kernelI11Bf16IOFp16WLi512ELi160ELi640EEv26Group_norm_nhwc_fwd_params,"ax",@progbits
	.sectioninfo	@"SHI_REGISTERS=96"
	.align	128
        .global         _Z35group_norm_nhwc_fwd_one_pass_kernelI11Bf16IOFp16WLi512ELi160ELi640EEv26Group_norm_nhwc_fwd_params
        .type           _Z35group_norm_nhwc_fwd_one_pass_kernelI11Bf16IOFp16WLi512ELi160ELi640EEv26Group_norm_nhwc_fwd_params,@function
        .size           _Z35group_norm_nhwc_fwd_one_pass_kernelI11Bf16IOFp16WLi512ELi160ELi640EEv26Group_norm_nhwc_fwd_params,(.L_x_5635 - _Z35group_norm_nhwc_fwd_one_pass_kernelI11Bf16IOFp16WLi512ELi160ELi640EEv26Group_norm_nhwc_fwd_params)
        .other          _Z35group_norm_nhwc_fwd_one_pass_kernelI11Bf16IOFp16WLi512ELi160ELi640EEv26Group_norm_nhwc_fwd_params,@"STO_CUDA_ENTRY STV_DEFAULT"
_Z35group_norm_nhwc_fwd_one_pass_kernelI11Bf16IOFp16WLi512ELi160ELi640EEv26Group_norm_nhwc_fwd_params:
.text._Z35group_norm_nhwc_fwd_one_pass_kernelI11Bf16IOFp16WLi512ELi160ELi640EEv26Group_norm_nhwc_fwd_params:
        /* <DEDUP_REMOVED lines=22> */
.L_x_4229:
        /* <DEDUP_REMOVED lines=2210> */
.L_x_4214:
[----:B0--3--:R-:W-:Y:S05]  /*8b80*/  BSYNC B0 ;  /* 0x0000000000007941 */ /* 0x009fea0003800000 */
.L_x_4213:
        /* <DEDUP_REMOVED lines=27> */
.L_x_4217:
[----:B------:R-:W2:Y:S01]  /*8d40*/  LDG.E.STRONG.GPU R0, [R16.64] ;  /* 0x0000000610007981 */ /* 0x000ea2000c1ef900 */
[----:B------:R-:W-:Y:S01]  /*8d50*/  YIELD ;  /* 0x0000000000007946 */ /* 0x000fe20003800000 */
[----:B--2---:R-:W-:-:S05]  /*8d60*/  CCTL.IVALL ;  /* 0x00000000ff00798f */ /* 0x004fca0002000000 */
[----:B------:R0:W-:Y:S01]  /*8d70*/  STL [R1], R0 ;  /* 0x0000000001007387 */ /* 0x0001e20000100800 */
[----:B------:R-:W-:-:S13]  /*8d80*/  ISETP.NE.AND P1, PT, R0, R7, PT ;  /* 0x000000070000720c */ /* 0x000fda0003f25270 */
[----:B0-----:R-:W-:Y:S05]  /*8d90*/  @P1 BRA `(.L_x_4217) ;  /* 0xffffffa000001947 */ /* 0x001fea000383ffff */
.L_x_4216:
        /* <DEDUP_REMOVED lines=17> */
.L_x_4221:
        /* <DEDUP_REMOVED lines=115> */
.L_x_4220:
        /* <DEDUP_REMOVED lines=61> */
.L_x_4222:
[----:B------:R-:W-:-:S13]  /*99b0*/  ISETP.NE.OR P1, PT, R0, RZ, P1 ;  /* 0x000000ff0000720c */ /* 0x000fda0000f25670 */
[----:B------:R-:W-:Y:S05]  /*99c0*/  @!P1 BRA `(.L_x_4218) ;  /* 0x000001f000009947 */ /* 0x000fea0003800000 */
.L_x_4219:
        /* <DEDUP_REMOVED lines=31> */
.L_x_4218:
        /* <DEDUP_REMOVED lines=12> */
.L_x_4224:
[----:B------:R-:W-:Y:S05]  /*9c80*/  BSYNC B0 ;  /* 0x0000000000007941 */ /* 0x000fea0003800000 */
.L_x_4223:
        /* <DEDUP_REMOVED lines=16> */
.L_x_4215:
        /* <DEDUP_REMOVED lines=34> */
[----:B--2---:R-:W-:Y:S02]  /*9fb0*/  HADD2.F32 R4, -RZ, R16.H0_H0 ;  /* 0x20000010ff047230 */ /* 0x004fe40000004100 */
[----:B---3--:R-:W-:Y:S02]  /*9fc0*/  HADD2.F32 R6, -RZ, R17.H0_H0 ;  /* 0x20000011ff067230 */ /* 0x008fe40000004100 */
[----:B----4-:R-:W-:Y:S02]  /*9fd0*/  HADD2.F32 R7, -RZ, R18.H0_H0 ;  /* 0x20000012ff077230 */ /* 0x010fe40000004100 */
[----:B01----:R-:W-:-:S02]  /*9fe0*/  HADD2.F32 R9, -RZ, R19.H0_H0 ;  /* 0x20000013ff097230 */ /* 0x003fc40000004100 */
.L_x_4227:
        /* <DEDUP_REMOVED lines=136> */
.L_x_4226:
[----:B------:R-:W-:Y:S05]  /*a870*/  BSYNC B0 ;  /* 0x0000000000007941 */ /* 0x000fea0003800000 */
.L_x_4225:
        /* <DEDUP_REMOVED lines=9> */
.L_x_4228:
[----:B------:R-:W-:Y:S05]  /*a910*/  EXIT ;  /* 0x000000000000794d */ /* 0x000fea0003800000 */
.L_x_4230:
        /* <DEDUP_REMOVED lines=14> */
.L_x_5635:


//--------------------- .text._Z35group_norm_nhwc_fwd_one_pass_kernelI11Fp16IOFp32WLi64ELi160ELi640EEv26Group_norm_nhwc_fwd_params --------------------------
	.section	.text._Z35group_norm_nhwc_fwd_one_pass_kernelI11Fp16IOFp32WLi64ELi160ELi640EEv26Group_norm_nhwc_fwd_params,"ax",@progbits
	.sectioninfo	@"SHI_REGISTERS=48"
	.align	128
        .global         _Z35group_norm_nhwc_fwd_one_pass_kernelI11Fp16IOFp32WLi64ELi160ELi640EEv26Group_norm_nhwc_fwd_params
        .type           _Z35group_norm_nhwc_fwd_one_pass_kernelI11Fp16IOFp32WLi64ELi160ELi640EEv26Group_norm_nhwc_fwd_params,@function
        .size           _Z35group_norm_nhwc_fwd_one_pass_kernelI11Fp16IOFp32WLi64ELi160ELi640EEv26Group_norm_nhwc_fwd_params,(.L_x_5636 - _Z35group_norm_nhwc_fwd_one_pass_kernelI11Fp16IOFp32WLi64ELi160ELi640EEv26Group_norm_nhwc_fwd_params)
        .other          _Z35group_norm_nhwc_fwd_one_pass_kernelI11Fp16IOFp32WLi64ELi160ELi640EEv26Group_norm_nhwc_fwd_params,@"STO_CUDA_ENTRY STV_DEFAULT"
_Z35group_norm_nhwc_fwd_one_pass_kernelI11Fp16IOFp32WLi64ELi160ELi640EEv26Group_norm_nhwc_fwd_params:
.text._Z35group_norm_nhwc_fwd_one_pass_kernelI11Fp16IOFp32WLi64ELi160ELi640EEv26Group_norm_nhwc_fwd_params:
        /* <DEDUP_REMOVED lines=32> */
.L_x_4265:
[----:B0-----:R-:W-:Y:S01]  /*0200*/  IABS R7, c[0x0][0x1d8] ;  /* 0x0000760000077a13 */ /* 0x001fe20000000000 */
[----:B------:R-:W-:Y:S01]  /*0210*/  CS2R R20, SRZ ;  /* 0x0000000000147805 */ /* 0x000fe2000001ff00 */
[----:B------:R-:W-:Y:S01]  /*0220*/  SHF.R.S32.HI R34, RZ, 0x1f, R32 ;  /* 0x0000001fff227819 */ /* 0x000fe20000011420 */
[----:B------:R-:W-:Y:S01]  /*0230*/  CS2R R22, SRZ ;  /* 0x0000000000167805 */ /* 0x000fe2000001ff00 */
[----:B------:R-:W0:Y:S01]  /*0240*/  I2F.RP R6, R7 ;  /* 0x0000000700067306 */ /* 0x000e220000209400 */
[----:B------:R-:W-:Y:S02]  /*0250*/  SHF.R.S32.HI R36, RZ, 0x1f, R31 ;  /* 0x0000001fff247819 */ /* 0x000fe4000001141f */
[----:B------:R-:W-:Y:S02]  /*0260*/  SHF.R.S32.HI R39, RZ, 0x1f, R29 ;  /* 0x0000001fff277819 */ /* 0x000fe4000001141d */
[----:B------:R-:W-:-:S03]  /*0270*/  SHF.R.S32.HI R40, RZ, 0x1f, R30 ;  /* 0x0000001fff287819 */ /* 0x000fc6000001141e */
        /* <DEDUP_REMOVED lines=29> */
[----:B------:R-:W-:Y:S01]  /*0450*/  ISETP.GE.U32.AND P2, PT, R31, c[0x0][0x1c8], PT ;  /* 0x000072001f007a0c */ /* 0x000fe20003f46070 */
[----:B------:R-:W-:-:S03]  /*0460*/  IMAD R4, R4, c[0x0][0x1d0], RZ ;  /* 0x0000740004047a24 */ /* 0x000fc600078e02ff */
[----:B------:R-:W-:Y:S01]  /*0470*/  IADD3 R8, P1, R25, R24, RZ ;  /* 0x0000001819087210 */ /* 0x000fe20007f3e0ff */
[----:B------:R-:W-:Y:S01]  /*0480*/  IMAD R11, R5, c[0x0][0x1d4], R4 ;  /* 0x00007500050b7a24 */ /* 0x000fe200078e0204 */
[----:B------:R-:W-:Y:S02]  /*0490*/  ISETP.GE.AND.EX P2, PT, R36, c[0x0][0x1cc], PT, P2 ;  /* 0x0000730024007a0c */ /* 0x000fe40003f46320 */
[----:B------:R-:W-:Y:S02]  /*04a0*/  LEA.HI.X.SX32 R9, R24, R7, 0x1, P1 ;  /* 0x0000000718097211 */ /* 0x000fe400008f0eff */
[----:B------:R-:W-:Y:S02]  /*04b0*/  ISETP.GT.U32.OR P2, PT, R43, 0x27f, P2 ;  /* 0x0000027f2b00780c */ /* 0x000fe40001744470 */
[----:B------:R-:W-:Y:S01]  /*04c0*/  ISETP.GE.U32.AND P1, PT, R30, c[0x0][0x1c8], PT ;  /* 0x000072001e007a0c */ /* 0x000fe20003f26070 */
[----:B------:R-:W-:-:S03]  /*04d0*/  IMAD.WIDE.U32 R8, R5, c[0x0][0x1d0], R8 ;  /* 0x0000740005087a25 */ /* 0x000fc600078e0008 */
[----:B------:R-:W-:Y:S01]  /*04e0*/  ISETP.GE.AND.EX P1, PT, R40, c[0x0][0x1cc], PT, P1 ;  /* 0x0000730028007a0c */ /* 0x000fe20003f26310 */
[----:B------:R-:W-:Y:S01]  /*04f0*/  @!P3 IMAD R5, R34, c[0x0][0x1c0], RZ ;  /* 0x000070002205ba24 */ /* 0x000fe200078e02ff */
[----:B------:R-:W-:Y:S02]  /*0500*/  IADD3 R11, R9, R11, RZ ;  /* 0x0000000b090b7210 */ /* 0x000fe40007ffe0ff */
[-C--:B------:R-:W-:Y:S01]  /*0510*/  @!P3 MOV R10, R8.reuse ;  /* 0x00000008000ab202 */ /* 0x080fe20000000f00 */
[C---:B------:R-:W-:Y:S01]  /*0520*/  @!P3 IMAD R7, R32.reuse, c[0x0][0x1c4], R5 ;  /* 0x000071002007ba24 */ /* 0x040fe200078e0205 */
[-C--:B------:R-:W-:Y:S02]  /*0530*/  @P0 MOV R14, R8.reuse ;  /* 0x00000008000e0202 */ /* 0x080fe40000000f00 */
[----:B------:R-:W-:Y:S01]  /*0540*/  @P0 MOV R15, R11 ;  /* 0x0000000b000f0202 */ /* 0x000fe20000000f00 */
[----:B------:R-:W-:Y:S01]  /*0550*/  @!P3 IMAD.WIDE.U32 R4, R32, c[0x0][0x1c0], R10 ;  /* 0x000070002004ba25 */ /* 0x000fe200078e000a */
[----:B------:R-:W-:-:S02]  /*0560*/  @!P2 MOV R16, R8 ;  /* 0x000000080010a202 */ /* 0x000fc40000000f00 */
[----:B------:R-:W-:Y:S01]  /*0570*/  @!P2 MOV R17, R11 ;  /* 0x0000000b0011a202 */ /* 0x000fe20000000f00 */
[----:B------:R-:W-:Y:S01]  /*0580*/  @P0 IMAD.WIDE.U32 R14, R0, c[0x0][0x1c0], R14 ;  /* 0x00007000000e0a25 */ /* 0x000fe200078e000e */
[----:B------:R-:W-:Y:S02]  /*0590*/  @!P3 IADD3 R5, R5, R7, RZ ;  /* 0x000000070505b210 */ /* 0x000fe40007ffe0ff */
[C---:B------:R-:W-:Y:S01]  /*05a0*/  @!P3 LEA R12, P4, R4.reuse, c[0x0][0x170], 0x1 ;  /* 0x00005c00040cba11 */ /* 0x040fe200078808ff */
[----:B------:R-:W-:Y:S01]  /*05b0*/  @!P2 IMAD.WIDE.U32 R16, R31, c[0x0][0x1c0], R16 ;  /* 0x000070001f10aa25 */ /* 0x000fe200078e0010 */
[----:B------:R-:W-:Y:S02]  /*05c0*/  ISETP.GT.U32.OR P1, PT, R43, 0x27f, P1 ;  /* 0x0000027f2b00780c */ /* 0x000fe40000f24470 */
[----:B------:R-:W-:Y:S01]  /*05d0*/  @!P3 LEA.HI.X R13, R4, c[0x0][0x174], R5, 0x1, P4 ;  /* 0x00005d00040dba11 */ /* 0x000fe200020f0c05 */
[----:B------:R-:W-:Y:S01]  /*05e0*/  @P0 IMAD R5, R44, c[0x0][0x1c0], RZ ;  /* 0x000070002c050a24 */ /* 0x000fe200078e02ff */
[----:B------:R-:W-:Y:S01]  /*05f0*/  ISETP.GE.U32.AND P4, PT, R29, c[0x0][0x1c8], PT ;  /* 0x000072001d007a0c */ /* 0x000fe20003f86070 */
[----:B------:R-:W-:Y:S01]  /*0600*/  @!P2 IMAD R4, R36, c[0x0][0x1c0], RZ ;  /* 0x000070002404aa24 */ /* 0x000fe200078e02ff */
[----:B------:R-:W-:Y:S01]  /*0610*/  @P0 LEA R6, P6, R14, c[0x0][0x170], 0x1 ;  /* 0x00005c000e060a11 */ /* 0x000fe200078c08ff */
[----:B------:R-:W-:Y:S01]  /*0620*/  @P0 IMAD R5, R0, c[0x0][0x1c4], R5 ;  /* 0x0000710000050a24 */ /* 0x000fe200078e0205 */
[----:B------:R-:W-:Y:S01]  /*0630*/  ISETP.GE.AND.EX P4, PT, R39, c[0x0][0x1cc], PT, P4 ;  /* 0x0000730027007a0c */ /* 0x000fe20003f86340 */
[----:B------:R-:W-:Y:S01]  /*0640*/  @!P2 IMAD R19, R31, c[0x0][0x1c4], R4 ;  /* 0x000071001f13aa24 */ /* 0x000fe200078e0204 */
[----:B------:R-:W-:Y:S01]  /*0650*/  @!P2 LEA R4, P5, R16, c[0x0][0x170], 0x1 ;  /* 0x00005c001004aa11 */ /* 0x000fe200078a08ff */
[----:B------:R0:W2:Y:S01]  /*0660*/  @!P3 LDG.E R21, [R12.64] ;  /* 0x000000060c15b981 */ /* 0x0000a2000c1e1900 */
[----:B------:R-:W-:-:S02]  /*0670*/  ISETP.GT.U32.OR P4, PT, R43, 0x27f, P4 ;  /* 0x0000027f2b00780c */ /* 0x000fc40002784470 */
[----:B------:R-:W-:Y:S02]  /*0680*/  @P0 IADD3 R7, R15, R5, RZ ;  /* 0x000000050f070210 */ /* 0x000fe40007ffe0ff */
[----:B------:R-:W-:Y:S02]  /*0690*/  @!P2 IADD3 R5, R17, R19, RZ ;  /* 0x000000131105a210 */ /* 0x000fe40007ffe0ff */
[----:B------:R-:W-:Y:S02]  /*06a0*/  ISETP.GE.U32.AND P3, PT, R28, c[0x0][0x1c8], PT ;  /* 0x000072001c007a0c */ /* 0x000fe40003f66070 */
[----:B------:R-:W-:Y:S02]  /*06b0*/  @!P2 LEA.HI.X R5, R16, c[0x0][0x174], R5, 0x1, P5 ;  /* 0x00005d001005aa11 */ /* 0x000fe400028f0c05 */
[----:B------:R-:W-:Y:S02]  /*06c0*/  SHF.R.S32.HI R38, RZ, 0x1f, R28 ;  /* 0x0000001fff267819 */ /* 0x000fe4000001141c */
[----:B------:R-:W-:Y:S01]  /*06d0*/  @P0 LEA.HI.X R7, R14, c[0x0][0x174], R7, 0x1, P6 ;  /* 0x00005d000e070a11 */ /* 0x000fe200030f0c07 */
[----:B------:R1:W3:Y:S01]  /*06e0*/  @!P2 LDG.E R22, [R4.64] ;  /* 0x000000060416a981 */ /* 0x0002e2000c1e1900 */
[----:B------:R-:W-:Y:S01]  /*06f0*/  ISETP.GE.AND.EX P3, PT, R38, c[0x0][0x1cc], PT, P3 ;  /* 0x0000730026007a0c */ /* 0x000fe20003f66330 */
[----:B------:R-:W-:-:S02]  /*0700*/  @!P4 IMAD R14, R39, c[0x0][0x1c0], RZ ;  /* 0x00007000270eca24 */ /* 0x000fc400078e02ff */
[----:B------:R4:W5:Y:S01]  /*0710*/  @P0 LDG.E R23, [R6.64] ;  /* 0x0000000606170981 */ /* 0x000962000c1e1900 */
[----:B------:R-:W-:Y:S01]  /*0720*/  @!P1 IMAD R15, R40, c[0x0][0x1c0], RZ ;  /* 0x00007000280f9a24 */ /* 0x000fe200078e02ff */
[----:B------:R-:W-:Y:S02]  /*0730*/  ISETP.GT.U32.OR P2, PT, R43, 0x27f, P3 ;  /* 0x0000027f2b00780c */ /* 0x000fe40001f44470 */
[-C--:B-1----:R-:W-:Y:S02]  /*0740*/  @!P4 MOV R4, R8.reuse ;  /* 0x000000080004c202 */ /* 0x082fe40000000f00 */
[-C--:B------:R-:W-:Y:S02]  /*0750*/  @!P4 MOV R5, R11.reuse ;  /* 0x0000000b0005c202 */ /* 0x080fe40000000f00 */
[----:B----4-:R-:W-:Y:S02]  /*0760*/  @!P1 MOV R6, R8 ;  /* 0x0000000800069202 */ /* 0x010fe40000000f00 */
[----:B------:R-:W-:Y:S01]  /*0770*/  @!P1 MOV R7, R11 ;  /* 0x0000000b00079202 */ /* 0x000fe20000000f00 */
[----:B0-----:R-:W-:-:S02]  /*0780*/  @!P4 IMAD R13, R29, c[0x0][0x1c4], R14 ;  /* 0x000071001d0dca24 */ /* 0x001fc400078e020e */
[----:B------:R-:W-:-:S04]  /*0790*/  @!P4 IMAD.WIDE.U32 R4, R29, c[0x0][0x1c0], R4 ;  /* 0x000070001d04ca25 */ /* 0x000fc800078e0004 */
[C---:B------:R-:W-:Y:S02]  /*07a0*/  @!P1 IMAD R15, R30.reuse, c[0x0][0x1c4], R15 ;  /* 0x000071001e0f9a24 */ /* 0x040fe400078e020f */
[----:B------:R-:W-:Y:S01]  /*07b0*/  @!P1 IMAD.WIDE.U32 R6, R30, c[0x0][0x1c0], R6 ;  /* 0x000070001e069a25 */ /* 0x000fe200078e0006 */
[----:B------:R-:W-:Y:S02]  /*07c0*/  @!P4 IADD3 R5, R5, R13, RZ ;  /* 0x0000000d0505c210 */ /* 0x000fe40007ffe0ff */
[----:B------:R-:W-:Y:S02]  /*07d0*/  @!P4 LEA R12, P6, R4, c[0x0][0x170], 0x1 ;  /* 0x00005c00040cca11 */ /* 0x000fe400078c08ff */
[----:B------:R-:W-:Y:S02]  /*07e0*/  @!P1 IADD3 R7, R7, R15, RZ ;  /* 0x0000000f07079210 */ /* 0x000fe40007ffe0ff */
[----:B------:R-:W-:Y:S02]  /*07f0*/  @!P1 LEA R14, P5, R6, c[0x0][0x170], 0x1 ;  /* 0x00005c00060e9a11 */ /* 0x000fe400078a08ff */
[----:B------:R-:W-:Y:S01]  /*0800*/  @!P4 LEA.HI.X R13, R4, c[0x0][0x174], R5, 0x1, P6 ;  /* 0x00005d00040dca11 */ /* 0x000fe200030f0c05 */
[----:B------:R-:W-:Y:S01]  /*0810*/  @!P2 IMAD R5, R38, c[0x0][0x1c0], RZ ;  /* 0x000070002605aa24 */ /* 0x000fe200078e02ff */
[----:B------:R-:W-:-:S02]  /*0820*/  @!P1 LEA.HI.X R15, R6, c[0x0][0x174], R7, 0x1, P5 ;  /* 0x00005d00060f9a11 */ /* 0x000fc400028f0c07 */
[----:B------:R-:W-:Y:S01]  /*0830*/  MOV R7, RZ ;  /* 0x000000ff00077202 */ /* 0x000fe20000000f00 */
[----:B------:R-:W-:Y:S01]  /*0840*/  @!P2 IMAD R17, R28, c[0x0][0x1c4], R5 ;  /* 0x000071001c11aa24 */ /* 0x000fe200078e0205 */
[----:B------:R-:W-:Y:S01]  /*0850*/  @!P2 MOV R4, R8 ;  /* 0x000000080004a202 */ /* 0x000fe20000000f00 */
[----:B------:R0:W4:Y:S01]  /*0860*/  @!P4 LDG.E R20, [R12.64] ;  /* 0x000000060c14c981 */ /* 0x000122000c1e1900 */
[----:B------:R-:W-:-:S03]  /*0870*/  @!P2 MOV R5, R11 ;  /* 0x0000000b0005a202 */ /* 0x000fc60000000f00 */
[----:B------:R1:W4:Y:S02]  /*0880*/  @!P1 LDG.E R7, [R14.64] ;  /* 0x000000060e079981 */ /* 0x000324000c1e1900 */
[----:B------:R-:W-:-:S05]  /*0890*/  @!P2 IMAD.WIDE.U32 R4, R28, c[0x0][0x1c0], R4 ;  /* 0x000070001c04aa25 */ /* 0x000fca00078e0004 */
[----:B------:R-:W-:Y:S02]  /*08a0*/  @!P2 IADD3 R5, R5, R17, RZ ;  /* 0x000000110505a210 */ /* 0x000fe40007ffe0ff */
[----:B0-----:R-:W-:-:S04]  /*08b0*/  @!P2 LEA R12, P1, R4, c[0x0][0x170], 0x1 ;  /* 0x00005c00040caa11 */ /* 0x001fc800078208ff */
[----:B------:R-:W-:Y:S02]  /*08c0*/  @!P2 LEA.HI.X R13, R4, c[0x0][0x174], R5, 0x1, P1 ;  /* 0x00005d00040daa11 */ /* 0x000fe400008f0c05 */
[----:B------:R-:W-:-:S06]  /*08d0*/  MOV R4, RZ ;  /* 0x000000ff00047202 */ /* 0x000fcc0000000f00 */
[----:B------:R0:W4:Y:S01]  /*08e0*/  @!P2 LDG.E R4, [R12.64] ;  /* 0x000000060c04a981 */ /* 0x000122000c1e1900 */
[----:B------:R-:W-:Y:S02]  /*08f0*/  ISETP.GE.U32.AND P3, PT, R27, c[0x0][0x1c8], PT ;  /* 0x000072001b007a0c */ /* 0x000fe40003f66070 */
[----:B------:R-:W-:-:S04]  /*0900*/  SHF.R.S32.HI R37, RZ, 0x1f, R27 ;  /* 0x0000001fff257819 */ /* 0x000fc8000001141b */
[----:B------:R-:W-:-:S04]  /*0910*/  ISETP.GE.AND.EX P3, PT, R37, c[0x0][0x1cc], PT, P3 ;  /* 0x0000730025007a0c */ /* 0x000fc80003f66330 */
[----:B------:R-:W-:-:S13]  /*0920*/  ISETP.GT.U32.OR P3, PT, R43, 0x27f, P3 ;  /* 0x0000027f2b00780c */ /* 0x000fda0001f64470 */
[----:B-1----:R-:W-:Y:S01]  /*0930*/  @!P3 MOV R14, R8 ;  /* 0x00000008000eb202 */ /* 0x002fe20000000f00 */
[----:B------:R-:W-:Y:S01]  /*0940*/  @!P3 IMAD R6, R37, c[0x0][0x1c0], RZ ;  /* 0x000070002506ba24 */ /* 0x000fe200078e02ff */
[----:B------:R-:W-:-:S03]  /*0950*/  @!P3 MOV R15, R11 ;  /* 0x0000000b000fb202 */ /* 0x000fc60000000f00 */
[C---:B------:R-:W-:Y:S02]  /*0960*/  @!P3 IMAD R5, R27.reuse, c[0x0][0x1c4], R6 ;  /* 0x000071001b05ba24 */ /* 0x040fe400078e0206 */
        /* <DEDUP_REMOVED lines=9> */
[----:B------:R-:W-:Y:S01]  /*0a00*/  ISETP.GT.U32.OR P1, PT, R43, 0x27f, P1 ;  /* 0x0000027f2b00780c */ /* 0x000fe20000f24470 */
[--C-:B--2---:R-:W-:Y:S02]  /*0a10*/  HADD2.F32 R19, -RZ, R21.reuse.H1_H1 ;  /* 0x30000015ff137230 */ /* 0x104fe40000004100 */
[----:B------:R-:W-:-:S03]  /*0a20*/  HADD2.F32 R14, -RZ, R21.H0_H0 ;  /* 0x20000015ff0e7230 */ /* 0x000fc60000004100 */
[----:B------:R-:W-:Y:S01]  /*0a30*/  FMUL.FTZ R33, R19, R19 ;  /* 0x0000001313217220 */ /* 0x000fe20000410000 */
[--C-:B-----5:R-:W-:Y:S02]  /*0a40*/  HADD2.F32 R15, -RZ, R23.reuse.H1_H1 ;  /* 0x30000017ff0f7230 */ /* 0x120fe40000004100 */
[----:B------:R-:W-:-:S03]  /*0a50*/  HADD2.F32 R6, -RZ, R23.H0_H0 ;  /* 0x20000017ff067230 */ /* 0x000fc60000004100 */
[----:B------:R-:W-:Y:S02]  /*0a60*/  FMUL.FTZ R17, R15, R15 ;  /* 0x0000000f0f117220 */ /* 0x000fe40000410000 */
[C---:B------:R-:W-:Y:S02]  /*0a70*/  FADD.FTZ R15, R6.reuse, R15 ;  /* 0x0000000f060f7221 */ /* 0x040fe40000010000 */
[----:B------:R-:W-:Y:S01]  /*0a80*/  FFMA.FTZ R17, R6, R6, R17 ;  /* 0x0000000606117223 */ /* 0x000fe20000010011 */
[--C-:B---3--:R-:W-:Y:S01]  /*0a90*/  HADD2.F32 R6, -RZ, R22.reuse.H1_H1 ;  /* 0x30000016ff067230 */ /* 0x108fe20000004100 */
[C---:B------:R-:W-:Y:S01]  /*0aa0*/  FADD.FTZ R16, R14.reuse, R19 ;  /* 0x000000130e107221 */ /* 0x040fe20000010000 */
[----:B0-----:R-:W-:Y:S01]  /*0ab0*/  HADD2.F32 R13, -RZ, R22.H0_H0 ;  /* 0x20000016ff0d7230 */ /* 0x001fe20000004100 */
[----:B------:R-:W-:Y:S02]  /*0ac0*/  FFMA.FTZ R14, R14, R14, R33 ;  /* 0x0000000e0e0e7223 */ /* 0x000fe40000010021 */
[----:B------:R-:W-:-:S02]  /*0ad0*/  FADD.FTZ R17, RZ, R17 ;  /* 0x00000011ff117221 */ /* 0x000fc40000010000 */
[----:B------:R-:W-:Y:S02]  /*0ae0*/  FADD.FTZ R15, RZ, R15 ;  /* 0x0000000fff0f7221 */ /* 0x000fe40000010000 */
[----:B------:R-:W-:Y:S02]  /*0af0*/  FMUL.FTZ R12, R6, R6 ;  /* 0x00000006060c7220 */ /* 0x000fe40000410000 */
[----:B------:R-:W-:Y:S02]  /*0b00*/  FADD.FTZ R14, R17, R14 ;  /* 0x0000000e110e7221 */ /* 0x000fe40000010000 */
[----:B------:R-:W-:Y:S02]  /*0b10*/  FADD.FTZ R15, R15, R16 ;  /* 0x000000100f0f7221 */ /* 0x000fe40000010000 */
[C---:B------:R-:W-:Y:S02]  /*0b20*/  FADD.FTZ R6, R13.reuse, R6 ;  /* 0x000000060d067221 */ /* 0x040fe40000010000 */
[----:B------:R-:W-:-:S02]  /*0b30*/  FFMA.FTZ R13, R13, R13, R12 ;  /* 0x0000000d0d0d7223 */ /* 0x000fc4000001000c */
[----:B------:R-:W-:Y:S02]  /*0b40*/  FADD.FTZ R6, R15, R6 ;  /* 0x000000060f067221 */ /* 0x000fe40000010000 */
[----:B------:R-:W-:Y:S01]  /*0b50*/  FADD.FTZ R13, R14, R13 ;  /* 0x0000000d0e0d7221 */ /* 0x000fe20000010000 */
[--C-:B----4-:R-:W-:Y:S02]  /*0b60*/  HADD2.F32 R17, -RZ, R7.reuse.H1_H1 ;  /* 0x30000007ff117230 */ /* 0x110fe40000004100 */
[----:B------:R-:W-:-:S03]  /*0b70*/  HADD2.F32 R12, -RZ, R7.H0_H0 ;  /* 0x20000007ff0c7230 */ /* 0x000fc60000004100 */
[----:B------:R-:W-:Y:S02]  /*0b80*/  FMUL.FTZ R15, R17, R17 ;  /* 0x00000011110f7220 */ /* 0x000fe40000410000 */
[C---:B------:R-:W-:Y:S02]  /*0b90*/  FADD.FTZ R17, R12.reuse, R17 ;  /* 0x000000110c117221 */ /* 0x040fe40000010000 */
[----:B------:R-:W-:Y:S01]  /*0ba0*/  FFMA.FTZ R12, R12, R12, R15 ;  /* 0x0000000c0c0c7223 */ /* 0x000fe2000001000f */
[--C-:B------:R-:W-:Y:S01]  /*0bb0*/  HADD2.F32 R15, -RZ, R20.reuse.H1_H1 ;  /* 0x30000014ff0f7230 */ /* 0x100fe20000004100 */
[----:B------:R-:W-:Y:S01]  /*0bc0*/  FADD.FTZ R17, R6, R17 ;  /* 0x0000001106117221 */ /* 0x000fe20000010000 */
[----:B------:R-:W-:Y:S01]  /*0bd0*/  HADD2.F32 R14, -RZ, R20.H0_H0 ;  /* 0x20000014ff0e7230 */ /* 0x000fe20000004100 */
[----:B------:R-:W-:Y:S02]  /*0be0*/  FADD.FTZ R6, R13, R12 ;  /* 0x0000000c0d067221 */ /* 0x000fe40000010000 */
[----:B------:R-:W-:-:S02]  /*0bf0*/  FMUL.FTZ R13, R15, R15 ;  /* 0x0000000f0f0d7220 */ /* 0x000fc40000410000 */
[C---:B------:R-:W-:Y:S02]  /*0c00*/  FADD.FTZ R12, R14.reuse, R15 ;  /* 0x0000000f0e0c7221 */ /* 0x040fe40000010000 */
[----:B------:R-:W-:Y:S01]  /*0c10*/  FFMA.FTZ R13, R14, R14, R13 ;  /* 0x0000000e0e0d7223 */ /* 0x000fe2000001000d */
[--C-:B------:R-:W-:Y:S02]  /*0c20*/  HADD2.F32 R15, -RZ, R4.reuse.H1_H1 ;  /* 0x30000004ff0f7230 */ /* 0x100fe40000004100 */
[----:B------:R-:W-:Y:S01]  /*0c30*/  HADD2.F32 R14, -RZ, R4.H0_H0 ;  /* 0x20000004ff0e7230 */ /* 0x000fe20000004100 */
[----:B------:R-:W-:Y:S02]  /*0c40*/  FADD.FTZ R12, R17, R12 ;  /* 0x0000000c110c7221 */ /* 0x000fe40000010000 */
[----:B------:R-:W-:Y:S02]  /*0c50*/  FMUL.FTZ R17, R15, R15 ;  /* 0x0000000f0f117220 */ /* 0x000fe40000410000 */
[----:B------:R-:W-:-:S02]  /*0c60*/  FADD.FTZ R15, R14, R15 ;  /* 0x0000000f0e0f7221 */ /* 0x000fc40000010000 */
[----:B------:R-:W-:Y:S01]  /*0c70*/  FFMA.FTZ R17, R14, R14, R17 ;  /* 0x0000000e0e117223 */ /* 0x000fe20000010011 */
[----:B------:R-:W-:Y:S01]  /*0c80*/  @!P1 MOV R14, R8 ;  /* 0x00000008000e9202 */ /* 0x000fe20000000f00 */
[----:B------:R-:W-:Y:S01]  /*0c90*/  FADD.FTZ R16, R12, R15 ;  /* 0x0000000f0c107221 */ /* 0x000fe20000010000 */
[----:B------:R-:W-:Y:S01]  /*0ca0*/  @!P1 MOV R15, R11 ;  /* 0x0000000b000f9202 */ /* 0x000fe20000000f00 */
[----:B------:R-:W-:Y:S02]  /*0cb0*/  FADD.FTZ R6, R6, R13 ;  /* 0x0000000d06067221 */ /* 0x000fe40000010000 */
        /* <DEDUP_REMOVED lines=8> */
[----:B------:R-:W2:Y:S04]  /*0d40*/  @!P1 LDG.E R6, [R12.64] ;  /* 0x000000060c069981 */ /* 0x000ea8000c1e1900 */
[----:B------:R-:W0:Y:S01]  /*0d50*/  S2R R45, SR_LANEID ;  /* 0x00000000002d7919 */ /* 0x000e220000000000 */
[--C-:B------:R-:W-:Y:S02]  /*0d60*/  HADD2.F32 R19, -RZ, R5.reuse.H1_H1 ;  /* 0x30000005ff137230 */ /* 0x100fe40000004100 */
[----:B------:R-:W-:-:S03]  /*0d70*/  HADD2.F32 R18, -RZ, R5.H0_H0 ;  /* 0x20000005ff127230 */ /* 0x000fc60000004100 */
[----:B------:R-:W-:Y:S02]  /*0d80*/  FMUL.FTZ R33, R19, R19 ;  /* 0x0000001313217220 */ /* 0x000fe40000410000 */
[C---:B------:R-:W-:Y:S02]  /*0d90*/  FADD.FTZ R19, R18.reuse, R19 ;  /* 0x0000001312137221 */ /* 0x040fe40000010000 */
[----:B------:R-:W-:Y:S02]  /*0da0*/  FFMA.FTZ R18, R18, R18, R33 ;  /* 0x0000001212127223 */ /* 0x000fe40000010021 */
[----:B------:R-:W-:Y:S02]  /*0db0*/  FADD.FTZ R16, R16, R19 ;  /* 0x0000001310107221 */ /* 0x000fe40000010000 */
[----:B------:R-:W-:Y:S01]  /*0dc0*/  FADD.FTZ R17, R17, R18 ;  /* 0x0000001211117221 */ /* 0x000fe20000010000 */
[C---:B0-----:R-:W-:Y:S02]  /*0dd0*/  ISETP.GT.AND P1, PT, R45.reuse, 0x1e, PT ;  /* 0x0000001e2d00780c */ /* 0x041fe40003f24270 */
[----:B------:R-:W-:-:S02]  /*0de0*/  ISETP.NE.AND P2, PT, R45, RZ, PT ;  /* 0x000000ff2d00720c */ /* 0x000fc40003f45270 */
[----:B------:R-:W-:Y:S01]  /*0df0*/  ISETP.NE.AND P3, PT, R43, RZ, PT ;  /* 0x000000ff2b00720c */ /* 0x000fe20003f65270 */
[----:B------:R-:W-:Y:S01]  /*0e00*/  BSSY B0, `(.L_x_4231) ;  /* 0x0000053000007945 */ /* 0x000fe20003800000 */
[--C-:B--2---:R-:W-:Y:S02]  /*0e10*/  HADD2.F32 R15, -RZ, R6.reuse.H1_H1 ;  /* 0x30000006ff0f7230 */ /* 0x104fe40000004100 */
[----:B------:R-:W-:-:S03]  /*0e20*/  HADD2.F32 R14, -RZ, R6.H0_H0 ;  /* 0x20000006ff0e7230 */ /* 0x000fc60000004100 */
        /* <DEDUP_REMOVED lines=80> */
.L_x_4232:
[----:B------:R-:W-:Y:S05]  /*1330*/  BSYNC B0 ;  /* 0x0000000000007941 */ /* 0x000fea0003800000 */
.L_x_4231:
        /* <DEDUP_REMOVED lines=27> */
.L_x_4235:
[----:B------:R-:W2:Y:S01]  /*14f0*/  LDG.E.STRONG.GPU R14, [R12.64] ;  /* 0x000000060c0e7981 */ /* 0x000ea2000c1ef900 */
[----:B------:R-:W-:Y:S01]  /*1500*/  YIELD ;  /* 0x0000000000007946 */ /* 0x000fe20003800000 */
[----:B--2---:R-:W-:Y:S01]  /*1510*/  ISETP.NE.AND P1, PT, R14, R45, PT ;  /* 0x0000002d0e00720c */ /* 0x004fe20003f25270 */
[----:B------:R-:W-:-:S12]  /*1520*/  CCTL.IVALL ;  /* 0x00000000ff00798f */ /* 0x000fd80002000000 */
[----:B------:R-:W-:Y:S05]  /*1530*/  @P1 BRA `(.L_x_4235) ;  /* 0xffffffb000001947 */ /* 0x000fea000383ffff */
.L_x_4234:
        /* <DEDUP_REMOVED lines=11> */
.L_x_4237:
        /* <DEDUP_REMOVED lines=59> */
.L_x_4236:
        /* <DEDUP_REMOVED lines=19> */
.L_x_4239:
[----:B------:R-:W-:Y:S05]  /*1ad0*/  BSYNC B0 ;  /* 0x0000000000007941 */ /* 0x000fea0003800000 */
.L_x_4238:
        /* <DEDUP_REMOVED lines=30> */
.L_x_4233:
        /* <DEDUP_REMOVED lines=22> */
[--C-:B------:R-:W-:Y:S02]  /*1e20*/  HADD2.F32 R17, -RZ, R23.reuse.H0_H0 ;  /* 0x20000017ff117230 */ /* 0x100fe40000004100 */
[----:B------:R-:W-:Y:S02]  /*1e30*/  HADD2.F32 R23, -RZ, R23.H1_H1 ;  /* 0x30000017ff177230 */ /* 0x000fe40000004100 */
        /* <DEDUP_REMOVED lines=20> */
.L_x_4240:
[----:B------:R-:W-:Y:S01]  /*1f80*/  BSSY B0, `(.L_x_4241) ;  /* 0x000000c000007945 */ /* 0x000fe20003800000 */
[----:B------:R-:W-:Y:S05]  /*1f90*/  @!P0 BRA `(.L_x_4242) ;  /* 0x000000a000008947 */ /* 0x000fea0003800000 */
[----:B------:R-:W-:Y:S01]  /*1fa0*/  F2FP.PACK_AB R23, R16, R23 ;  /* 0x000000171017723e */ /* 0x000fe200000000ff */
        /* <DEDUP_REMOVED lines=9> */
.L_x_4242:
[----:B------:R-:W-:Y:S05]  /*2040*/  BSYNC B0 ;  /* 0x0000000000007941 */ /* 0x000fea0003800000 */
.L_x_4241:
[--C-:B------:R-:W-:Y:S01]  /*2050*/  HADD2.F32 R17, -RZ, R21.reuse.H0_H0 ;  /* 0x20000015ff117230 */ /* 0x100fe20000004100 */
[----:B------:R-:W-:Y:S01]  /*2060*/  ISETP.GE.U32.AND P1, PT, R32, c[0x0][0x1c8], PT ;  /* 0x0000720020007a0c */ /* 0x000fe20003f26070 */
[----:B------:R-:W-:-:S03]  /*2070*/  HADD2.F32 R21, -RZ, R21.H1_H1 ;  /* 0x30000015ff157230 */ /* 0x000fc60000004100 */
[--C-:B------:R-:W-:Y:S01]  /*2080*/  FADD.FTZ R16, R17, -R24.reuse ;  /* 0x8000001811107221 */ /* 0x100fe20000010000 */
[----:B------:R-:W-:Y:S01]  /*2090*/  ISETP.GE.AND.EX P1, PT, R34, c[0x0][0x1cc], PT, P1 ;  /* 0x0000730022007a0c */ /* 0x000fe20003f26310 */
[----:B0-----:R-:W-:Y:S02]  /*20a0*/  FADD.FTZ R18, R21, -R24 ;  /* 0x8000001815127221 */ /* 0x001fe40000010000 */
[-C--:B------:R-:W-:Y:S01]  /*20b0*/  FMUL.FTZ R21, R16, R33.reuse ;  /* 0x0000002110157220 */ /* 0x080fe20000410000 */
[----:B------:R-:W-:Y:S01]  /*20c0*/  ISETP.GT.U32.OR P1, PT, R43, 0x27f, P1 ;  /* 0x0000027f2b00780c */ /* 0x000fe20000f24470 */
[----:B------:R-:W-:Y:S02]  /*20d0*/  FMUL.FTZ R18, R18, R33 ;  /* 0x0000002112127220 */ /* 0x000fe40000410000 */
[----:B------:R-:W-:Y:S02]  /*20e0*/  FFMA.FTZ R21, R14, R21, R12 ;  /* 0x000000150e157223 */ /* 0x000fe4000001000c */
[----:B------:R-:W-:Y:S01]  /*20f0*/  FFMA.FTZ R23, R15, R18, R13 ;  /* 0x000000120f177223 */ /* 0x000fe2000001000d */
        /* <DEDUP_REMOVED lines=11> */
.L_x_4243:
[----:B------:R-:W-:Y:S01]  /*21b0*/  BSSY B0, `(.L_x_4244) ;  /* 0x000000c000007945 */ /* 0x000fe20003800000 */
[----:B------:R-:W-:Y:S05]  /*21c0*/  @P1 BRA `(.L_x_4245) ;  /* 0x000000a000001947 */ /* 0x000fea0003800000 */
[----:B------:R-:W-:Y:S01]  /*21d0*/  IMAD R17, R34, c[0x0][0x1c0], RZ ;  /* 0x0000700022117a24 */ /* 0x000fe200078e02ff */
[----:B------:R-:W-:Y:S02]  /*21e0*/  MOV R16, R8 ;  /* 0x0000000800107202 */ /* 0x000fe40000000f00 */
[----:B------:R-:W-:Y:S01]  /*21f0*/  F2FP.PACK_AB R21, R23, R21 ;  /* 0x000000151715723e */ /* 0x000fe200000000ff */
[----:B------:R-:W-:Y:S01]  /*2200*/  IMAD R19, R32, c[0x0][0x1c4], R17 ;  /* 0x0000710020137a24 */ /* 0x000fe200078e0211 */
[----:B------:R-:W-:-:S05]  /*2210*/  MOV R17, R11 ;  /* 0x0000000b00117202 */ /* 0x000fca0000000f00 */
[----:B------:R-:W-:-:S05]  /*2220*/  IMAD.WIDE.U32 R16, R32, c[0x0][0x1c0], R16 ;  /* 0x0000700020107a25 */ /* 0x000fca00078e0010 */
[----:B------:R-:W-:Y:S02]  /*2230*/  IADD3 R19, R17, R19, RZ ;  /* 0x0000001311137210 */ /* 0x000fe40007ffe0ff */
[----:B------:R-:W-:-:S04]  /*2240*/  LEA R18, P1, R16, c[0x0][0x160], 0x1 ;  /* 0x0000580010127a11 */ /* 0x000fc800078208ff */
[----:B------:R-:W-:-:S05]  /*2250*/  LEA.HI.X R19, R16, c[0x0][0x164], R19, 0x1, P1 ;  /* 0x0000590010137a11 */ /* 0x000fca00008f0c13 */
[----:B------:R0:W-:Y:S04]  /*2260*/  STG.E [R18.64], R21 ;  /* 0x0000001512007986 */ /* 0x0001e8000c101906 */
.L_x_4245:
[----:B------:R-:W-:Y:S05]  /*2270*/  BSYNC B0 ;  /* 0x0000000000007941 */ /* 0x000fea0003800000 */
.L_x_4244:
[--C-:B------:R-:W-:Y:S01]  /*2280*/  HADD2.F32 R17, -RZ, R22.reuse.H0_H0 ;  /* 0x20000016ff117230 */ /* 0x100fe20000004100 */
[----:B------:R-:W-:Y:S01]  /*2290*/  ISETP.GE.U32.AND P1, PT, R31, c[0x0][0x1c8], PT ;  /* 0x000072001f007a0c */ /* 0x000fe20003f26070 */
[----:B0-----:R-:W-:Y:S02]  /*22a0*/  HADD2.F32 R19, -RZ, R22.H1_H1 ;  /* 0x30000016ff137230 */ /* 0x001fe40000004100 */
[--C-:B------:R-:W-:Y:S01]  /*22b0*/  HADD2.F32 R22, -RZ, R7.reuse.H0_H0 ;  /* 0x20000007ff167230 */ /* 0x100fe20000004100 */
[--C-:B------:R-:W-:Y:S01]  /*22c0*/  FADD.FTZ R16, R17, -R24.reuse ;  /* 0x8000001811107221 */ /* 0x100fe20000010000 */
[----:B------:R-:W-:Y:S01]  /*22d0*/  ISETP.GE.AND.EX P1, PT, R36, c[0x0][0x1cc], PT, P1 ;  /* 0x0000730024007a0c */ /* 0x000fe20003f26310 */
[----:B------:R-:W-:Y:S01]  /*22e0*/  FADD.FTZ R18, R19, -R24 ;  /* 0x8000001813127221 */ /* 0x000fe20000010000 */
[----:B------:R-:W-:Y:S01]  /*22f0*/  HADD2.F32 R7, -RZ, R7.H1_H1 ;  /* 0x30000007ff077230 */ /* 0x000fe20000004100 */
[-C--:B------:R-:W-:Y:S01]  /*2300*/  FMUL.FTZ R21, R16, R33.reuse ;  /* 0x0000002110157220 */ /* 0x080fe20000410000 */
[----:B------:R-:W-:Y:S01]  /*2310*/  ISETP.GT.U32.OR P1, PT, R43, 0x27f, P1 ;  /* 0x0000027f2b00780c */ /* 0x000fe20000f24470 */
[----:B------:R-:W-:-:S02]  /*2320*/  FMUL.FTZ R18, R18, R33 ;  /* 0x0000002112127220 */ /* 0x000fc40000410000 */
        /* <DEDUP_REMOVED lines=13> */
.L_x_4246:
[----:B------:R-:W-:Y:S01]  /*2400*/  BSSY B0, `(.L_x_4247) ;  /* 0x000000c000007945 */ /* 0x000fe20003800000 */
[----:B------:R-:W-:Y:S05]  /*2410*/  @P1 BRA `(.L_x_4248) ;  /* 0x000000a000001947 */ /* 0x000fea0003800000 */
[----:B------:R-:W-:Y:S01]  /*2420*/  MOV R16, R8 ;  /* 0x0000000800107202 */ /* 0x000fe20000000f00 */
[----:B------:R-:W-:Y:S01]  /*2430*/  IMAD R36, R36, c[0x0][0x1c0], RZ ;  /* 0x0000700024247a24 */ /* 0x000fe200078e02ff */
[----:B------:R-:W-:Y:S02]  /*2440*/  MOV R17, R11 ;  /* 0x0000000b00117202 */ /* 0x000fe40000000f00 */
[----:B------:R-:W-:Y:S01]  /*2450*/  F2FP.PACK_AB R21, R23, R21 ;  /* 0x000000151715723e */ /* 0x000fe200000000ff */
[C---:B------:R-:W-:Y:S02]  /*2460*/  IMAD R19, R31.reuse, c[0x0][0x1c4], R36 ;  /* 0x000071001f137a24 */ /* 0x040fe400078e0224 */
[----:B------:R-:W-:-:S05]  /*2470*/  IMAD.WIDE.U32 R16, R31, c[0x0][0x1c0], R16 ;  /* 0x000070001f107a25 */ /* 0x000fca00078e0010 */
[----:B------:R-:W-:Y:S02]  /*2480*/  IADD3 R19, R17, R19, RZ ;  /* 0x0000001311137210 */ /* 0x000fe40007ffe0ff */
[----:B------:R-:W-:-:S04]  /*2490*/  LEA R18, P1, R16, c[0x0][0x160], 0x1 ;  /* 0x0000580010127a11 */ /* 0x000fc800078208ff */
[----:B------:R-:W-:-:S05]  /*24a0*/  LEA.HI.X R19, R16, c[0x0][0x164], R19, 0x1, P1 ;  /* 0x0000590010137a11 */ /* 0x000fca00008f0c13 */
[----:B------:R0:W-:Y:S04]  /*24b0*/  STG.E [R18.64], R21 ;  /* 0x0000001512007986 */ /* 0x0001e8000c101906 */
.L_x_4248:
[----:B------:R-:W-:Y:S05]  /*24c0*/  BSYNC B0 ;  /* 0x0000000000007941 */ /* 0x000fea0003800000 */
.L_x_4247:
[--C-:B0-----:R-:W-:Y:S01]  /*24d0*/  HADD2.F32 R19, -RZ, R4.reuse.H0_H0 ;  /* 0x20000004ff137230 */ /* 0x101fe20000004100 */
[--C-:B------:R-:W-:Y:S01]  /*24e0*/  FADD.FTZ R22, R22, -R24.reuse ;  /* 0x8000001816167221 */ /* 0x100fe20000010000 */
[----:B------:R-:W-:Y:S01]  /*24f0*/  HADD2.F32 R45, -RZ, R4.H1_H1 ;  /* 0x30000004ff2d7230 */ /* 0x000fe20000004100 */
[--C-:B------:R-:W-:Y:S01]  /*2500*/  FADD.FTZ R16, R7, -R24.reuse ;  /* 0x8000001807107221 */ /* 0x100fe20000010000 */
[--C-:B------:R-:W-:Y:S01]  /*2510*/  HADD2.F32 R17, -RZ, R20.reuse.H0_H0 ;  /* 0x20000014ff117230 */ /* 0x100fe20000004100 */
[--C-:B------:R-:W-:Y:S01]  /*2520*/  FADD.FTZ R34, R19, -R24.reuse ;  /* 0x8000001813227221 */ /* 0x100fe20000010000 */
[--C-:B------:R-:W-:Y:S01]  /*2530*/  HADD2.F32 R23, -RZ, R5.reuse.H0_H0 ;  /* 0x20000005ff177230 */ /* 0x100fe20000004100 */
[--C-:B------:R-:W-:Y:S01]  /*2540*/  FADD.FTZ R36, R45, -R24.reuse ;  /* 0x800000182d247221 */ /* 0x100fe20000010000 */
[----:B------:R-:W-:Y:S01]  /*2550*/  HADD2.F32 R4, -RZ, R5.H1_H1 ;  /* 0x30000005ff047230 */ /* 0x000fe20000004100 */
[--C-:B------:R-:W-:Y:S01]  /*2560*/  FADD.FTZ R18, R17, -R24.reuse ;  /* 0x8000001811127221 */ /* 0x100fe20000010000 */
[----:B------:R-:W-:Y:S01]  /*2570*/  HADD2.F32 R21, -RZ, R20.H1_H1 ;  /* 0x30000014ff157230 */ /* 0x000fe20000004100 */
[--C-:B------:R-:W-:Y:S01]  /*2580*/  FADD.FTZ R23, R23, -R24.reuse ;  /* 0x8000001817177221 */ /* 0x100fe20000010000 */
[--C-:B------:R-:W-:Y:S01]  /*2590*/  HADD2.F32 R5, -RZ, R6.reuse.H0_H0 ;  /* 0x20000006ff057230 */ /* 0x100fe20000004100 */
[--C-:B------:R-:W-:Y:S01]  /*25a0*/  FADD.FTZ R4, R4, -R24.reuse ;  /* 0x8000001804047221 */ /* 0x100fe20000010000 */
[----:B------:R-:W-:Y:S01]  /*25b0*/  HADD2.F32 R6, -RZ, R6.H1_H1 ;  /* 0x30000006ff067230 */ /* 0x000fe20000004100 */
        /* <DEDUP_REMOVED lines=24> */
[----:B------:R-:W-:Y:S01]  /*2740*/  FMUL.FTZ R24, R24, R33 ;  /* 0x0000002118187220 */ /* 0x000fe20000410000 */
[C---:B------:R-:W-:Y:S01]  /*2750*/  ISETP.GT.U32.OR P2, PT, R43.reuse, 0x27f, P2 ;  /* 0x0000027f2b00780c */ /* 0x040fe20001744470 */
[C-C-:B------:R-:W-:Y:S01]  /*2760*/  FFMA.FTZ R21, R14.reuse, R21, R12.reuse ;  /* 0x000000150e157223 */ /* 0x140fe2000001000c */
[C---:B------:R-:W-:Y:S01]  /*2770*/  ISETP.GT.U32.OR P3, PT, R43.reuse, 0x27f, P3 ;  /* 0x0000027f2b00780c */ /* 0x040fe20001f64470 */
[C-C-:B------:R-:W-:Y:S01]  /*2780*/  FFMA.FTZ R19, R14.reuse, R19, R12.reuse ;  /* 0x000000130e137223 */ /* 0x140fe2000001000c */
[----:B------:R-:W-:Y:S01]  /*2790*/  ISETP.GT.U32.OR P4, PT, R43, 0x27f, P4 ;  /* 0x0000027f2b00780c */ /* 0x000fe20002784470 */
[----:B------:R-:W-:-:S02]  /*27a0*/  FFMA.FTZ R5, R14, R7, R12 ;  /* 0x000000070e057223 */ /* 0x000fc4000001000c */
[C-C-:B------:R-:W-:Y:S02]  /*27b0*/  FFMA.FTZ R4, R14.reuse, R23, R12.reuse ;  /* 0x000000170e047223 */ /* 0x140fe4000001000c */
[----:B------:R-:W-:Y:S02]  /*27c0*/  FFMA.FTZ R12, R14, R17, R12 ;  /* 0x000000110e0c7223 */ /* 0x000fe4000001000c */
[C-C-:B------:R-:W-:Y:S02]  /*27d0*/  FFMA.FTZ R20, R15.reuse, R20, R13.reuse ;  /* 0x000000140f147223 */ /* 0x140fe4000001000d */
[C-C-:B------:R-:W-:Y:S02]  /*27e0*/  FFMA.FTZ R18, R15.reuse, R36, R13.reuse ;  /* 0x000000240f127223 */ /* 0x140fe4000001000d */
[C-C-:B------:R-:W-:Y:S02]  /*27f0*/  FFMA.FTZ R16, R15.reuse, R16, R13.reuse ;  /* 0x000000100f107223 */ /* 0x140fe4000001000d */
        /* <DEDUP_REMOVED lines=13> */
.L_x_4249:
        /* <DEDUP_REMOVED lines=12> */
.L_x_4251:
[----:B------:R-:W-:Y:S05]  /*2990*/  BSYNC B0 ;  /* 0x0000000000007941 */ /* 0x000fea0003800000 */
.L_x_4250:
        /* <DEDUP_REMOVED lines=11> */
.L_x_4252:
[----:B------:R-:W-:Y:S01]  /*2a50*/  BSSY B0, `(.L_x_4253) ;  /* 0x000000c000007945 */ /* 0x000fe20003800000 */
[----:B------:R-:W-:Y:S05]  /*2a60*/  @P1 BRA `(.L_x_4254) ;  /* 0x000000a000001947 */ /* 0x000fea0003800000 */
[----:B------:R-:W-:Y:S01]  /*2a70*/  MOV R6, R8 ;  /* 0x0000000800067202 */ /* 0x000fe20000000f00 */
[----:B0-----:R-:W-:Y:S01]  /*2a80*/  IMAD R14, R39, c[0x0][0x1c0], RZ ;  /* 0x00007000270e7a24 */ /* 0x001fe200078e02ff */
        /* <DEDUP_REMOVED lines=8> */
.L_x_4254:
[----:B------:R-:W-:Y:S05]  /*2b10*/  BSYNC B0 ;  /* 0x0000000000007941 */ /* 0x000fea0003800000 */
.L_x_4253:
        /* <DEDUP_REMOVED lines=11> */
.L_x_4255:
        /* <DEDUP_REMOVED lines=9> */
[----:B0-----:R-:W-:-:S04]  /*2c60*/  LEA R14, P1, R6, c[0x0][0x160], 0x1 ;  /* 0x00005800060e7a11 */ /* 0x001fc800078208ff */
[----:B------:R-:W-:-:S05]  /*2c70*/  LEA.HI.X R15, R6, c[0x0][0x164], R13, 0x1, P1 ;  /* 0x00005900060f7a11 */ /* 0x000fca00008f0c0d */
[----:B------:R0:W-:Y:S04]  /*2c80*/  STG.E [R14.64], R5 ;  /* 0x000000050e007986 */ /* 0x0001e8000c101906 */
.L_x_4257:
[----:B------:R-:W-:Y:S05]  /*2c90*/  BSYNC B0 ;  /* 0x0000000000007941 */ /* 0x000fea0003800000 */
.L_x_4256:
        /* <DEDUP_REMOVED lines=11> */
.L_x_4258:
        /* <DEDUP_REMOVED lines=10> */
[----:B------:R-:W-:-:S05]  /*2df0*/  F2FP.PACK_AB R5, R16, R4 ;  /* 0x000000041005723e */ /* 0x000fca00000000ff */
[----:B------:R0:W-:Y:S02]  /*2e00*/  STG.E [R14.64], R5 ;  /* 0x000000050e007986 */ /* 0x0001e4000c101906 */
.L_x_4260:
[----:B------:R-:W-:Y:S05]  /*2e10*/  BSYNC B0 ;  /* 0x0000000000007941 */ /* 0x000fea0003800000 */
.L_x_4259:
        /* <DEDUP_REMOVED lines=11> */
.L_x_4261:
[----:B------:R-:W-:Y:S01]  /*2ed0*/  BSSY B0, `(.L_x_4262) ;  /* 0x000000c000007945 */ /* 0x000fe20003800000 */
[----:B------:R-:W-:Y:S05]  /*2ee0*/  @P4 BRA `(.L_x_4263) ;  /* 0x000000a000004947 */ /* 0x000fea0003800000 */
[----:B------:R-:W-:Y:S01]  /*2ef0*/  MOV R4, R8 ;  /* 0x0000000800047202 */ /* 0x000fe20000000f00 */
[----:B------:R-:W-:Y:S01]  /*2f00*/  IMAD R35, R35, c[0x0][0x1c0], RZ ;  /* 0x0000700023237a24 */ /* 0x000fe200078e02ff */
[----:B0-----:R-:W-:Y:S02]  /*2f10*/  MOV R5, R11 ;  /* 0x0000000b00057202 */ /* 0x001fe40000000f00 */
[----:B------:R-:W-:Y:S01]  /*2f20*/  F2FP.PACK_AB R17, R17, R12 ;  /* 0x0000000c1111723e */ /* 0x000fe200000000ff */
[C---:B------:R-:W-:Y:S02]  /*2f30*/  IMAD R35, R26.reuse, c[0x0][0x1c4], R35 ;  /* 0x000071001a237a24 */ /* 0x040fe400078e0223 */
[----:B------:R-:W-:-:S05]  /*2f40*/  IMAD.WIDE.U32 R4, R26, c[0x0][0x1c0], R4 ;  /* 0x000070001a047a25 */ /* 0x000fca00078e0004 */
[----:B------:R-:W-:Y:S02]  /*2f50*/  IADD3 R35, R5, R35, RZ ;  /* 0x0000002305237210 */ /* 0x000fe40007ffe0ff */
[----:B------:R-:W-:-:S04]  /*2f60*/  LEA R6, P1, R4, c[0x0][0x160], 0x1 ;  /* 0x0000580004067a11 */ /* 0x000fc800078208ff */
[----:B------:R-:W-:-:S05]  /*2f70*/  LEA.HI.X R7, R4, c[0x0][0x164], R35, 0x1, P1 ;  /* 0x0000590004077a11 */ /* 0x000fca00008f0c23 */
[----:B------:R0:W-:Y:S04]  /*2f80*/  STG.E [R6.64], R17 ;  /* 0x0000001106007986 */ /* 0x0001e8000c101906 */
.L_x_4263:
[----:B------:R-:W-:Y:S05]  /*2f90*/  BSYNC B0 ;  /* 0x0000000000007941 */ /* 0x000fea0003800000 */
.L_x_4262:
[----:B------:R-:W-:Y:S02]  /*2fa0*/  IADD3 R2, R2, c[0x0][0x10], RZ ;  /* 0x0000040002027a10 */ /* 0x000fe40007ffe0ff */
[----:B------:R-:W-:Y:S02]  /*2fb0*/  IADD3 R3, R3, 0x1, RZ ;  /* 0x0000000103037810 */ /* 0x000fe40007ffe0ff */
[----:B------:R-:W-:-:S13]  /*2fc0*/  ISETP.GE.AND P1, PT, R2, UR4, PT ;  /* 0x0000000402007c0c */ /* 0x000fda000bf26270 */
[----:B------:R-:W-:Y:S01]  /*2fd0*/  @P1 CALL.REL.NOINC `(.L_x_4264) ;  /* 0x0000001000001944 */ /* 0x000fe20003c00000 */
[----:B------:R-:W-:Y:S05]  /*2fe0*/  BRA `(.L_x_4265) ;  /* 0xffffd21000007947 */ /* 0x000fea000383ffff */
.L_x_4264:
[----:B------:R-:W-:Y:S05]  /*2ff0*/  EXIT ;  /* 0x000000000000794d */ /* 0x000fea0003800000 */
.L_x_4266:
        /* <DEDUP_REMOVED lines=16> */
.L_x_5636:


//--------------------- .text._Z35group_norm_nhwc_fwd_one_pass_kernelI11Fp16IOFp32WLi128ELi160ELi640EEv26Group_norm_nhwc_fwd_params --------------------------
	.section	.text._Z35group_norm_nhwc_fwd_one_pass_kernelI11Fp16IOFp32WLi128ELi160ELi640EEv26Group_norm_nhwc_fwd_params,"ax",@progbits
	.sectioninfo	@"SHI_REGISTERS=90"
	.align	128
        .global         _Z35group_norm_nhwc_fwd_one_pass_kernelI11Fp16IOFp32WLi128ELi160ELi640EEv26Group_norm_nhwc_fwd_params
        .type           _Z35group_norm_nhwc_fwd_one_pass_kernelI11Fp16IOFp32WLi128ELi160ELi640EEv26Group_norm_nhwc_fwd_params,@function
        .size           _Z35group_norm_nhwc_fwd_one_pass_kernelI11Fp16IOFp32WLi128ELi160ELi640EEv26Group_norm_nhwc_fwd_params,(.L_x_5637 - _Z35group_norm_nhwc_fwd_one_pass_kernelI11Fp16IOFp32WLi128ELi160ELi640EEv26Group_norm_nhwc_fwd_params)
        .other          _Z35group_norm_nhwc_fwd_one_pass_kernelI11Fp16IOFp32WLi128ELi160ELi640EEv26Group_norm_nhwc_fwd_params,@"STO_CUDA_ENTRY STV_DEFAULT"
_Z35group_norm_nhwc_fwd_one_pass_kernelI11Fp16IOFp32WLi128ELi160ELi640EEv26Group_norm_nhwc_fwd_params:
.text._Z35group_norm_nhwc_fwd_one_pass_kernelI11Fp16IOFp32WLi128ELi160ELi640EEv26Group_norm_nhwc_fwd_params:
        /* <DEDUP_REMOVED lines=40> */
.L_x_4325:
        /* <DEDUP_REMOVED lines=17> */
[----:B------:R-:W-:Y:S02]  /*0390*/  IMAD R16, R17, R16, R18 ;  /* 0x0000001011107224 */ /* 0x000fe400078e0212 */
[----:B------:R-:W-:-:S03]  /*03a0*/  @P0 IMAD R18, R6, c[0x0][0x1c0], RZ ;  /* 0x0000700006120a24 */ /* 0x000fc600078e02ff */
[----:B------:R-:W-:Y:S01]  /*03b0*/  ISETP.GT.U32.AND P2, PT, R17, R16, PT ;  /* 0x000000101100720c */ /* 0x000fe20003f44070 */
[----:B------:R-:W-:-:S12]  /*03c0*/  @P0 IMAD R23, R63, c[0x0][0x1c4], R18 ;  /* 0x000071003f170a24 */ /* 0x000fd800078e0212 */
        /* <DEDUP_REMOVED lines=18> */
[----:B------:R-:W-:-:S03]  /*04f0*/  IADD3 R66, P2, R65, R50, RZ ;  /* 0x0000003241427210 */ /* 0x000fc60007f5e0ff */
[----:B------:R-:W-:Y:S01]  /*0500*/  @!P1 IMAD R19, R14, c[0x0][0x1c0], RZ ;  /* 0x000070000e139a24 */ /* 0x000fe200078e02ff */
[----:B------:R-:W-:Y:S02]  /*0510*/  LEA.HI.X.SX32 R67, R50, R17, 0x1, P2 ;  /* 0x0000001132437211 */ /* 0x000fe400010f0eff */
[----:B------:R-:W-:Y:S01]  /*0520*/  ISETP.GE.U32.AND P2, PT, R60, c[0x0][0x1c8], PT ;  /* 0x000072003c007a0c */ /* 0x000fe20003f46070 */
[----:B------:R-:W-:Y:S01]  /*0530*/  @!P1 IMAD R25, R62, c[0x0][0x1c4], R19 ;  /* 0x000071003e199a24 */ /* 0x000fe200078e0213 */
[----:B------:R-:W-:Y:S01]  /*0540*/  SHF.R.S32.HI R17, RZ, 0x1f, R59 ;  /* 0x0000001fff117819 */ /* 0x000fe2000001143b */
[----:B------:R-:W-:Y:S01]  /*0550*/  IMAD.WIDE.U32 R66, R15, c[0x0][0x1d0], R66 ;  /* 0x000074000f427a25 */ /* 0x000fe200078e0042 */
[----:B------:R-:W-:Y:S02]  /*0560*/  SHF.R.S32.HI R15, RZ, 0x1f, R61 ;  /* 0x0000001fff0f7819 */ /* 0x000fe4000001143d */
[----:B------:R-:W-:Y:S02]  /*0570*/  ISETP.GE.AND.EX P2, PT, R16, c[0x0][0x1cc], PT, P2 ;  /* 0x0000730010007a0c */ /* 0x000fe40003f46320 */
[----:B------:R-:W-:-:S02]  /*0580*/  ISETP.GE.AND.EX P5, PT, R15, c[0x0][0x1cc], PT, P5 ;  /* 0x000073000f007a0c */ /* 0x000fc40003fa6350 */
[----:B------:R-:W-:Y:S02]  /*0590*/  IADD3 R69, R67, R69, RZ ;  /* 0x0000004543457210 */ /* 0x000fe40007ffe0ff */
[----:B------:R-:W-:Y:S02]  /*05a0*/  ISETP.GT.U32.OR P5, PT, R0, 0x27f, P5 ;  /* 0x0000027f0000780c */ /* 0x000fe40002fa4470 */
[-C--:B------:R-:W-:Y:S02]  /*05b0*/  @P0 MOV R68, R66.reuse ;  /* 0x0000004200440202 */ /* 0x080fe40000000f00 */
[----:B------:R-:W-:Y:S02]  /*05c0*/  @!P1 MOV R20, R66 ;  /* 0x0000004200149202 */ /* 0x000fe40000000f00 */
[----:B------:R-:W-:Y:S01]  /*05d0*/  @!P1 MOV R21, R69 ;  /* 0x0000004500159202 */ /* 0x000fe20000000f00 */
[----:B------:R-:W-:Y:S01]  /*05e0*/  @P0 IMAD.WIDE.U32 R18, R63, c[0x0][0x1c0], R68 ;  /* 0x000070003f120a25 */ /* 0x000fe200078e0044 */
[----:B------:R-:W-:-:S02]  /*05f0*/  ISETP.GE.AND.EX P4, PT, R17, c[0x0][0x1cc], PT, P4 ;  /* 0x0000730011007a0c */ /* 0x000fc40003f86340 */
[----:B------:R-:W-:Y:S01]  /*0600*/  ISETP.GT.U32.OR P2, PT, R0, 0x27f, P2 ;  /* 0x0000027f0000780c */ /* 0x000fe20001744470 */
[----:B------:R-:W-:Y:S01]  /*0610*/  @!P1 IMAD.WIDE.U32 R20, R62, c[0x0][0x1c0], R20 ;  /* 0x000070003e149a25 */ /* 0x000fe200078e0014 */
[----:B------:R-:W-:Y:S02]  /*0620*/  ISETP.GT.U32.OR P4, PT, R0, 0x27f, P4 ;  /* 0x0000027f0000780c */ /* 0x000fe40002784470 */
[----:B------:R-:W-:Y:S02]  /*0630*/  @P0 IADD3 R23, R19, R23, RZ ;  /* 0x0000001713170210 */ /* 0x000fe40007ffe0ff */
[----:B------:R-:W-:Y:S02]  /*0640*/  @P0 LEA R24, P3, R18, c[0x0][0x170], 0x1 ;  /* 0x00005c0012180a11 */ /* 0x000fe400078608ff */
[----:B------:R-:W-:Y:S02]  /*0650*/  @!P1 IADD3 R19, R21, R25, RZ ;  /* 0x0000001915139210 */ /* 0x000fe40007ffe0ff */
[----:B------:R-:W-:Y:S01]  /*0660*/  @!P1 LEA R28, P6, R20, c[0x0][0x170], 0x1 ;  /* 0x00005c00141c9a11 */ /* 0x000fe200078c08ff */
[----:B------:R-:W-:Y:S01]  /*0670*/  @!P5 IMAD R22, R15, c[0x0][0x1c0], RZ ;  /* 0x000070000f16da24 */ /* 0x000fe200078e02ff */
[----:B------:R-:W-:-:S02]  /*0680*/  @P0 LEA.HI.X R25, R18, c[0x0][0x174], R23, 0x1, P3 ;  /* 0x00005d0012190a11 */ /* 0x000fc400018f0c17 */
[----:B------:R-:W-:Y:S01]  /*0690*/  @!P1 LEA.HI.X R29, R20, c[0x0][0x174], R19, 0x1, P6 ;  /* 0x00005d00141d9a11 */ /* 0x000fe200030f0c13 */
[----:B------:R-:W-:Y:S01]  /*06a0*/  @!P5 IMAD R21, R61, c[0x0][0x1c4], R22 ;  /* 0x000071003d15da24 */ /* 0x000fe200078e0216 */
[----:B------:R-:W-:Y:S02]  /*06b0*/  ISETP.GE.U32.AND P3, PT, R58, c[0x0][0x1c8], PT ;  /* 0x000072003a007a0c */ /* 0x000fe40003f66070 */
[----:B------:R-:W-:Y:S02]  /*06c0*/  SHF.R.S32.HI R19, RZ, 0x1f, R58 ;  /* 0x0000001fff137819 */ /* 0x000fe4000001143a */
[----:B------:R-:W-:Y:S02]  /*06d0*/  @!P5 MOV R22, R66 ;  /* 0x000000420016d202 */ /* 0x000fe40000000f00 */
[----:B------:R-:W-:Y:S02]  /*06e0*/  @!P5 MOV R23, R69 ;  /* 0x000000450017d202 */ /* 0x000fe40000000f00 */
[----:B------:R-:W-:-:S02]  /*06f0*/  MOV R18, RZ ;  /* 0x000000ff00127202 */ /* 0x000fc40000000f00 */
[----:B------:R-:W-:Y:S01]  /*0700*/  ISETP.GE.AND.EX P3, PT, R19, c[0x0][0x1cc], PT, P3 ;  /* 0x0000730013007a0c */ /* 0x000fe20003f66330 */
[----:B------:R-:W-:Y:S01]  /*0710*/  @!P2 IMAD R27, R16, c[0x0][0x1c0], RZ ;  /* 0x00007000101baa24 */ /* 0x000fe200078e02ff */
[-C--:B------:R-:W-:Y:S01]  /*0720*/  @!P2 MOV R30, R66.reuse ;  /* 0x00000042001ea202 */ /* 0x080fe20000000f00 */
[----:B------:R-:W-:Y:S01]  /*0730*/  @!P4 IMAD R26, R17, c[0x0][0x1c0], RZ ;  /* 0x00007000111aca24 */ /* 0x000fe200078e02ff */
[-C--:B------:R-:W-:Y:S01]  /*0740*/  @!P2 MOV R31, R69.reuse ;  /* 0x00000045001fa202 */ /* 0x080fe20000000f00 */
[----:B------:R-:W-:Y:S01]  /*0750*/  @!P5 IMAD.WIDE.U32 R22, R61, c[0x0][0x1c0], R22 ;  /* 0x000070003d16da25 */ /* 0x000fe200078e0016 */
[----:B------:R-:W-:Y:S01]  /*0760*/  @!P4 MOV R34, R66 ;  /* 0x000000420022c202 */ /* 0x000fe20000000f00 */
[----:B------:R0:W2:Y:S01]  /*0770*/  @P0 LDG.E R18, [R24.64] ;  /* 0x0000000618120981 */ /* 0x0000a2000c1e1900 */
[----:B------:R-:W-:Y:S01]  /*0780*/  @!P4 MOV R35, R69 ;  /* 0x000000450023c202 */ /* 0x000fe20000000f00 */
[----:B------:R-:W-:Y:S01]  /*0790*/  @!P2 IMAD R33, R60, c[0x0][0x1c4], R27 ;  /* 0x000071003c21aa24 */ /* 0x000fe200078e021b */
[----:B------:R-:W-:Y:S01]  /*07a0*/  ISETP.GT.U32.OR P3, PT, R0, 0x27f, P3 ;  /* 0x0000027f0000780c */ /* 0x000fe20001f64470 */
[----:B------:R-:W-:Y:S01]  /*07b0*/  @!P2 IMAD.WIDE.U32 R30, R60, c[0x0][0x1c0], R30 ;  /* 0x000070003c1eaa25 */ /* 0x000fe200078e001e */
[----:B------:R-:W-:-:S02]  /*07c0*/  MOV R20, RZ ;  /* 0x000000ff00147202 */ /* 0x000fc40000000f00 */
[----:B------:R-:W-:Y:S01]  /*07d0*/  @!P5 IADD3 R21, R23, R21, RZ ;  /* 0x000000151715d210 */ /* 0x000fe20007ffe0ff */
[----:B------:R-:W-:-:S04]  /*07e0*/  @!P4 IMAD.WIDE.U32 R34, R59, c[0x0][0x1c0], R34 ;  /* 0x000070003b22ca25 */ /* 0x000fc800078e0022 */
[----:B0-----:R-:W-:Y:S01]  /*07f0*/  @!P4 IMAD R25, R59, c[0x0][0x1c4], R26 ;  /* 0x000071003b19ca24 */ /* 0x001fe200078e021a */
[C---:B------:R-:W-:Y:S01]  /*0800*/  @!P5 LEA R26, P6, R22.reuse, c[0x0][0x170], 0x1 ;  /* 0x00005c00161ada11 */ /* 0x040fe200078c08ff */
[----:B------:R0:W3:Y:S01]  /*0810*/  @!P1 LDG.E R20, [R28.64] ;  /* 0x000000061c149981 */ /* 0x0000e2000c1e1900 */
[----:B------:R-:W-:Y:S02]  /*0820*/  @!P2 IADD3 R23, R31, R33, RZ ;  /* 0x000000211f17a210 */ /* 0x000fe40007ffe0ff */
[----:B------:R-:W-:Y:S02]  /*0830*/  @!P5 LEA.HI.X R27, R22, c[0x0][0x174], R21, 0x1, P6 ;  /* 0x00005d00161bda11 */ /* 0x000fe400030f0c15 */
[----:B------:R-:W-:Y:S02]  /*0840*/  @!P2 LEA R32, P1, R30, c[0x0][0x170], 0x1 ;  /* 0x00005c001e20aa11 */ /* 0x000fe400078208ff */
[----:B------:R-:W-:Y:S02]  /*0850*/  @!P4 IADD3 R21, R35, R25, RZ ;  /* 0x000000192315c210 */ /* 0x000fe40007ffe0ff */
[----:B------:R-:W-:-:S02]  /*0860*/  @!P4 LEA R24, P6, R34, c[0x0][0x170], 0x1 ;  /* 0x00005c002218ca11 */ /* 0x000fc400078c08ff */
[----:B------:R-:W-:Y:S01]  /*0870*/  @!P2 LEA.HI.X R33, R30, c[0x0][0x174], R23, 0x1, P1 ;  /* 0x00005d001e21aa11 */ /* 0x000fe200008f0c17 */
[----:B------:R-:W-:Y:S01]  /*0880*/  @!P3 IMAD R23, R19, c[0x0][0x1c0], RZ ;  /* 0x000070001317ba24 */ /* 0x000fe200078e02ff */
[----:B------:R-:W-:Y:S02]  /*0890*/  @!P4 LEA.HI.X R25, R34, c[0x0][0x174], R21, 0x1, P6 ;  /* 0x00005d002219ca11 */ /* 0x000fe400030f0c15 */
[----:B------:R-:W-:Y:S02]  /*08a0*/  @!P3 MOV R30, R66 ;  /* 0x00000042001eb202 */ /* 0x000fe40000000f00 */
[----:B------:R-:W-:Y:S02]  /*08b0*/  @!P3 MOV R31, R69 ;  /* 0x00000045001fb202 */ /* 0x000fe40000000f00 */
[----:B------:R-:W-:Y:S02]  /*08c0*/  MOV R21, RZ ;  /* 0x000000ff00157202 */ /* 0x000fe40000000f00 */
[----:B------:R-:W-:-:S02]  /*08d0*/  ISETP.GE.U32.AND P1, PT, R57, c[0x0][0x1c8], PT ;  /* 0x0000720039007a0c */ /* 0x000fc40003f26070 */
[----:B------:R-:W-:Y:S01]  /*08e0*/  SHF.R.S32.HI R22, RZ, 0x1f, R57 ;  /* 0x0000001fff167819 */ /* 0x000fe20000011439 */
[C---:B0-----:R-:W-:Y:S01]  /*08f0*/  @!P3 IMAD R29, R58.reuse, c[0x0][0x1c4], R23 ;  /* 0x000071003a1dba24 */ /* 0x041fe200078e0217 */
[----:B------:R0:W4:Y:S01]  /*0900*/  @!P5 LDG.E R21, [R26.64] ;  /* 0x000000061a15d981 */ /* 0x000122000c1e1900 */
[----:B------:R-:W-:Y:S01]  /*0910*/  @!P3 IMAD.WIDE.U32 R30, R58, c[0x0][0x1c0], R30 ;  /* 0x000070003a1eba25 */ /* 0x000fe200078e001e */
[----:B------:R-:W-:Y:S02]  /*0920*/  ISETP.GE.AND.EX P1, PT, R22, c[0x0][0x1cc], PT, P1 ;  /* 0x0000730016007a0c */ /* 0x000fe40003f26310 */
[----:B------:R-:W-:Y:S02]  /*0930*/  ISETP.GE.U32.AND P5, PT, R56, c[0x0][0x1c8], PT ;  /* 0x0000720038007a0c */ /* 0x000fe40003fa6070 */
[----:B------:R-:W-:Y:S02]  /*0940*/  SHF.R.S32.HI R23, RZ, 0x1f, R56 ;  /* 0x0000001fff177819 */ /* 0x000fe40000011438 */
[----:B------:R-:W-:-:S02]  /*0950*/  @!P3 IADD3 R29, R31, R29, RZ ;  /* 0x0000001d1f1db210 */ /* 0x000fc40007ffe0ff */
[----:B------:R-:W-:Y:S02]  /*0960*/  @!P3 LEA R36, P6, R30, c[0x0][0x170], 0x1 ;  /* 0x00005c001e24ba11 */ /* 0x000fe400078c08ff */
[----:B------:R-:W-:Y:S02]  /*0970*/  ISETP.GT.U32.OR P1, PT, R0, 0x27f, P1 ;  /* 0x0000027f0000780c */ /* 0x000fe40000f24470 */
[----:B------:R-:W-:Y:S02]  /*0980*/  ISETP.GE.AND.EX P5, PT, R23, c[0x0][0x1cc], PT, P5 ;  /* 0x0000730017007a0c */ /* 0x000fe40003fa6350 */
[----:B------:R-:W-:Y:S02]  /*0990*/  @!P3 LEA.HI.X R37, R30, c[0x0][0x174], R29, 0x1, P6 ;  /* 0x00005d001e25ba11 */ /* 0x000fe400030f0c1d */
[----:B------:R-:W-:Y:S02]  /*09a0*/  MOV R30, RZ ;  /* 0x000000ff001e7202 */ /* 0x000fe40000000f00 */
[----:B------:R-:W-:Y:S01]  /*09b0*/  ISETP.GT.U32.OR P5, PT, R0, 0x27f, P5 ;  /* 0x0000027f0000780c */ /* 0x000fe20002fa4470 */
[----:B------:R-:W-:Y:S01]  /*09c0*/  CS2R R28, SRZ ;  /* 0x00000000001c7805 */ /* 0x000fe2000001ff00 */
[----:B------:R-:W-:-:S02]  /*09d0*/  SHF.R.S32.HI R31, RZ, 0x1f, R53 ;  /* 0x0000001fff1f7819 */ /* 0x000fc40000011435 */
[----:B------:R1:W5:Y:S01]  /*09e0*/  @!P3 LDG.E R30, [R36.64] ;  /* 0x00000006241eb981 */ /* 0x000362000c1e1900 */
[----:B------:R-:W-:Y:S01]  /*09f0*/  ISETP.GE.U32.AND P3, PT, R53, c[0x0][0x1c8], PT ;  /* 0x0000720035007a0c */ /* 0x000fe20003f66070 */
[----:B0-----:R-:W-:Y:S01]  /*0a00*/  @!P1 IMAD R26, R22, c[0x0][0x1c0], RZ ;  /* 0x00007000161a9a24 */ /* 0x001fe200078e02ff */
[-C--:B------:R-:W-:Y:S01]  /*0a10*/  @!P1 MOV R34, R66.reuse ;  /* 0x0000004200229202 */ /* 0x080fe20000000f00 */
[----:B------:R0:W5:Y:S01]  /*0a20*/  @!P2 LDG.E R28, [R32.64] ;  /* 0x00000006201ca981 */ /* 0x000162000c1e1900 */
[-C--:B------:R-:W-:Y:S02]  /*0a30*/  @!P1 MOV R35, R69.reuse ;  /* 0x0000004500239202 */ /* 0x080fe40000000f00 */
[----:B------:R-:W-:Y:S01]  /*0a40*/  ISETP.GE.AND.EX P3, PT, R31, c[0x0][0x1cc], PT, P3 ;  /* 0x000073001f007a0c */ /* 0x000fe20003f66330 */
[----:B------:R-:W-:Y:S01]  /*0a50*/  @!P1 IMAD R27, R57, c[0x0][0x1c4], R26 ;  /* 0x00007100391b9a24 */ /* 0x000fe200078e021a */
[----:B------:R-:W-:Y:S01]  /*0a60*/  ISETP.GE.U32.AND P2, PT, R7, c[0x0][0x1c8], PT ;  /* 0x0000720007007a0c */ /* 0x000fe20003f46070 */
[----:B------:R-:W-:Y:S01]  /*0a70*/  @!P1 IMAD.WIDE.U32 R34, R57, c[0x0][0x1c0], R34 ;  /* 0x0000700039229a25 */ /* 0x000fe200078e0022 */
[----:B-1----:R-:W-:Y:S01]  /*0a80*/  @!P5 MOV R36, R66 ;  /* 0x000000420024d202 */ /* 0x002fe20000000f00 */
[----:B------:R1:W5:Y:S01]  /*0a90*/  @!P4 LDG.E R29, [R24.64] ;  /* 0x00000006181dc981 */ /* 0x000362000c1e1900 */
[----:B------:R-:W-:Y:S01]  /*0aa0*/  @!P5 MOV R37, R69 ;  /* 0x000000450025d202 */ /* 0x000fe20000000f00 */
[----:B------:R-:W-:Y:S01]  /*0ab0*/  @!P5 IMAD R39, R23, c[0x0][0x1c0], RZ ;  /* 0x000070001727da24 */ /* 0x000fe200078e02ff */
[----:B0-----:R-:W-:-:S02]  /*0ac0*/  SHF.R.S32.HI R32, RZ, 0x1f, R7 ;  /* 0x0000001fff207819 */ /* 0x001fc40000011407 */
[----:B------:R-:W-:Y:S01]  /*0ad0*/  ISETP.GT.U32.OR P3, PT, R0, 0x27f, P3 ;  /* 0x0000027f0000780c */ /* 0x000fe20001f64470 */
[----:B------:R-:W-:Y:S01]  /*0ae0*/  @!P5 IMAD R39, R56, c[0x0][0x1c4], R39 ;  /* 0x000071003827da24 */ /* 0x000fe200078e0227 */
[----:B------:R-:W-:Y:S01]  /*0af0*/  ISETP.GE.AND.EX P2, PT, R32, c[0x0][0x1cc], PT, P2 ;  /* 0x0000730020007a0c */ /* 0x000fe20003f46320 */
[----:B------:R-:W-:Y:S01]  /*0b00*/  @!P5 IMAD.WIDE.U32 R36, R56, c[0x0][0x1c0], R36 ;  /* 0x000070003824da25 */ /* 0x000fe200078e0024 */
[----:B-1----:R-:W-:Y:S02]  /*0b10*/  @!P1 IADD3 R25, R35, R27, RZ ;  /* 0x0000001b23199210 */ /* 0x002fe40007ffe0ff */
[----:B------:R-:W-:Y:S02]  /*0b20*/  @!P1 LEA R24, P6, R34, c[0x0][0x170], 0x1 ;  /* 0x00005c0022189a11 */ /* 0x000fe400078c08ff */
[----:B------:R-:W-:Y:S02]  /*0b30*/  MOV R33, RZ ;  /* 0x000000ff00217202 */ /* 0x000fe40000000f00 */
[----:B------:R-:W-:-:S02]  /*0b40*/  ISETP.GT.U32.OR P2, PT, R0, 0x27f, P2 ;  /* 0x0000027f0000780c */ /* 0x000fc40001744470 */
[----:B------:R-:W-:Y:S02]  /*0b50*/  @!P1 LEA.HI.X R25, R34, c[0x0][0x174], R25, 0x1, P6 ;  /* 0x00005d0022199a11 */ /* 0x000fe400030f0c19 */
[----:B------:R-:W-:Y:S02]  /*0b60*/  @!P5 IADD3 R27, R37, R39, RZ ;  /* 0x00000027251bd210 */ /* 0x000fe40007ffe0ff */
[C---:B------:R-:W-:Y:S01]  /*0b70*/  @!P5 LEA R26, P4, R36.reuse, c[0x0][0x170], 0x1 ;  /* 0x00005c00241ada11 */ /* 0x040fe200078808ff */
[----:B------:R0:W5:Y:S01]  /*0b80*/  @!P1 LDG.E R33, [R24.64] ;  /* 0x0000000618219981 */ /* 0x000162000c1e1900 */
[----:B------:R-:W-:Y:S01]  /*0b90*/  @!P3 IMAD R38, R31, c[0x0][0x1c0], RZ ;  /* 0x000070001f26ba24 */ /* 0x000fe200078e02ff */
[----:B------:R-:W-:Y:S02]  /*0ba0*/  SHF.R.S32.HI R35, RZ, 0x1f, R8 ;  /* 0x0000001fff237819 */ /* 0x000fe40000011408 */
[----:B------:R-:W-:Y:S02]  /*0bb0*/  @!P5 LEA.HI.X R27, R36, c[0x0][0x174], R27, 0x1, P4 ;  /* 0x00005d00241bda11 */ /* 0x000fe400020f0c1b */
[----:B------:R-:W-:-:S02]  /*0bc0*/  ISETP.GE.U32.AND P4, PT, R8, c[0x0][0x1c8], PT ;  /* 0x0000720008007a0c */ /* 0x000fc40003f86070 */
[----:B------:R-:W-:Y:S02]  /*0bd0*/  ISETP.GE.U32.AND P1, PT, R9, c[0x0][0x1c8], PT ;  /* 0x0000720009007a0c */ /* 0x000fe40003f26070 */
[----:B------:R-:W-:Y:S01]  /*0be0*/  SHF.R.S32.HI R36, RZ, 0x1f, R9 ;  /* 0x0000001fff247819 */ /* 0x000fe20000011409 */
[----:B------:R-:W-:Y:S01]  /*0bf0*/  @!P3 IMAD R37, R53, c[0x0][0x1c4], R38 ;  /* 0x000071003525ba24 */ /* 0x000fe200078e0226 */
[----:B------:R-:W-:Y:S02]  /*0c00*/  ISETP.GE.AND.EX P4, PT, R35, c[0x0][0x1cc], PT, P4 ;  /* 0x0000730023007a0c */ /* 0x000fe40003f86340 */
[-C--:B------:R-:W-:Y:S02]  /*0c10*/  @!P3 MOV R38, R66.reuse ;  /* 0x000000420026b202 */ /* 0x080fe40000000f00 */
[----:B------:R-:W-:Y:S02]  /*0c20*/  @!P3 MOV R39, R69 ;  /* 0x000000450027b202 */ /* 0x000fe40000000f00 */
[----:B------:R-:W-:Y:S01]  /*0c30*/  ISETP.GE.AND.EX P1, PT, R36, c[0x0][0x1cc], PT, P1 ;  /* 0x0000730024007a0c */ /* 0x000fe20003f26310 */
[----:B------:R-:W-:Y:S01]  /*0c40*/  @!P2 IMAD R40, R32, c[0x0][0x1c0], RZ ;  /* 0x000070002028aa24 */ /* 0x000fe200078e02ff */
[----:B0-----:R-:W-:-:S02]  /*0c50*/  @!P2 MOV R24, R66 ;  /* 0x000000420018a202 */ /* 0x001fc40000000f00 */
[----:B------:R-:W-:Y:S02]  /*0c60*/  @!P2 MOV R25, R69 ;  /* 0x000000450019a202 */ /* 0x000fe40000000f00 */
[----:B------:R-:W-:Y:S01]  /*0c70*/  MOV R34, RZ ;  /* 0x000000ff00227202 */ /* 0x000fe20000000f00 */
[----:B------:R-:W-:Y:S01]  /*0c80*/  @!P3 IMAD.WIDE.U32 R38, R53, c[0x0][0x1c0], R38 ;  /* 0x000070003526ba25 */ /* 0x000fe200078e0026 */
[C---:B------:R-:W-:Y:S02]  /*0c90*/  ISETP.GT.U32.OR P4, PT, R0.reuse, 0x27f, P4 ;  /* 0x0000027f0000780c */ /* 0x040fe40002784470 */
[----:B------:R-:W-:Y:S01]  /*0ca0*/  ISETP.GT.U32.OR P1, PT, R0, 0x27f, P1 ;  /* 0x0000027f0000780c */ /* 0x000fe20000f24470 */
[C---:B------:R-:W-:Y:S01]  /*0cb0*/  @!P2 IMAD R41, R7.reuse, c[0x0][0x1c4], R40 ;  /* 0x000071000729aa24 */ /* 0x040fe200078e0228 */
[----:B------:R0:W5:Y:S01]  /*0cc0*/  @!P5 LDG.E R34, [R26.64] ;  /* 0x000000061a22d981 */ /* 0x000162000c1e1900 */
[----:B------:R-:W-:-:S05]  /*0cd0*/  @!P2 IMAD.WIDE.U32 R24, R7, c[0x0][0x1c0], R24 ;  /* 0x000070000718aa25 */ /* 0x000fca00078e0018 */
[----:B------:R-:W-:Y:S02]  /*0ce0*/  @!P2 IADD3 R25, R25, R41, RZ ;  /* 0x000000291919a210 */ /* 0x000fe40007ffe0ff */
[----:B------:R-:W-:Y:S02]  /*0cf0*/  @!P2 LEA R46, P6, R24, c[0x0][0x170], 0x1 ;  /* 0x00005c00182eaa11 */ /* 0x000fe400078c08ff */
[----:B0-----:R-:W-:Y:S02]  /*0d00*/  @!P3 IADD3 R27, R39, R37, RZ ;  /* 0x00000025271bb210 */ /* 0x001fe40007ffe0ff */
[C---:B------:R-:W-:Y:S02]  /*0d10*/  @!P3 LEA R26, P5, R38.reuse, c[0x0][0x170], 0x1 ;  /* 0x00005c00261aba11 */ /* 0x040fe400078a08ff */
[----:B------:R-:W-:Y:S02]  /*0d20*/  MOV R37, RZ ;  /* 0x000000ff00257202 */ /* 0x000fe40000000f00 */
[----:B------:R-:W-:-:S02]  /*0d30*/  @!P3 LEA.HI.X R27, R38, c[0x0][0x174], R27, 0x1, P5 ;  /* 0x00005d00261bba11 */ /* 0x000fc400028f0c1b */
[----:B------:R-:W-:Y:S02]  /*0d40*/  ISETP.GE.U32.AND P5, PT, R10, c[0x0][0x1c8], PT ;  /* 0x000072000a007a0c */ /* 0x000fe40003fa6070 */
[----:B------:R-:W-:Y:S01]  /*0d50*/  SHF.R.S32.HI R38, RZ, 0x1f, R10 ;  /* 0x0000001fff267819 */ /* 0x000fe2000001140a */
[----:B------:R0:W5:Y:S01]  /*0d60*/  @!P3 LDG.E R37, [R26.64] ;  /* 0x000000061a25b981 */ /* 0x000162000c1e1900 */
[----:B------:R-:W-:Y:S01]  /*0d70*/  @!P2 LEA.HI.X R47, R24, c[0x0][0x174], R25, 0x1, P6 ;  /* 0x00005d00182faa11 */ /* 0x000fe200030f0c19 */
[----:B------:R-:W-:Y:S02]  /*0d80*/  @!P4 IMAD R25, R35, c[0x0][0x1c0], RZ ;  /* 0x000070002319ca24 */ /* 0x000fe400078e02ff */
[----:B------:R-:W-:Y:S01]  /*0d90*/  @!P1 IMAD R24, R36, c[0x0][0x1c0], RZ ;  /* 0x0000700024189a24 */ /* 0x000fe200078e02ff */
[----:B------:R-:W-:Y:S01]  /*0da0*/  ISETP.GE.AND.EX P3, PT, R38, c[0x0][0x1cc], PT, P5 ;  /* 0x0000730026007a0c */ /* 0x000fe20003f66350 */
[----:B------:R-:W-:Y:S01]  /*0db0*/  @!P4 IMAD R41, R8, c[0x0][0x1c4], R25 ;  /* 0x000071000829ca24 */ /* 0x000fe200078e0219 */
[----:B------:R-:W-:Y:S01]  /*0dc0*/  @!P4 MOV R42, R66 ;  /* 0x00000042002ac202 */ /* 0x000fe20000000f00 */
[----:B------:R-:W-:Y:S01]  /*0dd0*/  @!P1 IMAD R45, R9, c[0x0][0x1c4], R24 ;  /* 0x00007100092d9a24 */ /* 0x000fe200078e0218 */
[----:B------:R-:W-:-:S02]  /*0de0*/  @!P4 MOV R43, R69 ;  /* 0x00000045002bc202 */ /* 0x000fc40000000f00 */
[----:B------:R-:W-:Y:S02]  /*0df0*/  @!P1 MOV R24, R66 ;  /* 0x0000004200189202 */ /* 0x000fe40000000f00 */
[----:B------:R-:W-:Y:S02]  /*0e00*/  @!P1 MOV R25, R69 ;  /* 0x0000004500199202 */ /* 0x000fe40000000f00 */
[----:B------:R-:W-:Y:S01]  /*0e10*/  ISETP.GT.U32.OR P3, PT, R0, 0x27f, P3 ;  /* 0x0000027f0000780c */ /* 0x000fe20001f64470 */
[----:B------:R-:W-:Y:S01]  /*0e20*/  @!P4 IMAD.WIDE.U32 R42, R8, c[0x0][0x1c0], R42 ;  /* 0x00007000082aca25 */ /* 0x000fe200078e002a */
[----:B------:R-:W-:-:S03]  /*0e30*/  MOV R39, RZ ;  /* 0x000000ff00277202 */ /* 0x000fc60000000f00 */
[----:B------:R-:W-:Y:S01]  /*0e40*/  @!P1 IMAD.WIDE.U32 R24, R9, c[0x0][0x1c0], R24 ;  /* 0x0000700009189a25 */ /* 0x000fe200078e0018 */
[----:B0-----:R-:W-:Y:S02]  /*0e50*/  @!P4 IADD3 R27, R43, R41, RZ ;  /* 0x000000292b1bc210 */ /* 0x001fe40007ffe0ff */
[----:B------:R-:W-:Y:S01]  /*0e60*/  @!P4 LEA R44, P5, R42, c[0x0][0x170], 0x1 ;  /* 0x00005c002a2cca11 */ /* 0x000fe200078a08ff */
[----:B------:R0:W5:Y:S01]  /*0e70*/  @!P2 LDG.E R39, [R46.64] ;  /* 0x000000062e27a981 */ /* 0x000162000c1e1900 */
[----:B------:R-:W-:Y:S02]  /*0e80*/  @!P1 IADD3 R25, R25, R45, RZ ;  /* 0x0000002d19199210 */ /* 0x000fe40007ffe0ff */
[----:B------:R-:W-:Y:S02]  /*0e90*/  @!P1 LEA R26, P6, R24, c[0x0][0x170], 0x1 ;  /* 0x00005c00181a9a11 */ /* 0x000fe400078c08ff */
[----:B------:R-:W-:Y:S02]  /*0ea0*/  @!P4 LEA.HI.X R45, R42, c[0x0][0x174], R27, 0x1, P5 ;  /* 0x00005d002a2dca11 */ /* 0x000fe400028f0c1b */
[----:B------:R-:W-:-:S02]  /*0eb0*/  ISETP.GE.U32.AND P2, PT, R11, c[0x0][0x1c8], PT ;  /* 0x000072000b007a0c */ /* 0x000fc40003f46070 */
[----:B------:R-:W-:Y:S02]  /*0ec0*/  SHF.R.S32.HI R40, RZ, 0x1f, R11 ;  /* 0x0000001fff287819 */ /* 0x000fe4000001140b */
[----:B------:R-:W-:Y:S01]  /*0ed0*/  @!P1 LEA.HI.X R27, R24, c[0x0][0x174], R25, 0x1, P6 ;  /* 0x00005d00181b9a11 */ /* 0x000fe200030f0c19 */
[----:B------:R-:W-:Y:S01]  /*0ee0*/  @!P3 IMAD R25, R38, c[0x0][0x1c0], RZ ;  /* 0x000070002619ba24 */ /* 0x000fe200078e02ff */
[----:B------:R-:W-:Y:S02]  /*0ef0*/  ISETP.GE.AND.EX P2, PT, R40, c[0x0][0x1cc], PT, P2 ;  /* 0x0000730028007a0c */ /* 0x000fe40003f46320 */
[----:B------:R-:W-:Y:S01]  /*0f00*/  @!P3 MOV R24, R66 ;  /* 0x000000420018b202 */ /* 0x000fe20000000f00 */
[----:B------:R-:W-:Y:S01]  /*0f10*/  @!P3 IMAD R43, R10, c[0x0][0x1c4], R25 ;  /* 0x000071000a2bba24 */ /* 0x000fe200078e0219 */
[----:B------:R-:W-:Y:S02]  /*0f20*/  @!P3 MOV R25, R69 ;  /* 0x000000450019b202 */ /* 0x000fe40000000f00 */
[----:B------:R-:W-:-:S02]  /*0f30*/  MOV R41, RZ ;  /* 0x000000ff00297202 */ /* 0x000fc40000000f00 */
[----:B------:R-:W-:Y:S01]  /*0f40*/  ISETP.GT.U32.OR P2, PT, R0, 0x27f, P2 ;  /* 0x0000027f0000780c */ /* 0x000fe20001744470 */
[----:B------:R-:W-:Y:S01]  /*0f50*/  @!P3 IMAD.WIDE.U32 R24, R10, c[0x0][0x1c0], R24 ;  /* 0x000070000a18ba25 */ /* 0x000fe200078e0018 */
[----:B------:R-:W-:Y:S02]  /*0f60*/  MOV R42, RZ ;  /* 0x000000ff002a7202 */ /* 0x000fe40000000f00 */
[----:B------:R1:W5:Y:S02]  /*0f70*/  @!P4 LDG.E R41, [R44.64] ;  /* 0x000000062c29c981 */ /* 0x000364000c1e1900 */
[----:B------:R-:W-:Y:S02]  /*0f80*/  @!P3 IADD3 R25, R25, R43, RZ ;  /* 0x0000002b1919b210 */ /* 0x000fe40007ffe0ff */
[----:B0-----:R-:W-:Y:S01]  /*0f90*/  @!P3 LEA R46, P4, R24, c[0x0][0x170], 0x1 ;  /* 0x00005c00182eba11 */ /* 0x001fe200078808ff */
[----:B------:R0:W5:Y:S01]  /*0fa0*/  @!P1 LDG.E R42, [R26.64] ;  /* 0x000000061a2a9981 */ /* 0x000162000c1e1900 */
[----:B------:R-:W-:-:S02]  /*0fb0*/  ISETP.GE.U32.AND P1, PT, R12, c[0x0][0x1c8], PT ;  /* 0x000072000c007a0c */ /* 0x000fc40003f26070 */
[----:B------:R-:W-:Y:S01]  /*0fc0*/  @!P3 LEA.HI.X R47, R24, c[0x0][0x174], R25, 0x1, P4 ;  /* 0x00005d00182fba11 */ /* 0x000fe200020f0c19 */
[----:B------:R-:W-:Y:S01]  /*0fd0*/  @!P2 IMAD R48, R40, c[0x0][0x1c0], RZ ;  /* 0x000070002830aa24 */ /* 0x000fe200078e02ff */
[----:B------:R-:W-:Y:S02]  /*0fe0*/  SHF.R.S32.HI R43, RZ, 0x1f, R12 ;  /* 0x0000001fff2b7819 */ /* 0x000fe4000001140c */
[----:B------:R-:W-:Y:S02]  /*0ff0*/  @!P2 MOV R24, R66 ;  /* 0x000000420018a202 */ /* 0x000fe40000000f00 */
[----:B------:R-:W-:Y:S02]  /*1000*/  @!P2 MOV R25, R69 ;  /* 0x000000450019a202 */ /* 0x000fe40000000f00 */
[----:B-1----:R-:W-:Y:S01]  /*1010*/  MOV R44, RZ ;  /* 0x000000ff002c7202 */ /* 0x002fe20000000f00 */
[----:B------:R-:W-:Y:S01]  /*1020*/  @!P2 IMAD R45, R11, c[0x0][0x1c4], R48 ;  /* 0x000071000b2daa24 */ /* 0x000fe200078e0230 */
[----:B------:R-:W-:Y:S01]  /*1030*/  ISETP.GE.AND.EX P1, PT, R43, c[0x0][0x1cc], PT, P1 ;  /* 0x000073002b007a0c */ /* 0x000fe20003f26310 */
[----:B------:R-:W-:-:S03]  /*1040*/  @!P2 IMAD.WIDE.U32 R24, R11, c[0x0][0x1c0], R24 ;  /* 0x000070000b18aa25 */ /* 0x000fc600078e0018 */
[----:B------:R-:W-:Y:S01]  /*1050*/  ISETP.GT.U32.OR P1, PT, R0, 0x27f, P1 ;  /* 0x0000027f0000780c */ /* 0x000fe20000f24470 */
[----:B------:R1:W5:Y:S01]  /*1060*/  @!P3 LDG.E R44, [R46.64] ;  /* 0x000000062e2cb981 */ /* 0x000362000c1e1900 */
[----:B------:R-:W-:Y:S02]  /*1070*/  @!P2 IADD3 R25, R25, R45, RZ ;  /* 0x0000002d1919a210 */ /* 0x000fe40007ffe0ff */
[C---:B------:R-:W-:Y:S02]  /*1080*/  @!P2 LEA R48, P3, R24.reuse, c[0x0][0x170], 0x1 ;  /* 0x00005c001830aa11 */ /* 0x040fe400078608ff */
[----:B------:R-:W-:Y:S02]  /*1090*/  MOV R45, RZ ;  /* 0x000000ff002d7202 */ /* 0x000fe40000000f00 */
[----:B------:R-:W-:-:S05]  /*10a0*/  @!P2 LEA.HI.X R49, R24, c[0x0][0x174], R25, 0x1, P3 ;  /* 0x00005d001831aa11 */ /* 0x000fca00018f0c19 */
[----:B------:R3:W5:Y:S01]  /*10b0*/  @!P2 LDG.E R45, [R48.64] ;  /* 0x00000006302da981 */ /* 0x000762000c1e1900 */
[----:B0-----:R-:W-:Y:S01]  /*10c0*/  @!P1 MOV R26, R66 ;  /* 0x00000042001a9202 */ /* 0x001fe20000000f00 */
[----:B------:R-:W-:Y:S01]  /*10d0*/  @!P1 IMAD R25, R43, c[0x0][0x1c0], RZ ;  /* 0x000070002b199a24 */ /* 0x000fe200078e02ff */
[----:B------:R-:W-:-:S03]  /*10e0*/  @!P1 MOV R27, R69 ;  /* 0x00000045001b9202 */ /* 0x000fc60000000f00 */
[C---:B------:R-:W-:Y:S02]  /*10f0*/  @!P1 IMAD R25, R12.reuse, c[0x0][0x1c4], R25 ;  /* 0x000071000c199a24 */ /* 0x040fe400078e0219 */
[----:B------:R-:W-:Y:S01]  /*1100*/  @!P1 IMAD.WIDE.U32 R26, R12, c[0x0][0x1c0], R26 ;  /* 0x000070000c1a9a25 */ /* 0x000fe200078e001a */
[----:B-1----:R-:W-:-:S04]  /*1110*/  MOV R46, RZ ;  /* 0x000000ff002e7202 */ /* 0x002fc80000000f00 */
[----:B------:R-:W-:Y:S02]  /*1120*/  @!P1 IADD3 R25, R27, R25, RZ ;  /* 0x000000191b199210 */ /* 0x000fe40007ffe0ff */
[----:B------:R-:W-:-:S04]  /*1130*/  @!P1 LEA R24, P2, R26, c[0x0][0x170], 0x1 ;  /* 0x00005c001a189a11 */ /* 0x000fc800078408ff */
[----:B------:R-:W-:-:S05]  /*1140*/  @!P1 LEA.HI.X R25, R26, c[0x0][0x174], R25, 0x1, P2 ;  /* 0x00005d001a199a11 */ /* 0x000fca00010f0c19 */
[----:B------:R4:W5:Y:S01]  /*1150*/  @!P1 LDG.E R46, [R24.64] ;  /* 0x00000006182e9981 */ /* 0x000962000c1e1900 */
[--C-:B--2---:R-:W-:Y:S02]  /*1160*/  HADD2.F32 R27, -RZ, R18.reuse.H1_H1 ;  /* 0x30000012ff1b7230 */ /* 0x104fe40000004100 */
[----:B------:R-:W-:-:S03]  /*1170*/  HADD2.F32 R26, -RZ, R18.H0_H0 ;  /* 0x20000012ff1a7230 */ /* 0x000fc60000004100 */
[----:B------:R-:W-:Y:S02]  /*1180*/  FMUL.FTZ R47, R27, R27 ;  /* 0x0000001b1b2f7220 */ /* 0x000fe40000410000 */
[C---:B------:R-:W-:Y:S02]  /*1190*/  FADD.FTZ R27, R26.reuse, R27 ;  /* 0x0000001b1a1b7221 */ /* 0x040fe40000010000 */
[----:B------:R-:W-:Y:S01]  /*11a0*/  FFMA.FTZ R47, R26, R26, R47 ;  /* 0x0000001a1a2f7223 */ /* 0x000fe2000001002f */
[--C-:B---3--:R-:W-:Y:S02]  /*11b0*/  HADD2.F32 R49, -RZ, R20.reuse.H1_H1 ;  /* 0x30000014ff317230 */ /* 0x108fe40000004100 */
[----:B------:R-:W-:-:S03]  /*11c0*/  HADD2.F32 R26, -RZ, R20.H0_H0 ;  /* 0x20000014ff1a7230 */ /* 0x000fc60000004100 */
[----:B------:R-:W-:Y:S02]  /*11d0*/  FMUL.FTZ R51, R49, R49 ;  /* 0x0000003131337220 */ /* 0x000fe40000410000 */
[C---:B------:R-:W-:Y:S02]  /*11e0*/  FADD.FTZ R48, R26.reuse, R49 ;  /* 0x000000311a307221 */ /* 0x040fe40000010000 */
[----:B------:R-:W-:Y:S02]  /*11f0*/  FFMA.FTZ R26, R26, R26, R51 ;  /* 0x0000001a1a1a7223 */ /* 0x000fe40000010033 */
[----:B------:R-:W-:Y:S02]  /*1200*/  FADD.FTZ R47, RZ, R47 ;  /* 0x0000002fff2f7221 */ /* 0x000fe40000010000 */
[----:B------:R-:W-:Y:S02]  /*1210*/  FADD.FTZ R27, RZ, R27 ;  /* 0x0000001bff1b7221 */ /* 0x000fe40000010000 */
[----:B------:R-:W-:-:S02]  /*1220*/  FADD.FTZ R26, R47, R26 ;  /* 0x0000001a2f1a7221 */ /* 0x000fc40000010000 */
[----:B------:R-:W-:Y:S01]  /*1230*/  FADD.FTZ R27, R27, R48 ;  /* 0x000000301b1b7221 */ /* 0x000fe20000010000 */
[--C-:B----4-:R-:W-:Y:S02]  /*1240*/  HADD2.F32 R25, -RZ, R21.reuse.H1_H1 ;  /* 0x30000015ff197230 */ /* 0x110fe40000004100 */
[----:B------:R-:W-:-:S03]  /*1250*/  HADD2.F32 R24, -RZ, R21.H0_H0 ;  /* 0x20000015ff187230 */ /* 0x000fc60000004100 */
[----:B------:R-:W-:Y:S02]  /*1260*/  FMUL.FTZ R47, R25, R25 ;  /* 0x00000019192f7220 */ /* 0x000fe40000410000 */
[C---:B------:R-:W-:Y:S02]  /*1270*/  FADD.FTZ R48, R24.reuse, R25 ;  /* 0x0000001918307221 */ /* 0x040fe40000010000 */
[----:B------:R-:W-:-:S04]  /*1280*/  FFMA.FTZ R47, R24, R24, R47 ;  /* 0x00000018182f7223 */ /* 0x000fc8000001002f */
[----:B------:R-:W-:Y:S02]  /*1290*/  FADD.FTZ R26, R26, R47 ;  /* 0x0000002f1a1a7221 */ /* 0x000fe40000010000 */
[----:B------:R-:W-:Y:S01]  /*12a0*/  FADD.FTZ R27, R27, R48 ;  /* 0x000000301b1b7221 */ /* 0x000fe20000010000 */
[--C-:B-----5:R-:W-:Y:S02]  /*12b0*/  HADD2.F32 R25, -RZ, R28.reuse.H1_H1 ;  /* 0x3000001cff197230 */ /* 0x120fe40000004100 */
[----:B------:R-:W-:-:S03]  /*12c0*/  HADD2.F32 R24, -RZ, R28.H0_H0 ;  /* 0x2000001cff187230 */ /* 0x000fc60000004100 */
[----:B------:R-:W-:Y:S02]  /*12d0*/  FMUL.FTZ R47, R25, R25 ;  /* 0x00000019192f7220 */ /* 0x000fe40000410000 */
[C---:B------:R-:W-:Y:S01]  /*12e0*/  FADD.FTZ R48, R24.reuse, R25 ;  /* 0x0000001918307221 */ /* 0x040fe20000010000 */
[--C-:B------:R-:W-:Y:S01]  /*12f0*/  HADD2.F32 R25, -RZ, R29.reuse.H1_H1 ;  /* 0x3000001dff197230 */ /* 0x100fe20000004100 */
[----:B------:R-:W-:Y:S01]  /*1300*/  FFMA.FTZ R47, R24, R24, R47 ;  /* 0x00000018182f7223 */ /* 0x000fe2000001002f */
[----:B------:R-:W-:-:S03]  /*1310*/  HADD2.F32 R24, -RZ, R29.H0_H0 ;  /* 0x2000001dff187230 */ /* 0x000fc60000004100 */
[----:B------:R-:W-:Y:S02]  /*1320*/  FADD.FTZ R26, R26, R47 ;  /* 0x0000002f1a1a7221 */ /* 0x000fe40000010000 */
[----:B------:R-:W-:Y:S02]  /*1330*/  FMUL.FTZ R47, R25, R25 ;  /* 0x00000019192f7220 */ /* 0x000fe40000410000 */
[----:B------:R-:W-:Y:S02]  /*1340*/  FADD.FTZ R27, R27, R48 ;  /* 0x000000301b1b7221 */ /* 0x000fe40000010000 */
        /* <DEDUP_REMOVED lines=14> */
[C---:B------:R-:W-:Y:S02]  /*1430*/  FADD.FTZ R48, R24.reuse, R25 ;  /* 0x0000001918307221 */ /* 0x040fe40000010000 */
[----:B------:R-:W-:-:S04]  /*1440*/  FFMA.FTZ R47, R24, R24, R47 ;  /* 0x00000018182f7223 */ /* 0x000fc8000001002f */
[----:B------:R-:W-:Y:S02]  /*1450*/  FADD.FTZ R26, R26, R47 ;  /* 0x0000002f1a1a7221 */ /* 0x000fe40000010000 */
[----:B------:R-:W-:Y:S01]  /*1460*/  FADD.FTZ R27, R27, R48 ;  /* 0x000000301b1b7221 */ /* 0x000fe20000010000 */
[--C-:B------:R-:W-:Y:S02]  /*1470*/  HADD2.F32 R25, -RZ, R34.reuse.H1_H1 ;  /* 0x30000022ff197230 */ /* 0x100fe40000004100 */
[----:B------:R-:W-:-:S03]  /*1480*/  HADD2.F32 R24, -RZ, R34.H0_H0 ;  /* 0x20000022ff187230 */ /* 0x000fc60000004100 */
[----:B------:R-:W-:Y:S02]  /*1490*/  FMUL.FTZ R47, R25, R25 ;  /* 0x00000019192f7220 */ /* 0x000fe40000410000 */
[C---:B------:R-:W-:Y:S02]  /*14a0*/  FADD.FTZ R48, R24.reuse, R25 ;  /* 0x0000001918307221 */ /* 0x040fe40000010000 */
[----:B------:R-:W-:-:S04]  /*14b0*/  FFMA.FTZ R47, R24, R24, R47 ;  /* 0x00000018182f7223 */ /* 0x000fc8000001002f */
[----:B------:R-:W-:Y:S01]  /*14c0*/  FADD.FTZ R26, R26, R47 ;  /* 0x0000002f1a1a7221 */ /* 0x000fe20000010000 */
[--C-:B------:R-:W-:Y:S02]  /*14d0*/  HADD2.F32 R25, -RZ, R37.reuse.H1_H1 ;  /* 0x30000025ff197230 */ /* 0x100fe40000004100 */
[----:B------:R-:W-:Y:S01]  /*14e0*/  HADD2.F32 R24, -RZ, R37.H0_H0 ;  /* 0x20000025ff187230 */ /* 0x000fe20000004100 */
[----:B------:R-:W-:Y:S02]  /*14f0*/  FADD.FTZ R27, R27, R48 ;  /* 0x000000301b1b7221 */ /* 0x000fe40000010000 */
[----:B------:R-:W-:Y:S02]  /*1500*/  FMUL.FTZ R47, R25, R25 ;  /* 0x00000019192f7220 */ /* 0x000fe40000410000 */
        /* <DEDUP_REMOVED lines=22> */
[----:B------:R-:W-:Y:S01]  /*1670*/  FFMA.FTZ R47, R24, R24, R47 ;  /* 0x00000018182f7223 */ /* 0x000fe2000001002f */
[--C-:B------:R-:W-:Y:S02]  /*1680*/  HADD2.F32 R25, -RZ, R44.reuse.H1_H1 ;  /* 0x3000002cff197230 */ /* 0x100fe40000004100 */
[----:B------:R-:W-:Y:S01]  /*1690*/  HADD2.F32 R24, -RZ, R44.H0_H0 ;  /* 0x2000002cff187230 */ /* 0x000fe20000004100 */
[----:B------:R-:W-:-:S02]  /*16a0*/  FADD.FTZ R26, R26, R47 ;  /* 0x0000002f1a1a7221 */ /* 0x000fc40000010000 */
        /* <DEDUP_REMOVED lines=9> */
[C---:B------:R-:W-:Y:S01]  /*1740*/  FADD.FTZ R48, R24.reuse, R25 ;  /* 0x0000001918307221 */ /* 0x040fe20000010000 */
[----:B------:R-:W-:Y:S01]  /*1750*/  ISETP.GE.U32.AND P1, PT, R13, c[0x0][0x1c8], PT ;  /* 0x000072000d007a0c */ /* 0x000fe20003f26070 */
[----:B------:R-:W-:Y:S01]  /*1760*/  FFMA.FTZ R25, R24, R24, R47 ;  /* 0x0000001818197223 */ /* 0x000fe2000001002f */
[----:B------:R-:W-:-:S04]  /*1770*/  SHF.R.S32.HI R47, RZ, 0x1f, R13 ;  /* 0x0000001fff2f7819 */ /* 0x000fc8000001140d */
[----:B------:R-:W-:Y:S01]  /*1780*/  ISETP.GE.AND.EX P1, PT, R47, c[0x0][0x1cc], PT, P1 ;  /* 0x000073002f007a0c */ /* 0x000fe20003f26310 */
[----:B------:R-:W-:-:S03]  /*1790*/  FADD.FTZ R49, R26, R25 ;  /* 0x000000191a317221 */ /* 0x000fc60000010000 */
[----:B------:R-:W-:Y:S01]  /*17a0*/  ISETP.GT.U32.OR P1, PT, R0, 0x27f, P1 ;  /* 0x0000027f0000780c */ /* 0x000fe20000f24470 */
[--C-:B------:R-:W-:Y:S01]  /*17b0*/  HADD2.F32 R25, -RZ, R46.reuse.H1_H1 ;  /* 0x3000002eff197230 */ /* 0x100fe20000004100 */
[----:B------:R-:W-:Y:S01]  /*17c0*/  FADD.FTZ R48, R27, R48 ;  /* 0x000000301b307221 */ /* 0x000fe20000010000 */
[----:B------:R-:W-:-:S03]  /*17d0*/  HADD2.F32 R24, -RZ, R46.H0_H0 ;  /* 0x2000002eff187230 */ /* 0x000fc60000004100 */
[----:B------:R-:W-:Y:S02]  /*17e0*/  FMUL.FTZ R27, R25, R25 ;  /* 0x00000019191b7220 */ /* 0x000fe40000410000 */
[C---:B------:R-:W-:Y:S02]  /*17f0*/  FADD.FTZ R25, R24.reuse, R25 ;  /* 0x0000001918197221 */ /* 0x040fe40000010000 */
[----:B------:R-:W-:-:S03]  /*1800*/  FFMA.FTZ R54, R24, R24, R27 ;  /* 0x0000001818367223 */ /* 0x000fc6000001001b */
[----:B------:R-:W-:Y:S01]  /*1810*/  @!P1 MOV R26, R66 ;  /* 0x00000042001a9202 */ /* 0x000fe20000000f00 */
[----:B------:R-:W-:Y:S01]  /*1820*/  @!P1 IMAD R24, R47, c[0x0][0x1c0], RZ ;  /* 0x000070002f189a24 */ /* 0x000fe200078e02ff */
[----:B------:R-:W-:-:S03]  /*1830*/  @!P1 MOV R27, R69 ;  /* 0x00000045001b9202 */ /* 0x000fc60000000f00 */
[C---:B------:R-:W-:Y:S02]  /*1840*/  @!P1 IMAD R51, R13.reuse, c[0x0][0x1c4], R24 ;  /* 0x000071000d339a24 */ /* 0x040fe400078e0218 */
[----:B------:R-:W-:-:S04]  /*1850*/  @!P1 IMAD.WIDE.U32 R26, R13, c[0x0][0x1c0], R26 ;  /* 0x000070000d1a9a25 */ /* 0x000fc800078e001a */
[----:B------:R-:W-:Y:S01]  /*1860*/  FADD.FTZ R48, R48, R25 ;  /* 0x0000001930307221 */ /* 0x000fe20000010000 */
[----:B------:R-:W-:Y:S02]  /*1870*/  @!P1 IADD3 R25, R27, R51, RZ ;  /* 0x000000331b199210 */ /* 0x000fe40007ffe0ff */
[C---:B------:R-:W-:Y:S02]  /*1880*/  @!P1 LEA R24, P2, R26.reuse, c[0x0][0x170], 0x1 ;  /* 0x00005c001a189a11 */ /* 0x040fe400078408ff */
        /* <DEDUP_REMOVED lines=90> */
.L_x_4268:
[----:B------:R-:W-:Y:S05]  /*1e30*/  BSYNC B0 ;  /* 0x0000000000007941 */ /* 0x000fea0003800000 */
.L_x_4267:
        /* <DEDUP_REMOVED lines=25> */
.L_x_4271:
[----:B------:R-:W2:Y:S01]  /*1fd0*/  LDG.E.STRONG.GPU R26, [R24.64] ;  /* 0x00000006181a7981 */ /* 0x000ea2000c1ef900 */
[----:B------:R-:W-:Y:S01]  /*1fe0*/  YIELD ;  /* 0x0000000000007946 */ /* 0x000fe20003800000 */
[----:B--2---:R-:W-:Y:S01]  /*1ff0*/  ISETP.NE.AND P1, PT, R26, R27, PT ;  /* 0x0000001b1a00720c */ /* 0x004fe20003f25270 */
[----:B------:R-:W-:-:S12]  /*2000*/  CCTL.IVALL ;  /* 0x00000000ff00798f */ /* 0x000fd80002000000 */
[----:B------:R-:W-:Y:S05]  /*2010*/  @P1 BRA `(.L_x_4271) ;  /* 0xffffffb000001947 */ /* 0x000fea000383ffff */
.L_x_4270:
        /* <DEDUP_REMOVED lines=11> */
.L_x_4273:
        /* <DEDUP_REMOVED lines=59> */
.L_x_4272:
        /* <DEDUP_REMOVED lines=19> */
.L_x_4275:
[----:B------:R-:W-:Y:S05]  /*25b0*/  BSYNC B0 ;  /* 0x0000000000007941 */ /* 0x000fea0003800000 */
.L_x_4274:
        /* <DEDUP_REMOVED lines=30> */
.L_x_4269:
        /* <DEDUP_REMOVED lines=16> */
[----:B-1----:R-:W-:Y:S01]  /*28a0*/  MOV R54, 0x3f800000 ;  /* 0x3f80000000367802 */ /* 0x002fe20000000f00 */
[----:B0-----:R-:W-:Y:S01]  /*28b0*/  HADD2.F32 R49, -RZ, R18.H0_H0 ;  /* 0x20000012ff317230 */ /* 0x001fe20000004100 */
[----:B------:R-:W-:Y:S01]  /*28c0*/  ISETP.NE.AND P6, PT, RZ, UR5, PT ;  /* 0x00000005ff007c0c */ /* 0x000fe2000bfc5270 */
[----:B------:R-:W0:Y:S02]  /*28d0*/  LDS.64 R50, [0xc0] ;  /* 0x0000c000ff327984 */ /* 0x000e240000000a00 */
[----:B0-----:R-:W-:-:S04]  /*28e0*/  FMUL.FTZ R72, R50, c[0x0][0x1f4] ;  /* 0x00007d0032487a20 */ /* 0x001fc80000410000 */
[----:B------:R-:W-:Y:S02]  /*28f0*/  FMUL.FTZ R50, R72, R72 ;  /* 0x0000004848327220 */ /* 0x000fe40000410000 */
[----:B------:R-:W-:Y:S02]  /*2900*/  FADD.FTZ R49, R49, -R72 ;  /* 0x8000004831317221 */ /* 0x000fe40000010000 */
[----:B------:R-:W-:Y:S01]  /*2910*/  FFMA.FTZ R50, R51, c[0x0][0x1f4], -R50 ;  /* 0x00007d0033327a23 */ /* 0x000fe20000010832 */
[----:B------:R-:W-:-:S04]  /*2920*/  HADD2.F32 R51, -RZ, R18.H1_H1 ;  /* 0x30000012ff337230 */ /* 0x000fc80000004100 */
        /* <DEDUP_REMOVED lines=19> */
.L_x_4276:
        /* <DEDUP_REMOVED lines=12> */
.L_x_4278:
[----:B------:R-:W-:Y:S05]  /*2b20*/  BSYNC B0 ;  /* 0x0000000000007941 */ /* 0x000fea0003800000 */
.L_x_4277:
[--C-:B------:R-:W-:Y:S01]  /*2b30*/  HADD2.F32 R49, -RZ, R20.reuse.H0_H0 ;  /* 0x20000014ff317230 */ /* 0x100fe20000004100 */
[----:B------:R-:W-:Y:S01]  /*2b40*/  ISETP.GE.U32.AND P1, PT, R62, c[0x0][0x1c8], PT ;  /* 0x000072003e007a0c */ /* 0x000fe20003f26070 */
[----:B0-----:R-:W-:-:S03]  /*2b50*/  HADD2.F32 R51, -RZ, R20.H1_H1 ;  /* 0x30000014ff337230 */ /* 0x001fc60000004100 */
[--C-:B------:R-:W-:Y:S01]  /*2b60*/  FADD.FTZ R49, R49, -R72.reuse ;  /* 0x8000004831317221 */ /* 0x100fe20000010000 */
[----:B------:R-:W-:Y:S01]  /*2b70*/  ISETP.GE.AND.EX P1, PT, R14, c[0x0][0x1cc], PT, P1 ;  /* 0x000073000e007a0c */ /* 0x000fe20003f26310 */
[----:B------:R-:W-:Y:S02]  /*2b80*/  FADD.FTZ R51, R51, -R72 ;  /* 0x8000004833337221 */ /* 0x000fe40000010000 */
        /* <DEDUP_REMOVED lines=16> */
.L_x_4279:
[----:B------:R-:W-:Y:S01]  /*2c90*/  BSSY B0, `(.L_x_4280) ;  /* 0x000000c000007945 */ /* 0x000fe20003800000 */
[----:B------:R-:W-:Y:S05]  /*2ca0*/  @P1 BRA `(.L_x_4281) ;  /* 0x000000a000001947 */ /* 0x000fea0003800000 */
        /* <DEDUP_REMOVED lines=10> */
.L_x_4281:
[----:B------:R-:W-:Y:S05]  /*2d50*/  BSYNC B0 ;  /* 0x0000000000007941 */ /* 0x000fea0003800000 */
.L_x_4280:
        /* <DEDUP_REMOVED lines=22> */
.L_x_4282:
        /* <DEDUP_REMOVED lines=12> */
.L_x_4284:
[----:B------:R-:W-:Y:S05]  /*2f80*/  BSYNC B0 ;  /* 0x0000000000007941 */ /* 0x000fea0003800000 */
.L_x_4283:
        /* <DEDUP_REMOVED lines=22> */
.L_x_4285:
        /* <DEDUP_REMOVED lines=12> */
.L_x_4287:
[----:B------:R-:W-:Y:S05]  /*31b0*/  BSYNC B0 ;  /* 0x0000000000007941 */ /* 0x000fea0003800000 */
.L_x_4286:
[--C-:B------:R-:W-:Y:S01]  /*31c0*/  HADD2.F32 R15, -RZ, R29.reuse.H0_H0 ;  /* 0x2000001dff0f7230 */ /* 0x100fe20000004100 */
[----:B------:R-:W-:Y:S01]  /*31d0*/  ISETP.GE.U32.AND P1, PT, R59, c[0x0][0x1c8], PT ;  /* 0x000072003b007a0c */ /* 0x000fe20003f26070 */
[----:B0-----:R-:W-:Y:S01]  /*31e0*/  HADD2.F32 R21, -RZ, R29.H1_H1 ;  /* 0x3000001dff157230 */ /* 0x001fe20000004100 */
[----:B------:R-:W-:Y:S01]  /*31f0*/  ISETP.GE.U32.AND P2, PT, R58, c[0x0][0x1c8], PT ;  /* 0x000072003a007a0c */ /* 0x000fe20003f46070 */
[--C-:B------:R-:W-:Y:S01]  /*3200*/  HADD2.F32 R29, -RZ, R30.reuse.H0_H0 ;  /* 0x2000001eff1d7230 */ /* 0x100fe20000004100 */
[----:B------:R-:W-:Y:S01]  /*3210*/  ISETP.GE.U32.AND P3, PT, R57, c[0x0][0x1c8], PT ;  /* 0x0000720039007a0c */ /* 0x000fe20003f66070 */
[--C-:B------:R-:W-:Y:S01]  /*3220*/  FADD.FTZ R15, R15, -R72.reuse ;  /* 0x800000480f0f7221 */ /* 0x100fe20000010000 */
[----:B------:R-:W-:Y:S01]  /*3230*/  HADD2.F32 R49, -RZ, R30.H1_H1 ;  /* 0x3000001eff317230 */ /* 0x000fe20000004100 */
[--C-:B------:R-:W-:Y:S01]  /*3240*/  FADD.FTZ R21, R21, -R72.reuse ;  /* 0x8000004815157221 */ /* 0x100fe20000010000 */
[----:B------:R-:W-:Y:S01]  /*3250*/  ISETP.GE.AND.EX P1, PT, R17, c[0x0][0x1cc], PT, P1 ;  /* 0x0000730011007a0c */ /* 0x000fe20003f26310 */
[-C--:B------:R-:W-:Y:S01]  /*3260*/  FMUL.FTZ R15, R15, R54.reuse ;  /* 0x000000360f0f7220 */ /* 0x080fe20000410000 */
[----:B------:R-:W-:Y:S01]  /*3270*/  ISETP.GE.AND.EX P2, PT, R19, c[0x0][0x1cc], PT, P2 ;  /* 0x0000730013007a0c */ /* 0x000fe20003f46320 */
[----:B------:R-:W-:Y:S01]  /*3280*/  FMUL.FTZ R14, R21, R54 ;  /* 0x00000036150e7220 */ /* 0x000fe20000410000 */
[----:B------:R-:W-:Y:S01]  /*3290*/  ISETP.GE.AND.EX P3, PT, R22, c[0x0][0x1cc], PT, P3 ;  /* 0x0000730016007a0c */ /* 0x000fe20003f66330 */
[--C-:B------:R-:W-:Y:S01]  /*32a0*/  HADD2.F32 R51, -RZ, R33.reuse.H0_H0 ;  /* 0x20000021ff337230 */ /* 0x100fe20000004100 */
[C---:B------:R-:W-:Y:S01]  /*32b0*/  ISETP.GT.U32.OR P1, PT, R0.reuse, 0x27f, P1 ;  /* 0x0000027f0000780c */ /* 0x040fe20000f24470 */
[----:B------:R-:W-:Y:S01]  /*32c0*/  HADD2.F32 R55, -RZ, R33.H1_H1 ;  /* 0x30000021ff377230 */ /* 0x000fe20000004100 */
        /* <DEDUP_REMOVED lines=17> */
.L_x_4288:
        /* <DEDUP_REMOVED lines=12> */
.L_x_4290:
[----:B------:R-:W-:Y:S05]  /*34a0*/  BSYNC B0 ;  /* 0x0000000000007941 */ /* 0x000fea0003800000 */
.L_x_4289:
[-C--:B------:R-:W-:Y:S02]  /*34b0*/  FMUL.FTZ R29, R29, R54.reuse ;  /* 0x000000361d1d7220 */ /* 0x080fe40000410000 */
[----:B------:R-:W-:Y:S02]  /*34c0*/  FMUL.FTZ R14, R33, R54 ;  /* 0x00000036210e7220 */ /* 0x000fe40000410000 */
[--C-:B------:R-:W-:Y:S02]  /*34d0*/  FADD.FTZ R33, R51, -R72.reuse ;  /* 0x8000004833217221 */ /* 0x100fe40000010000 */
[----:B------:R-:W-:Y:S02]  /*34e0*/  FADD.FTZ R49, R55, -R72 ;  /* 0x8000004837317221 */ /* 0x000fe40000010000 */
        /* <DEDUP_REMOVED lines=13> */
.L_x_4291:
        /* <DEDUP_REMOVED lines=12> */
.L_x_4293:
[----:B------:R-:W-:Y:S05]  /*3680*/  BSYNC B0 ;  /* 0x0000000000007941 */ /* 0x000fea0003800000 */
.L_x_4292:
[-C--:B------:R-:W-:Y:S01]  /*3690*/  FMUL.FTZ R33, R33, R54.reuse ;  /* 0x0000003621217220 */ /* 0x080fe20000410000 */
[--C-:B0-----:R-:W-:Y:S01]  /*36a0*/  HADD2.F32 R21, -RZ, R34.reuse.H0_H0 ;  /* 0x20000022ff157230 */ /* 0x101fe20000004100 */
[----:B------:R-:W-:Y:S01]  /*36b0*/  FMUL.FTZ R14, R49, R54 ;  /* 0x00000036310e7220 */ /* 0x000fe20000410000 */
[----:B------:R-:W-:Y:S01]  /*36c0*/  HADD2.F32 R29, -RZ, R34.H1_H1 ;  /* 0x30000022ff1d7230 */ /* 0x000fe20000004100 */
        /* <DEDUP_REMOVED lines=13> */
.L_x_4294:
        /* <DEDUP_REMOVED lines=12> */
.L_x_4296:
[----:B------:R-:W-:Y:S05]  /*3860*/  BSYNC B0 ;  /* 0x0000000000007941 */ /* 0x000fea0003800000 */
.L_x_4295:
[----:B0-----:R-:W-:Y:S01]  /*3870*/  HADD2.F32 R33, -RZ, R39.H0_H0 ;  /* 0x20000027ff217230 */ /* 0x001fe20000004100 */
[--C-:B------:R-:W-:Y:S01]  /*3880*/  FADD.FTZ R15, R21, -R72.reuse ;  /* 0x80000048150f7221 */ /* 0x100fe20000010000 */
[----:B------:R-:W-:Y:S01]  /*3890*/  HADD2.F32 R19, -RZ, R37.H0_H0 ;  /* 0x20000025ff137230 */ /* 0x000fe20000004100 */
[--C-:B------:R-:W-:Y:S01]  /*38a0*/  FADD.FTZ R17, R29, -R72.reuse ;  /* 0x800000481d117221 */ /* 0x100fe20000010000 */
[----:B------:R-:W-:Y:S01]  /*38b0*/  HADD2.F32 R39, -RZ, R39.H1_H1 ;  /* 0x30000027ff277230 */ /* 0x000fe20000004100 */
[----:B------:R-:W-:Y:S01]  /*38c0*/  ISETP.GE.U32.AND P4, PT, R56, c[0x0][0x1c8], PT ;  /* 0x0000720038007a0c */ /* 0x000fe20003f86070 */
[----:B------:R-:W-:Y:S01]  /*38d0*/  HADD2.F32 R37, -RZ, R37.H1_H1 ;  /* 0x30000025ff257230 */ /* 0x000fe20000004100 */
[----:B------:R-:W-:Y:S01]  /*38e0*/  ISETP.GE.U32.AND P3, PT, R53, c[0x0][0x1c8], PT ;  /* 0x0000720035007a0c */ /* 0x000fe20003f66070 */
[--C-:B------:R-:W-:Y:S01]  /*38f0*/  HADD2.F32 R49, -RZ, R41.reuse.H0_H0 ;  /* 0x20000029ff317230 */ /* 0x100fe20000004100 */
[--C-:B------:R-:W-:Y:S01]  /*3900*/  FADD.FTZ R21, R39, -R72.reuse ;  /* 0x8000004827157221 */ /* 0x100fe20000010000 */
[----:B------:R-:W-:Y:S01]  /*3910*/  HADD2.F32 R51, -RZ, R41.H1_H1 ;  /* 0x30000029ff337230 */ /* 0x000fe20000004100 */
[--C-:B------:R-:W-:Y:S01]  /*3920*/  FADD.FTZ R41, R33, -R72.reuse ;  /* 0x8000004821297221 */ /* 0x100fe20000010000 */
[--C-:B------:R-:W-:Y:S01]  /*3930*/  HADD2.F32 R55, -RZ, R42.reuse.H0_H0 ;  /* 0x2000002aff377230 */ /* 0x100fe20000004100 */
        /* <DEDUP_REMOVED lines=19> */
[----:B------:R-:W-:Y:S01]  /*3a70*/  ISETP.GE.AND.EX P4, PT, R23, c[0x0][0x1cc], PT, P4 ;  /* 0x0000730017007a0c */ /* 0x000fe20003f86340 */
[--C-:B------:R-:W-:Y:S01]  /*3a80*/  FADD.FTZ R55, R77, -R72.reuse ;  /* 0x800000484d377221 */ /* 0x100fe20000010000 */
[----:B------:R-:W-:Y:S01]  /*3a90*/  ISETP.GE.AND.EX P3, PT, R31, c[0x0][0x1cc], PT, P3 ;  /* 0x000073001f007a0c */ /* 0x000fe20003f66330 */
[--C-:B------:R-:W-:Y:S01]  /*3aa0*/  FADD.FTZ R71, R79, -R72.reuse ;  /* 0x800000484f477221 */ /* 0x100fe20000010000 */
[----:B------:R-:W-:Y:S01]  /*3ab0*/  ISETP.GE.AND.EX P1, PT, R32, c[0x0][0x1cc], PT, P1 ;  /* 0x0000730020007a0c */ /* 0x000fe20003f26310 */
[--C-:B------:R-:W-:Y:S01]  /*3ac0*/  FADD.FTZ R73, R81, -R72.reuse ;  /* 0x8000004851497221 */ /* 0x100fe20000010000 */
[----:B------:R-:W-:Y:S01]  /*3ad0*/  ISETP.GE.AND.EX P2, PT, R35, c[0x0][0x1cc], PT, P2 ;  /* 0x0000730023007a0c */ /* 0x000fe20003f46320 */
[--C-:B------:R-:W-:Y:S01]  /*3ae0*/  FADD.FTZ R75, R83, -R72.reuse ;  /* 0x80000048534b7221 */ /* 0x100fe20000010000 */
[C---:B------:R-:W-:Y:S01]  /*3af0*/  ISETP.GT.U32.OR P4, PT, R0.reuse, 0x27f, P4 ;  /* 0x0000027f0000780c */ /* 0x040fe20002784470 */
[--C-:B------:R-:W-:Y:S01]  /*3b00*/  FADD.FTZ R77, R85, -R72.reuse ;  /* 0x80000048554d7221 */ /* 0x100fe20000010000 */
[C---:B------:R-:W-:Y:S01]  /*3b10*/  ISETP.GT.U32.OR P3, PT, R0.reuse, 0x27f, P3 ;  /* 0x0000027f0000780c */ /* 0x040fe20001f64470 */
[----:B------:R-:W-:Y:S01]  /*3b20*/  FADD.FTZ R79, R87, -R72 ;  /* 0x80000048574f7221 */ /* 0x000fe20000010000 */
        /* <DEDUP_REMOVED lines=33> */
.L_x_4297:
        /* <DEDUP_REMOVED lines=12> */
.L_x_4299:
[----:B------:R-:W-:Y:S05]  /*3e00*/  BSYNC B0 ;  /* 0x0000000000007941 */ /* 0x000fea0003800000 */
.L_x_4298:
        /* <DEDUP_REMOVED lines=13> */
.L_x_4300:
        /* <DEDUP_REMOVED lines=12> */
.L_x_4302:
[----:B------:R-:W-:Y:S05]  /*3fa0*/  BSYNC B0 ;  /* 0x0000000000007941 */ /* 0x000fea0003800000 */
.L_x_4301:
        /* <DEDUP_REMOVED lines=13> */
.L_x_4303:
[----:B------:R-:W-:Y:S01]  /*4080*/  BSSY B0, `(.L_x_4304) ;  /* 0x000000c000007945 */ /* 0x000fe20003800000 */
[----:B------:R-:W-:Y:S05]  /*4090*/  @P1 BRA `(.L_x_4305) ;  /* 0x000000a000001947 */ /* 0x000fea0003800000 */
[----:B------:R-:W-:Y:S01]  /*40a0*/  MOV R14, R66 ;  /* 0x00000042000e7202 */ /* 0x000fe20000000f00 */
[----:B------:R-:W-:Y:S01]  /*40b0*/  IMAD R32, R32, c[0x0][0x1c0], RZ ;  /* 0x0000700020207a24 */ /* 0x000fe200078e02ff */
[----:B------:R-:W-:Y:S02]  /*40c0*/  MOV R15, R69 ;  /* 0x00000045000f7202 */ /* 0x000fe40000000f00 */
[----:B------:R-:W-:Y:S01]  /*40d0*/  F2FP.PACK_AB R41, R34, R41 ;  /* 0x000000292229723e */ /* 0x000fe200000000ff */
[C---:B0-----:R-:W-:Y:S02]  /*40e0*/  IMAD R17, R7.reuse, c[0x0][0x1c4], R32 ;  /* 0x0000710007117a24 */ /* 0x041fe400078e0220 */
[----:B------:R-:W-:-:S05]  /*40f0*/  IMAD.WIDE.U32 R14, R7, c[0x0][0x1c0], R14 ;  /* 0x00007000070e7a25 */ /* 0x000fca00078e000e */
[----:B------:R-:W-:Y:S02]  /*4100*/  IADD3 R17, R15, R17, RZ ;  /* 0x000000110f117210 */ /* 0x000fe40007ffe0ff */
[----:B------:R-:W-:-:S04]  /*4110*/  LEA R16, P1, R14, c[0x0][0x160], 0x1 ;  /* 0x000058000e107a11 */ /* 0x000fc800078208ff */
[----:B------:R-:W-:-:S05]  /*4120*/  LEA.HI.X R17, R14, c[0x0][0x164], R17, 0x1, P1 ;  /* 0x000059000e117a11 */ /* 0x000fca00008f0c11 */
[----:B------:R0:W-:Y:S04]  /*4130*/  STG.E [R16.64], R41 ;  /* 0x0000002910007986 */ /* 0x0001e8000c101906 */
.L_x_4305:
[----:B------:R-:W-:Y:S05]  /*4140*/  BSYNC B0 ;  /* 0x0000000000007941 */ /* 0x000fea0003800000 */
.L_x_4304:
        /* <DEDUP_REMOVED lines=13> */
.L_x_4306:
        /* <DEDUP_REMOVED lines=12> */
.L_x_4308:
[----:B------:R-:W-:Y:S05]  /*42e0*/  BSYNC B0 ;  /* 0x0000000000007941 */ /* 0x000fea0003800000 */
.L_x_4307:
        /* <DEDUP_REMOVED lines=13> */
[C-C-:B------:R-:W-:Y:S01]  /*43c0*/  FFMA.FTZ R28, R25.reuse, R28, R27.reuse ;  /* 0x0000001c191c7223 */ /* 0x140fe2000001001b */
[----:B------:R-:W-:Y:S01]  /*43d0*/  ISETP.GE.AND.EX P2, PT, R40, c[0x0][0x1cc], PT, P2 ;  /* 0x0000730028007a0c */ /* 0x000fe20003f46320 */
[--C-:B------:R-:W-:Y:S01]  /*43e0*/  FFMA.FTZ R20, R25, R20, R27.reuse ;  /* 0x0000001419147223 */ /* 0x100fe2000001001b */
        /* <DEDUP_REMOVED lines=20> */
.L_x_4309:
[----:B------:R-:W-:Y:S01]  /*4530*/  BSSY B0, `(.L_x_4310) ;  /* 0x000000c000007945 */ /* 0x000fe20003800000 */
[----:B------:R-:W-:Y:S05]  /*4540*/  @P5 BRA `(.L_x_4311) ;  /* 0x000000a000005947 */ /* 0x000fea0003800000 */
[----:B------:R-:W-:Y:S01]  /*4550*/  MOV R14, R66 ;  /* 0x00000042000e7202 */ /* 0x000fe20000000f00 */
[----:B------:R-:W-:Y:S01]  /*4560*/  IMAD R36, R36, c[0x0][0x1c0], RZ ;  /* 0x0000700024247a24 */ /* 0x000fe200078e02ff */
[----:B------:R-:W-:Y:S02]  /*4570*/  MOV R15, R69 ;  /* 0x00000045000f7202 */ /* 0x000fe40000000f00 */
[----:B------:R-:W-:Y:S01]  /*4580*/  F2FP.PACK_AB R29, R18, R29 ;  /* 0x0000001d121d723e */ /* 0x000fe200000000ff */
[C---:B------:R-:W-:Y:S02]  /*4590*/  IMAD R23, R9.reuse, c[0x0][0x1c4], R36 ;  /* 0x0000710009177a24 */ /* 0x040fe400078e0224 */
[----:B0-----:R-:W-:-:S05]  /*45a0*/  IMAD.WIDE.U32 R16, R9, c[0x0][0x1c0], R14 ;  /* 0x0000700009107a25 */ /* 0x001fca00078e000e */
[----:B------:R-:W-:Y:S02]  /*45b0*/  IADD3 R23, R17, R23, RZ ;  /* 0x0000001711177210 */ /* 0x000fe40007ffe0ff */
[----:B------:R-:W-:-:S04]  /*45c0*/  LEA R14, P5, R16, c[0x0][0x160], 0x1 ;  /* 0x00005800100e7a11 */ /* 0x000fc800078a08ff */
[----:B------:R-:W-:-:S05]  /*45d0*/  LEA.HI.X R15, R16, c[0x0][0x164], R23, 0x1, P5 ;  /* 0x00005900100f7a11 */ /* 0x000fca00028f0c17 */
[----:B------:R0:W-:Y:S04]  /*45e0*/  STG.E [R14.64], R29 ;  /* 0x0000001d0e007986 */ /* 0x0001e8000c101906 */
.L_x_4311:
[----:B------:R-:W-:Y:S05]  /*45f0*/  BSYNC B0 ;  /* 0x0000000000007941 */ /* 0x000fea0003800000 */
.L_x_4310:
        /* <DEDUP_REMOVED lines=11> */
.L_x_4312:
[----:B------:R-:W-:Y:S01]  /*46b0*/  BSSY B0, `(.L_x_4313) ;  /* 0x000000c000007945 */ /* 0x000fe20003800000 */
[----:B------:R-:W-:Y:S05]  /*46c0*/  @P1 BRA `(.L_x_4314) ;  /* 0x000000a000001947 */ /* 0x000fea0003800000 */
[----:B0-----:R-:W-:Y:S01]  /*46d0*/  IMAD R17, R38, c[0x0][0x1c0], RZ ;  /* 0x0000700026117a24 */ /* 0x001fe200078e02ff */
[----:B------:R-:W-:Y:S02]  /*46e0*/  MOV R14, R66 ;  /* 0x00000042000e7202 */ /* 0x000fe40000000f00 */
[----:B------:R-:W-:Y:S01]  /*46f0*/  MOV R15, R69 ;  /* 0x00000045000f7202 */ /* 0x000fe20000000f00 */
[----:B------:R-:W-:Y:S01]  /*4700*/  IMAD R23, R10, c[0x0][0x1c4], R17 ;  /* 0x000071000a177a24 */ /* 0x000fe200078e0211 */
[----:B------:R-:W-:-:S03]  /*4710*/  F2FP.PACK_AB R33, R24, R33 ;  /* 0x000000211821723e */ /* 0x000fc600000000ff */
[----:B------:R-:W-:-:S05]  /*4720*/  IMAD.WIDE.U32 R16, R10, c[0x0][0x1c0], R14 ;  /* 0x000070000a107a25 */ /* 0x000fca00078e000e */
[----:B------:R-:W-:Y:S02]  /*4730*/  IADD3 R23, R17, R23, RZ ;  /* 0x0000001711177210 */ /* 0x000fe40007ffe0ff */
[----:B------:R-:W-:-:S04]  /*4740*/  LEA R14, P1, R16, c[0x0][0x160], 0x1 ;  /* 0x00005800100e7a11 */ /* 0x000fc800078208ff */
[----:B------:R-:W-:-:S05]  /*4750*/  LEA.HI.X R15, R16, c[0x0][0x164], R23, 0x1, P1 ;  /* 0x00005900100f7a11 */ /* 0x000fca00008f0c17 */
[----:B------:R0:W-:Y:S04]  /*4760*/  STG.E [R14.64], R33 ;  /* 0x000000210e007986 */ /* 0x0001e8000c101906 */
.L_x_4314:
[----:B------:R-:W-:Y:S05]  /*4770*/  BSYNC B0 ;  /* 0x0000000000007941 */ /* 0x000fea0003800000 */
.L_x_4313:
        /* <DEDUP_REMOVED lines=11> */
.L_x_4315:
[----:B------:R-:W-:Y:S01]  /*4830*/  BSSY B0, `(.L_x_4316) ;  /* 0x000000c000007945 */ /* 0x000fe20003800000 */
[----:B------:R-:W-:Y:S05]  /*4840*/  @P2 BRA `(.L_x_4317) ;  /* 0x000000a000002947 */ /* 0x000fea0003800000 */
[----:B0-----:R-:W-:Y:S01]  /*4850*/  MOV R14, R66 ;  /* 0x00000042000e7202 */ /* 0x001fe20000000f00 */
        /* <DEDUP_REMOVED lines=9> */
.L_x_4317:
[----:B------:R-:W-:Y:S05]  /*48f0*/  BSYNC B0 ;  /* 0x0000000000007941 */ /* 0x000fea0003800000 */
.L_x_4316:
        /* <DEDUP_REMOVED lines=11> */
.L_x_4318:
        /* <DEDUP_REMOVED lines=12> */
.L_x_4320:
[----:B------:R-:W-:Y:S05]  /*4a70*/  BSYNC B0 ;  /* 0x0000000000007941 */ /* 0x000fea0003800000 */
.L_x_4319:
        /* <DEDUP_REMOVED lines=11> */
.L_x_4321:
[----:B------:R-:W-:Y:S01]  /*4b30*/  BSSY B0, `(.L_x_4322) ;  /* 0x000000b000007945 */ /* 0x000fe20003800000 */
[----:B------:R-:W-:Y:S05]  /*4b40*/  @P4 BRA `(.L_x_4323) ;  /* 0x0000009000004947 */ /* 0x000fea0003800000 */
[----:B------:R-:W-:Y:S01]  /*4b50*/  MOV R67, R69 ;  /* 0x0000004500437202 */ /* 0x000fe20000000f00 */
[----:B0-----:R-:W-:Y:S01]  /*4b60*/  IMAD R14, R47, c[0x0][0x1c0], RZ ;  /* 0x000070002f0e7a24 */ /* 0x001fe200078e02ff */
[----:B------:R-:W-:-:S03]  /*4b70*/  F2FP.PACK_AB R19, R54, R19 ;  /* 0x000000133613723e */ /* 0x000fc600000000ff */
[----:B------:R-:W-:-:S04]  /*4b80*/  IMAD.WIDE.U32 R66, R13, c[0x0][0x1c0], R66 ;  /* 0x000070000d427a25 */ /* 0x000fc800078e0042 */
[----:B------:R-:W-:Y:S01]  /*4b90*/  IMAD R15, R13, c[0x0][0x1c4], R14 ;  /* 0x000071000d0f7a24 */ /* 0x000fe200078e020e */
[----:B------:R-:W-:-:S04]  /*4ba0*/  LEA R14, P1, R66, c[0x0][0x160], 0x1 ;  /* 0x00005800420e7a11 */ /* 0x000fc800078208ff */
[----:B------:R-:W-:-:S04]  /*4bb0*/  IADD3 R15, R67, R15, RZ ;  /* 0x0000000f430f7210 */ /* 0x000fc80007ffe0ff */
[----:B------:R-:W-:-:S05]  /*4bc0*/  LEA.HI.X R15, R66, c[0x0][0x164], R15, 0x1, P1 ;  /* 0x00005900420f7a11 */ /* 0x000fca00008f0c0f */
[----:B------:R0:W-:Y:S02]  /*4bd0*/  STG.E [R14.64], R19 ;  /* 0x000000130e007986 */ /* 0x0001e4000c101906 */
.L_x_4323:
[----:B------:R-:W-:Y:S05]  /*4be0*/  BSYNC B0 ;  /* 0x0000000000007941 */ /* 0x000fea0003800000 */
.L_x_4322:
[----:B------:R-:W-:Y:S02]  /*4bf0*/  IADD3 R64, R64, c[0x0][0x10], RZ ;  /* 0x0000040040407a10 */ /* 0x000fe40007ffe0ff */
[----:B------:R-:W-:Y:S02]  /*4c00*/  IADD3 R4, R4, 0x1, RZ ;  /* 0x0000000104047810 */ /* 0x000fe40007ffe0ff */
[----:B------:R-:W-:-:S13]  /*4c10*/  ISETP.GE.AND P1, PT, R64, UR4, PT ;  /* 0x0000000440007c0c */ /* 0x000fda000bf26270 */
[----:B------:R-:W-:Y:S01]  /*4c20*/  @P1 CALL.REL.NOINC `(.L_x_4324) ;  /* 0x0000001000001944 */ /* 0x000fe20003c00000 */
[----:B------:R-:W-:Y:S05]  /*4c30*/  BRA `(.L_x_4325) ;  /* 0xffffb64000007947 */ /* 0x000fea000383ffff */
.L_x_4324:
[----:B------:R-:W-:Y:S05]  /*4c40*/  EXIT ;  /* 0x000000000000794d */ /* 0x000fea0003800000 */
.L_x_4326:
        /* <DEDUP_REMOVED lines=11> */
.L_x_5637:


//--------------------- .text._Z35group_norm_nhwc_fwd_one_pass_kernelI11Fp16IOFp32WLi256ELi160ELi640EEv26Group_norm_nhwc_fwd_params --------------------------
	.section	.text._Z35group_norm_nhwc_fwd_one_pass_kernelI11Fp16IOFp32WLi256ELi160ELi640EEv26Group_norm_nhwc_fwd_params,"ax",@progbits
	.sectioninfo	@"SHI_REGISTERS=96"
	.align	128
        .global         _Z35group_norm_nhwc_fwd_one_pass_kernelI11Fp16IOFp32WLi256ELi160ELi640EEv26Group_norm_nhwc_fwd_params
        .type           _Z35group_norm_nhwc_fwd_one_pass_kernelI11Fp16IOFp32WLi256ELi160ELi640EEv26Group_norm_nhwc_fwd_params,@function
        .size           _Z35group_norm_nhwc_fwd_one_pass_kernelI11Fp16IOFp32WLi256ELi160ELi640EEv26Group_norm_nhwc_fwd_params,(.L_x_5638 - _Z35group_norm_nhwc_fwd_one_pass_kernelI11Fp16IOFp32WLi256ELi160ELi640EEv26Group_norm_nhwc_fwd_params)
        .other          _Z35group_norm_nhwc_fwd_one_pass_kernelI11Fp16IOFp32WLi256ELi160ELi640EEv26Group_norm_nhwc_fwd_params,@"STO_CUDA_ENTRY STV_DEFAULT"
_Z35group_norm_nhwc_fwd_one_pass_kernelI11Fp16IOFp32WLi256ELi160ELi640EEv26Group_norm_nhwc_fwd_params:
.text._Z35group_norm_nhwc_fwd_one_pass_kernelI11Fp16IOFp32WLi256ELi160ELi640EEv26Group_norm_nhwc_fwd_params:
        /* <DEDUP_REMOVED lines=57> */
.L_x_4433:
[----:B0-----:R-:W-:Y:S01]  /*0390*/  IABS R12, c[0x0][0x1d8] ;  /* 0x00007600000c7a13 */ /* 0x001fe20000000000 */
[----:B------:R-:W-:Y:S01]  /*03a0*/  UMOV UR6, URZ ;  /* 0x0000003f00067c82 */ /* 0x000fe20008000000 */
[----:B------:R-:W-:Y:S02]  /*03b0*/  IABS R13, UR9 ;  /* 0x00000009000d7c13 */ /* 0x000fe40008000000 */
[----:B------:R-:W0:Y:S01]  /*03c0*/  R2UR UR11, R12 ;  /* 0x000000000c0b73c2 */ /* 0x000e2200000e0000 */
[----:B------:R-:W-:Y:S02]  /*03d0*/  IADD3 R14, R2, 0x8, RZ ;  /* 0x00000008020e7810 */ /* 0x000fe40007ffe0ff */
[----:B------:R-:W-:Y:S02]  /*03e0*/  SHF.R.S32.HI R15, RZ, 0x1f, R2 ;  /* 0x0000001fff0f7819 */ /* 0x000fe40000011402 */
[----:B------:R-:W-:Y:S02]  /*03f0*/  ISETP.GE.U32.AND P4, PT, R14, c[0x0][0x1c8], PT ;  /* 0x000072000e007a0c */ /* 0x000fe40003f86070 */
[----:B------:R-:W-:Y:S01]  /*0400*/  SHF.R.S32.HI R70, RZ, 0x1f, R14 ;  /* 0x0000001fff467819 */ /* 0x000fe2000001140e */
[----:B------:R1:W2:Y:S01]  /*0410*/  R2UR UR10, R13 ;  /* 0x000000000d0a73c2 */ /* 0x0002a200000e0000 */
[----:B------:R-:W-:-:S02]  /*0420*/  ISETP.GE.U32.AND P2, PT, R90, c[0x0][0x1c8], PT ;  /* 0x000072005a007a0c */ /* 0x000fc40003f46070 */
[----:B------:R-:W-:Y:S02]  /*0430*/  ISETP.GE.AND.EX P4, PT, R70, c[0x0][0x1cc], PT, P4 ;  /* 0x0000730046007a0c */ /* 0x000fe40003f86340 */
[----:B------:R-:W-:Y:S02]  /*0440*/  SHF.R.S32.HI R74, RZ, 0x1f, R90 ;  /* 0x0000001fff4a7819 */ /* 0x000fe4000001145a */
[----:B------:R-:W-:Y:S01]  /*0450*/  ISETP.GT.U32.OR P4, PT, R0, 0x27f, P4 ;  /* 0x0000027f0000780c */ /* 0x000fe20002784470 */
[----:B-1----:R-:W-:Y:S01]  /*0460*/  @P0 IMAD R13, R15, c[0x0][0x1c0], RZ ;  /* 0x000070000f0d0a24 */ /* 0x002fe200078e02ff */
[----:B------:R-:W-:Y:S02]  /*0470*/  ISETP.GE.AND.EX P2, PT, R74, c[0x0][0x1cc], PT, P2 ;  /* 0x000073004a007a0c */ /* 0x000fe40003f46320 */
[----:B------:R-:W-:Y:S01]  /*0480*/  SHF.R.S32.HI R78, RZ, 0x1f, R84 ;  /* 0x0000001fff4e7819 */ /* 0x000fe20000011454 */
[----:B------:R-:W-:Y:S01]  /*0490*/  @P0 IMAD R15, R2, c[0x0][0x1c4], R13 ;  /* 0x00007100020f0a24 */ /* 0x000fe200078e020d */
[----:B------:R-:W-:-:S02]  /*04a0*/  ISETP.GT.U32.OR P2, PT, R0, 0x27f, P2 ;  /* 0x0000027f0000780c */ /* 0x000fc40001744470 */
[----:B------:R-:W-:Y:S01]  /*04b0*/  SHF.R.S32.HI R83, RZ, 0x1f, R79 ;  /* 0x0000001fff537819 */ /* 0x000fe2000001144f */
[----:B0-----:R-:W0:Y:S08]  /*04c0*/  I2F.RP R10, UR11 ;  /* 0x0000000b000a7d06 */ /* 0x001e300008209400 */
[----:B0-----:R-:W0:Y:S02]  /*04d0*/  MUFU.RCP R10, R10 ;  /* 0x0000000a000a7308 */ /* 0x001e240000001000 */
[----:B0-----:R-:W-:-:S02]  /*04e0*/  IADD3 R11, R10, 0xffffffe, RZ ;  /* 0x0ffffffe0a0b7810 */ /* 0x001fc40007ffe0ff */
[----:B------:R-:W-:-:S04]  /*04f0*/  SHF.R.S32.HI R10, RZ, 0x1f, R3 ;  /* 0x0000001fff0a7819 */ /* 0x000fc80000011403 */
[----:B------:R-:W0:Y:S02]  /*0500*/  F2I.FTZ.U32.TRUNC.NTZ R11, R11 ;  /* 0x0000000b000b7305 */ /* 0x000e24000021f000 */
[----:B0-----:R-:W0:Y:S02]  /*0510*/  R2UR UR7, R11 ;  /* 0x000000000b0773c2 */ /* 0x001e2400000e0000 */
[----:B0-----:R-:W-:-:S04]  /*0520*/  UIADD3 UR5, URZ, -UR7, URZ ;  /* 0x800000073f057290 */ /* 0x001fc8000fffe03f */
[----:B------:R-:W-:-:S04]  /*0530*/  UIMAD UR5, UR5, UR11, URZ ;  /* 0x0000000b050572a4 */ /* 0x000fc8000f8e023f */
[----:B------:R-:W-:-:S04]  /*0540*/  UIMAD.WIDE.U32 UR6, UR7, UR5, UR6 ;  /* 0x00000005070672a5 */ /* 0x000fc8000f8e0006 */
[----:B--2---:R-:W-:-:S04]  /*0550*/  UIMAD.WIDE.U32 UR6, UR7, UR10, URZ ;  /* 0x0000000a070672a5 */ /* 0x004fc8000f8e003f */
        /* <DEDUP_REMOVED lines=28> */
[-C--:B------:R-:W-:Y:S02]  /*0720*/  @!P4 MOV R32, R34.reuse ;  /* 0x000000220020c202 */ /* 0x080fe40000000f00 */
[----:B------:R-:W-:Y:S02]  /*0730*/  @P0 MOV R12, R34 ;  /* 0x00000022000c0202 */ /* 0x000fe40000000f00 */
[----:B------:R-:W-:Y:S01]  /*0740*/  @P0 MOV R13, R33 ;  /* 0x00000021000d0202 */ /* 0x000fe20000000f00 */
[----:B------:R-:W-:-:S04]  /*0750*/  @!P4 IMAD.WIDE.U32 R10, R14, c[0x0][0x1c0], R32 ;  /* 0x000070000e0aca25 */ /* 0x000fc800078e0020 */
[----:B------:R-:W-:Y:S01]  /*0760*/  @P0 IMAD.WIDE.U32 R12, R2, c[0x0][0x1c0], R12 ;  /* 0x00007000020c0a25 */ /* 0x000fe200078e000c */
[----:B------:R-:W-:Y:S02]  /*0770*/  @!P4 IADD3 R11, R11, R17, RZ ;  /* 0x000000110b0bc210 */ /* 0x000fe40007ffe0ff */
[C---:B------:R-:W-:Y:S02]  /*0780*/  @!P4 LEA R14, P3, R10.reuse, c[0x0][0x170], 0x1 ;  /* 0x00005c000a0eca11 */ /* 0x040fe400078608ff */
[----:B------:R-:W-:Y:S02]  /*0790*/  @P0 IADD3 R13, R13, R15, RZ ;  /* 0x0000000f0d0d0210 */ /* 0x000fe40007ffe0ff */
[----:B------:R-:W-:Y:S01]  /*07a0*/  @!P4 LEA.HI.X R15, R10, c[0x0][0x174], R11, 0x1, P3 ;  /* 0x00005d000a0fca11 */ /* 0x000fe200018f0c0b */
[----:B------:R-:W-:Y:S01]  /*07b0*/  HFMA2.MMA R10, -RZ, RZ, 0, 0 ;  /* 0x00000000ff0a7435 */ /* 0x000fe200000001ff */
[----:B------:R-:W-:Y:S01]  /*07c0*/  ISETP.GE.U32.AND P3, PT, R84, c[0x0][0x1c8], PT ;  /* 0x0000720054007a0c */ /* 0x000fe20003f66070 */
[----:B------:R-:W-:Y:S01]  /*07d0*/  @!P2 IMAD R11, R74, c[0x0][0x1c0], RZ ;  /* 0x000070004a0baa24 */ /* 0x000fe200078e02ff */
[----:B------:R-:W-:-:S02]  /*07e0*/  @P0 LEA R20, P1, R12, c[0x0][0x170], 0x1 ;  /* 0x00005c000c140a11 */ /* 0x000fc400078208ff */
[----:B------:R-:W-:Y:S01]  /*07f0*/  ISETP.GE.AND.EX P3, PT, R78, c[0x0][0x1cc], PT, P3 ;  /* 0x000073004e007a0c */ /* 0x000fe20003f66330 */
[----:B------:R-:W-:Y:S01]  /*0800*/  @!P2 IMAD R11, R90, c[0x0][0x1c4], R11 ;  /* 0x000071005a0baa24 */ /* 0x000fe200078e020b */
[----:B------:R-:W-:Y:S02]  /*0810*/  @P0 LEA.HI.X R21, R12, c[0x0][0x174], R13, 0x1, P1 ;  /* 0x00005d000c150a11 */ /* 0x000fe400008f0c0d */
[----:B------:R-:W-:Y:S01]  /*0820*/  ISETP.GE.U32.AND P1, PT, R79, c[0x0][0x1c8], PT ;  /* 0x000072004f007a0c */ /* 0x000fe20003f26070 */
[----:B------:R0:W2:Y:S01]  /*0830*/  @!P4 LDG.E R10, [R14.64] ;  /* 0x0000000c0e0ac981 */ /* 0x0000a2000c1e1900 */
[----:B------:R-:W-:Y:S02]  /*0840*/  ISETP.GT.U32.OR P3, PT, R0, 0x27f, P3 ;  /* 0x0000027f0000780c */ /* 0x000fe40001f64470 */
[----:B------:R-:W-:Y:S02]  /*0850*/  ISETP.GE.AND.EX P1, PT, R83, c[0x0][0x1cc], PT, P1 ;  /* 0x0000730053007a0c */ /* 0x000fe40003f26310 */
[----:B------:R-:W-:-:S02]  /*0860*/  @!P2 MOV R12, R34 ;  /* 0x00000022000ca202 */ /* 0x000fc40000000f00 */
[----:B------:R-:W-:Y:S02]  /*0870*/  @!P2 MOV R13, R33 ;  /* 0x00000021000da202 */ /* 0x000fe40000000f00 */
[----:B------:R-:W-:-:S03]  /*0880*/  ISETP.GT.U32.OR P1, PT, R0, 0x27f, P1 ;  /* 0x0000027f0000780c */ /* 0x000fc60000f24470 */
[----:B------:R-:W-:Y:S02]  /*0890*/  @!P2 IMAD.WIDE.U32 R12, R90, c[0x0][0x1c0], R12 ;  /* 0x000070005a0caa25 */ /* 0x000fe400078e000c */
[----:B------:R-:W-:Y:S02]  /*08a0*/  @!P3 MOV R16, R34 ;  /* 0x000000220010b202 */ /* 0x000fe40000000f00 */
[----:B------:R-:W-:Y:S02]  /*08b0*/  @!P3 MOV R17, R33 ;  /* 0x000000210011b202 */ /* 0x000fe40000000f00 */
[----:B------:R-:W-:Y:S01]  /*08c0*/  @!P2 IADD3 R11, R13, R11, RZ ;  /* 0x0000000b0d0ba210 */ /* 0x000fe20007ffe0ff */
[----:B------:R-:W-:Y:S01]  /*08d0*/  @!P3 IMAD R13, R78, c[0x0][0x1c0], RZ ;  /* 0x000070004e0dba24 */ /* 0x000fe200078e02ff */
[----:B0-----:R-:W-:Y:S01]  /*08e0*/  @!P2 LEA R14, P6, R12, c[0x0][0x170], 0x1 ;  /* 0x00005c000c0eaa11 */ /* 0x001fe200078c08ff */
[----:B------:R-:W-:Y:S01]  /*08f0*/  @!P3 IMAD.WIDE.U32 R16, R84, c[0x0][0x1c0], R16 ;  /* 0x000070005410ba25 */ /* 0x000fe200078e0010 */
[----:B------:R-:W-:-:S02]  /*0900*/  ISETP.GE.U32.AND P5, PT, R77, c[0x0][0x1c8], PT ;  /* 0x000072004d007a0c */ /* 0x000fc40003fa6070 */
[----:B------:R-:W-:Y:S01]  /*0910*/  SHF.R.S32.HI R27, RZ, 0x1f, R77 ;  /* 0x0000001fff1b7819 */ /* 0x000fe2000001144d */
[----:B------:R-:W-:Y:S01]  /*0920*/  @!P3 IMAD R13, R84, c[0x0][0x1c4], R13 ;  /* 0x00007100540dba24 */ /* 0x000fe200078e020d */
[----:B------:R-:W-:Y:S02]  /*0930*/  ISETP.GE.U32.AND P4, PT, R76, c[0x0][0x1c8], PT ;  /* 0x000072004c007a0c */ /* 0x000fe40003f86070 */
[----:B------:R-:W-:Y:S02]  /*0940*/  SHF.R.S32.HI R18, RZ, 0x1f, R76 ;  /* 0x0000001fff127819 */ /* 0x000fe4000001144c */
[----:B------:R-:W-:Y:S01]  /*0950*/  @!P2 LEA.HI.X R15, R12, c[0x0][0x174], R11, 0x1, P6 ;  /* 0x00005d000c0faa11 */ /* 0x000fe200030f0c0b */
[----:B------:R-:W-:Y:S01]  /*0960*/  @!P1 IMAD R12, R83, c[0x0][0x1c0], RZ ;  /* 0x00007000530c9a24 */ /* 0x000fe200078e02ff */
[----:B------:R-:W-:Y:S01]  /*0970*/  ISETP.GE.AND.EX P5, PT, R27, c[0x0][0x1cc], PT, P5 ;  /* 0x000073001b007a0c */ /* 0x000fe20003fa6350 */
[----:B------:R-:W-:Y:S01]  /*0980*/  HFMA2.MMA R11, -RZ, RZ, 0, 0 ;  /* 0x00000000ff0b7435 */ /* 0x000fe200000001ff */
[----:B------:R-:W-:Y:S01]  /*0990*/  ISETP.GE.AND.EX P6, PT, R18, c[0x0][0x1cc], PT, P4 ;  /* 0x0000730012007a0c */ /* 0x000fe20003fc6340 */
[----:B------:R-:W-:Y:S01]  /*09a0*/  @!P1 IMAD R19, R79, c[0x0][0x1c4], R12 ;  /* 0x000071004f139a24 */ /* 0x000fe200078e020c */
[----:B------:R-:W-:-:S02]  /*09b0*/  @!P3 IADD3 R17, R17, R13, RZ ;  /* 0x0000000d1111b210 */ /* 0x000fc40007ffe0ff */
[----:B------:R-:W-:Y:S02]  /*09c0*/  @!P1 MOV R12, R34 ;  /* 0x00000022000c9202 */ /* 0x000fe40000000f00 */
[----:B------:R-:W-:Y:S02]  /*09d0*/  @!P1 MOV R13, R33 ;  /* 0x00000021000d9202 */ /* 0x000fe40000000f00 */
[C---:B------:R-:W-:Y:S01]  /*09e0*/  ISETP.GT.U32.OR P4, PT, R0.reuse, 0x27f, P5 ;  /* 0x0000027f0000780c */ /* 0x040fe20002f84470 */
[----:B------:R0:W3:Y:S01]  /*09f0*/  @!P2 LDG.E R11, [R14.64] ;  /* 0x0000000c0e0ba981 */ /* 0x0000e2000c1e1900 */
[----:B------:R-:W-:Y:S01]  /*0a00*/  ISETP.GT.U32.OR P5, PT, R0, 0x27f, P6 ;  /* 0x0000027f0000780c */ /* 0x000fe200037a4470 */
[----:B------:R-:W-:Y:S01]  /*0a10*/  @!P1 IMAD.WIDE.U32 R12, R79, c[0x0][0x1c0], R12 ;  /* 0x000070004f0c9a25 */ /* 0x000fe200078e000c */
[----:B------:R-:W-:Y:S02]  /*0a20*/  @!P3 LEA R22, P6, R16, c[0x0][0x170], 0x1 ;  /* 0x00005c001016ba11 */ /* 0x000fe400078c08ff */
[----:B------:R-:W-:-:S02]  /*0a30*/  ISETP.GE.U32.AND P2, PT, R75, c[0x0][0x1c8], PT ;  /* 0x000072004b007a0c */ /* 0x000fc40003f46070 */
[----:B------:R-:W-:Y:S02]  /*0a40*/  @!P3 LEA.HI.X R23, R16, c[0x0][0x174], R17, 0x1, P6 ;  /* 0x00005d001017ba11 */ /* 0x000fe400030f0c11 */
[----:B------:R-:W-:Y:S02]  /*0a50*/  @!P1 IADD3 R13, R13, R19, RZ ;  /* 0x000000130d0d9210 */ /* 0x000fe40007ffe0ff */
[C---:B------:R-:W-:Y:S02]  /*0a60*/  @!P1 LEA R24, P6, R12.reuse, c[0x0][0x170], 0x1 ;  /* 0x00005c000c189a11 */ /* 0x040fe400078c08ff */
[----:B------:R-:W-:Y:S02]  /*0a70*/  SHF.R.S32.HI R26, RZ, 0x1f, R75 ;  /* 0x0000001fff1a7819 */ /* 0x000fe4000001144b */
[----:B------:R-:W-:Y:S01]  /*0a80*/  @!P1 LEA.HI.X R25, R12, c[0x0][0x174], R13, 0x1, P6 ;  /* 0x00005d000c199a11 */ /* 0x000fe200030f0c0d */
[----:B------:R-:W-:Y:S01]  /*0a90*/  @!P5 IMAD R13, R18, c[0x0][0x1c0], RZ ;  /* 0x00007000120dda24 */ /* 0x000fe200078e02ff */
[----:B------:R-:W-:Y:S01]  /*0aa0*/  ISETP.GE.AND.EX P2, PT, R26, c[0x0][0x1cc], PT, P2 ;  /* 0x000073001a007a0c */ /* 0x000fe20003f46320 */
[----:B------:R-:W-:Y:S01]  /*0ab0*/  @!P4 IMAD R16, R27, c[0x0][0x1c0], RZ ;  /* 0x000070001b10ca24 */ /* 0x000fe200078e02ff */
[----:B0-----:R-:W-:-:S02]  /*0ac0*/  @!P4 MOV R14, R34 ;  /* 0x00000022000ec202 */ /* 0x001fc40000000f00 */
[-C--:B------:R-:W-:Y:S01]  /*0ad0*/  @!P4 MOV R15, R33.reuse ;  /* 0x00000021000fc202 */ /* 0x080fe20000000f00 */
[----:B------:R-:W-:Y:S01]  /*0ae0*/  @!P5 IMAD R19, R76, c[0x0][0x1c4], R13 ;  /* 0x000071004c13da24 */ /* 0x000fe200078e020d */
[----:B------:R-:W-:Y:S01]  /*0af0*/  ISETP.GT.U32.OR P2, PT, R0, 0x27f, P2 ;  /* 0x0000027f0000780c */ /* 0x000fe20001744470 */
[C---:B------:R-:W-:Y:S01]  /*0b00*/  @!P4 IMAD R17, R77.reuse, c[0x0][0x1c4], R16 ;  /* 0x000071004d11ca24 */ /* 0x040fe200078e0210 */
[----:B------:R-:W-:Y:S01]  /*0b10*/  @!P5 MOV R12, R34 ;  /* 0x00000022000cd202 */ /* 0x000fe20000000f00 */
[----:B------:R-:W-:Y:S01]  /*0b20*/  @!P4 IMAD.WIDE.U32 R14, R77, c[0x0][0x1c0], R14 ;  /* 0x000070004d0eca25 */ /* 0x000fe200078e000e */
[----:B------:R-:W-:-:S04]  /*0b30*/  @!P5 MOV R13, R33 ;  /* 0x00000021000dd202 */ /* 0x000fc80000000f00 */
[----:B------:R-:W-:Y:S01]  /*0b40*/  @!P4 IADD3 R15, R15, R17, RZ ;  /* 0x000000110f0fc210 */ /* 0x000fe20007ffe0ff */
[----:B------:R-:W-:Y:S01]  /*0b50*/  @!P5 IMAD.WIDE.U32 R12, R76, c[0x0][0x1c0], R12 ;  /* 0x000070004c0cda25 */ /* 0x000fe200078e000c */
[----:B------:R-:W-:-:S04]  /*0b60*/  @!P4 LEA R16, P6, R14, c[0x0][0x170], 0x1 ;  /* 0x00005c000e10ca11 */ /* 0x000fc800078c08ff */
[----:B------:R-:W-:Y:S01]  /*0b70*/  @!P4 LEA.HI.X R17, R14, c[0x0][0x174], R15, 0x1, P6 ;  /* 0x00005d000e11ca11 */ /* 0x000fe200030f0c0f */
[----:B------:R-:W-:Y:S01]  /*0b80*/  @!P2 IMAD R14, R26, c[0x0][0x1c0], RZ ;  /* 0x000070001a0eaa24 */ /* 0x000fe200078e02ff */
[----:B------:R-:W-:Y:S02]  /*0b90*/  @!P5 IADD3 R13, R13, R19, RZ ;  /* 0x000000130d0dd210 */ /* 0x000fe40007ffe0ff */
[C---:B------:R-:W-:Y:S02]  /*0ba0*/  @!P5 LEA R18, P6, R12.reuse, c[0x0][0x170], 0x1 ;  /* 0x00005c000c12da11 */ /* 0x040fe400078c08ff */
[----:B------:R-:W-:Y:S02]  /*0bb0*/  @!P2 MOV R15, R33 ;  /* 0x00000021000fa202 */ /* 0x000fe40000000f00 */
[----:B------:R-:W-:Y:S01]  /*0bc0*/  @!P5 LEA.HI.X R19, R12, c[0x0][0x174], R13, 0x1, P6 ;  /* 0x00005d000c13da11 */ /* 0x000fe200030f0c0d */
[----:B------:R-:W-:Y:S01]  /*0bd0*/  @!P2 IMAD R13, R75, c[0x0][0x1c4], R14 ;  /* 0x000071004b0daa24 */ /* 0x000fe200078e020e */
[----:B------:R-:W-:Y:S01]  /*0be0*/  @!P2 MOV R14, R34 ;  /* 0x00000022000ea202 */ /* 0x000fe20000000f00 */
[----:B------:R-:W-:-:S04]  /*0bf0*/  HFMA2.MMA R12, -RZ, RZ, 0, 0 ;  /* 0x00000000ff0c7435 */ /* 0x000fc800000001ff */
[----:B------:R-:W-:-:S05]  /*0c00*/  @!P2 IMAD.WIDE.U32 R14, R75, c[0x0][0x1c0], R14 ;  /* 0x000070004b0eaa25 */ /* 0x000fca00078e000e */
[----:B------:R-:W-:Y:S01]  /*0c10*/  @!P2 IADD3 R15, R15, R13, RZ ;  /* 0x0000000d0f0fa210 */ /* 0x000fe20007ffe0ff */
[----:B------:R-:W-:Y:S01]  /*0c20*/  HFMA2.MMA R13, -RZ, RZ, 0, 0 ;  /* 0x00000000ff0d7435 */ /* 0x000fe200000001ff */
[----:B------:R0:W4:Y:S01]  /*0c30*/  @!P3 LDG.E R12, [R22.64] ;  /* 0x0000000c160cb981 */ /* 0x000122000c1e1900 */
[----:B------:R-:W-:Y:S02]  /*0c40*/  ISETP.GE.U32.AND P3, PT, R72, c[0x0][0x1c8], PT ;  /* 0x0000720048007a0c */ /* 0x000fe40003f66070 */
[----:B------:R-:W-:-:S04]  /*0c50*/  SHF.R.S32.HI R93, RZ, 0x1f, R72 ;  /* 0x0000001fff5d7819 */ /* 0x000fc80000011448 */
[----:B------:R-:W-:Y:S02]  /*0c60*/  ISETP.GE.AND.EX P3, PT, R93, c[0x0][0x1cc], PT, P3 ;  /* 0x000073005d007a0c */ /* 0x000fe40003f66330 */
[----:B------:R1:W5:Y:S01]  /*0c70*/  @!P1 LDG.E R13, [R24.64] ;  /* 0x0000000c180d9981 */ /* 0x000362000c1e1900 */
[----:B0-----:R-:W-:Y:S02]  /*0c80*/  @!P2 LEA R22, P6, R14, c[0x0][0x170], 0x1 ;  /* 0x00005c000e16aa11 */ /* 0x001fe400078c08ff */
[----:B------:R-:W-:Y:S02]  /*0c90*/  ISETP.GE.U32.AND P1, PT, R71, c[0x0][0x1c8], PT ;  /* 0x0000720047007a0c */ /* 0x000fe40003f26070 */
[----:B------:R-:W-:Y:S02]  /*0ca0*/  SHF.R.S32.HI R92, RZ, 0x1f, R71 ;  /* 0x0000001fff5c7819 */ /* 0x000fe40000011447 */
[----:B------:R-:W-:Y:S02]  /*0cb0*/  ISETP.GT.U32.OR P3, PT, R0, 0x27f, P3 ;  /* 0x0000027f0000780c */ /* 0x000fe40001f64470 */
[----:B------:R-:W-:-:S02]  /*0cc0*/  @!P2 LEA.HI.X R23, R14, c[0x0][0x174], R15, 0x1, P6 ;  /* 0x00005d000e17aa11 */ /* 0x000fc400030f0c0f */
[----:B------:R-:W-:Y:S01]  /*0cd0*/  CS2R R14, SRZ ;  /* 0x00000000000e7805 */ /* 0x000fe2000001ff00 */
[----:B------:R-:W-:-:S04]  /*0ce0*/  ISETP.GE.AND.EX P1, PT, R92, c[0x0][0x1cc], PT, P1 ;  /* 0x000073005c007a0c */ /* 0x000fc80003f26310 */
[----:B------:R-:W-:Y:S01]  /*0cf0*/  ISETP.GT.U32.OR P1, PT, R0, 0x27f, P1 ;  /* 0x0000027f0000780c */ /* 0x000fe20000f24470 */
[----:B------:R0:W2:Y:S01]  /*0d00*/  @!P4 LDG.E R14, [R16.64] ;  /* 0x0000000c100ec981 */ /* 0x0000a2000c1e1900 */
[----:B------:R-:W-:Y:S02]  /*0d10*/  ISETP.GE.U32.AND P4, PT, R69, c[0x0][0x1c8], PT ;  /* 0x0000720045007a0c */ /* 0x000fe40003f86070 */
[----:B------:R-:W-:Y:S01]  /*0d20*/  SHF.R.S32.HI R26, RZ, 0x1f, R69 ;  /* 0x0000001fff1a7819 */ /* 0x000fe20000011445 */
[----:B------:R1:W2:Y:S01]  /*0d30*/  @!P5 LDG.E R15, [R18.64] ;  /* 0x0000000c120fd981 */ /* 0x0002a2000c1e1900 */
[----:B------:R-:W-:Y:S02]  /*0d40*/  @!P3 IMAD R27, R93, c[0x0][0x1c0], RZ ;  /* 0x000070005d1bba24 */ /* 0x000fe400078e02ff */
[----:B------:R-:W-:Y:S02]  /*0d50*/  ISETP.GE.AND.EX P4, PT, R26, c[0x0][0x1cc], PT, P4 ;  /* 0x000073001a007a0c */ /* 0x000fe40003f86340 */
[----:B0-----:R-:W-:-:S02]  /*0d60*/  MOV R16, RZ ;  /* 0x000000ff00107202 */ /* 0x001fc40000000f00 */
[----:B-1----:R-:W-:Y:S02]  /*0d70*/  @!P3 MOV R18, R34 ;  /* 0x000000220012b202 */ /* 0x002fe40000000f00 */
[----:B------:R-:W-:Y:S02]  /*0d80*/  @!P3 MOV R19, R33 ;  /* 0x000000210013b202 */ /* 0x000fe40000000f00 */
[----:B------:R0:W2:Y:S01]  /*0d90*/  @!P2 LDG.E R16, [R22.64] ;  /* 0x0000000c1610a981 */ /* 0x0000a2000c1e1900 */
[----:B------:R-:W-:Y:S01]  /*0da0*/  @!P3 IMAD R17, R72, c[0x0][0x1c4], R27 ;  /* 0x000071004811ba24 */ /* 0x000fe200078e021b */
[----:B------:R-:W-:Y:S01]  /*0db0*/  ISETP.GT.U32.OR P2, PT, R0, 0x27f, P4 ;  /* 0x0000027f0000780c */ /* 0x000fe20002744470 */
[----:B------:R-:W-:-:S04]  /*0dc0*/  @!P3 IMAD.WIDE.U32 R18, R72, c[0x0][0x1c0], R18 ;  /* 0x000070004812ba25 */ /* 0x000fc800078e0012 */
[----:B------:R-:W-:Y:S01]  /*0dd0*/  @!P1 IMAD R24, R92, c[0x0][0x1c0], RZ ;  /* 0x000070005c189a24 */ /* 0x000fe200078e02ff */
[----:B------:R-:W-:Y:S02]  /*0de0*/  @!P3 IADD3 R17, R19, R17, RZ ;  /* 0x000000111311b210 */ /* 0x000fe40007ffe0ff */
[----:B------:R-:W-:Y:S01]  /*0df0*/  @!P1 MOV R25, R33 ;  /* 0x0000002100199202 */ /* 0x000fe20000000f00 */
[----:B------:R-:W-:Y:S01]  /*0e00*/  @!P1 IMAD R19, R71, c[0x0][0x1c4], R24 ;  /* 0x0000710047139a24 */ /* 0x000fe200078e0218 */
[----:B------:R-:W-:Y:S02]  /*0e10*/  @!P1 MOV R24, R34 ;  /* 0x0000002200189202 */ /* 0x000fe40000000f00 */
[----:B0-----:R-:W-:Y:S02]  /*0e20*/  @!P3 LEA R22, P4, R18, c[0x0][0x170], 0x1 ;  /* 0x00005c001216ba11 */ /* 0x001fe400078808ff */
[----:B------:R-:W-:Y:S01]  /*0e30*/  ISETP.GE.U32.AND P5, PT, R67, c[0x0][0x1c8], PT ;  /* 0x0000720043007a0c */ /* 0x000fe20003fa6070 */
[----:B------:R-:W-:Y:S01]  /*0e40*/  @!P1 IMAD.WIDE.U32 R24, R71, c[0x0][0x1c0], R24 ;  /* 0x0000700047189a25 */ /* 0x000fe200078e0018 */
[----:B------:R-:W-:-:S02]  /*0e50*/  SHF.R.S32.HI R28, RZ, 0x1f, R67 ;  /* 0x0000001fff1c7819 */ /* 0x000fc40000011443 */
[----:B------:R-:W-:Y:S01]  /*0e60*/  @!P3 LEA.HI.X R23, R18, c[0x0][0x174], R17, 0x1, P4 ;  /* 0x00005d001217ba11 */ /* 0x000fe200020f0c11 */
[----:B------:R-:W-:Y:S01]  /*0e70*/  @!P2 IMAD R18, R26, c[0x0][0x1c0], RZ ;  /* 0x000070001a12aa24 */ /* 0x000fe200078e02ff */
[----:B------:R-:W-:Y:S02]  /*0e80*/  ISETP.GE.U32.AND P6, PT, R68, c[0x0][0x1c8], PT ;  /* 0x0000720044007a0c */ /* 0x000fe40003fc6070 */
[----:B------:R-:W-:Y:S01]  /*0e90*/  SHF.R.S32.HI R31, RZ, 0x1f, R68 ;  /* 0x0000001fff1f7819 */ /* 0x000fe20000011444 */
[----:B------:R-:W-:Y:S01]  /*0ea0*/  HFMA2.MMA R17, -RZ, RZ, 0, 0 ;  /* 0x00000000ff117435 */ /* 0x000fe200000001ff */
[----:B------:R-:W-:Y:S01]  /*0eb0*/  ISETP.GE.AND.EX P5, PT, R28, c[0x0][0x1cc], PT, P5 ;  /* 0x000073001c007a0c */ /* 0x000fe20003fa6350 */
[----:B------:R-:W-:Y:S01]  /*0ec0*/  @!P2 IMAD R29, R69, c[0x0][0x1c4], R18 ;  /* 0x00007100451daa24 */ /* 0x000fe200078e0212 */
[----:B------:R-:W-:Y:S02]  /*0ed0*/  ISETP.GE.AND.EX P4, PT, R31, c[0x0][0x1cc], PT, P6 ;  /* 0x000073001f007a0c */ /* 0x000fe40003f86360 */
[----:B------:R-:W-:-:S02]  /*0ee0*/  @!P1 IADD3 R25, R25, R19, RZ ;  /* 0x0000001319199210 */ /* 0x000fc40007ffe0ff */
[----:B------:R-:W-:Y:S02]  /*0ef0*/  @!P2 MOV R18, R34 ;  /* 0x000000220012a202 */ /* 0x000fe40000000f00 */
[----:B------:R-:W-:Y:S01]  /*0f00*/  @!P2 MOV R19, R33 ;  /* 0x000000210013a202 */ /* 0x000fe20000000f00 */
[----:B------:R0:W2:Y:S01]  /*0f10*/  @!P3 LDG.E R17, [R22.64] ;  /* 0x0000000c1611b981 */ /* 0x0000a2000c1e1900 */
[C---:B------:R-:W-:Y:S02]  /*0f20*/  ISETP.GT.U32.OR P5, PT, R0.reuse, 0x27f, P5 ;  /* 0x0000027f0000780c */ /* 0x040fe40002fa4470 */
[----:B------:R-:W-:Y:S01]  /*0f30*/  ISETP.GT.U32.OR P4, PT, R0, 0x27f, P4 ;  /* 0x0000027f0000780c */ /* 0x000fe20002784470 */
[----:B------:R-:W-:Y:S01]  /*0f40*/  @!P2 IMAD.WIDE.U32 R18, R69, c[0x0][0x1c0], R18 ;  /* 0x000070004512aa25 */ /* 0x000fe200078e0012 */
[----:B------:R-:W-:-:S04]  /*0f50*/  @!P1 LEA R26, P6, R24, c[0x0][0x170], 0x1 ;  /* 0x00005c00181a9a11 */ /* 0x000fc800078c08ff */
[----:B------:R-:W-:Y:S02]  /*0f60*/  @!P1 LEA.HI.X R27, R24, c[0x0][0x174], R25, 0x1, P6 ;  /* 0x00005d00181b9a11 */ /* 0x000fe400030f0c19 */
[----:B------:R-:W-:Y:S02]  /*0f70*/  @!P2 IADD3 R19, R19, R29, RZ ;  /* 0x0000001d1313a210 */ /* 0x000fe40007ffe0ff */
[----:B0-----:R-:W-:-:S04]  /*0f80*/  @!P2 LEA R22, P6, R18, c[0x0][0x170], 0x1 ;  /* 0x00005c001216aa11 */ /* 0x001fc800078c08ff */
[----:B------:R-:W-:Y:S01]  /*0f90*/  @!P2 LEA.HI.X R23, R18, c[0x0][0x174], R19, 0x1, P6 ;  /* 0x00005d001217aa11 */ /* 0x000fe200030f0c13 */
[----:B------:R-:W-:Y:S01]  /*0fa0*/  @!P5 IMAD R18, R28, c[0x0][0x1c0], RZ ;  /* 0x000070001c12da24 */ /* 0x000fe200078e02ff */
[-C--:B------:R-:W-:Y:S01]  /*0fb0*/  @!P4 MOV R28, R34.reuse ;  /* 0x00000022001cc202 */ /* 0x080fe20000000f00 */
[----:B------:R-:W-:Y:S01]  /*0fc0*/  @!P4 IMAD R25, R31, c[0x0][0x1c0], RZ ;  /* 0x000070001f19ca24 */ /* 0x000fe200078e02ff */
[-C--:B------:R-:W-:Y:S01]  /*0fd0*/  @!P4 MOV R29, R33.reuse ;  /* 0x00000021001dc202 */ /* 0x080fe20000000f00 */
[----:B------:R-:W-:Y:S01]  /*0fe0*/  @!P5 IMAD R31, R67, c[0x0][0x1c4], R18 ;  /* 0x00007100431fda24 */ /* 0x000fe200078e0212 */
[----:B------:R-:W-:Y:S01]  /*0ff0*/  @!P5 MOV R18, R34 ;  /* 0x000000220012d202 */ /* 0x000fe20000000f00 */
[C---:B------:R-:W-:Y:S01]  /*1000*/  @!P4 IMAD R25, R68.reuse, c[0x0][0x1c4], R25 ;  /* 0x000071004419ca24 */ /* 0x040fe200078e0219 */
[----:B------:R-:W-:Y:S01]  /*1010*/  @!P5 MOV R19, R33 ;  /* 0x000000210013d202 */ /* 0x000fe20000000f00 */
[----:B------:R-:W-:-:S04]  /*1020*/  @!P4 IMAD.WIDE.U32 R28, R68, c[0x0][0x1c0], R28 ;  /* 0x00007000441cca25 */ /* 0x000fc800078e001c */
[----:B------:R-:W-:Y:S01]  /*1030*/  @!P5 IMAD.WIDE.U32 R18, R67, c[0x0][0x1c0], R18 ;  /* 0x000070004312da25 */ /* 0x000fe200078e0012 */
[----:B------:R-:W-:Y:S02]  /*1040*/  @!P4 IADD3 R25, R29, R25, RZ ;  /* 0x000000191d19c210 */ /* 0x000fe40007ffe0ff */
[C---:B------:R-:W-:Y:S02]  /*1050*/  @!P4 LEA R24, P6, R28.reuse, c[0x0][0x170], 0x1 ;  /* 0x00005c001c18ca11 */ /* 0x040fe400078c08ff */
[----:B------:R-:W-:Y:S02]  /*1060*/  @!P5 IADD3 R19, R19, R31, RZ ;  /* 0x0000001f1313d210 */ /* 0x000fe40007ffe0ff */
[----:B------:R-:W-:Y:S02]  /*1070*/  @!P4 LEA.HI.X R25, R28, c[0x0][0x174], R25, 0x1, P6 ;  /* 0x00005d001c19ca11 */ /* 0x000fe400030f0c19 */
[----:B------:R-:W-:-:S04]  /*1080*/  @!P5 LEA R28, P6, R18, c[0x0][0x170], 0x1 ;  /* 0x00005c00121cda11 */ /* 0x000fc800078c08ff */
[----:B------:R-:W-:Y:S02]  /*1090*/  @!P5 LEA.HI.X R29, R18, c[0x0][0x174], R19, 0x1, P6 ;  /* 0x00005d00121dda11 */ /* 0x000fe400030f0c13 */
[----:B------:R-:W-:Y:S01]  /*10a0*/  CS2R R18, SRZ ;  /* 0x0000000000127805 */ /* 0x000fe2000001ff00 */
[----:B------:R-:W-:-:S05]  /*10b0*/  ISETP.GE.U32.AND P3, PT, R66, c[0x0][0x1c8], PT ;  /* 0x0000720042007a0c */ /* 0x000fca0003f66070 */
[----:B------:R0:W2:Y:S01]  /*10c0*/  @P0 LDG.E R19, [R20.64] ;  /* 0x0000000c14130981 */ /* 0x0000a2000c1e1900 */
[----:B------:R-:W-:Y:S02]  /*10d0*/  SHF.R.S32.HI R30, RZ, 0x1f, R66 ;  /* 0x0000001fff1e7819 */ /* 0x000fe40000011442 */
[----:B------:R-:W-:Y:S01]  /*10e0*/  SHF.R.S32.HI R91, RZ, 0x1f, R65 ;  /* 0x0000001fff5b7819 */ /* 0x000fe20000011441 */
[----:B------:R1:W2:Y:S01]  /*10f0*/  @!P1 LDG.E R18, [R26.64] ;  /* 0x0000000c1a129981 */ /* 0x0002a2000c1e1900 */
[----:B------:R-:W-:-:S04]  /*1100*/  ISETP.GE.AND.EX P3, PT, R30, c[0x0][0x1cc], PT, P3 ;  /* 0x000073001e007a0c */ /* 0x000fc80003f66330 */
[----:B------:R-:W-:Y:S01]  /*1110*/  ISETP.GT.U32.OR P3, PT, R0, 0x27f, P3 ;  /* 0x0000027f0000780c */ /* 0x000fe20001f64470 */
[----:B0-----:R-:W-:Y:S01]  /*1120*/  CS2R R20, SRZ ;  /* 0x0000000000147805 */ /* 0x001fe2000001ff00 */
[----:B------:R-:W-:-:S04]  /*1130*/  ISETP.GE.U32.AND P1, PT, R65, c[0x0][0x1c8], PT ;  /* 0x0000720041007a0c */ /* 0x000fc80003f26070 */
[----:B------:R-:W-:Y:S01]  /*1140*/  ISETP.GE.AND.EX P1, PT, R91, c[0x0][0x1cc], PT, P1 ;  /* 0x000073005b007a0c */ /* 0x000fe20003f26310 */
[----:B------:R0:W2:Y:S06]  /*1150*/  @!P2 LDG.E R20, [R22.64] ;  /* 0x0000000c1614a981 */ /* 0x0000ac000c1e1900 */
[----:B------:R-:W-:Y:S01]  /*1160*/  @!P3 IMAD R31, R30, c[0x0][0x1c0], RZ ;  /* 0x000070001e1fba24 */ /* 0x000fe200078e02ff */
[----:B------:R-:W-:Y:S01]  /*1170*/  @!P3 MOV R30, R34 ;  /* 0x00000022001eb202 */ /* 0x000fe20000000f00 */
[----:B------:R1:W2:Y:S02]  /*1180*/  @!P4 LDG.E R21, [R24.64] ;  /* 0x0000000c1815c981 */ /* 0x0002a4000c1e1900 */
[----:B------:R-:W-:Y:S01]  /*1190*/  @!P3 IMAD R37, R66, c[0x0][0x1c4], R31 ;  /* 0x000071004225ba24 */ /* 0x000fe200078e021f */
[----:B------:R-:W-:Y:S01]  /*11a0*/  @!P3 MOV R31, R33 ;  /* 0x00000021001fb202 */ /* 0x000fe20000000f00 */
[----:B0-----:R-:W-:Y:S01]  /*11b0*/  CS2R R22, SRZ ;  /* 0x0000000000167805 */ /* 0x001fe2000001ff00 */
[----:B------:R-:W-:-:S03]  /*11c0*/  ISETP.GT.U32.OR P1, PT, R0, 0x27f, P1 ;  /* 0x0000027f0000780c */ /* 0x000fc60000f24470 */
[----:B------:R-:W-:Y:S01]  /*11d0*/  @!P3 IMAD.WIDE.U32 R30, R66, c[0x0][0x1c0], R30 ;  /* 0x00007000421eba25 */ /* 0x000fe200078e001e */
[----:B------:R-:W-:Y:S01]  /*11e0*/  ISETP.GE.U32.AND P2, PT, R64, c[0x0][0x1c8], PT ;  /* 0x0000720040007a0c */ /* 0x000fe20003f46070 */
[----:B------:R0:W2:Y:S01]  /*11f0*/  @!P5 LDG.E R22, [R28.64] ;  /* 0x0000000c1c16d981 */ /* 0x0000a2000c1e1900 */
[----:B------:R-:W-:Y:S02]  /*1200*/  SHF.R.S32.HI R89, RZ, 0x1f, R64 ;  /* 0x0000001fff597819 */ /* 0x000fe40000011440 */
[----:B------:R-:W-:Y:S02]  /*1210*/  ISETP.GE.U32.AND P5, PT, R63, c[0x0][0x1c8], PT ;  /* 0x000072003f007a0c */ /* 0x000fe40003fa6070 */
[----:B------:R-:W-:Y:S02]  /*1220*/  SHF.R.S32.HI R40, RZ, 0x1f, R63 ;  /* 0x0000001fff287819 */ /* 0x000fe4000001143f */
[----:B------:R-:W-:Y:S02]  /*1230*/  @!P3 IADD3 R31, R31, R37, RZ ;  /* 0x000000251f1fb210 */ /* 0x000fe40007ffe0ff */
[----:B-1----:R-:W-:-:S02]  /*1240*/  @!P3 LEA R26, P6, R30, c[0x0][0x170], 0x1 ;  /* 0x00005c001e1aba11 */ /* 0x002fc400078c08ff */
[----:B------:R-:W-:Y:S02]  /*1250*/  ISETP.GE.AND.EX P2, PT, R89, c[0x0][0x1cc], PT, P2 ;  /* 0x0000730059007a0c */ /* 0x000fe40003f46320 */
[----:B------:R-:W-:Y:S02]  /*1260*/  ISETP.GE.AND.EX P5, PT, R40, c[0x0][0x1cc], PT, P5 ;  /* 0x0000730028007a0c */ /* 0x000fe40003fa6350 */
[----:B------:R-:W-:Y:S01]  /*1270*/  @!P3 LEA.HI.X R27, R30, c[0x0][0x174], R31, 0x1, P6 ;  /* 0x00005d001e1bba11 */ /* 0x000fe200030f0c1f */
[----:B------:R-:W-:Y:S01]  /*1280*/  @!P1 IMAD R30, R91, c[0x0][0x1c0], RZ ;  /* 0x000070005b1e9a24 */ /* 0x000fe200078e02ff */
[----:B------:R-:W-:Y:S02]  /*1290*/  @!P1 MOV R24, R34 ;  /* 0x0000002200189202 */ /* 0x000fe40000000f00 */
[----:B------:R-:W-:Y:S02]  /*12a0*/  @!P1 MOV R25, R33 ;  /* 0x0000002100199202 */ /* 0x000fe40000000f00 */
[----:B------:R-:W-:-:S02]  /*12b0*/  ISETP.GT.U32.OR P2, PT, R0, 0x27f, P2 ;  /* 0x0000027f0000780c */ /* 0x000fc40001744470 */
[----:B------:R-:W-:Y:S01]  /*12c0*/  ISETP.GT.U32.OR P5, PT, R0, 0x27f, P5 ;  /* 0x0000027f0000780c */ /* 0x000fe20002fa4470 */
[C---:B------:R-:W-:Y:S01]  /*12d0*/  @!P1 IMAD R31, R65.reuse, c[0x0][0x1c4], R30 ;  /* 0x00007100411f9a24 */ /* 0x040fe200078e021e */
[----:B------:R1:W2:Y:S01]  /*12e0*/  @!P3 LDG.E R23, [R26.64] ;  /* 0x0000000c1a17b981 */ /* 0x0002a2000c1e1900 */
[----:B------:R-:W-:Y:S01]  /*12f0*/  @!P1 IMAD.WIDE.U32 R24, R65, c[0x0][0x1c0], R24 ;  /* 0x0000700041189a25 */ /* 0x000fe200078e0018 */
[----:B------:R-:W-:-:S04]  /*1300*/  ISETP.GE.U32.AND P4, PT, R62, c[0x0][0x1c8], PT ;  /* 0x000072003e007a0c */ /* 0x000fc80003f86070 */
[----:B------:R-:W-:Y:S02]  /*1310*/  @!P1 IADD3 R25, R25, R31, RZ ;  /* 0x0000001f19199210 */ /* 0x000fe40007ffe0ff */
[C---:B------:R-:W-:Y:S01]  /*1320*/  @!P1 LEA R30, P6, R24.reuse, c[0x0][0x170], 0x1 ;  /* 0x00005c00181e9a11 */ /* 0x040fe200078c08ff */
[----:B0-----:R-:W-:Y:S01]  /*1330*/  @!P2 IMAD R29, R89, c[0x0][0x1c0], RZ ;  /* 0x00007000591daa24 */ /* 0x001fe200078e02ff */
[----:B------:R-:W-:Y:S02]  /*1340*/  ISETP.GE.U32.AND P3, PT, R61, c[0x0][0x1c8], PT ;  /* 0x000072003d007a0c */ /* 0x000fe40003f66070 */
[----:B------:R-:W-:Y:S02]  /*1350*/  SHF.R.S32.HI R39, RZ, 0x1f, R62 ;  /* 0x0000001fff277819 */ /* 0x000fe4000001143e */
[----:B------:R-:W-:Y:S02]  /*1360*/  SHF.R.S32.HI R38, RZ, 0x1f, R61 ;  /* 0x0000001fff267819 */ /* 0x000fe4000001143d */
[----:B------:R-:W-:Y:S01]  /*1370*/  @!P1 LEA.HI.X R31, R24, c[0x0][0x174], R25, 0x1, P6 ;  /* 0x00005d00181f9a11 */ /* 0x000fe200030f0c19 */
[----:B------:R-:W-:Y:S01]  /*1380*/  @!P5 IMAD R24, R40, c[0x0][0x1c0], RZ ;  /* 0x000070002818da24 */ /* 0x000fe200078e02ff */
[----:B------:R-:W-:-:S02]  /*1390*/  @!P2 MOV R36, R34 ;  /* 0x000000220024a202 */ /* 0x000fc40000000f00 */
[-C--:B------:R-:W-:Y:S01]  /*13a0*/  @!P2 MOV R37, R33.reuse ;  /* 0x000000210025a202 */ /* 0x080fe20000000f00 */
[----:B-1----:R-:W-:Y:S01]  /*13b0*/  @!P2 IMAD R27, R64, c[0x0][0x1c4], R29 ;  /* 0x00007100401baa24 */ /* 0x002fe200078e021d */
[----:B------:R-:W-:Y:S01]  /*13c0*/  ISETP.GE.AND.EX P4, PT, R39, c[0x0][0x1cc], PT, P4 ;  /* 0x0000730027007a0c */ /* 0x000fe20003f86340 */
[----:B------:R-:W-:Y:S01]  /*13d0*/  @!P5 IMAD R29, R63, c[0x0][0x1c4], R24 ;  /* 0x000071003f1dda24 */ /* 0x000fe200078e0218 */
[----:B------:R-:W-:Y:S01]  /*13e0*/  ISETP.GE.AND.EX P3, PT, R38, c[0x0][0x1cc], PT, P3 ;  /* 0x0000730026007a0c */ /* 0x000fe20003f66330 */
[----:B------:R-:W-:Y:S01]  /*13f0*/  @!P2 IMAD.WIDE.U32 R36, R64, c[0x0][0x1c0], R36 ;  /* 0x000070004024aa25 */ /* 0x000fe200078e0024 */
[----:B------:R-:W-:Y:S02]  /*1400*/  @!P5 MOV R24, R34 ;  /* 0x000000220018d202 */ /* 0x000fe40000000f00 */
[----:B------:R-:W-:Y:S02]  /*1410*/  @!P5 MOV R25, R33 ;  /* 0x000000210019d202 */ /* 0x000fe40000000f00 */
[----:B------:R-:W-:-:S02]  /*1420*/  ISETP.GT.U32.OR P4, PT, R0, 0x27f, P4 ;  /* 0x0000027f0000780c */ /* 0x000fc40002784470 */
[----:B------:R-:W-:Y:S01]  /*1430*/  ISETP.GT.U32.OR P3, PT, R0, 0x27f, P3 ;  /* 0x0000027f0000780c */ /* 0x000fe20001f64470 */
[----:B------:R-:W-:Y:S01]  /*1440*/  HFMA2.MMA R28, -RZ, RZ, 0, 0 ;  /* 0x00000000ff1c7435 */ /* 0x000fe200000001ff */
[----:B------:R-:W-:Y:S01]  /*1450*/  @!P2 IADD3 R27, R37, R27, RZ ;  /* 0x0000001b251ba210 */ /* 0x000fe20007ffe0ff */
[----:B------:R-:W-:Y:S01]  /*1460*/  @!P5 IMAD.WIDE.U32 R24, R63, c[0x0][0x1c0], R24 ;  /* 0x000070003f18da25 */ /* 0x000fe200078e0018 */
[----:B------:R-:W-:-:S04]  /*1470*/  @!P2 LEA R26, P6, R36, c[0x0][0x170], 0x1 ;  /* 0x00005c00241aaa11 */ /* 0x000fc800078c08ff */
[----:B------:R-:W-:Y:S02]  /*1480*/  @!P2 LEA.HI.X R27, R36, c[0x0][0x174], R27, 0x1, P6 ;  /* 0x00005d00241baa11 */ /* 0x000fe400030f0c1b */
[----:B------:R-:W-:Y:S01]  /*1490*/  @!P5 IADD3 R25, R25, R29, RZ ;  /* 0x0000001d1919d210 */ /* 0x000fe20007ffe0ff */
[----:B------:R0:W2:Y:S01]  /*14a0*/  @!P1 LDG.E R28, [R30.64] ;  /* 0x0000000c1e1c9981 */ /* 0x0000a2000c1e1900 */
[----:B------:R-:W-:Y:S01]  /*14b0*/  @!P5 LEA R36, P6, R24, c[0x0][0x170], 0x1 ;  /* 0x00005c001824da11 */ /* 0x000fe200078c08ff */
[----:B------:R-:W-:Y:S01]  /*14c0*/  @!P4 IMAD R29, R39, c[0x0][0x1c0], RZ ;  /* 0x00007000271dca24 */ /* 0x000fe200078e02ff */
[----:B------:R-:W-:Y:S02]  /*14d0*/  ISETP.GE.U32.AND P1, PT, R60, c[0x0][0x1c8], PT ;  /* 0x000072003c007a0c */ /* 0x000fe40003f26070 */
[----:B------:R-:W-:Y:S01]  /*14e0*/  @!P5 LEA.HI.X R37, R24, c[0x0][0x174], R25, 0x1, P6 ;  /* 0x00005d001825da11 */ /* 0x000fe200030f0c19 */
[----:B------:R-:W-:Y:S01]  /*14f0*/  @!P3 IMAD R24, R38, c[0x0][0x1c0], RZ ;  /* 0x000070002618ba24 */ /* 0x000fe200078e02ff */
[----:B------:R-:W-:-:S02]  /*1500*/  SHF.R.S32.HI R40, RZ, 0x1f, R60 ;  /* 0x0000001fff287819 */ /* 0x000fc4000001143c */
[-C--:B------:R-:W-:Y:S02]  /*1510*/  @!P4 MOV R38, R34.reuse ;  /* 0x000000220026c202 */ /* 0x080fe40000000f00 */
[-C--:B------:R-:W-:Y:S02]  /*1520*/  @!P4 MOV R39, R33.reuse ;  /* 0x000000210027c202 */ /* 0x080fe40000000f00 */
[----:B------:R-:W-:Y:S01]  /*1530*/  ISETP.GE.AND.EX P1, PT, R40, c[0x0][0x1cc], PT, P1 ;  /* 0x0000730028007a0c */ /* 0x000fe20003f26310 */
[C---:B------:R-:W-:Y:S01]  /*1540*/  @!P4 IMAD R25, R62.reuse, c[0x0][0x1c4], R29 ;  /* 0x000071003e19ca24 */ /* 0x040fe200078e021d */
[----:B0-----:R-:W-:Y:S01]  /*1550*/  @!P3 MOV R30, R34 ;  /* 0x00000022001eb202 */ /* 0x001fe20000000f00 */
[----:B------:R-:W-:Y:S01]  /*1560*/  @!P4 IMAD.WIDE.U32 R38, R62, c[0x0][0x1c0], R38 ;  /* 0x000070003e26ca25 */ /* 0x000fe200078e0026 */
[----:B------:R-:W-:Y:S02]  /*1570*/  @!P3 MOV R31, R33 ;  /* 0x00000021001fb202 */ /* 0x000fe40000000f00 */
[----:B------:R-:W-:Y:S01]  /*1580*/  ISETP.GT.U32.OR P1, PT, R0, 0x27f, P1 ;  /* 0x0000027f0000780c */ /* 0x000fe20000f24470 */
[----:B------:R-:W-:Y:S01]  /*1590*/  @!P3 IMAD R29, R61, c[0x0][0x1c4], R24 ;  /* 0x000071003d1dba24 */ /* 0x000fe200078e0218 */
[----:B------:R-:W-:Y:S01]  /*15a0*/  @!P4 IADD3 R25, R39, R25, RZ ;  /* 0x000000192719c210 */ /* 0x000fe20007ffe0ff */
[----:B------:R-:W-:Y:S01]  /*15b0*/  @!P3 IMAD.WIDE.U32 R30, R61, c[0x0][0x1c0], R30 ;  /* 0x000070003d1eba25 */ /* 0x000fe200078e001e */
[----:B------:R-:W-:-:S04]  /*15c0*/  @!P4 LEA R24, P6, R38, c[0x0][0x170], 0x1 ;  /* 0x00005c002618ca11 */ /* 0x000fc800078c08ff */
[----:B------:R-:W-:Y:S02]  /*15d0*/  @!P4 LEA.HI.X R25, R38, c[0x0][0x174], R25, 0x1, P6 ;  /* 0x00005d002619ca11 */ /* 0x000fe400030f0c19 */
[----:B------:R-:W-:Y:S02]  /*15e0*/  @!P3 IADD3 R29, R31, R29, RZ ;  /* 0x0000001d1f1db210 */ /* 0x000fe40007ffe0ff */
[----:B------:R-:W-:Y:S01]  /*15f0*/  @!P3 LEA R38, P6, R30, c[0x0][0x170], 0x1 ;  /* 0x00005c001e26ba11 */ /* 0x000fe200078c08ff */
[----:B------:R-:W-:Y:S01]  /*1600*/  @!P1 IMAD R31, R40, c[0x0][0x1c0], RZ ;  /* 0x00007000281f9a24 */ /* 0x000fe200078e02ff */
[----:B------:R-:W-:Y:S02]  /*1610*/  @!P1 MOV R40, R34 ;  /* 0x0000002200289202 */ /* 0x000fe40000000f00 */
[----:B------:R-:W-:Y:S01]  /*1620*/  @!P3 LEA.HI.X R39, R30, c[0x0][0x174], R29, 0x1, P6 ;  /* 0x00005d001e27ba11 */ /* 0x000fe200030f0c1d */
[----:B------:R-:W-:Y:S01]  /*1630*/  HFMA2.MMA R29, -RZ, RZ, 0, 0 ;  /* 0x00000000ff1d7435 */ /* 0x000fe200000001ff */
[----:B------:R-:W-:Y:S01]  /*1640*/  @!P1 MOV R41, R33 ;  /* 0x0000002100299202 */ /* 0x000fe20000000f00 */
[----:B------:R-:W-:-:S04]  /*1650*/  @!P1 IMAD R31, R60, c[0x0][0x1c4], R31 ;  /* 0x000071003c1f9a24 */ /* 0x000fc800078e021f */
[----:B------:R-:W-:-:S04]  /*1660*/  @!P1 IMAD.WIDE.U32 R40, R60, c[0x0][0x1c0], R40 ;  /* 0x000070003c289a25 */ /* 0x000fc800078e0028 */
[----:B------:R0:W2:Y:S01]  /*1670*/  @!P2 LDG.E R29, [R26.64] ;  /* 0x0000000c1a1da981 */ /* 0x0000a2000c1e1900 */
[----:B------:R-:W-:Y:S02]  /*1680*/  @!P1 IADD3 R31, R41, R31, RZ ;  /* 0x0000001f291f9210 */ /* 0x000fe40007ffe0ff */
[----:B------:R-:W-:Y:S02]  /*1690*/  ISETP.GE.U32.AND P2, PT, R59, c[0x0][0x1c8], PT ;  /* 0x000072003b007a0c */ /* 0x000fe40003f46070 */
[----:B------:R-:W-:Y:S02]  /*16a0*/  SHF.R.S32.HI R88, RZ, 0x1f, R59 ;  /* 0x0000001fff587819 */ /* 0x000fe4000001143b */
[----:B0-----:R-:W-:-:S04]  /*16b0*/  @!P1 LEA R26, P6, R40, c[0x0][0x170], 0x1 ;  /* 0x00005c00281a9a11 */ /* 0x001fc800078c08ff */
[----:B------:R-:W-:Y:S02]  /*16c0*/  @!P1 LEA.HI.X R27, R40, c[0x0][0x174], R31, 0x1, P6 ;  /* 0x00005d00281b9a11 */ /* 0x000fe400030f0c1f */
[----:B------:R-:W-:Y:S01]  /*16d0*/  CS2R R30, SRZ ;  /* 0x00000000001e7805 */ /* 0x000fe2000001ff00 */
[----:B------:R-:W-:-:S05]  /*16e0*/  ISETP.GE.AND.EX P2, PT, R88, c[0x0][0x1cc], PT, P2 ;  /* 0x0000730058007a0c */ /* 0x000fca0003f46320 */
[----:B------:R0:W3:Y:S01]  /*16f0*/  @!P5 LDG.E R30, [R36.64] ;  /* 0x0000000c241ed981 */ /* 0x0000e2000c1e1900 */
[----:B------:R-:W-:Y:S02]  /*1700*/  ISETP.GT.U32.OR P2, PT, R0, 0x27f, P2 ;  /* 0x0000027f0000780c */ /* 0x000fe40001744470 */
[----:B------:R-:W-:Y:S01]  /*1710*/  SHF.R.S32.HI R87, RZ, 0x1f, R58 ;  /* 0x0000001fff577819 */ /* 0x000fe2000001143a */
[----:B------:R1:W3:Y:S01]  /*1720*/  @!P4 LDG.E R31, [R24.64] ;  /* 0x0000000c181fc981 */ /* 0x0002e2000c1e1900 */
[----:B------:R-:W-:Y:S01]  /*1730*/  ISETP.GE.U32.AND P4, PT, R58, c[0x0][0x1c8], PT ;  /* 0x000072003a007a0c */ /* 0x000fe20003f86070 */
[----:B0-----:R-:W-:Y:S01]  /*1740*/  CS2R R36, SRZ ;  /* 0x0000000000247805 */ /* 0x001fe2000001ff00 */
[----:B------:R-:W-:Y:S02]  /*1750*/  ISETP.GE.U32.AND P5, PT, R57, c[0x0][0x1c8], PT ;  /* 0x0000720039007a0c */ /* 0x000fe40003fa6070 */
[----:B------:R-:W-:-:S03]  /*1760*/  SHF.R.S32.HI R46, RZ, 0x1f, R57 ;  /* 0x0000001fff2e7819 */ /* 0x000fc60000011439 */
[----:B------:R0:W4:Y:S01]  /*1770*/  @!P3 LDG.E R36, [R38.64] ;  /* 0x0000000c2624b981 */ /* 0x000122000c1e1900 */
[----:B------:R-:W-:Y:S02]  /*1780*/  ISETP.GE.AND.EX P3, PT, R87, c[0x0][0x1cc], PT, P4 ;  /* 0x0000730057007a0c */ /* 0x000fe40003f66340 */
[----:B------:R-:W-:Y:S01]  /*1790*/  ISETP.GE.AND.EX P5, PT, R46, c[0x0][0x1cc], PT, P5 ;  /* 0x000073002e007a0c */ /* 0x000fe20003fa6350 */
[----:B------:R-:W-:Y:S01]  /*17a0*/  @!P2 IMAD R40, R88, c[0x0][0x1c0], RZ ;  /* 0x000070005828aa24 */ /* 0x000fe200078e02ff */
[C---:B------:R-:W-:Y:S01]  /*17b0*/  ISETP.GT.U32.OR P3, PT, R0.reuse, 0x27f, P3 ;  /* 0x0000027f0000780c */ /* 0x040fe20001f64470 */
[----:B------:R0:W4:Y:S01]  /*17c0*/  @!P1 LDG.E R37, [R26.64] ;  /* 0x0000000c1a259981 */ /* 0x000122000c1e1900 */
[----:B-1----:R-:W-:Y:S02]  /*17d0*/  @!P2 MOV R24, R34 ;  /* 0x000000220018a202 */ /* 0x002fe40000000f00 */
[----:B------:R-:W-:Y:S02]  /*17e0*/  @!P2 MOV R25, R33 ;  /* 0x000000210019a202 */ /* 0x000fe40000000f00 */
[----:B------:R-:W-:Y:S01]  /*17f0*/  ISETP.GT.U32.OR P5, PT, R0, 0x27f, P5 ;  /* 0x0000027f0000780c */ /* 0x000fe20002fa4470 */
[----:B------:R-:W-:-:S02]  /*1800*/  @!P2 IMAD R41, R59, c[0x0][0x1c4], R40 ;  /* 0x000071003b29aa24 */ /* 0x000fc400078e0228 */
[----:B------:R-:W-:Y:S01]  /*1810*/  @!P2 IMAD.WIDE.U32 R24, R59, c[0x0][0x1c0], R24 ;  /* 0x000070003b18aa25 */ /* 0x000fe200078e0018 */
[----:B------:R-:W-:Y:S02]  /*1820*/  ISETP.GE.U32.AND P4, PT, R56, c[0x0][0x1c8], PT ;  /* 0x0000720038007a0c */ /* 0x000fe40003f86070 */
[----:B------:R-:W-:Y:S02]  /*1830*/  ISETP.GE.U32.AND P1, PT, R55, c[0x0][0x1c8], PT ;  /* 0x0000720037007a0c */ /* 0x000fe40003f26070 */
[----:B------:R-:W-:Y:S02]  /*1840*/  SHF.R.S32.HI R45, RZ, 0x1f, R56 ;  /* 0x0000001fff2d7819 */ /* 0x000fe40000011438 */
[----:B------:R-:W-:Y:S01]  /*1850*/  SHF.R.S32.HI R44, RZ, 0x1f, R55 ;  /* 0x0000001fff2c7819 */ /* 0x000fe20000011437 */
[----:B0-----:R-:W-:Y:S01]  /*1860*/  @!P3 IMAD R39, R87, c[0x0][0x1c0], RZ ;  /* 0x000070005727ba24 */ /* 0x001fe200078e02ff */
[----:B------:R-:W-:Y:S02]  /*1870*/  @!P2 IADD3 R25, R25, R41, RZ ;  /* 0x000000291919a210 */ /* 0x000fe40007ffe0ff */
[----:B------:R-:W-:-:S02]  /*1880*/  @!P2 LEA R40, P6, R24, c[0x0][0x170], 0x1 ;  /* 0x00005c001828aa11 */ /* 0x000fc400078c08ff */
[-C--:B------:R-:W-:Y:S02]  /*1890*/  @!P3 MOV R42, R34.reuse ;  /* 0x00000022002ab202 */ /* 0x080fe40000000f00 */
[----:B------:R-:W-:Y:S02]  /*18a0*/  @!P3 MOV R43, R33 ;  /* 0x00000021002bb202 */ /* 0x000fe40000000f00 */
[----:B------:R-:W-:Y:S02]  /*18b0*/  ISETP.GE.AND.EX P4, PT, R45, c[0x0][0x1cc], PT, P4 ;  /* 0x000073002d007a0c */ /* 0x000fe40003f86340 */
[----:B------:R-:W-:Y:S01]  /*18c0*/  ISETP.GE.AND.EX P1, PT, R44, c[0x0][0x1cc], PT, P1 ;  /* 0x000073002c007a0c */ /* 0x000fe20003f26310 */
[----:B------:R-:W-:Y:S01]  /*18d0*/  @!P3 IMAD R27, R58, c[0x0][0x1c4], R39 ;  /* 0x000071003a1bba24 */ /* 0x000fe200078e0227 */
[----:B------:R-:W-:Y:S01]  /*18e0*/  @!P2 LEA.HI.X R41, R24, c[0x0][0x174], R25, 0x1, P6 ;  /* 0x00005d001829aa11 */ /* 0x000fe200030f0c19 */
[----:B------:R-:W-:Y:S01]  /*18f0*/  @!P3 IMAD.WIDE.U32 R42, R58, c[0x0][0x1c0], R42 ;  /* 0x000070003a2aba25 */ /* 0x000fe200078e002a */
[----:B------:R-:W-:-:S02]  /*1900*/  @!P5 MOV R24, R34 ;  /* 0x000000220018d202 */ /* 0x000fc40000000f00 */
[----:B------:R-:W-:Y:S01]  /*1910*/  @!P5 MOV R25, R33 ;  /* 0x000000210019d202 */ /* 0x000fe20000000f00 */
[----:B------:R-:W-:Y:S01]  /*1920*/  @!P5 IMAD R39, R46, c[0x0][0x1c0], RZ ;  /* 0x000070002e27da24 */ /* 0x000fe200078e02ff */
[C---:B------:R-:W-:Y:S02]  /*1930*/  ISETP.GT.U32.OR P4, PT, R0.reuse, 0x27f, P4 ;  /* 0x0000027f0000780c */ /* 0x040fe40002784470 */
[----:B------:R-:W-:Y:S01]  /*1940*/  ISETP.GT.U32.OR P1, PT, R0, 0x27f, P1 ;  /* 0x0000027f0000780c */ /* 0x000fe20000f24470 */
[----:B------:R-:W-:Y:S01]  /*1950*/  HFMA2.MMA R38, -RZ, RZ, 0, 0 ;  /* 0x00000000ff267435 */ /* 0x000fe200000001ff */
[----:B------:R-:W-:Y:S01]  /*1960*/  @!P3 IADD3 R27, R43, R27, RZ ;  /* 0x0000001b2b1bb210 */ /* 0x000fe20007ffe0ff */
[C---:B------:R-:W-:Y:S01]  /*1970*/  @!P5 IMAD R39, R57.reuse, c[0x0][0x1c4], R39 ;  /* 0x000071003927da24 */ /* 0x040fe200078e0227 */
[----:B------:R-:W-:Y:S01]  /*1980*/  @!P3 LEA R26, P6, R42, c[0x0][0x170], 0x1 ;  /* 0x00005c002a1aba11 */ /* 0x000fe200078c08ff */
[----:B------:R-:W-:-:S03]  /*1990*/  @!P5 IMAD.WIDE.U32 R24, R57, c[0x0][0x1c0], R24 ;  /* 0x000070003918da25 */ /* 0x000fc600078e0018 */
[----:B------:R-:W-:Y:S02]  /*19a0*/  @!P3 LEA.HI.X R27, R42, c[0x0][0x174], R27, 0x1, P6 ;  /* 0x00005d002a1bba11 */ /* 0x000fe400030f0c1b */
[----:B------:R-:W-:Y:S01]  /*19b0*/  @!P5 IADD3 R39, R25, R39, RZ ;  /* 0x000000271927d210 */ /* 0x000fe20007ffe0ff */
[----:B------:R0:W5:Y:S01]  /*19c0*/  @!P2 LDG.E R38, [R40.64] ;  /* 0x0000000c2826a981 */ /* 0x000162000c1e1900 */
[----:B------:R-:W-:Y:S01]  /*19d0*/  @!P5 LEA R42, P6, R24, c[0x0][0x170], 0x1 ;  /* 0x00005c00182ada11 */ /* 0x000fe200078c08ff */
[----:B------:R-:W-:Y:S01]  /*19e0*/  @!P4 IMAD R25, R45, c[0x0][0x1c0], RZ ;  /* 0x000070002d19ca24 */ /* 0x000fe200078e02ff */
[----:B------:R-:W-:Y:S02]  /*19f0*/  ISETP.GE.U32.AND P2, PT, R54, c[0x0][0x1c8], PT ;  /* 0x0000720036007a0c */ /* 0x000fe40003f46070 */
[----:B------:R-:W-:Y:S01]  /*1a00*/  @!P5 LEA.HI.X R43, R24, c[0x0][0x174], R39, 0x1, P6 ;  /* 0x00005d00182bda11 */ /* 0x000fe200030f0c27 */
[----:B------:R-:W-:Y:S01]  /*1a10*/  @!P1 IMAD R39, R44, c[0x0][0x1c0], RZ ;  /* 0x000070002c279a24 */ /* 0x000fe200078e02ff */
[----:B------:R-:W-:-:S02]  /*1a20*/  SHF.R.S32.HI R46, RZ, 0x1f, R54 ;  /* 0x0000001fff2e7819 */ /* 0x000fc40000011436 */
[-C--:B------:R-:W-:Y:S02]  /*1a30*/  @!P4 MOV R44, R34.reuse ;  /* 0x00000022002cc202 */ /* 0x080fe40000000f00 */
[-C--:B------:R-:W-:Y:S01]  /*1a40*/  @!P4 MOV R45, R33.reuse ;  /* 0x00000021002dc202 */ /* 0x080fe20000000f00 */
[----:B------:R-:W-:Y:S01]  /*1a50*/  @!P4 IMAD R24, R56, c[0x0][0x1c4], R25 ;  /* 0x000071003818ca24 */ /* 0x000fe200078e0219 */
[----:B------:R-:W-:Y:S02]  /*1a60*/  ISETP.GE.AND.EX P2, PT, R46, c[0x0][0x1cc], PT, P2 ;  /* 0x000073002e007a0c */ /* 0x000fe40003f46320 */
        /* <DEDUP_REMOVED lines=18> */
[----:B------:R0:W5:Y:S01]  /*1b90*/  @!P3 LDG.E R39, [R26.64] ;  /* 0x0000000c1a27b981 */ /* 0x000162000c1e1900 */
[----:B------:R-:W-:Y:S02]  /*1ba0*/  ISETP.GE.U32.AND P3, PT, R4, c[0x0][0x1c8], PT ;  /* 0x0000720004007a0c */ /* 0x000fe40003f66070 */
[----:B------:R-:W-:Y:S02]  /*1bb0*/  SHF.R.S32.HI R86, RZ, 0x1f, R4 ;  /* 0x0000001fff567819 */ /* 0x000fe40000011404 */
[----:B0-----:R-:W-:Y:S02]  /*1bc0*/  @!P2 IADD3 R27, R47, R40, RZ ;  /* 0x000000282f1ba210 */ /* 0x001fe40007ffe0ff */
[----:B------:R-:W-:Y:S01]  /*1bd0*/  CS2R R40, SRZ ;  /* 0x0000000000287805 */ /* 0x000fe2000001ff00 */
[----:B------:R-:W-:-:S05]  /*1be0*/  ISETP.GE.AND.EX P3, PT, R86, c[0x0][0x1cc], PT, P3 ;  /* 0x0000730056007a0c */ /* 0x000fca0003f66330 */
[----:B------:R0:W5:Y:S01]  /*1bf0*/  @!P5 LDG.E R40, [R42.64] ;  /* 0x0000000c2a28d981 */ /* 0x000162000c1e1900 */
[----:B------:R-:W-:Y:S02]  /*1c00*/  ISETP.GT.U32.OR P3, PT, R0, 0x27f, P3 ;  /* 0x0000027f0000780c */ /* 0x000fe40001f64470 */
[----:B------:R-:W-:Y:S01]  /*1c10*/  SHF.R.S32.HI R85, RZ, 0x1f, R5 ;  /* 0x0000001fff557819 */ /* 0x000fe20000011405 */
[----:B------:R1:W5:Y:S01]  /*1c20*/  @!P4 LDG.E R41, [R24.64] ;  /* 0x0000000c1829c981 */ /* 0x000362000c1e1900 */
[----:B------:R-:W-:Y:S01]  /*1c30*/  ISETP.GE.U32.AND P4, PT, R5, c[0x0][0x1c8], PT ;  /* 0x0000720005007a0c */ /* 0x000fe20003f86070 */
[----:B0-----:R-:W-:Y:S01]  /*1c40*/  CS2R R42, SRZ ;  /* 0x00000000002a7805 */ /* 0x001fe2000001ff00 */
[----:B------:R-:W-:-:S05]  /*1c50*/  @!P2 LEA R26, P6, R46, c[0x0][0x170], 0x1 ;  /* 0x00005c002e1aaa11 */ /* 0x000fca00078c08ff */
[----:B------:R0:W5:Y:S01]  /*1c60*/  @!P1 LDG.E R42, [R44.64] ;  /* 0x0000000c2c2a9981 */ /* 0x000162000c1e1900 */
[----:B------:R-:W-:Y:S02]  /*1c70*/  ISETP.GE.AND.EX P1, PT, R85, c[0x0][0x1cc], PT, P4 ;  /* 0x0000730055007a0c */ /* 0x000fe40003f26340 */
[----:B------:R-:W-:Y:S02]  /*1c80*/  ISETP.GE.U32.AND P5, PT, R6, c[0x0][0x1c8], PT ;  /* 0x0000720006007a0c */ /* 0x000fe40003fa6070 */
[----:B------:R-:W-:Y:S02]  /*1c90*/  SHF.R.S32.HI R82, RZ, 0x1f, R6 ;  /* 0x0000001fff527819 */ /* 0x000fe40000011406 */
[----:B------:R-:W-:Y:S02]  /*1ca0*/  ISETP.GT.U32.OR P1, PT, R0, 0x27f, P1 ;  /* 0x0000027f0000780c */ /* 0x000fe40000f24470 */
[----:B------:R-:W-:Y:S02]  /*1cb0*/  @!P2 LEA.HI.X R27, R46, c[0x0][0x174], R27, 0x1, P6 ;  /* 0x00005d002e1baa11 */ /* 0x000fe400030f0c1b */
[----:B------:R-:W-:Y:S01]  /*1cc0*/  ISETP.GE.AND.EX P4, PT, R82, c[0x0][0x1cc], PT, P5 ;  /* 0x0000730052007a0c */ /* 0x000fe20003f86350 */
[----:B0-----:R-:W-:Y:S01]  /*1cd0*/  @!P3 IMAD R44, R86, c[0x0][0x1c0], RZ ;  /* 0x00007000562cba24 */ /* 0x001fe200078e02ff */
[----:B-1----:R-:W-:Y:S01]  /*1ce0*/  @!P3 MOV R24, R34 ;  /* 0x000000220018b202 */ /* 0x002fe20000000f00 */
[----:B------:R0:W5:Y:S01]  /*1cf0*/  @!P2 LDG.E R43, [R26.64] ;  /* 0x0000000c1a2ba981 */ /* 0x000162000c1e1900 */
[----:B------:R-:W-:-:S02]  /*1d00*/  @!P3 MOV R25, R33 ;  /* 0x000000210019b202 */ /* 0x000fc40000000f00 */
[----:B------:R-:W-:Y:S01]  /*1d10*/  ISETP.GT.U32.OR P2, PT, R0, 0x27f, P4 ;  /* 0x0000027f0000780c */ /* 0x000fe20002744470 */
[C---:B------:R-:W-:Y:S02]  /*1d20*/  @!P3 IMAD R44, R4.reuse, c[0x0][0x1c4], R44 ;  /* 0x00007100042cba24 */ /* 0x040fe400078e022c */
[----:B------:R-:W-:Y:S01]  /*1d30*/  @!P3 IMAD.WIDE.U32 R24, R4, c[0x0][0x1c0], R24 ;  /* 0x000070000418ba25 */ /* 0x000fe200078e0018 */
[----:B------:R-:W-:Y:S02]  /*1d40*/  @!P1 MOV R48, R34 ;  /* 0x0000002200309202 */ /* 0x000fe40000000f00 */
[----:B------:R-:W-:Y:S01]  /*1d50*/  @!P1 MOV R49, R33 ;  /* 0x0000002100319202 */ /* 0x000fe20000000f00 */
[----:B------:R-:W-:Y:S01]  /*1d60*/  @!P1 IMAD R45, R85, c[0x0][0x1c0], RZ ;  /* 0x00007000552d9a24 */ /* 0x000fe200078e02ff */
[----:B------:R-:W-:Y:S02]  /*1d70*/  @!P3 IADD3 R25, R25, R44, RZ ;  /* 0x0000002c1919b210 */ /* 0x000fe40007ffe0ff */
[----:B0-----:R-:W-:Y:S01]  /*1d80*/  @!P3 LEA R26, P4, R24, c[0x0][0x170], 0x1 ;  /* 0x00005c00181aba11 */ /* 0x001fe200078808ff */
[----:B------:R-:W-:Y:S01]  /*1d90*/  @!P1 IMAD R45, R5, c[0x0][0x1c4], R45 ;  /* 0x00007100052d9a24 */ /* 0x000fe200078e022d */
[----:B------:R-:W-:Y:S01]  /*1da0*/  ISETP.GE.U32.AND P6, PT, R7, c[0x0][0x1c8], PT ;  /* 0x0000720007007a0c */ /* 0x000fe20003fc6070 */
[----:B------:R-:W-:Y:S01]  /*1db0*/  @!P1 IMAD.WIDE.U32 R48, R5, c[0x0][0x1c0], R48 ;  /* 0x0000700005309a25 */ /* 0x000fe200078e0030 */
[----:B------:R-:W-:-:S02]  /*1dc0*/  SHF.R.S32.HI R81, RZ, 0x1f, R7 ;  /* 0x0000001fff517819 */ /* 0x000fc40000011407 */
[----:B------:R-:W-:Y:S01]  /*1dd0*/  @!P3 LEA.HI.X R27, R24, c[0x0][0x174], R25, 0x1, P4 ;  /* 0x00005d00181bba11 */ /* 0x000fe200020f0c19 */
[----:B------:R-:W-:Y:S01]  /*1de0*/  @!P2 IMAD R24, R82, c[0x0][0x1c0], RZ ;  /* 0x000070005218aa24 */ /* 0x000fe200078e02ff */
[----:B------:R-:W-:Y:S02]  /*1df0*/  ISETP.GE.AND.EX P4, PT, R81, c[0x0][0x1cc], PT, P6 ;  /* 0x0000730051007a0c */ /* 0x000fe40003f86360 */
[----:B------:R-:W-:Y:S01]  /*1e00*/  @!P1 IADD3 R45, R49, R45, RZ ;  /* 0x0000002d312d9210 */ /* 0x000fe20007ffe0ff */
[----:B------:R-:W-:Y:S01]  /*1e10*/  @!P2 IMAD R49, R6, c[0x0][0x1c4], R24 ;  /* 0x000071000631aa24 */ /* 0x000fe200078e0218 */
[----:B------:R-:W-:Y:S02]  /*1e20*/  ISETP.GE.U32.AND P5, PT, R8, c[0x0][0x1c8], PT ;  /* 0x0000720008007a0c */ /* 0x000fe40003fa6070 */
[----:B------:R-:W-:Y:S02]  /*1e30*/  SHF.R.S32.HI R80, RZ, 0x1f, R8 ;  /* 0x0000001fff507819 */ /* 0x000fe40000011408 */
[----:B------:R-:W-:-:S02]  /*1e40*/  @!P2 MOV R24, R34 ;  /* 0x000000220018a202 */ /* 0x000fc40000000f00 */
[----:B------:R-:W-:Y:S01]  /*1e50*/  @!P2 MOV R25, R33 ;  /* 0x000000210019a202 */ /* 0x000fe20000000f00 */
[----:B------:R-:W-:Y:S01]  /*1e60*/  HFMA2.MMA R44, -RZ, RZ, 0, 0 ;  /* 0x00000000ff2c7435 */ /* 0x000fe200000001ff */
[----:B------:R-:W-:Y:S02]  /*1e70*/  ISETP.GT.U32.OR P4, PT, R0, 0x27f, P4 ;  /* 0x0000027f0000780c */ /* 0x000fe40002784470 */
[----:B------:R-:W-:Y:S01]  /*1e80*/  ISETP.GE.AND.EX P5, PT, R80, c[0x0][0x1cc], PT, P5 ;  /* 0x0000730050007a0c */ /* 0x000fe20003fa6350 */
[----:B------:R-:W-:Y:S01]  /*1e90*/  @!P2 IMAD.WIDE.U32 R24, R6, c[0x0][0x1c0], R24 ;  /* 0x000070000618aa25 */ /* 0x000fe200078e0018 */
[----:B------:R-:W-:Y:S02]  /*1ea0*/  @!P1 LEA R46, P6, R48, c[0x0][0x170], 0x1 ;  /* 0x00005c00302e9a11 */ /* 0x000fe400078c08ff */
[----:B------:R-:W-:Y:S02]  /*1eb0*/  ISETP.GT.U32.OR P5, PT, R0, 0x27f, P5 ;  /* 0x0000027f0000780c */ /* 0x000fe40002fa4470 */
[----:B------:R-:W-:Y:S01]  /*1ec0*/  @!P1 LEA.HI.X R47, R48, c[0x0][0x174], R45, 0x1, P6 ;  /* 0x00005d00302f9a11 */ /* 0x000fe200030f0c2d */
[----:B------:R0:W5:Y:S01]  /*1ed0*/  @!P3 LDG.E R44, [R26.64] ;  /* 0x0000000c1a2cb981 */ /* 0x000162000c1e1900 */
[----:B------:R-:W-:-:S02]  /*1ee0*/  @!P2 IADD3 R49, R25, R49, RZ ;  /* 0x000000311931a210 */ /* 0x000fc40007ffe0ff */
[C---:B------:R-:W-:Y:S02]  /*1ef0*/  @!P2 LEA R48, P6, R24.reuse, c[0x0][0x170], 0x1 ;  /* 0x00005c001830aa11 */ /* 0x040fe400078c08ff */
[----:B------:R-:W-:Y:S02]  /*1f00*/  ISETP.GE.U32.AND P3, PT, R9, c[0x0][0x1c8], PT ;  /* 0x0000720009007a0c */ /* 0x000fe40003f66070 */
[----:B------:R-:W-:Y:S02]  /*1f10*/  SHF.R.S32.HI R73, RZ, 0x1f, R9 ;  /* 0x0000001fff497819 */ /* 0x000fe40000011409 */
[----:B------:R-:W-:Y:S01]  /*1f20*/  @!P2 LEA.HI.X R49, R24, c[0x0][0x174], R49, 0x1, P6 ;  /* 0x00005d001831aa11 */ /* 0x000fe200030f0c31 */
[----:B------:R-:W-:Y:S01]  /*1f30*/  @!P4 IMAD R45, R81, c[0x0][0x1c0], RZ ;  /* 0x00007000512dca24 */ /* 0x000fe200078e02ff */
[----:B------:R-:W-:Y:S02]  /*1f40*/  @!P4 MOV R24, R34 ;  /* 0x000000220018c202 */ /* 0x000fe40000000f00 */
[----:B------:R-:W-:-:S02]  /*1f50*/  @!P4 MOV R25, R33 ;  /* 0x000000210019c202 */ /* 0x000fc40000000f00 */
[----:B------:R-:W-:Y:S01]  /*1f60*/  ISETP.GE.AND.EX P3, PT, R73, c[0x0][0x1cc], PT, P3 ;  /* 0x0000730049007a0c */ /* 0x000fe20003f66330 */
[C---:B------:R-:W-:Y:S01]  /*1f70*/  @!P4 IMAD R45, R7.reuse, c[0x0][0x1c4], R45 ;  /* 0x00007100072dca24 */ /* 0x040fe200078e022d */
[----:B0-----:R-:W-:Y:S01]  /*1f80*/  @!P5 MOV R26, R34 ;  /* 0x00000022001ad202 */ /* 0x001fe20000000f00 */
[----:B------:R-:W-:Y:S01]  /*1f90*/  @!P4 IMAD.WIDE.U32 R24, R7, c[0x0][0x1c0], R24 ;  /* 0x000070000718ca25 */ /* 0x000fe200078e0018 */
[----:B------:R-:W-:Y:S02]  /*1fa0*/  @!P5 MOV R27, R33 ;  /* 0x00000021001bd202 */ /* 0x000fe40000000f00 */
[----:B------:R-:W-:Y:S01]  /*1fb0*/  ISETP.GT.U32.OR P3, PT, R0, 0x27f, P3 ;  /* 0x0000027f0000780c */ /* 0x000fe20001f64470 */
[----:B------:R-:W-:Y:S01]  /*1fc0*/  @!P5 IMAD R52, R80, c[0x0][0x1c0], RZ ;  /* 0x000070005034da24 */ /* 0x000fe200078e02ff */
[----:B------:R-:W-:Y:S01]  /*1fd0*/  @!P4 IADD3 R45, R25, R45, RZ ;  /* 0x0000002d192dc210 */ /* 0x000fe20007ffe0ff */
[----:B------:R-:W-:Y:S01]  /*1fe0*/  @!P5 IMAD.WIDE.U32 R26, R8, c[0x0][0x1c0], R26 ;  /* 0x00007000081ada25 */ /* 0x000fe200078e001a */
[----:B------:R-:W-:-:S03]  /*1ff0*/  @!P4 LEA R50, P6, R24, c[0x0][0x170], 0x1 ;  /* 0x00005c001832ca11 */ /* 0x000fc600078c08ff */
[----:B------:R-:W-:Y:S01]  /*2000*/  @!P5 IMAD R52, R8, c[0x0][0x1c4], R52 ;  /* 0x000071000834da24 */ /* 0x000fe200078e0234 */
[----:B------:R-:W-:Y:S01]  /*2010*/  @!P4 LEA.HI.X R51, R24, c[0x0][0x174], R45, 0x1, P6 ;  /* 0x00005d001833ca11 */ /* 0x000fe200030f0c2d */
[----:B------:R-:W-:Y:S01]  /*2020*/  HFMA2.MMA R45, -RZ, RZ, 0, 0 ;  /* 0x00000000ff2d7435 */ /* 0x000fe200000001ff */
[C---:B------:R-:W-:Y:S02]  /*2030*/  @!P5 LEA R24, P6, R26.reuse, c[0x0][0x170], 0x1 ;  /* 0x00005c001a18da11 */ /* 0x040fe400078c08ff */
[----:B------:R-:W-:Y:S02]  /*2040*/  @!P5 IADD3 R52, R27, R52, RZ ;  /* 0x000000341b34d210 */ /* 0x000fe40007ffe0ff */
[----:B------:R-:W-:Y:S02]  /*2050*/  @!P3 MOV R53, R33 ;  /* 0x000000210035b202 */ /* 0x000fe40000000f00 */
[----:B------:R-:W-:Y:S01]  /*2060*/  @!P5 LEA.HI.X R25, R26, c[0x0][0x174], R52, 0x1, P6 ;  /* 0x00005d001a19da11 */ /* 0x000fe200030f0c34 */
[----:B------:R-:W-:Y:S01]  /*2070*/  @!P3 IMAD R26, R73, c[0x0][0x1c0], RZ ;  /* 0x00007000491aba24 */ /* 0x000fe200078e02ff */
[----:B------:R-:W-:Y:S01]  /*2080*/  @!P3 MOV R52, R34 ;  /* 0x000000220034b202 */ /* 0x000fe20000000f00 */
[----:B------:R0:W5:Y:S02]  /*2090*/  @!P1 LDG.E R45, [R46.64] ;  /* 0x0000000c2e2d9981 */ /* 0x000164000c1e1900 */
[----:B------:R-:W-:-:S02]  /*20a0*/  @!P3 IMAD R26, R9, c[0x0][0x1c4], R26 ;  /* 0x00007100091aba24 */ /* 0x000fc400078e021a */
[----:B------:R-:W-:Y:S01]  /*20b0*/  @!P3 IMAD.WIDE.U32 R52, R9, c[0x0][0x1c0], R52 ;  /* 0x000070000934ba25 */ /* 0x000fe200078e0034 */
[----:B0-----:R-:W-:-:S04]  /*20c0*/  CS2R R46, SRZ ;  /* 0x00000000002e7805 */ /* 0x001fc8000001ff00 */
[----:B------:R-:W-:Y:S02]  /*20d0*/  @!P3 IADD3 R27, R53, R26, RZ ;  /* 0x0000001a351bb210 */ /* 0x000fe40007ffe0ff */
[C---:B------:R-:W-:Y:S01]  /*20e0*/  @!P3 LEA R26, P6, R52.reuse, c[0x0][0x170], 0x1 ;  /* 0x00005c00341aba11 */ /* 0x040fe200078c08ff */
[----:B------:R0:W5:Y:S03]  /*20f0*/  @!P2 LDG.E R46, [R48.64] ;  /* 0x0000000c302ea981 */ /* 0x000166000c1e1900 */
[----:B------:R-:W-:Y:S01]  /*2100*/  @!P3 LEA.HI.X R27, R52, c[0x0][0x174], R27, 0x1, P6 ;  /* 0x00005d00341bba11 */ /* 0x000fe200030f0c1b */
[----:B------:R1:W5:Y:S01]  /*2110*/  @!P4 LDG.E R47, [R50.64] ;  /* 0x0000000c322fc981 */ /* 0x000362000c1e1900 */
[----:B0-----:R-:W-:-:S06]  /*2120*/  CS2R R48, SRZ ;  /* 0x0000000000307805 */ /* 0x001fcc000001ff00 */
[----:B------:R2:W5:Y:S04]  /*2130*/  @!P5 LDG.E R48, [R24.64] ;  /* 0x0000000c1830d981 */ /* 0x000568000c1e1900 */
[----:B------:R0:W5:Y:S01]  /*2140*/  @!P3 LDG.E R49, [R26.64] ;  /* 0x0000000c1a31b981 */ /* 0x000162000c1e1900 */
[--C-:B--2---:R-:W-:Y:S02]  /*2150*/  HADD2.F32 R24, -RZ, R19.reuse.H1_H1 ;  /* 0x30000013ff187230 */ /* 0x104fe40000004100 */
[----:B0-----:R-:W-:-:S03]  /*2160*/  HADD2.F32 R27, -RZ, R19.H0_H0 ;  /* 0x20000013ff1b7230 */ /* 0x001fc60000004100 */
[----:B-1----:R-:W-:Y:S01]  /*2170*/  FMUL.FTZ R50, R24, R24 ;  /* 0x0000001818327220 */ /* 0x002fe20000410000 */
[--C-:B------:R-:W-:Y:S02]  /*2180*/  HADD2.F32 R25, -RZ, R10.reuse.H0_H0 ;  /* 0x2000000aff197230 */ /* 0x100fe40000004100 */
[----:B------:R-:W-:Y:S01]  /*2190*/  HADD2.F32 R26, -RZ, R10.H1_H1 ;  /* 0x3000000aff1a7230 */ /* 0x000fe20000004100 */
[C---:B------:R-:W-:Y:S02]  /*21a0*/  FADD.FTZ R24, R27.reuse, R24 ;  /* 0x000000181b187221 */ /* 0x040fe40000010000 */
[----:B------:R-:W-:Y:S02]  /*21b0*/  FFMA.FTZ R50, R27, R27, R50 ;  /* 0x0000001b1b327223 */ /* 0x000fe40000010032 */
[----:B------:R-:W-:Y:S02]  /*21c0*/  FADD.FTZ R27, R25, R26 ;  /* 0x0000001a191b7221 */ /* 0x000fe40000010000 */
[----:B------:R-:W-:-:S02]  /*21d0*/  FADD.FTZ R24, RZ, R24 ;  /* 0x00000018ff187221 */ /* 0x000fc40000010000 */
[----:B------:R-:W-:Y:S02]  /*21e0*/  FMUL.FTZ R26, R26, R26 ;  /* 0x0000001a1a1a7220 */ /* 0x000fe40000410000 */
[----:B------:R-:W-:Y:S01]  /*21f0*/  FADD.FTZ R27, R24, R27 ;  /* 0x0000001b181b7221 */ /* 0x000fe20000010000 */
[--C-:B---3--:R-:W-:Y:S01]  /*2200*/  HADD2.F32 R24, -RZ, R11.reuse.H1_H1 ;  /* 0x3000000bff187230 */ /* 0x108fe20000004100 */
[----:B------:R-:W-:Y:S01]  /*2210*/  FFMA.FTZ R26, R25, R25, R26 ;  /* 0x00000019191a7223 */ /* 0x000fe2000001001a */
[----:B------:R-:W-:Y:S01]  /*2220*/  HADD2.F32 R25, -RZ, R11.H0_H0 ;  /* 0x2000000bff197230 */ /* 0x000fe20000004100 */
[----:B------:R-:W-:-:S04]  /*2230*/  FADD.FTZ R50, RZ, R50 ;  /* 0x00000032ff327221 */ /* 0x000fc80000010000 */
[----:B------:R-:W-:Y:S02]  /*2240*/  FADD.FTZ R26, R50, R26 ;  /* 0x0000001a321a7221 */ /* 0x000fe40000010000 */
[----:B------:R-:W-:Y:S02]  /*2250*/  FMUL.FTZ R50, R24, R24 ;  /* 0x0000001818327220 */ /* 0x000fe40000410000 */
[C---:B------:R-:W-:Y:S02]  /*2260*/  FADD.FTZ R24, R25.reuse, R24 ;  /* 0x0000001819187221 */ /* 0x040fe40000010000 */
[----:B------:R-:W-:Y:S02]  /*2270*/  FFMA.FTZ R50, R25, R25, R50 ;  /* 0x0000001919327223 */ /* 0x000fe40000010032 */
[----:B------:R-:W-:Y:S01]  /*2280*/  FADD.FTZ R27, R27, R24 ;  /* 0x000000181b1b7221 */ /* 0x000fe20000010000 */
[--C-:B----4-:R-:W-:Y:S02]  /*2290*/  HADD2.F32 R24, -RZ, R12.reuse.H1_H1 ;  /* 0x3000000cff187230 */ /* 0x110fe40000004100 */
[----:B------:R-:W-:Y:S01]  /*22a0*/  HADD2.F32 R25, -RZ, R12.H0_H0 ;  /* 0x2000000cff197230 */ /* 0x000fe20000004100 */
[----:B------:R-:W-:-:S02]  /*22b0*/  FADD.FTZ R26, R26, R50 ;  /* 0x000000321a1a7221 */ /* 0x000fc40000010000 */
[----:B------:R-:W-:Y:S02]  /*22c0*/  FMUL.FTZ R50, R24, R24 ;  /* 0x0000001818327220 */ /* 0x000fe40000410000 */
[C---:B------:R-:W-:Y:S02]  /*22d0*/  FADD.FTZ R24, R25.reuse, R24 ;  /* 0x0000001819187221 */ /* 0x040fe40000010000 */
[----:B------:R-:W-:Y:S02]  /*22e0*/  FFMA.FTZ R50, R25, R25, R50 ;  /* 0x0000001919327223 */ /* 0x000fe40000010032 */
[----:B------:R-:W-:Y:S01]  /*22f0*/  FADD.FTZ R27, R27, R24 ;  /* 0x000000181b1b7221 */ /* 0x000fe20000010000 */
[--C-:B-----5:R-:W-:Y:S02]  /*2300*/  HADD2.F32 R24, -RZ, R13.reuse.H1_H1 ;  /* 0x3000000dff187230 */ /* 0x120fe40000004100 */
[----:B------:R-:W-:Y:S01]  /*2310*/  HADD2.F32 R25, -RZ, R13.H0_H0 ;  /* 0x2000000dff197230 */ /* 0x000fe20000004100 */
[----:B------:R-:W-:-:S02]  /*2320*/  FADD.FTZ R26, R26, R50 ;  /* 0x000000321a1a7221 */ /* 0x000fc40000010000 */
[----:B------:R-:W-:Y:S02]  /*2330*/  FMUL.FTZ R50, R24, R24 ;  /* 0x0000001818327220 */ /* 0x000fe40000410000 */
[C---:B------:R-:W-:Y:S02]  /*2340*/  FADD.FTZ R24, R25.reuse, R24 ;  /* 0x0000001819187221 */ /* 0x040fe40000010000 */
[----:B------:R-:W-:Y:S02]  /*2350*/  FFMA.FTZ R50, R25, R25, R50 ;  /* 0x0000001919327223 */ /* 0x000fe40000010032 */
[----:B------:R-:W-:Y:S01]  /*2360*/  FADD.FTZ R27, R27, R24 ;  /* 0x000000181b1b7221 */ /* 0x000fe20000010000 */
[--C-:B------:R-:W-:Y:S02]  /*2370*/  HADD2.F32 R24, -RZ, R14.reuse.H1_H1 ;  /* 0x3000000eff187230 */ /* 0x100fe40000004100 */
        /* <DEDUP_REMOVED lines=181> */
[--C-:B------:R-:W-:Y:S01]  /*2ed0*/  HADD2.F32 R24, -RZ, R49.reuse.H1_H1 ;  /* 0x30000031ff187230 */ /* 0x100fe20000004100 */
[----:B------:R-:W-:Y:S01]  /*2ee0*/  FADD.FTZ R26, R26, R50 ;  /* 0x000000321a1a7221 */ /* 0x000fe20000010000 */
[----:B------:R-:W-:Y:S01]  /*2ef0*/  HADD2.F32 R25, -RZ, R49.H0_H0 ;  /* 0x20000031ff197230 */ /* 0x000fe20000004100 */
        /* <DEDUP_REMOVED lines=90> */
.L_x_4328:
[----:B------:R-:W-:Y:S05]  /*34a0*/  BSYNC B0 ;  /* 0x0000000000007941 */ /* 0x000fea0003800000 */
.L_x_4327:
[----:B------:R-:W-:-:S04]  /*34b0*/  MOV R52, c[0x0][0xc] ;  /* 0x0000030000347a02 */ /* 0x000fc80000000f00 */
[----:B------:R-:W-:-:S13]  /*34c0*/  ISETP.GE.U32.AND P1, PT, R52, 0x2, PT ;  /* 0x000000023400780c */ /* 0x000fda0003f26070 */
[----:B------:R-:W-:Y:S05]  /*34d0*/  @!P1 BRA `(.L_x_4329) ;  /* 0x00000b3000009947 */ /* 0x000fea0003800000 */
[----:B------:R-:W-:Y:S05]  /*34e0*/  @P3 BRA `(.L_x_4330) ;  /* 0x0000023000003947 */ /* 0x000fea0003800000 */
[----:B------:R-:W1:Y:S01]  /*34f0*/  S2UR UR15, SR_CTAID.Y ;  /* 0x00000000000f79c3 */ /* 0x000e620000002600 */
        /* <DEDUP_REMOVED lines=10> */
[----:B-1----:R-:W-:Y:S02]  /*35a0*/  UIMAD UR11, UR16, UR11, UR15 ;  /* 0x0000000b100b72a4 */ /* 0x002fe4000f8e020f */
[----:B------:R-:W-:-:S02]  /*35b0*/  UIADD3 UR5, UR5, UR15, URZ ;  /* 0x0000000f05057290 */ /* 0x000fc4000fffe03f */
[----:B------:R-:W-:-:S06]  /*35c0*/  UIMAD.WIDE.U32 UR6, UR11, 0x8, UR6 ;  /* 0x000000080b0678a5 */ /* 0x000fcc000f8e0006 */
[----:B------:R-:W-:Y:S01]  /*35d0*/  MOV R24, UR6 ;  /* 0x0000000600187c02 */ /* 0x000fe20008000f00 */
[----:B------:R-:W-:Y:S01]  /*35e0*/  UMOV UR6, 0x1 ;  /* 0x0000000100067882 */ /* 0x000fe20000000000 */
[----:B------:R-:W-:Y:S01]  /*35f0*/  MOV R25, UR7 ;  /* 0x0000000700197c02 */ /* 0x000fe20008000f00 */
[----:B------:R-:W-:-:S04]  /*3600*/  USEL UR6, UR6, 0xffffffff, !UP0 ;  /* 0xffffffff06067887 */ /* 0x000fc8000c000000 */
[----:B------:R1:W-:Y:S02]  /*3610*/  STG.E.64 [R24.64], R50 ;  /* 0x0000003218007986 */ /* 0x0003e4000c101b0c */
[----:B------:R-:W-:Y:S02]  /*3620*/  MOV R26, UR6 ;  /* 0x00000006001a7c02 */ /* 0x000fe40008000f00 */
[----:B-1----:R-:W-:Y:S02]  /*3630*/  MOV R24, UR18 ;  /* 0x0000001200187c02 */ /* 0x002fe40008000f00 */
[----:B------:R-:W-:-:S05]  /*3640*/  MOV R25, UR5 ;  /* 0x0000000500197c02 */ /* 0x000fca0008000f00 */
[----:B------:R-:W-:Y:S01]  /*3650*/  IMAD.WIDE.U32 R24, R25, R24, c[0x0][0x190] ;  /* 0x0000640019187625 */ /* 0x000fe200078e0018 */
[----:B------:R-:W-:Y:S06]  /*3660*/  MEMBAR.ALL.GPU ;  /* 0x0000000000007992 */ /* 0x000fec000000a000 */
[----:B------:R-:W-:Y:S01]  /*3670*/  PLOP3.LUT P1, PT, PT, PT, UP0, 0x80, 0x0 ;  /* 0x000000000000781c */ /* 0x000fe20003f2f008 */
[----:B------:R-:W-:-:S00]  /*3680*/  ERRBAR ;  /* 0x00000000000079ab */ /* 0x000fc00000000000 */
[----:B------:R1:W-:Y:S02]  /*3690*/  RED.E.ADD.S32.STRONG.GPU [R24.64], R26 ;  /* 0x0000001a1800798e */ /* 0x0003e4000c10e38c */
[----:B-1----:R-:W-:-:S04]  /*36a0*/  SEL R26, RZ, c[0x0][0xc], P1 ;  /* 0x00000300ff1a7a07 */ /* 0x002fc80000800000 */
[----:B------:R-:W-:-:S13]  /*36b0*/  ISETP.NE.AND P1, PT, R26, -0x1, PT ;  /* 0xffffffff1a00780c */ /* 0x000fda0003f25270 */
[----:B------:R-:W-:Y:S05]  /*36c0*/  @!P1 BRA `(.L_x_4330) ;  /* 0x0000005000009947 */ /* 0x000fea0003800000 */
.L_x_4331:
[----:B------:R-:W2:Y:S01]  /*36d0*/  LDG.E.STRONG.GPU R27, [R24.64] ;  /* 0x0000000c181b7981 */ /* 0x000ea2000c1ef900 */
[----:B------:R-:W-:Y:S01]  /*36e0*/  YIELD ;  /* 0x0000000000007946 */ /* 0x000fe20003800000 */
[----:B--2---:R-:W-:Y:S01]  /*36f0*/  ISETP.NE.AND P1, PT, R27, R26, PT ;  /* 0x0000001a1b00720c */ /* 0x004fe20003f25270 */
[----:B------:R-:W-:-:S12]  /*3700*/  CCTL.IVALL ;  /* 0x00000000ff00798f */ /* 0x000fd80002000000 */
[----:B------:R-:W-:Y:S05]  /*3710*/  @P1 BRA `(.L_x_4331) ;  /* 0xffffffb000001947 */ /* 0x000fea000383ffff */
.L_x_4330:
        /* <DEDUP_REMOVED lines=11> */
.L_x_4333:
[----:B------:R-:W-:Y:S02]  /*37d0*/  MOV R24, UR5 ;  /* 0x0000000500187c02 */ /* 0x000fe40008000f00 */
[----:B------:R-:W-:Y:S02]  /*37e0*/  MOV R27, UR5 ;  /* 0x00000005001b7c02 */ /* 0x000fe40008000f00 */
[----:B------:R-:W-:Y:S02]  /*37f0*/  ISETP.EQ.OR P1, PT, R24, UR16, P3 ;  /* 0x0000001018007c0c */ /* 0x000fe40009f22670 */
[----:B------:R-:W-:-:S11]  /*3800*/  MOV R24, UR4 ;  /* 0x0000000400187c02 */ /* 0x000fd60008000f00 */
        /* <DEDUP_REMOVED lines=8> */
[----:B------:R-:W-:-:S05]  /*3890*/  @!P1 IMAD.WIDE.U32 R24, R26, 0x8, R24 ;  /* 0x000000081a189825 */ /* 0x000fca00078e0018 */
[----:B------:R1:W2:Y:S01]  /*38a0*/  @!P1 LDG.E.64 R26, [R24.64] ;  /* 0x0000000c181a9981 */ /* 0x0002a2000c1e1b00 */
[----:B------:R-:W-:-:S06]  /*38b0*/  UIADD3 UR6, UR5, 0x1, URZ ;  /* 0x0000000105067890 */ /* 0x000fcc000fffe03f */
[----:B-1----:R-:W-:Y:S02]  /*38c0*/  MOV R24, UR6 ;  /* 0x0000000600187c02 */ /* 0x002fe40008000f00 */
[----:B------:R-:W-:Y:S02]  /*38d0*/  MOV R25, UR4 ;  /* 0x0000000400197c02 */ /* 0x000fe40008000f00 */
[----:B------:R-:W-:-:S13]  /*38e0*/  ISETP.EQ.OR P2, PT, R24, UR16, P3 ;  /* 0x0000001018007c0c */ /* 0x000fda0009f42670 */
[----:B------:R-:W1:Y:S01]  /*38f0*/  @!P2 S2R R24, SR_CTAID.Y ;  /* 0x000000000018a919 */ /* 0x000e620000002600 */
[----:B------:R-:W-:-:S05]  /*3900*/  @!P2 LOP3.LUT R25, R25, 0x1, RZ, 0xc0, !PT ;  /* 0x000000011919a812 */ /* 0x000fca00078ec0ff */
[----:B------:R-:W-:-:S04]  /*3910*/  @!P2 IMAD R25, R25, c[0x0][0x10], RZ ;  /* 0x000004001919aa24 */ /* 0x000fc800078e02ff */
[----:B------:R-:W-:-:S05]  /*3920*/  @!P2 IMAD R25, R25, c[0x0][0xc], RZ ;  /* 0x000003001919aa24 */ /* 0x000fca00078e02ff */
[----:B------:R-:W-:Y:S01]  /*3930*/  @!P2 SHF.L.U32 R25, R25, 0x1, RZ ;  /* 0x000000011919a819 */ /* 0x000fe200000006ff */
[----:B0-2---:R-:W-:Y:S01]  /*3940*/  @!P1 FADD.FTZ R50, R50, R26 ;  /* 0x0000001a32329221 */ /* 0x005fe20000010000 */
[----:B------:R-:W-:-:S05]  /*3950*/  MOV R26, UR6 ;  /* 0x00000006001a7c02 */ /* 0x000fca0008000f00 */
[----:B-1----:R-:W-:Y:S01]  /*3960*/  @!P2 IMAD R26, R26, c[0x0][0x10], R24 ;  /* 0x000004001a1aaa24 */ /* 0x002fe200078e0218 */
        /* <DEDUP_REMOVED lines=45> */
.L_x_4332:
        /* <DEDUP_REMOVED lines=18> */
[----:B-1----:R-:W-:-:S04]  /*3d60*/  UIMAD UR10, UR5, UR18, UR10 ;  /* 0x00000012050a72a4 */ /* 0x002fc8000f8e020a */
[----:B------:R-:W-:-:S06]  /*3d70*/  UIMAD.WIDE.U32 UR6, UR10, 0x8, UR6 ;  /* 0x000000080a0678a5 */ /* 0x000fcc000f8e0006 */
[----:B------:R-:W-:Y:S02]  /*3d80*/  MOV R24, UR6 ;  /* 0x0000000600187c02 */ /* 0x000fe40008000f00 */
[----:B------:R-:W-:-:S06]  /*3d90*/  MOV R25, UR7 ;  /* 0x0000000700197c02 */ /* 0x000fcc0008000f00 */
[----:B------:R-:W2:Y:S02]  /*3da0*/  LDG.E.64 R24, [R24.64] ;  /* 0x0000000c18187981 */ /* 0x000ea4000c1e1b00 */
[----:B0-2---:R-:W-:Y:S02]  /*3db0*/  FADD.FTZ R50, R50, R24 ;  /* 0x0000001832327221 */ /* 0x005fe40000010000 */
[----:B------:R-:W-:Y:S02]  /*3dc0*/  FADD.FTZ R51, R51, R25 ;  /* 0x0000001933337221 */ /* 0x000fe40000010000 */
.L_x_4335:
[----:B------:R-:W-:Y:S05]  /*3dd0*/  BSYNC B0 ;  /* 0x0000000000007941 */ /* 0x000fea0003800000 */
.L_x_4334:
[----:B------:R-:W-:Y:S05]  /*3de0*/  @!P2 BRA `(.L_x_4329) ;  /* 0x000002200000a947 */ /* 0x000fea0003800000 */
[----:B------:R-:W-:-:S06]  /*3df0*/  UIADD3 UR6, UR5, 0x1, URZ ;  /* 0x0000000105067890 */ /* 0x000fcc000fffe03f */
[----:B------:R-:W-:-:S04]  /*3e00*/  MOV R24, UR6 ;  /* 0x0000000600187c02 */ /* 0x000fc80008000f00 */
[----:B------:R-:W-:-:S13]  /*3e10*/  ISETP.EQ.OR P2, PT, R24, UR16, P3 ;  /* 0x0000001018007c0c */ /* 0x000fda0009f42670 */
[----:B------:R-:W1:Y:S01]  /*3e20*/  @!P2 S2R R27, SR_CTAID.Y ;  /* 0x00000000001ba919 */ /* 0x000e620000002600 */
[----:B------:R-:W-:Y:S01]  /*3e30*/  @!P2 MOV R25, 0x4 ;  /* 0x000000040019a802 */ /* 0x000fe20000000f00 */
[----:B-1----:R-:W-:Y:S01]  /*3e40*/  @!P2 IMAD R27, R24, c[0x0][0x10], R27 ;  /* 0x00000400181baa24 */ /* 0x002fe200078e021b */
        /* <DEDUP_REMOVED lines=9> */
[----:B0-2---:R-:W-:-:S05]  /*3ee0*/  @!P2 FADD.FTZ R50, R50, R24 ;  /* 0x000000183232a221 */ /* 0x005fca0000010000 */
        /* <DEDUP_REMOVED lines=18> */
.L_x_4329:
[----:B------:R-:W-:Y:S01]  /*4010*/  LOP3.LUT P1, RZ, R0, UR16, RZ, 0xfc, !PT ;  /* 0x0000001000ff7c12 */ /* 0x000fe2000f82fcff */
[----:B------:R1:W-:Y:S01]  /*4020*/  @!P3 STS.64 [0xc0], R50 ;  /* 0x0000c032ff00b388 */ /* 0x0003e20000000a00 */
[----:B------:R-:W-:Y:S01]  /*4030*/  ISETP.EQ.U32.AND P2, PT, RZ, c[0x0][0x168], PT ;  /* 0x00005a00ff007a0c */ /* 0x000fe20003f42070 */
[----:B------:R-:W-:Y:S01]  /*4040*/  HFMA2.MMA R27, -RZ, RZ, 0, 2.384185791015625e-07 ;  /* 0x00000004ff1b7435 */ /* 0x000fe200000001ff */
[----:B------:R-:W-:Y:S02]  /*4050*/  MOV R24, UR9 ;  /* 0x0000000900187c02 */ /* 0x000fe40008000f00 */
[----:B------:R-:W-:-:S02]  /*4060*/  ISETP.EQ.OR.EX P1, PT, RZ, c[0x0][0x16c], P1, P2 ;  /* 0x00005b00ff007a0c */ /* 0x000fc40000f22720 */
[----:B------:R-:W-:-:S11]  /*4070*/  IADD3 R26, R3, UR14, RZ ;  /* 0x0000000e031a7c10 */ /* 0x000fd6000fffe0ff */
[----:B------:R-:W-:Y:S01]  /*4080*/  @!P1 MOV R25, 0x8 ;  /* 0x0000000800199802 */ /* 0x000fe20000000f00 */
[----:B01----:R-:W-:Y:S02]  /*4090*/  @!P1 FMUL.FTZ R51, R51, c[0x0][0x1f4] ;  /* 0x00007d0033339a20 */ /* 0x003fe40000410000 */
        /* <DEDUP_REMOVED lines=21> */
[--C-:B------:R-:W-:Y:S01]  /*41f0*/  HADD2.F32 R50, -RZ, R19.reuse.H0_H0 ;  /* 0x20000013ff327230 */ /* 0x100fe20000004100 */
[----:B------:R-:W-:Y:S01]  /*4200*/  UMOV UR6, 0x3f800000 ;  /* 0x3f80000000067882 */ /* 0x000fe20000000000 */
[----:B------:R-:W-:Y:S01]  /*4210*/  HADD2.F32 R19, -RZ, R19.H1_H1 ;  /* 0x30000013ff137230 */ /* 0x000fe20000004100 */
        /* <DEDUP_REMOVED lines=18> */
.L_x_4336:
[----:B------:R-:W-:Y:S01]  /*4340*/  BSSY B0, `(.L_x_4337) ;  /* 0x000000d000007945 */ /* 0x000fe20003800000 */
[----:B------:R-:W-:Y:S05]  /*4350*/  @!P0 BRA `(.L_x_4338) ;  /* 0x000000b000008947 */ /* 0x000fea0003800000 */
[----:B------:R-:W-:Y:S02]  /*4360*/  SHF.R.S32.HI R51, RZ, 0x1f, R2 ;  /* 0x0000001fff337819 */ /* 0x000fe40000011402 */
[----:B------:R-:W-:Y:S02]  /*4370*/  F2FP.PACK_AB R19, R19, R50 ;  /* 0x000000321313723e */ /* 0x000fe400000000ff */
        /* <DEDUP_REMOVED lines=9> */
.L_x_4338:
[----:B------:R-:W-:Y:S05]  /*4410*/  BSYNC B0 ;  /* 0x0000000000007941 */ /* 0x000fea0003800000 */
.L_x_4337:
[--C-:B0-----:R-:W-:Y:S01]  /*4420*/  HADD2.F32 R19, -RZ, R10.reuse.H0_H0 ;  /* 0x2000000aff137230 */ /* 0x101fe20000004100 */
[----:B------:R-:W-:Y:S01]  /*4430*/  IADD3 R52, R2, 0x8, RZ ;  /* 0x0000000802347810 */ /* 0x000fe20007ffe0ff */
[----:B------:R-:W-:-:S03]  /*4440*/  HADD2.F32 R10, -RZ, R10.H1_H1 ;  /* 0x3000000aff0a7230 */ /* 0x000fc60000004100 */
[----:B------:R-:W-:Y:S01]  /*4450*/  ISETP.GE.U32.AND P1, PT, R52, c[0x0][0x1c8], PT ;  /* 0x0000720034007a0c */ /* 0x000fe20003f26070 */
[----:B------:R-:W-:Y:S02]  /*4460*/  FADD.FTZ R19, R19, -UR5 ;  /* 0x8000000513137e21 */ /* 0x000fe40008010000 */
[----:B------:R-:W-:Y:S01]  /*4470*/  FADD.FTZ R10, R10, -UR5 ;  /* 0x800000050a0a7e21 */ /* 0x000fe20008010000 */
[----:B------:R-:W-:Y:S01]  /*4480*/  ISETP.GE.AND.EX P1, PT, R70, c[0x0][0x1cc], PT, P1 ;  /* 0x0000730046007a0c */ /* 0x000fe20003f26310 */
[----:B------:R-:W-:Y:S02]  /*4490*/  FMUL.FTZ R19, R19, UR6 ;  /* 0x0000000613137c20 */ /* 0x000fe40008410000 */
[----:B------:R-:W-:Y:S01]  /*44a0*/  FMUL.FTZ R10, R10, UR6 ;  /* 0x000000060a0a7c20 */ /* 0x000fe20008410000 */
[----:B------:R-:W-:Y:S01]  /*44b0*/  ISETP.GT.U32.OR P1, PT, R0, 0x27f, P1 ;  /* 0x0000027f0000780c */ /* 0x000fe20000f24470 */
[----:B------:R-:W-:Y:S02]  /*44c0*/  FFMA.FTZ R19, R24, R19, R26 ;  /* 0x0000001318137223 */ /* 0x000fe4000001001a */
        /* <DEDUP_REMOVED lines=12> */
.L_x_4339:
        /* <DEDUP_REMOVED lines=12> */
.L_x_4341:
[----:B------:R-:W-:Y:S05]  /*4650*/  BSYNC B0 ;  /* 0x0000000000007941 */ /* 0x000fea0003800000 */
.L_x_4340:
[--C-:B0-----:R-:W-:Y:S01]  /*4660*/  HADD2.F32 R10, -RZ, R11.reuse.H0_H0 ;  /* 0x2000000bff0a7230 */ /* 0x101fe20000004100 */
[----:B------:R-:W-:Y:S01]  /*4670*/  ISETP.GE.U32.AND P1, PT, R90, c[0x0][0x1c8], PT ;  /* 0x000072005a007a0c */ /* 0x000fe20003f26070 */
[----:B------:R-:W-:-:S03]  /*4680*/  HADD2.F32 R11, -RZ, R11.H1_H1 ;  /* 0x3000000bff0b7230 */ /* 0x000fc60000004100 */
[----:B------:R-:W-:Y:S01]  /*4690*/  FADD.FTZ R10, R10, -UR5 ;  /* 0x800000050a0a7e21 */ /* 0x000fe20008010000 */
[----:B------:R-:W-:Y:S01]  /*46a0*/  ISETP.GE.AND.EX P1, PT, R74, c[0x0][0x1cc], PT, P1 ;  /* 0x000073004a007a0c */ /* 0x000fe20003f26310 */
[----:B------:R-:W-:Y:S02]  /*46b0*/  FADD.FTZ R11, R11, -UR5 ;  /* 0x800000050b0b7e21 */ /* 0x000fe40008010000 */
[----:B------:R-:W-:Y:S01]  /*46c0*/  FMUL.FTZ R10, R10, UR6 ;  /* 0x000000060a0a7c20 */ /* 0x000fe20008410000 */
[----:B------:R-:W-:Y:S01]  /*46d0*/  ISETP.GT.U32.OR P1, PT, R0, 0x27f, P1 ;  /* 0x0000027f0000780c */ /* 0x000fe20000f24470 */
[----:B------:R-:W-:Y:S02]  /*46e0*/  FMUL.FTZ R11, R11, UR6 ;  /* 0x000000060b0b7c20 */ /* 0x000fe40008410000 */
[----:B------:R-:W-:Y:S02]  /*46f0*/  FFMA.FTZ R19, R24, R10, R26 ;  /* 0x0000000a18137223 */ /* 0x000fe4000001001a */
[----:B------:R-:W-:Y:S01]  /*4700*/  FFMA.FTZ R11, R25, R11, R27 ;  /* 0x0000000b190b7223 */ /* 0x000fe2000001001b */
[----:B------:R-:W-:Y:S06]  /*4710*/  @!P5 BRA `(.L_x_4342) ;  /* 0x000000a00000d947 */ /* 0x000fec0003800000 */
        /* <DEDUP_REMOVED lines=10> */
.L_x_4342:
        /* <DEDUP_REMOVED lines=12> */
.L_x_4344:
[----:B------:R-:W-:Y:S05]  /*4880*/  BSYNC B0 ;  /* 0x0000000000007941 */ /* 0x000fea0003800000 */
.L_x_4343:
[--C-:B------:R-:W-:Y:S01]  /*4890*/  HADD2.F32 R10, -RZ, R12.reuse.H0_H0 ;  /* 0x2000000cff0a7230 */ /* 0x100fe20000004100 */
        /* <DEDUP_REMOVED lines=21> */
.L_x_4345:
[----:B------:R-:W-:Y:S01]  /*49f0*/  BSSY B0, `(.L_x_4346) ;  /* 0x000000c000007945 */ /* 0x000fe20003800000 */
[----:B------:R-:W-:Y:S05]  /*4a00*/  @P1 BRA `(.L_x_4347) ;  /* 0x000000a000001947 */ /* 0x000fea0003800000 */
[----:B------:R-:W-:Y:S01]  /*4a10*/  F2FP.PACK_AB R12, R12, R10 ;  /* 0x0000000a0c0c723e */ /* 0x000fe200000000ff */
        /* <DEDUP_REMOVED lines=9> */
.L_x_4347:
[----:B------:R-:W-:Y:S05]  /*4ab0*/  BSYNC B0 ;  /* 0x0000000000007941 */ /* 0x000fea0003800000 */
.L_x_4346:
        /* <DEDUP_REMOVED lines=9> */
[----:B0-----:R-:W-:Y:S02]  /*4b50*/  FFMA.FTZ R19, R24, R10, R26 ;  /* 0x0000000a18137223 */ /* 0x001fe4000001001a */
        /* <DEDUP_REMOVED lines=12> */
.L_x_4348:
        /* <DEDUP_REMOVED lines=12> */
.L_x_4350:
[----:B------:R-:W-:Y:S05]  /*4ce0*/  BSYNC B0 ;  /* 0x0000000000007941 */ /* 0x000fea0003800000 */
.L_x_4349:
[--C-:B------:R-:W-:Y:S01]  /*4cf0*/  HADD2.F32 R10, -RZ, R14.reuse.H0_H0 ;  /* 0x2000000eff0a7230 */ /* 0x100fe20000004100 */
[----:B------:R-:W-:Y:S01]  /*4d00*/  ISETP.GE.U32.AND P1, PT, R77, c[0x0][0x1c8], PT ;  /* 0x000072004d007a0c */ /* 0x000fe20003f26070 */
[----:B------:R-:W-:Y:S01]  /*4d10*/  HADD2.F32 R11, -RZ, R14.H1_H1 ;  /* 0x3000000eff0b7230 */ /* 0x000fe20000004100 */
[----:B0-----:R-:W-:Y:S01]  /*4d20*/  SHF.R.S32.HI R12, RZ, 0x1f, R77 ;  /* 0x0000001fff0c7819 */ /* 0x001fe2000001144d */
[--C-:B------:R-:W-:Y:S01]  /*4d30*/  HADD2.F32 R14, -RZ, R15.reuse.H0_H0 ;  /* 0x2000000fff0e7230 */ /* 0x100fe20000004100 */
[----:B------:R-:W-:Y:S01]  /*4d40*/  ISETP.GE.U32.AND P2, PT, R76, c[0x0][0x1c8], PT ;  /* 0x000072004c007a0c */ /* 0x000fe20003f46070 */
[----:B------:R-:W-:Y:S01]  /*4d50*/  FADD.FTZ R10, R10, -UR5 ;  /* 0x800000050a0a7e21 */ /* 0x000fe20008010000 */
[----:B------:R-:W-:Y:S01]  /*4d60*/  SHF.R.S32.HI R50, RZ, 0x1f, R76 ;  /* 0x0000001fff327819 */ /* 0x000fe2000001144c */
[----:B------:R-:W-:Y:S01]  /*4d70*/  FADD.FTZ R11, R11, -UR5 ;  /* 0x800000050b0b7e21 */ /* 0x000fe20008010000 */
[----:B------:R-:W-:Y:S01]  /*4d80*/  HADD2.F32 R15, -RZ, R15.H1_H1 ;  /* 0x3000000fff0f7230 */ /* 0x000fe20000004100 */
        /* <DEDUP_REMOVED lines=21> */
.L_x_4351:
        /* <DEDUP_REMOVED lines=12> */
.L_x_4353:
[----:B------:R-:W-:Y:S05]  /*4fa0*/  BSYNC B0 ;  /* 0x0000000000007941 */ /* 0x000fea0003800000 */
.L_x_4352:
[----:B------:R-:W-:Y:S01]  /*4fb0*/  FMUL.FTZ R10, R14, UR6 ;  /* 0x000000060e0a7c20 */ /* 0x000fe20008410000 */
[--C-:B------:R-:W-:Y:S01]  /*4fc0*/  HADD2.F32 R14, -RZ, R16.reuse.H0_H0 ;  /* 0x20000010ff0e7230 */ /* 0x100fe20000004100 */
[----:B------:R-:W-:Y:S01]  /*4fd0*/  FMUL.FTZ R15, R15, UR6 ;  /* 0x000000060f0f7c20 */ /* 0x000fe20008410000 */
[----:B------:R-:W-:Y:S01]  /*4fe0*/  HADD2.F32 R16, -RZ, R16.H1_H1 ;  /* 0x30000010ff107230 */ /* 0x000fe20000004100 */
        /* <DEDUP_REMOVED lines=13> */
.L_x_4354:
        /* <DEDUP_REMOVED lines=12> */
.L_x_4356:
[----:B------:R-:W-:Y:S05]  /*5180*/  BSYNC B0 ;  /* 0x0000000000007941 */ /* 0x000fea0003800000 */
.L_x_4355:
[----:B------:R-:W-:Y:S01]  /*5190*/  ISETP.GE.U32.AND P1, PT, R75, c[0x0][0x1c8], PT ;  /* 0x000072004b007a0c */ /* 0x000fe20003f26070 */
[----:B------:R-:W-:Y:S01]  /*51a0*/  FADD.FTZ R11, R14, -UR5 ;  /* 0x800000050e0b7e21 */ /* 0x000fe20008010000 */
[----:B------:R-:W-:Y:S01]  /*51b0*/  ISETP.GE.U32.AND P2, PT, R72, c[0x0][0x1c8], PT ;  /* 0x0000720048007a0c */ /* 0x000fe20003f46070 */
[----:B------:R-:W-:Y:S01]  /*51c0*/  FADD.FTZ R16, R16, -UR5 ;  /* 0x8000000510107e21 */ /* 0x000fe20008010000 */
[----:B0-----:R-:W-:Y:S01]  /*51d0*/  SHF.R.S32.HI R13, RZ, 0x1f, R75 ;  /* 0x0000001fff0d7819 */ /* 0x001fe2000001144b */
[--C-:B------:R-:W-:Y:S01]  /*51e0*/  HADD2.F32 R10, -RZ, R17.reuse.H0_H0 ;  /* 0x20000011ff0a7230 */ /* 0x100fe20000004100 */
[----:B------:R-:W-:Y:S01]  /*51f0*/  ISETP.GE.U32.AND P3, PT, R71, c[0x0][0x1c8], PT ;  /* 0x0000720047007a0c */ /* 0x000fe20003f66070 */
[----:B------:R-:W-:Y:S01]  /*5200*/  HADD2.F32 R17, -RZ, R17.H1_H1 ;  /* 0x30000011ff117230 */ /* 0x000fe20000004100 */
[----:B------:R-:W-:Y:S01]  /*5210*/  ISETP.GE.AND.EX P1, PT, R13, c[0x0][0x1cc], PT, P1 ;  /* 0x000073000d007a0c */ /* 0x000fe20003f26310 */
[----:B------:R-:W-:Y:S01]  /*5220*/  FMUL.FTZ R11, R11, UR6 ;  /* 0x000000060b0b7c20 */ /* 0x000fe20008410000 */
[----:B------:R-:W-:Y:S01]  /*5230*/  ISETP.GE.AND.EX P2, PT, R93, c[0x0][0x1cc], PT, P2 ;  /* 0x000073005d007a0c */ /* 0x000fe20003f46320 */
[----:B------:R-:W-:Y:S01]  /*5240*/  FMUL.FTZ R12, R16, UR6 ;  /* 0x00000006100c7c20 */ /* 0x000fe20008410000 */
[----:B------:R-:W-:Y:S01]  /*5250*/  ISETP.GE.AND.EX P3, PT, R92, c[0x0][0x1cc], PT, P3 ;  /* 0x000073005c007a0c */ /* 0x000fe20003f66330 */
[--C-:B------:R-:W-:Y:S01]  /*5260*/  HADD2.F32 R15, -RZ, R18.reuse.H0_H0 ;  /* 0x20000012ff0f7230 */ /* 0x100fe20000004100 */
[----:B------:R-:W-:Y:S01]  /*5270*/  FADD.FTZ R16, R17, -UR5 ;  /* 0x8000000511107e21 */ /* 0x000fe20008010000 */
[C---:B------:R-:W-:Y:S01]  /*5280*/  ISETP.GT.U32.OR P1, PT, R0.reuse, 0x27f, P1 ;  /* 0x0000027f0000780c */ /* 0x040fe20000f24470 */
[----:B------:R-:W-:Y:S01]  /*5290*/  HADD2.F32 R18, -RZ, R18.H1_H1 ;  /* 0x30000012ff127230 */ /* 0x000fe20000004100 */
[----:B------:R-:W-:Y:S01]  /*52a0*/  ISETP.GT.U32.OR P2, PT, R0, 0x27f, P2 ;  /* 0x0000027f0000780c */ /* 0x000fe20001744470 */
[----:B------:R-:W-:Y:S01]  /*52b0*/  FADD.FTZ R14, R10, -UR5 ;  /* 0x800000050a0e7e21 */ /* 0x000fe20008010000 */
[----:B------:R-:W-:Y:S01]  /*52c0*/  ISETP.GT.U32.OR P3, PT, R0, 0x27f, P3 ;  /* 0x0000027f0000780c */ /* 0x000fe20001f64470 */
[----:B------:R-:W-:-:S02]  /*52d0*/  FFMA.FTZ R17, R24, R11, R26 ;  /* 0x0000000b18117223 */ /* 0x000fc4000001001a */
        /* <DEDUP_REMOVED lines=12> */
.L_x_4357:
[----:B------:R-:W-:Y:S01]  /*53a0*/  BSSY B0, `(.L_x_4358) ;  /* 0x000000c000007945 */ /* 0x000fe20003800000 */
[----:B------:R-:W-:Y:S05]  /*53b0*/  @P1 BRA `(.L_x_4359) ;  /* 0x000000a000001947 */ /* 0x000fea0003800000 */
[----:B------:R-:W-:Y:S01]  /*53c0*/  IMAD R10, R13, c[0x0][0x1c0], RZ ;  /* 0x000070000d0a7a24 */ /* 0x000fe200078e02ff */
[----:B------:R-:W-:Y:S02]  /*53d0*/  F2FP.PACK_AB R17, R12, R17 ;  /* 0x000000110c11723e */ /* 0x000fe400000000ff */
[----:B------:R-:W-:Y:S01]  /*53e0*/  MOV R11, R33 ;  /* 0x00000021000b7202 */ /* 0x000fe20000000f00 */
[----:B------:R-:W-:Y:S01]  /*53f0*/  IMAD R12, R75, c[0x0][0x1c4], R10 ;  /* 0x000071004b0c7a24 */ /* 0x000fe200078e020a */
[----:B------:R-:W-:-:S05]  /*5400*/  MOV R10, R34 ;  /* 0x00000022000a7202 */ /* 0x000fca0000000f00 */
[----:B------:R-:W-:-:S05]  /*5410*/  IMAD.WIDE.U32 R10, R75, c[0x0][0x1c0], R10 ;  /* 0x000070004b0a7a25 */ /* 0x000fca00078e000a */
[----:B------:R-:W-:Y:S02]  /*5420*/  IADD3 R11, R11, R12, RZ ;  /* 0x0000000c0b0b7210 */ /* 0x000fe40007ffe0ff */
[----:B------:R-:W-:-:S04]  /*5430*/  LEA R12, P1, R10, c[0x0][0x160], 0x1 ;  /* 0x000058000a0c7a11 */ /* 0x000fc800078208ff */
[----:B------:R-:W-:-:S05]  /*5440*/  LEA.HI.X R13, R10, c[0x0][0x164], R11, 0x1, P1 ;  /* 0x000059000a0d7a11 */ /* 0x000fca00008f0c0b */
[----:B------:R0:W-:Y:S04]  /*5450*/  STG.E [R12.64], R17 ;  /* 0x000000110c007986 */ /* 0x0001e8000c10190c */
.L_x_4359:
[----:B------:R-:W-:Y:S05]  /*5460*/  BSYNC B0 ;  /* 0x0000000000007941 */ /* 0x000fea0003800000 */
.L_x_4358:
[----:B------:R-:W-:Y:S02]  /*5470*/  FMUL.FTZ R14, R14, UR6 ;  /* 0x000000060e0e7c20 */ /* 0x000fe40008410000 */
[----:B------:R-:W-:Y:S02]  /*5480*/  FMUL.FTZ R16, R16, UR6 ;  /* 0x0000000610107c20 */ /* 0x000fe40008410000 */
[----:B------:R-:W-:Y:S02]  /*5490*/  FADD.FTZ R15, R15, -UR5 ;  /* 0x800000050f0f7e21 */ /* 0x000fe40008010000 */
[----:B------:R-:W-:Y:S02]  /*54a0*/  FADD.FTZ R18, R18, -UR5 ;  /* 0x8000000512127e21 */ /* 0x000fe40008010000 */
        /* <DEDUP_REMOVED lines=13> */
.L_x_4360:
        /* <DEDUP_REMOVED lines=12> */
.L_x_4362:
[----:B------:R-:W-:Y:S05]  /*5640*/  BSYNC B0 ;  /* 0x0000000000007941 */ /* 0x000fea0003800000 */
.L_x_4361:
[----:B------:R-:W-:Y:S01]  /*5650*/  FMUL.FTZ R15, R15, UR6 ;  /* 0x000000060f0f7c20 */ /* 0x000fe20008410000 */
[--C-:B0-----:R-:W-:Y:S01]  /*5660*/  HADD2.F32 R14, -RZ, R20.reuse.H0_H0 ;  /* 0x20000014ff0e7230 */ /* 0x101fe20000004100 */
[----:B------:R-:W-:Y:S01]  /*5670*/  FMUL.FTZ R18, R18, UR6 ;  /* 0x0000000612127c20 */ /* 0x000fe20008410000 */
[----:B------:R-:W-:Y:S01]  /*5680*/  HADD2.F32 R20, -RZ, R20.H1_H1 ;  /* 0x30000014ff147230 */ /* 0x000fe20000004100 */
        /* <DEDUP_REMOVED lines=13> */
.L_x_4363:
        /* <DEDUP_REMOVED lines=12> */
.L_x_4365:
[----:B------:R-:W-:Y:S05]  /*5820*/  BSYNC B0 ;  /* 0x0000000000007941 */ /* 0x000fea0003800000 */
.L_x_4364:
[----:B------:R-:W-:Y:S01]  /*5830*/  ISETP.GE.U32.AND P1, PT, R69, c[0x0][0x1c8], PT ;  /* 0x0000720045007a0c */ /* 0x000fe20003f26070 */
[----:B------:R-:W-:Y:S01]  /*5840*/  FADD.FTZ R14, R14, -UR5 ;  /* 0x800000050e0e7e21 */ /* 0x000fe20008010000 */
[----:B------:R-:W-:Y:S01]  /*5850*/  ISETP.GE.U32.AND P2, PT, R68, c[0x0][0x1c8], PT ;  /* 0x0000720044007a0c */ /* 0x000fe20003f46070 */
[----:B------:R-:W-:Y:S01]  /*5860*/  FADD.FTZ R20, R20, -UR5 ;  /* 0x8000000514147e21 */ /* 0x000fe20008010000 */
[----:B------:R-:W-:Y:S01]  /*5870*/  SHF.R.S32.HI R50, RZ, 0x1f, R69 ;  /* 0x0000001fff327819 */ /* 0x000fe20000011445 */
[--C-:B------:R-:W-:Y:S01]  /*5880*/  HADD2.F32 R10, -RZ, R21.reuse.H0_H0 ;  /* 0x20000015ff0a7230 */ /* 0x100fe20000004100 */
[----:B------:R-:W-:Y:S01]  /*5890*/  SHF.R.S32.HI R19, RZ, 0x1f, R68 ;  /* 0x0000001fff137819 */ /* 0x000fe20000011444 */
[----:B------:R-:W-:Y:S01]  /*58a0*/  HADD2.F32 R16, -RZ, R21.H1_H1 ;  /* 0x30000015ff107230 */ /* 0x000fe20000004100 */
[----:B------:R-:W-:Y:S01]  /*58b0*/  ISETP.GE.U32.AND P3, PT, R67, c[0x0][0x1c8], PT ;  /* 0x0000720043007a0c */ /* 0x000fe20003f66070 */
[----:B------:R-:W-:Y:S01]  /*58c0*/  FMUL.FTZ R11, R14, UR6 ;  /* 0x000000060e0b7c20 */ /* 0x000fe20008410000 */
[----:B------:R-:W-:Y:S01]  /*58d0*/  SHF.R.S32.HI R18, RZ, 0x1f, R67 ;  /* 0x0000001fff127819 */ /* 0x000fe20000011443 */
[----:B------:R-:W-:Y:S01]  /*58e0*/  FMUL.FTZ R20, R20, UR6 ;  /* 0x0000000614147c20 */ /* 0x000fe20008410000 */
[----:B------:R-:W-:Y:S01]  /*58f0*/  ISETP.GE.AND.EX P1, PT, R50, c[0x0][0x1cc], PT, P1 ;  /* 0x0000730032007a0c */ /* 0x000fe20003f26310 */
[--C-:B0-----:R-:W-:Y:S01]  /*5900*/  HADD2.F32 R15, -RZ, R22.reuse.H0_H0 ;  /* 0x20000016ff0f7230 */ /* 0x101fe20000004100 */
[----:B------:R-:W-:Y:S01]  /*5910*/  ISETP.GE.AND.EX P2, PT, R19, c[0x0][0x1cc], PT, P2 ;  /* 0x0000730013007a0c */ /* 0x000fe20003f46320 */
[----:B------:R-:W-:Y:S01]  /*5920*/  HADD2.F32 R22, -RZ, R22.H1_H1 ;  /* 0x30000016ff167230 */ /* 0x000fe20000004100 */
[----:B------:R-:W-:Y:S01]  /*5930*/  ISETP.GE.AND.EX P3, PT, R18, c[0x0][0x1cc], PT, P3 ;  /* 0x0000730012007a0c */ /* 0x000fe20003f66330 */
[----:B------:R-:W-:Y:S01]  /*5940*/  FADD.FTZ R14, R10, -UR5 ;  /* 0x800000050a0e7e21 */ /* 0x000fe20008010000 */
[----:B------:R-:W-:Y:S01]  /*5950*/  ISETP.GT.U32.OR P1, PT, R0, 0x27f, P1 ;  /* 0x0000027f0000780c */ /* 0x000fe20000f24470 */
[----:B------:R-:W-:Y:S01]  /*5960*/  FADD.FTZ R16, R16, -UR5 ;  /* 0x8000000510107e21 */ /* 0x000fe20008010000 */
[----:B------:R-:W-:Y:S01]  /*5970*/  ISETP.GT.U32.OR P2, PT, R0, 0x27f, P2 ;  /* 0x0000027f0000780c */ /* 0x000fe20001744470 */
[----:B------:R-:W-:Y:S01]  /*5980*/  FFMA.FTZ R17, R24, R11, R26 ;  /* 0x0000000b18117223 */ /* 0x000fe2000001001a */
[----:B------:R-:W-:Y:S01]  /*5990*/  ISETP.GT.U32.OR P3, PT, R0, 0x27f, P3 ;  /* 0x0000027f0000780c */ /* 0x000fe20001f64470 */
        /* <DEDUP_REMOVED lines=12> */
.L_x_4366:
        /* <DEDUP_REMOVED lines=12> */
.L_x_4368:
[----:B------:R-:W-:Y:S05]  /*5b20*/  BSYNC B0 ;  /* 0x0000000000007941 */ /* 0x000fea0003800000 */
.L_x_4367:
[----:B------:R-:W-:Y:S02]  /*5b30*/  FMUL.FTZ R11, R14, UR6 ;  /* 0x000000060e0b7c20 */ /* 0x000fe40008410000 */
[----:B------:R-:W-:Y:S02]  /*5b40*/  FMUL.FTZ R16, R16, UR6 ;  /* 0x0000000610107c20 */ /* 0x000fe40008410000 */
[----:B------:R-:W-:Y:S02]  /*5b50*/  FADD.FTZ R15, R15, -UR5 ;  /* 0x800000050f0f7e21 */ /* 0x000fe40008010000 */
[----:B------:R-:W-:Y:S02]  /*5b60*/  FADD.FTZ R22, R22, -UR5 ;  /* 0x8000000516167e21 */ /* 0x000fe40008010000 */
        /* <DEDUP_REMOVED lines=13> */
.L_x_4369:
        /* <DEDUP_REMOVED lines=9> */
[----:B------:R-:W-:Y:S02]  /*5cd0*/  F2FP.PACK_AB R11, R16, R14 ;  /* 0x0000000e100b723e */ /* 0x000fe400000000ff */
[----:B------:R-:W-:-:S05]  /*5ce0*/  LEA.HI.X R13, R10, c[0x0][0x164], R13, 0x1, P1 ;  /* 0x000059000a0d7a11 */ /* 0x000fca00008f0c0d */
[----:B------:R0:W-:Y:S04]  /*5cf0*/  STG.E [R12.64], R11 ;  /* 0x0000000b0c007986 */ /* 0x0001e8000c10190c */
.L_x_4371:
[----:B------:R-:W-:Y:S05]  /*5d00*/  BSYNC B0 ;  /* 0x0000000000007941 */ /* 0x000fea0003800000 */
.L_x_4370:
[----:B------:R-:W-:Y:S01]  /*5d10*/  FMUL.FTZ R15, R15, UR6 ;  /* 0x000000060f0f7c20 */ /* 0x000fe20008410000 */
[--C-:B------:R-:W-:Y:S01]  /*5d20*/  HADD2.F32 R14, -RZ, R23.reuse.H0_H0 ;  /* 0x20000017ff0e7230 */ /* 0x100fe20000004100 */
[----:B------:R-:W-:Y:S01]  /*5d30*/  FMUL.FTZ R22, R22, UR6 ;  /* 0x0000000616167c20 */ /* 0x000fe20008410000 */
[----:B------:R-:W-:Y:S01]  /*5d40*/  HADD2.F32 R23, -RZ, R23.H1_H1 ;  /* 0x30000017ff177230 */ /* 0x000fe20000004100 */
        /* <DEDUP_REMOVED lines=13> */
.L_x_4372:
[----:B------:R-:W-:Y:S01]  /*5e20*/  BSSY B0, `(.L_x_4373) ;  /* 0x000000c000007945 */ /* 0x000fe20003800000 */
[----:B------:R-:W-:Y:S05]  /*5e30*/  @P3 BRA `(.L_x_4374) ;  /* 0x000000a000003947 */ /* 0x000fea0003800000 */
[----:B------:R-:W-:Y:S01]  /*5e40*/  IMAD R10, R18, c[0x0][0x1c0], RZ ;  /* 0x00007000120a7a24 */ /* 0x000fe200078e02ff */
[----:B0-----:R-:W-:Y:S02]  /*5e50*/  MOV R11, R33 ;  /* 0x00000021000b7202 */ /* 0x001fe40000000f00 */
        /* <DEDUP_REMOVED lines=8> */
.L_x_4374:
[----:B------:R-:W-:Y:S05]  /*5ee0*/  BSYNC B0 ;  /* 0x0000000000007941 */ /* 0x000fea0003800000 */
.L_x_4373:
[----:B------:R-:W-:Y:S01]  /*5ef0*/  ISETP.GE.U32.AND P1, PT, R66, c[0x0][0x1c8], PT ;  /* 0x0000720042007a0c */ /* 0x000fe20003f26070 */
[----:B------:R-:W-:Y:S01]  /*5f00*/  FADD.FTZ R14, R14, -UR5 ;  /* 0x800000050e0e7e21 */ /* 0x000fe20008010000 */
[----:B------:R-:W-:Y:S01]  /*5f10*/  ISETP.GE.U32.AND P2, PT, R65, c[0x0][0x1c8], PT ;  /* 0x0000720041007a0c */ /* 0x000fe20003f46070 */
[----:B------:R-:W-:Y:S01]  /*5f20*/  FADD.FTZ R23, R23, -UR5 ;  /* 0x8000000517177e21 */ /* 0x000fe20008010000 */
[----:B------:R-:W-:Y:S01]  /*5f30*/  SHF.R.S32.HI R20, RZ, 0x1f, R66 ;  /* 0x0000001fff147819 */ /* 0x000fe20000011442 */
[--C-:B------:R-:W-:Y:S01]  /*5f40*/  HADD2.F32 R16, -RZ, R28.reuse.H0_H0 ;  /* 0x2000001cff107230 */ /* 0x100fe20000004100 */
[----:B------:R-:W-:Y:S01]  /*5f50*/  ISETP.GE.U32.AND P3, PT, R64, c[0x0][0x1c8], PT ;  /* 0x0000720040007a0c */ /* 0x000fe20003f66070 */
[----:B------:R-:W-:Y:S01]  /*5f60*/  HADD2.F32 R28, -RZ, R28.H1_H1 ;  /* 0x3000001cff1c7230 */ /* 0x000fe20000004100 */
[----:B------:R-:W-:Y:S01]  /*5f70*/  ISETP.GE.AND.EX P1, PT, R20, c[0x0][0x1cc], PT, P1 ;  /* 0x0000730014007a0c */ /* 0x000fe20003f26310 */
[----:B0-----:R-:W-:Y:S01]  /*5f80*/  FMUL.FTZ R17, R14, UR6 ;  /* 0x000000060e117c20 */ /* 0x001fe20008410000 */
[----:B------:R-:W-:Y:S01]  /*5f90*/  ISETP.GE.AND.EX P2, PT, R91, c[0x0][0x1cc], PT, P2 ;  /* 0x000073005b007a0c */ /* 0x000fe20003f46320 */
[----:B------:R-:W-:Y:S01]  /*5fa0*/  FMUL.FTZ R18, R23, UR6 ;  /* 0x0000000617127c20 */ /* 0x000fe20008410000 */
[----:B------:R-:W-:Y:S01]  /*5fb0*/  ISETP.GE.AND.EX P3, PT, R89, c[0x0][0x1cc], PT, P3 ;  /* 0x0000730059007a0c */ /* 0x000fe20003f66330 */
[--C-:B------:R-:W-:Y:S01]  /*5fc0*/  HADD2.F32 R15, -RZ, R29.reuse.H0_H0 ;  /* 0x2000001dff0f7230 */ /* 0x100fe20000004100 */
[C---:B------:R-:W-:Y:S01]  /*5fd0*/  ISETP.GT.U32.OR P1, PT, R0.reuse, 0x27f, P1 ;  /* 0x0000027f0000780c */ /* 0x040fe20000f24470 */
[----:B------:R-:W-:Y:S01]  /*5fe0*/  HADD2.F32 R29, -RZ, R29.H1_H1 ;  /* 0x3000001dff1d7230 */ /* 0x000fe20000004100 */
        /* <DEDUP_REMOVED lines=17> */
.L_x_4375:
        /* <DEDUP_REMOVED lines=12> */
.L_x_4377:
[----:B------:R-:W-:Y:S05]  /*61c0*/  BSYNC B0 ;  /* 0x0000000000007941 */ /* 0x000fea0003800000 */
.L_x_4376:
[----:B------:R-:W-:Y:S02]  /*61d0*/  FMUL.FTZ R11, R16, UR6 ;  /* 0x00000006100b7c20 */ /* 0x000fe40008410000 */
[----:B------:R-:W-:Y:S02]  /*61e0*/  FMUL.FTZ R10, R14, UR6 ;  /* 0x000000060e0a7c20 */ /* 0x000fe40008410000 */
[----:B------:R-:W-:Y:S02]  /*61f0*/  FADD.FTZ R15, R15, -UR5 ;  /* 0x800000050f0f7e21 */ /* 0x000fe40008010000 */
[----:B------:R-:W-:Y:S02]  /*6200*/  FADD.FTZ R29, R29, -UR5 ;  /* 0x800000051d1d7e21 */ /* 0x000fe40008010000 */
        /* <DEDUP_REMOVED lines=13> */
.L_x_4378:
        /* <DEDUP_REMOVED lines=12> */
.L_x_4380:
[----:B------:R-:W-:Y:S05]  /*63a0*/  BSYNC B0 ;  /* 0x0000000000007941 */ /* 0x000fea0003800000 */
.L_x_4379:
        /* <DEDUP_REMOVED lines=17> */
.L_x_4381:
        /* <DEDUP_REMOVED lines=12> */
.L_x_4383:
[----:B------:R-:W-:Y:S05]  /*6580*/  BSYNC B0 ;  /* 0x0000000000007941 */ /* 0x000fea0003800000 */
.L_x_4382:
        /* <DEDUP_REMOVED lines=9> */
[----:B0-----:R-:W-:Y:S01]  /*6620*/  FMUL.FTZ R17, R14, UR6 ;  /* 0x000000060e117c20 */ /* 0x001fe20008410000 */
[----:B------:R-:W-:Y:S01]  /*6630*/  SHF.R.S32.HI R20, RZ, 0x1f, R61 ;  /* 0x0000001fff147819 */ /* 0x000fe2000001143d */
[----:B------:R-:W-:Y:S01]  /*6640*/  FMUL.FTZ R30, R30, UR6 ;  /* 0x000000061e1e7c20 */ /* 0x000fe20008410000 */
[----:B------:R-:W-:Y:S01]  /*6650*/  ISETP.GE.AND.EX P1, PT, R22, c[0x0][0x1cc], PT, P1 ;  /* 0x0000730016007a0c */ /* 0x000fe20003f26310 */
[--C-:B------:R-:W-:Y:S01]  /*6660*/  HADD2.F32 R15, -RZ, R36.reuse.H0_H0 ;  /* 0x20000024ff0f7230 */ /* 0x100fe20000004100 */
        /* <DEDUP_REMOVED lines=21> */
.L_x_4384:
        /* <DEDUP_REMOVED lines=12> */
.L_x_4386:
[----:B------:R-:W-:Y:S05]  /*6880*/  BSYNC B0 ;  /* 0x0000000000007941 */ /* 0x000fea0003800000 */
.L_x_4385:
        /* <DEDUP_REMOVED lines=17> */
.L_x_4387:
        /* <DEDUP_REMOVED lines=12> */
.L_x_4389:
[----:B------:R-:W-:Y:S05]  /*6a60*/  BSYNC B0 ;  /* 0x0000000000007941 */ /* 0x000fea0003800000 */
.L_x_4388:
[----:B------:R-:W-:Y:S01]  /*6a70*/  FMUL.FTZ R11, R15, UR6 ;  /* 0x000000060f0b7c20 */ /* 0x000fe20008410000 */
[--C-:B------:R-:W-:Y:S01]  /*6a80*/  HADD2.F32 R15, -RZ, R37.reuse.H0_H0 ;  /* 0x20000025ff0f7230 */ /* 0x100fe20000004100 */
[----:B------:R-:W-:Y:S01]  /*6a90*/  FMUL.FTZ R36, R36, UR6 ;  /* 0x0000000624247c20 */ /* 0x000fe20008410000 */
[----:B------:R-:W-:Y:S01]  /*6aa0*/  HADD2.F32 R37, -RZ, R37.H1_H1 ;  /* 0x30000025ff257230 */ /* 0x000fe20000004100 */
        /* <DEDUP_REMOVED lines=13> */
.L_x_4390:
        /* <DEDUP_REMOVED lines=12> */
.L_x_4392:
[----:B------:R-:W-:Y:S05]  /*6c40*/  BSYNC B0 ;  /* 0x0000000000007941 */ /* 0x000fea0003800000 */
.L_x_4391:
        /* <DEDUP_REMOVED lines=33> */
.L_x_4393:
        /* <DEDUP_REMOVED lines=12> */
.L_x_4395:
[----:B------:R-:W-:Y:S05]  /*6f20*/  BSYNC B0 ;  /* 0x0000000000007941 */ /* 0x000fea0003800000 */
.L_x_4394:
[----:B------:R-:W-:Y:S02]  /*6f30*/  FMUL.FTZ R11, R16, UR6 ;  /* 0x00000006100b7c20 */ /* 0x000fe40008410000 */
[----:B------:R-:W-:Y:S02]  /*6f40*/  FMUL.FTZ R10, R15, UR6 ;  /* 0x000000060f0a7c20 */ /* 0x000fe40008410000 */
[----:B0-----:R-:W-:Y:S02]  /*6f50*/  FADD.FTZ R17, R14, -UR5 ;  /* 0x800000050e117e21 */ /* 0x001fe40008010000 */
[----:B------:R-:W-:Y:S02]  /*6f60*/  FADD.FTZ R39, R39, -UR5 ;  /* 0x8000000527277e21 */ /* 0x000fe40008010000 */
        /* <DEDUP_REMOVED lines=13> */
.L_x_4396:
        /* <DEDUP_REMOVED lines=12> */
.L_x_4398:
[----:B------:R-:W-:Y:S05]  /*7100*/  BSYNC B0 ;  /* 0x0000000000007941 */ /* 0x000fea0003800000 */
.L_x_4397:
        /* <DEDUP_REMOVED lines=17> */
.L_x_4399:
        /* <DEDUP_REMOVED lines=12> */
.L_x_4401:
[----:B------:R-:W-:Y:S05]  /*72e0*/  BSYNC B0 ;  /* 0x0000000000007941 */ /* 0x000fea0003800000 */
.L_x_4400:
[----:B0-----:R-:W-:Y:S01]  /*72f0*/  HADD2.F32 R15, -RZ, R43.H0_H0 ;  /* 0x2000002bff0f7230 */ /* 0x001fe20000004100 */
[----:B------:R-:W-:Y:S01]  /*7300*/  FADD.FTZ R14, R14, -UR5 ;  /* 0x800000050e0e7e21 */ /* 0x000fe20008010000 */
[----:B------:R-:W-:Y:S01]  /*7310*/  HADD2.F32 R16, -RZ, R44.H0_H0 ;  /* 0x2000002cff107230 */ /* 0x000fe20000004100 */
[----:B------:R-:W-:Y:S01]  /*7320*/  ISETP.GE.U32.AND P6, PT, R57, c[0x0][0x1c8], PT ;  /* 0x0000720039007a0c */ /* 0x000fe20003fc6070 */
[----:B------:R-:W-:Y:S01]  /*7330*/  HADD2.F32 R12, -RZ, R41.H0_H0 ;  /* 0x20000029ff0c7230 */ /* 0x000fe20000004100 */
[----:B------:R-:W-:Y:S01]  /*7340*/  FADD.FTZ R15, R15, -UR5 ;  /* 0x800000050f0f7e21 */ /* 0x000fe20008010000 */
        /* <DEDUP_REMOVED lines=12> */
[----:B------:R-:W-:Y:S01]  /*7410*/  ISETP.GE.U32.AND P1, PT, R56, c[0x0][0x1c8], PT ;  /* 0x0000720038007a0c */ /* 0x000fe20003f26070 */
[----:B------:R-:W-:Y:S01]  /*7420*/  FADD.FTZ R22, R22, -UR5 ;  /* 0x8000000516167e21 */ /* 0x000fe20008010000 */
[----:B------:R-:W-:Y:S01]  /*7430*/  ISETP.GE.U32.AND P2, PT, R55, c[0x0][0x1c8], PT ;  /* 0x0000720037007a0c */ /* 0x000fe20003f46070 */
[----:B------:R-:W-:Y:S01]  /*7440*/  FADD.FTZ R10, R40, -UR5 ;  /* 0x80000005280a7e21 */ /* 0x000fe20008010000 */
[----:B------:R-:W-:Y:S01]  /*7450*/  ISETP.GE.U32.AND P3, PT, R54, c[0x0][0x1c8], PT ;  /* 0x0000720036007a0c */ /* 0x000fe20003f66070 */
[----:B------:R-:W-:Y:S01]  /*7460*/  FADD.FTZ R28, R28, -UR5 ;  /* 0x800000051c1c7e21 */ /* 0x000fe20008010000 */
[----:B------:R-:W-:Y:S01]  /*7470*/  ISETP.GE.U32.AND P4, PT, R4, c[0x0][0x1c8], PT ;  /* 0x0000720004007a0c */ /* 0x000fe20003f86070 */
[----:B------:R-:W-:Y:S01]  /*7480*/  FMUL.FTZ R15, R15, UR6 ;  /* 0x000000060f0f7c20 */ /* 0x000fe20008410000 */
[----:B------:R-:W-:Y:S01]  /*7490*/  SHF.R.S32.HI R50, RZ, 0x1f, R57 ;  /* 0x0000001fff327819 */ /* 0x000fe20000011439 */
[----:B------:R-:W-:Y:S01]  /*74a0*/  FMUL.FTZ R17, R16, UR6 ;  /* 0x0000000610117c20 */ /* 0x000fe20008410000 */
[----:B------:R-:W-:Y:S01]  /*74b0*/  SHF.R.S32.HI R38, RZ, 0x1f, R56 ;  /* 0x0000001fff267819 */ /* 0x000fe20000011438 */
[----:B------:R-:W-:Y:S01]  /*74c0*/  HADD2.F32 R41, -RZ, R41.H1_H1 ;  /* 0x30000029ff297230 */ /* 0x000fe20000004100 */
        /* <DEDUP_REMOVED lines=17> */
[----:B------:R-:W-:Y:S01]  /*75e0*/  FMUL.FTZ R10, R10, UR6 ;  /* 0x000000060a0a7c20 */ /* 0x000fe20008410000 */
[----:B------:R-:W-:Y:S01]  /*75f0*/  ISETP.GT.U32.OR P2, PT, R0, 0x27f, P2 ;  /* 0x0000027f0000780c */ /* 0x000fe20001744470 */
[--C-:B------:R-:W-:Y:S01]  /*7600*/  FFMA.FTZ R19, R24, R15, R26.reuse ;  /* 0x0000000f18137223 */ /* 0x100fe2000001001a */
[----:B------:R-:W-:Y:S01]  /*7610*/  ISETP.GT.U32.OR P3, PT, R0, 0x27f, P3 ;  /* 0x0000027f0000780c */ /* 0x000fe20001f64470 */
[--C-:B------:R-:W-:Y:S01]  /*7620*/  FFMA.FTZ R18, R24, R17, R26.reuse ;  /* 0x0000001118127223 */ /* 0x100fe2000001001a */
[----:B------:R-:W-:Y:S01]  /*7630*/  ISETP.GT.U32.OR P4, PT, R0, 0x27f, P4 ;  /* 0x0000027f0000780c */ /* 0x000fe20002784470 */
[C-C-:B------:R-:W-:Y:S01]  /*7640*/  FFMA.FTZ R22, R24.reuse, R11, R26.reuse ;  /* 0x0000000b18167223 */ /* 0x140fe2000001001a */
[----:B------:R-:W-:Y:S01]  /*7650*/  HADD2.F32 R42, -RZ, R42.H1_H1 ;  /* 0x3000002aff2a7230 */ /* 0x000fe20000004100 */
[C-C-:B------:R-:W-:Y:S01]  /*7660*/  FFMA.FTZ R21, R24.reuse, R21, R26.reuse ;  /* 0x0000001518157223 */ /* 0x140fe2000001001a */
[----:B------:R-:W-:Y:S01]  /*7670*/  HADD2.F32 R43, -RZ, R43.H1_H1 ;  /* 0x3000002bff2b7230 */ /* 0x000fe20000004100 */
[----:B------:R-:W-:-:S02]  /*7680*/  FFMA.FTZ R20, R24, R13, R26 ;  /* 0x0000000d18147223 */ /* 0x000fc4000001001a */
[C-C-:B------:R-:W-:Y:S02]  /*7690*/  FFMA.FTZ R17, R24.reuse, R23, R26.reuse ;  /* 0x0000001718117223 */ /* 0x140fe4000001001a */
[C-C-:B------:R-:W-:Y:S02]  /*76a0*/  FFMA.FTZ R14, R24.reuse, R29, R26.reuse ;  /* 0x0000001d180e7223 */ /* 0x140fe4000001001a */
[C-C-:B------:R-:W-:Y:S02]  /*76b0*/  FFMA.FTZ R15, R24.reuse, R31, R26.reuse ;  /* 0x0000001f180f7223 */ /* 0x140fe4000001001a */
[C-C-:B------:R-:W-:Y:S02]  /*76c0*/  FFMA.FTZ R16, R24.reuse, R37, R26.reuse ;  /* 0x0000002518107223 */ /* 0x140fe4000001001a */
[----:B------:R-:W-:Y:S02]  /*76d0*/  FFMA.FTZ R24, R24, R39, R26 ;  /* 0x0000002718187223 */ /* 0x000fe4000001001a */
[----:B------:R-:W-:-:S02]  /*76e0*/  FADD.FTZ R41, R41, -UR5 ;  /* 0x8000000529297e21 */ /* 0x000fc40008010000 */
        /* <DEDUP_REMOVED lines=12> */
.L_x_4402:
        /* <DEDUP_REMOVED lines=12> */
.L_x_4404:
[----:B------:R-:W-:Y:S05]  /*7870*/  BSYNC B0 ;  /* 0x0000000000007941 */ /* 0x000fea0003800000 */
.L_x_4403:
[----:B------:R-:W-:Y:S01]  /*7880*/  FADD.FTZ R42, R42, -UR5 ;  /* 0x800000052a2a7e21 */ /* 0x000fe20008010000 */
[----:B------:R-:W-:Y:S01]  /*7890*/  HADD2.F32 R44, -RZ, R44.H1_H1 ;  /* 0x3000002cff2c7230 */ /* 0x000fe20000004100 */
[----:B------:R-:W-:Y:S02]  /*78a0*/  FMUL.FTZ R10, R41, UR6 ;  /* 0x00000006290a7c20 */ /* 0x000fe40008410000 */
[----:B------:R-:W-:Y:S02]  /*78b0*/  FADD.FTZ R43, R43, -UR5 ;  /* 0x800000052b2b7e21 */ /* 0x000fe40008010000 */
        /* <DEDUP_REMOVED lines=13> */
.L_x_4405:
        /* <DEDUP_REMOVED lines=12> */
.L_x_4407:
[----:B------:R-:W-:Y:S05]  /*7a50*/  BSYNC B0 ;  /* 0x0000000000007941 */ /* 0x000fea0003800000 */
.L_x_4406:
[----:B0-----:R-:W-:Y:S02]  /*7a60*/  FADD.FTZ R23, R44, -UR5 ;  /* 0x800000052c177e21 */ /* 0x001fe40008010000 */
[----:B------:R-:W-:Y:S02]  /*7a70*/  FMUL.FTZ R26, R43, UR6 ;  /* 0x000000062b1a7c20 */ /* 0x000fe40008410000 */
        /* <DEDUP_REMOVED lines=12> */
.L_x_4408:
        /* <DEDUP_REMOVED lines=12> */
.L_x_4410:
[----:B------:R-:W-:Y:S05]  /*7c00*/  BSYNC B0 ;  /* 0x0000000000007941 */ /* 0x000fea0003800000 */
.L_x_4409:
        /* <DEDUP_REMOVED lines=13> */
.L_x_4411:
        /* <DEDUP_REMOVED lines=12> */
.L_x_4413:
[----:B------:R-:W-:Y:S05]  /*7da0*/  BSYNC B0 ;  /* 0x0000000000007941 */ /* 0x000fea0003800000 */
.L_x_4412:
        /* <DEDUP_REMOVED lines=12> */
.L_x_4414:
        /* <DEDUP_REMOVED lines=12> */
.L_x_4416:
[----:B------:R-:W-:Y:S05]  /*7f30*/  BSYNC B0 ;  /* 0x0000000000007941 */ /* 0x000fea0003800000 */
.L_x_4415:
[----:B0-----:R-:W-:Y:S01]  /*7f40*/  HADD2.F32 R19, -RZ, R48.H1_H1 ;  /* 0x30000030ff137230 */ /* 0x001fe20000004100 */
[----:B------:R-:W-:Y:S01]  /*7f50*/  ISETP.GE.U32.AND P6, PT, R5, c[0x0][0x1c8], PT ;  /* 0x0000720005007a0c */ /* 0x000fe20003fc6070 */
[----:B------:R-:W-:Y:S01]  /*7f60*/  HADD2.F32 R10, -RZ, R45.H1_H1 ;  /* 0x3000002dff0a7230 */ /* 0x000fe20000004100 */
[----:B------:R-:W-:Y:S01]  /*7f70*/  ISETP.GE.U32.AND P1, PT, R6, c[0x0][0x1c8], PT ;  /* 0x0000720006007a0c */ /* 0x000fe20003f26070 */
[----:B------:R-:W-:Y:S01]  /*7f80*/  HADD2.F32 R11, -RZ, R46.H1_H1 ;  /* 0x3000002eff0b7230 */ /* 0x000fe20000004100 */
[----:B------:R-:W-:Y:S01]  /*7f90*/  FADD.FTZ R19, R19, -UR5 ;  /* 0x8000000513137e21 */ /* 0x000fe20008010000 */
[----:B------:R-:W-:Y:S01]  /*7fa0*/  HADD2.F32 R13, -RZ, R47.H1_H1 ;  /* 0x3000002fff0d7230 */ /* 0x000fe20000004100 */
[----:B------:R-:W-:Y:S01]  /*7fb0*/  ISETP.GE.U32.AND P2, PT, R7, c[0x0][0x1c8], PT ;  /* 0x0000720007007a0c */ /* 0x000fe20003f46070 */
[----:B------:R-:W-:Y:S01]  /*7fc0*/  HADD2.F32 R21, -RZ, R49.H1_H1 ;  /* 0x30000031ff157230 */ /* 0x000fe20000004100 */
[----:B------:R-:W-:Y:S01]  /*7fd0*/  ISETP.GE.U32.AND P3, PT, R8, c[0x0][0x1c8], PT ;  /* 0x0000720008007a0c */ /* 0x000fe20003f66070 */
[----:B------:R-:W-:Y:S01]  /*7fe0*/  FADD.FTZ R10, R10, -UR5 ;  /* 0x800000050a0a7e21 */ /* 0x000fe20008010000 */
[----:B------:R-:W-:Y:S01]  /*7ff0*/  ISETP.GE.U32.AND P4, PT, R9, c[0x0][0x1c8], PT ;  /* 0x0000720009007a0c */ /* 0x000fe20003f86070 */
[----:B------:R-:W-:Y:S01]  /*8000*/  FADD.FTZ R11, R11, -UR5 ;  /* 0x800000050b0b7e21 */ /* 0x000fe20008010000 */
[----:B------:R-:W-:Y:S01]  /*8010*/  ISETP.GE.AND.EX P6, PT, R85, c[0x0][0x1cc], PT, P6 ;  /* 0x0000730055007a0c */ /* 0x000fe20003fc6360 */
[----:B------:R-:W-:Y:S01]  /*8020*/  FADD.FTZ R13, R13, -UR5 ;  /* 0x800000050d0d7e21 */ /* 0x000fe20008010000 */
[----:B------:R-:W-:Y:S01]  /*8030*/  ISETP.GE.AND.EX P1, PT, R82, c[0x0][0x1cc], PT, P1 ;  /* 0x0000730052007a0c */ /* 0x000fe20003f26310 */
[----:B------:R-:W-:Y:S01]  /*8040*/  FADD.FTZ R21, R21, -UR5 ;  /* 0x8000000515157e21 */ /* 0x000fe20008010000 */
[----:B------:R-:W-:Y:S01]  /*8050*/  ISETP.GE.AND.EX P2, PT, R81, c[0x0][0x1cc], PT, P2 ;  /* 0x0000730051007a0c */ /* 0x000fe20003f46320 */
[----:B------:R-:W-:Y:S01]  /*8060*/  FMUL.FTZ R20, R19, UR6 ;  /* 0x0000000613147c20 */ /* 0x000fe20008410000 */
[----:B------:R-:W-:Y:S01]  /*8070*/  ISETP.GE.AND.EX P3, PT, R80, c[0x0][0x1cc], PT, P3 ;  /* 0x0000730050007a0c */ /* 0x000fe20003f66330 */
[----:B------:R-:W-:Y:S01]  /*8080*/  FMUL.FTZ R10, R10, UR6 ;  /* 0x000000060a0a7c20 */ /* 0x000fe20008410000 */
[----:B------:R-:W-:Y:S01]  /*8090*/  ISETP.GE.AND.EX P4, PT, R73, c[0x0][0x1cc], PT, P4 ;  /* 0x0000730049007a0c */ /* 0x000fe20003f86340 */
[----:B------:R-:W-:Y:S01]  /*80a0*/  FMUL.FTZ R12, R11, UR6 ;  /* 0x000000060b0c7c20 */ /* 0x000fe20008410000 */
[C---:B------:R-:W-:Y:S01]  /*80b0*/  ISETP.GT.U32.OR P6, PT, R0.reuse, 0x27f, P6 ;  /* 0x0000027f0000780c */ /* 0x040fe200037c4470 */
[----:B------:R-:W-:Y:S01]  /*80c0*/  FMUL.FTZ R18, R13, UR6 ;  /* 0x000000060d127c20 */ /* 0x000fe20008410000 */
[C---:B------:R-:W-:Y:S01]  /*80d0*/  ISETP.GT.U32.OR P1, PT, R0.reuse, 0x27f, P1 ;  /* 0x0000027f0000780c */ /* 0x040fe20000f24470 */
[----:B------:R-:W-:Y:S01]  /*80e0*/  FMUL.FTZ R22, R21, UR6 ;  /* 0x0000000615167c20 */ /* 0x000fe20008410000 */
[C---:B------:R-:W-:Y:S01]  /*80f0*/  ISETP.GT.U32.OR P2, PT, R0.reuse, 0x27f, P2 ;  /* 0x0000027f0000780c */ /* 0x040fe20001744470 */
[C-C-:B------:R-:W-:Y:S01]  /*8100*/  FFMA.FTZ R21, R25.reuse, R20, R27.reuse ;  /* 0x0000001419157223 */ /* 0x140fe2000001001b */
[C---:B------:R-:W-:Y:S01]  /*8110*/  ISETP.GT.U32.OR P3, PT, R0.reuse, 0x27f, P3 ;  /* 0x0000027f0000780c */ /* 0x040fe20001f64470 */
[C-C-:B------:R-:W-:Y:S01]  /*8120*/  FFMA.FTZ R23, R25.reuse, R12, R27.reuse ;  /* 0x0000000c19177223 */ /* 0x140fe2000001001b */
[----:B------:R-:W-:Y:S01]  /*8130*/  ISETP.GT.U32.OR P4, PT, R0, 0x27f, P4 ;  /* 0x0000027f0000780c */ /* 0x000fe20002784470 */
        /* <DEDUP_REMOVED lines=14> */
.L_x_4417:
        /* <DEDUP_REMOVED lines=12> */
.L_x_4419:
[----:B------:R-:W-:Y:S05]  /*82e0*/  BSYNC B0 ;  /* 0x0000000000007941 */ /* 0x000fea0003800000 */
.L_x_4418:
        /* <DEDUP_REMOVED lines=11> */
.L_x_4420:
        /* <DEDUP_REMOVED lines=12> */
.L_x_4422:
[----:B------:R-:W-:Y:S05]  /*8460*/  BSYNC B0 ;  /* 0x0000000000007941 */ /* 0x000fea0003800000 */
.L_x_4421:
        /* <DEDUP_REMOVED lines=11> */
.L_x_4423:
        /* <DEDUP_REMOVED lines=12> */
.L_x_4425:
[----:B------:R-:W-:Y:S05]  /*85e0*/  BSYNC B0 ;  /* 0x0000000000007941 */ /* 0x000fea0003800000 */
.L_x_4424:
        /* <DEDUP_REMOVED lines=11> */
.L_x_4426:
        /* <DEDUP_REMOVED lines=12> */
.L_x_4428:
[----:B------:R-:W-:Y:S05]  /*8760*/  BSYNC B0 ;  /* 0x0000000000007941 */ /* 0x000fea0003800000 */
.L_x_4427:
        /* <DEDUP_REMOVED lines=11> */
.L_x_4429:
        /* <DEDUP_REMOVED lines=11> */
.L_x_4431:
[----:B------:R-:W-:Y:S05]  /*88d0*/  BSYNC B0 ;  /* 0x0000000000007941 */ /* 0x000fea0003800000 */
.L_x_4430:
[----:B------:R-:W-:Y:S02]  /*88e0*/  ULDC UR5, c[0x0][0x10] ;  /* 0x0000040000057ab9 */ /* 0x000fe40000000800 */
[----:B------:R-:W-:Y:S02]  /*88f0*/  UIADD3 UR9, UR9, UR5, URZ ;  /* 0x0000000509097290 */ /* 0x000fe4000fffe03f */
[----:B------:R-:W-:Y:S02]  /*8900*/  UIADD3 UR4, UR4, 0x1, URZ ;  /* 0x0000000104047890 */ /* 0x000fe4000fffe03f */
[----:B------:R-:W-:-:S06]  /*8910*/  UISETP.GE.AND UP0, UPT, UR9, UR8, UPT ;  /* 0x000000080900728c */ /* 0x000fcc000bf06270 */
[----:B------:R-:W-:-:S13]  /*8920*/  PLOP3.LUT P1, PT, PT, PT, UP0, 0x80, 0x0 ;  /* 0x000000000000781c */ /* 0x000fda0003f2f008 */
[----:B------:R-:W-:Y:S01]  /*8930*/  @P1 CALL.REL.NOINC `(.L_x_4432) ;  /* 0x0000001000001944 */ /* 0x000fe20003c00000 */
[----:B------:R-:W-:Y:S05]  /*8940*/  BRA `(.L_x_4433) ;  /* 0xffff7a4000007947 */ /* 0x000fea000383ffff */
.L_x_4432:
[----:B------:R-:W-:Y:S05]  /*8950*/  EXIT ;  /* 0x000000000000794d */ /* 0x000fea0003800000 */
.L_x_4434:
        /* <DEDUP_REMOVED lines=10> */
.L_x_5638:


//--------------------- .text._Z35group_norm_nhwc_fwd_one_pass_kernelI11Fp16IOFp32WLi512ELi160ELi640EEv26Group_norm_nhwc_fwd_params --------------------------
	.section	.text._Z35group_norm_nhwc_fwd_one_pass_kernelI11Fp16IOFp32WLi512ELi160ELi640EEv26Group_norm_nhwc_fwd_params,"ax",@progbits
	.sectioninfo	@"SHI_REGISTERS=96"
	.align	128
        .global         _Z35group_norm_nhwc_fwd_one_pass_kernelI11Fp16IOFp32WLi512ELi160ELi640EEv26Group_norm_nhwc_fwd_params
        .type           _Z35group_norm_nhwc_fwd_one_pass_kernelI11Fp16IOFp32WLi512ELi160ELi640EEv26Group_norm_nhwc_fwd_params,@function
        .size           _Z35group_norm_nhwc_fwd_one_pass_kernelI11Fp16IOFp32WLi512ELi160ELi640EEv26Group_norm_nhwc_fwd_params,(.L_x_5639 - _Z35group_norm_nhwc_fwd_one_pass_kernelI11Fp16IOFp32WLi512ELi160ELi640EEv26Group_norm_nhwc_fwd_params)
        .other          _Z35group_norm_nhwc_fwd_one_pass_kernelI11Fp16IOFp32WLi512ELi160ELi640EEv26Group_norm_nhwc_fwd_params,@"STO_CUDA_ENTRY STV_DEFAULT"
_Z35group_norm_nhwc_fwd_one_pass_kernelI11Fp16IOFp32WLi512ELi160ELi640EEv26Group_norm_nhwc_fwd_params:
.text._Z35group_norm_nhwc_fwd_one_pass_kernelI11Fp16IOFp32WLi512ELi160ELi640EEv26Group_norm_nhwc_fwd_params:
        /* <DEDUP_REMOVED lines=22> */
.L_x_4451:
        /* <DEDUP_REMOVED lines=104> */
[--C-:B------:R-:W-:Y:S01]  /*07e0*/  @!P4 IMAD.MOV.U32 R2, RZ, RZ, R10.reuse ;  /* 0x000000ffff02c224 */ /* 0x100fe200078e000a */
[----:B------:R-:W-:Y:S01]  /*07f0*/  @!P5 LEA R16, P1, R6, c[0x0][0x170], 0x1 ;  /* 0x00005c000610da11 */ /* 0x000fe200078208ff */
[----:B------:R-:W-:Y:S02]  /*0800*/  @!P4 IMAD.MOV.U32 R3, RZ, RZ, R13 ;  /* 0x000000ffff03c224 */ /* 0x000fe400078e000d */
[----:B------:R-:W-:Y:S02]  /*0810*/  @!P5 IMAD.IADD R7, R7, 0x1, R19 ;  /* 0x000000010707d824 */ /* 0x000fe400078e0213 */
[----:B------:R-:W-:Y:S02]  /*0820*/  @!P3 IMAD.MOV.U32 R4, RZ, RZ, R10 ;  /* 0x000000ffff04b224 */ /* 0x000fe400078e000a */
[----:B------:R-:W-:Y:S02]  /*0830*/  @!P3 IMAD.MOV.U32 R5, RZ, RZ, R13 ;  /* 0x000000ffff05b224 */ /* 0x000fe400078e000d */
[----:B------:R-:W-:-:S02]  /*0840*/  @!P4 IMAD R9, R15, c[0x0][0x1c4], R14 ;  /* 0x000071000f09ca24 */ /* 0x000fc400078e020e */
[----:B------:R-:W-:-:S04]  /*0850*/  @!P4 IMAD.WIDE.U32 R2, R15, c[0x0][0x1c0], R2 ;  /* 0x000070000f02ca25 */ /* 0x000fc800078e0002 */
[C---:B------:R-:W-:Y:S02]  /*0860*/  @!P3 IMAD R15, R17.reuse, c[0x0][0x1c4], R8 ;  /* 0x00007100110fba24 */ /* 0x040fe400078e0208 */
[----:B------:R-:W-:Y:S01]  /*0870*/  @!P3 IMAD.WIDE.U32 R4, R17, c[0x0][0x1c0], R4 ;  /* 0x000070001104ba25 */ /* 0x000fe200078e0004 */
[----:B------:R-:W-:Y:S02]  /*0880*/  @!P5 LEA.HI.X R17, R6, c[0x0][0x174], R7, 0x1, P1 ;  /* 0x00005d000611da11 */ /* 0x000fe400008f0c07 */
[----:B------:R-:W-:Y:S01]  /*0890*/  @!P4 LEA R82, P1, R2, c[0x0][0x170], 0x1 ;  /* 0x00005c000252ca11 */ /* 0x000fe200078208ff */
[----:B------:R-:W-:-:S05]  /*08a0*/  @!P4 IMAD.IADD R3, R3, 0x1, R9 ;  /* 0x000000010303c824 */ /* 0x000fca00078e0209 */
[----:B------:R-:W-:Y:S01]  /*08b0*/  @!P4 LEA.HI.X R83, R2, c[0x0][0x174], R3, 0x1, P1 ;  /* 0x00005d000253ca11 */ /* 0x000fe200008f0c03 */
[----:B------:R-:W-:Y:S01]  /*08c0*/  @!P3 IMAD.IADD R3, R5, 0x1, R15 ;  /* 0x000000010503b824 */ /* 0x000fe200078e020f */
[----:B------:R-:W-:Y:S02]  /*08d0*/  @!P3 LEA R24, P1, R4, c[0x0][0x170], 0x1 ;  /* 0x00005c000418ba11 */ /* 0x000fe400078208ff */
[----:B------:R-:W-:Y:S02]  /*08e0*/  IADD3 R5, R76, 0x28, RZ ;  /* 0x000000284c057810 */ /* 0x000fe40007ffe0ff */
[----:B------:R-:W-:Y:S02]  /*08f0*/  @!P3 LEA.HI.X R25, R4, c[0x0][0x174], R3, 0x1, P1 ;  /* 0x00005d000419ba11 */ /* 0x000fe400008f0c03 */
[----:B------:R-:W-:Y:S02]  /*0900*/  ISETP.GE.U32.AND P1, PT, R5, c[0x0][0x1c8], PT ;  /* 0x0000720005007a0c */ /* 0x000fe40003f26070 */
[----:B------:R-:W-:-:S04]  /*0910*/  SHF.R.S32.HI R0, RZ, 0x1f, R5 ;  /* 0x0000001fff007819 */ /* 0x000fc80000011405 */
        /* <DEDUP_REMOVED lines=589> */
[----:B------:R-:W-:Y:S02]  /*2df0*/  @!P2 LEA.HI.X R75, R28, c[0x0][0x174], R0, 0x1, P1 ;  /* 0x00005d001c4baa11 */ /* 0x000fe400008f0c00 */
[----:B------:R-:W-:Y:S02]  /*2e00*/  SHF.R.S32.HI R0, RZ, 0x1f, R34 ;  /* 0x0000001fff007819 */ /* 0x000fe40000011422 */
[----:B------:R-:W-:Y:S01]  /*2e10*/  ISETP.GE.U32.AND P1, PT, R34, c[0x0][0x1c8], PT ;  /* 0x0000720022007a0c */ /* 0x000fe20003f26070 */
[----:B------:R-:W-:Y:S03]  /*2e20*/  STL [R1+0x1dc], R75 ;  /* 0x0001dc4b01007387 */ /* 0x000fe60000100800 */
[----:B------:R-:W-:Y:S01]  /*2e30*/  ISETP.GE.OR.EX P2, PT, R0, c[0x0][0x1cc], P0, P1 ;  /* 0x0000730000007a0c */ /* 0x000fe20000746710 */
[----:B------:R0:W-:-:S12]  /*2e40*/  STL.64 [R1+0x1e0], R74 ;  /* 0x0001e04a01007387 */ /* 0x0001d80000100a00 */
[----:B------:R-:W-:Y:S01]  /*2e50*/  @!P2 IMAD R0, R0, c[0x0][0x1c0], RZ ;  /* 0x000070000000aa24 */ /* 0x000fe200078e02ff */
[----:B------:R-:W-:Y:S01]  /*2e60*/  @P2 LOP3.LUT R79, R79, 0x800, RZ, 0xfc, !PT ;  /* 0x000008004f4f2812 */ /* 0x000fe200078efcff */
[----:B------:R-:W-:Y:S01]  /*2e70*/  @!P2 IMAD.MOV.U32 R28, RZ, RZ, R10 ;  /* 0x000000ffff1ca224 */ /* 0x000fe200078e000a */
[----:B------:R-:W-:Y:S01]  /*2e80*/  LOP3.LUT P3, RZ, R80, 0x2000000, RZ, 0xc0, !PT ;  /* 0x0200000050ff7812 */ /* 0x000fe2000786c0ff */
[----:B------:R-:W-:Y:S01]  /*2e90*/  @!P2 IMAD.MOV.U32 R29, RZ, RZ, R13 ;  /* 0x000000ffff1da224 */ /* 0x000fe200078e000d */
[----:B------:R-:W-:Y:S01]  /*2ea0*/  LOP3.LUT R79, R79, 0xfffffbff, RZ, 0xc0, !PT ;  /* 0xfffffbff4f4f7812 */ /* 0x000fe200078ec0ff */
[C---:B------:R-:W-:Y:S01]  /*2eb0*/  @!P2 IMAD R0, R34.reuse, c[0x0][0x1c4], R0 ;  /* 0x000071002200aa24 */ /* 0x040fe200078e0200 */
[----:B0-----:R-:W2:Y:S01]  /*2ec0*/  LDL.LU.64 R74, [R1+0x110] ;  /* 0x00011000014a7983 */ /* 0x001ea20000300a00 */
[----:B------:R-:W-:Y:S01]  /*2ed0*/  @!P2 IMAD.WIDE.U32 R28, R34, c[0x0][0x1c0], R28 ;  /* 0x00007000221caa25 */ /* 0x000fe200078e001c */
[----:B------:R-:W-:-:S03]  /*2ee0*/  IADD3 R34, R76, 0x178, RZ ;  /* 0x000001784c227810 */ /* 0x000fc60007ffe0ff */
[----:B------:R-:W-:Y:S01]  /*2ef0*/  @!P2 IMAD.IADD R0, R29, 0x1, R0 ;  /* 0x000000011d00a824 */ /* 0x000fe200078e0200 */
[----:B------:R-:W-:-:S03]  /*2f00*/  @!P2 LEA R40, P1, R28, c[0x0][0x170], 0x1 ;  /* 0x00005c001c28aa11 */ /* 0x000fc600078208ff */
[----:B------:R0:W3:Y:S01]  /*2f10*/  @!P3 LDG.E R92, [R32.64] ;  /* 0x00000006205cb981 */ /* 0x0000e2000c1e1900 */
        /* <DEDUP_REMOVED lines=13> */
[----:B-1----:R-:W-:-:S04]  /*2ff0*/  @!P2 LEA R40, P1, R28, c[0x0][0x170], 0x1 ;  /* 0x00005c001c28aa11 */ /* 0x002fc800078208ff */
        /* <DEDUP_REMOVED lines=25> */
[----:B-1----:R-:W-:-:S04]  /*3190*/  @!P2 LEA R40, P1, R28, c[0x0][0x170], 0x1 ;  /* 0x00005c001c28aa11 */ /* 0x002fc800078208ff */
[----:B------:R-:W-:Y:S02]  /*31a0*/  @!P2 LEA.HI.X R41, R28, c[0x0][0x174], R0, 0x1, P1 ;  /* 0x00005d001c29aa11 */ /* 0x000fe400008f0c00 */
[----:B------:R-:W-:-:S04]  /*31b0*/  IADD3 R28, R76, 0x190, RZ ;  /* 0x000001904c1c7810 */ /* 0x000fc80007ffe0ff */
[----:B------:R-:W-:Y:S02]  /*31c0*/  SHF.R.S32.HI R0, RZ, 0x1f, R28 ;  /* 0x0000001fff007819 */ /* 0x000fe4000001141c */
[----:B------:R-:W-:-:S04]  /*31d0*/  ISETP.GE.U32.AND P1, PT, R28, c[0x0][0x1c8], PT ;  /* 0x000072001c007a0c */ /* 0x000fc80003f26070 */
        /* <DEDUP_REMOVED lines=13> */
[----:B0-----:R-:W-:-:S11]  /*32b0*/  IADD3 R32, R76, 0x1a0, RZ ;  /* 0x000001a04c207810 */ /* 0x001fd60007ffe0ff */
        /* <DEDUP_REMOVED lines=76> */
[----:B0-----:R-:W-:-:S04]  /*3780*/  @!P4 LEA R22, P1, R82, c[0x0][0x170], 0x1 ;  /* 0x00005c005216ca11 */ /* 0x001fc800078208ff */
[----:B------:R-:W-:Y:S02]  /*3790*/  @!P4 LEA.HI.X R23, R82, c[0x0][0x174], R0, 0x1, P1 ;  /* 0x00005d005217ca11 */ /* 0x000fe400008f0c00 */
[C---:B------:R-:W-:Y:S01]  /*37a0*/  LOP3.LUT P1, RZ, R80.reuse, 0x40000, RZ, 0xc0, !PT ;  /* 0x0004000050ff7812 */ /* 0x040fe2000782c0ff */
[----:B------:R-:W-:Y:S01]  /*37b0*/  IMAD.MOV.U32 R7, RZ, RZ, RZ ;  /* 0x000000ffff077224 */ /* 0x000fe200078e00ff */
[----:B------:R-:W-:-:S11]  /*37c0*/  LOP3.LUT P3, RZ, R80, 0x20000, RZ, 0xc0, !PT ;  /* 0x0002000050ff7812 */ /* 0x000fd6000786c0ff */
[----:B------:R0:W2:Y:S02]  /*37d0*/  @!P1 LDG.E R7, [R2.64] ;  /* 0x0000000602079981 */ /* 0x0000a4000c1e1900 */
[----:B0-----:R-:W-:Y:S01]  /*37e0*/  IADD3 R2, R76, 0x1c0, RZ ;  /* 0x000001c04c027810 */ /* 0x001fe20007ffe0ff */
[----:B------:R-:W-:-:S03]  /*37f0*/  IMAD.MOV.U32 R3, RZ, RZ, RZ ;  /* 0x000000ffff037224 */ /* 0x000fc600078e00ff */
[----:B------:R-:W-:Y:S02]  /*3800*/  SHF.R.S32.HI R0, RZ, 0x1f, R2 ;  /* 0x0000001fff007819 */ /* 0x000fe40000011402 */
[----:B------:R-:W-:Y:S01]  /*3810*/  ISETP.GE.U32.AND P1, PT, R2, c[0x0][0x1c8], PT ;  /* 0x0000720002007a0c */ /* 0x000fe20003f26070 */
[----:B------:R0:W2:Y:S03]  /*3820*/  @!P3 LDG.E R3, [R18.64] ;  /* 0x000000061203b981 */ /* 0x0000a6000c1e1900 */
        /* <DEDUP_REMOVED lines=11> */
[----:B------:R-:W-:Y:S01]  /*38e0*/  LOP3.LUT P2, RZ, R80, 0x8000, RZ, 0xc0, !PT ;  /* 0x0000800050ff7812 */ /* 0x000fe2000784c0ff */
[----:B------:R-:W-:Y:S04]  /*38f0*/  STL.64 [R1+0x1b8], R42 ;  /* 0x0001b82a01007387 */ /* 0x000fe80000100a00 */
[----:B------:R-:W-:Y:S06]  /*3900*/  STL [R1+0x1ec], R43 ;  /* 0x0001ec2b01007387 */ /* 0x000fec0000100800 */
[----:B------:R0:W2:Y:S04]  /*3910*/  @!P1 LDG.E R2, [R4.64] ;  /* 0x0000000604029981 */ /* 0x0000a8000c1e1900 */
[----:B------:R-:W-:Y:S04]  /*3920*/  STL [R1+0x1f4], R43 ;  /* 0x0001f42b01007387 */ /* 0x000fe80000100800 */
[----:B------:R1:W-:Y:S01]  /*3930*/  STL.64 [R1+0x200], R42 ;  /* 0x0002002a01007387 */ /* 0x0003e20000100a00 */
[----:B0-----:R-:W-:Y:S01]  /*3940*/  IADD3 R5, R76, 0x1c8, RZ ;  /* 0x000001c84c057810 */ /* 0x001fe20007ffe0ff */
[----:B------:R-:W-:-:S03]  /*3950*/  IMAD.MOV.U32 R4, RZ, RZ, RZ ;  /* 0x000000ffff047224 */ /* 0x000fc600078e00ff */
[----:B------:R-:W-:Y:S02]  /*3960*/  SHF.R.S32.HI R0, RZ, 0x1f, R5 ;  /* 0x0000001fff007819 */ /* 0x000fe40000011405 */
[----:B------:R-:W-:Y:S01]  /*3970*/  ISETP.GE.U32.AND P1, PT, R5, c[0x0][0x1c8], PT ;  /* 0x0000720005007a0c */ /* 0x000fe20003f26070 */
[----:B------:R0:W2:Y:S04]  /*3980*/  @!P2 LDG.E R4, [R20.64] ;  /* 0x000000061404a981 */ /* 0x0000a8000c1e1900 */
[----:B-1----:R-:W2:Y:S01]  /*3990*/  LDL.LU.64 R42, [R1+0x118] ;  /* 0x00011800012a7983 */ /* 0x002ea20000300a00 */
[----:B------:R-:W-:Y:S02]  /*39a0*/  ISETP.GE.OR.EX P2, PT, R0, c[0x0][0x1cc], P0, P1 ;  /* 0x0000730000007a0c */ /* 0x000fe40000746710 */
[----:B------:R-:W-:-:S04]  /*39b0*/  LOP3.LUT R79, R79, 0xffffffef, RZ, 0xc0, !PT ;  /* 0xffffffef4f4f7812 */ /* 0x000fc800078ec0ff */
[----:B------:R-:W-:-:S07]  /*39c0*/  @P6 LOP3.LUT R79, R79, 0x10, RZ, 0xfc, !PT ;  /* 0x000000104f4f6812 */ /* 0x000fce00078efcff */
[----:B------:R-:W-:Y:S02]  /*39d0*/  @!P2 IMAD R0, R0, c[0x0][0x1c0], RZ ;  /* 0x000070000000aa24 */ /* 0x000fe400078e02ff */
[----:B------:R-:W-:Y:S02]  /*39e0*/  @!P2 IMAD.MOV.U32 R82, RZ, RZ, R10 ;  /* 0x000000ffff52a224 */ /* 0x000fe400078e000a */
[----:B------:R-:W-:Y:S02]  /*39f0*/  @!P2 IMAD.MOV.U32 R83, RZ, RZ, R13 ;  /* 0x000000ffff53a224 */ /* 0x000fe400078e000d */
[C---:B------:R-:W-:Y:S02]  /*3a00*/  @!P2 IMAD R0, R5.reuse, c[0x0][0x1c4], R0 ;  /* 0x000071000500aa24 */ /* 0x040fe400078e0200 */
[----:B------:R-:W-:Y:S01]  /*3a10*/  @!P2 IMAD.WIDE.U32 R82, R5, c[0x0][0x1c0], R82 ;  /* 0x000070000552aa25 */ /* 0x000fe200078e0052 */
[----:B------:R-:W-:-:S03]  /*3a20*/  LOP3.LUT R79, R79, 0xfffffff7, RZ, 0xc0, !PT ;  /* 0xfffffff74f4f7812 */ /* 0x000fc600078ec0ff */
[----:B------:R-:W-:Y:S01]  /*3a30*/  @!P2 IMAD.IADD R0, R83, 0x1, R0 ;  /* 0x000000015300a824 */ /* 0x000fe200078e0200 */
[C---:B0-----:R-:W-:Y:S02]  /*3a40*/  @!P2 LEA R20, P1, R82.reuse, c[0x0][0x170], 0x1 ;  /* 0x00005c005214aa11 */ /* 0x041fe400078208ff */
[----:B------:R-:W-:Y:S02]  /*3a50*/  @P5 LOP3.LUT R79, R79, 0x8, RZ, 0xfc, !PT ;  /* 0x000000084f4f5812 */ /* 0x000fe400078efcff */
[----:B------:R-:W-:Y:S02]  /*3a60*/  @!P2 LEA.HI.X R21, R82, c[0x0][0x174], R0, 0x1, P1 ;  /* 0x00005d005215aa11 */ /* 0x000fe400008f0c00 */
[----:B------:R-:W-:Y:S02]  /*3a70*/  LOP3.LUT R79, R79, 0xfffffffb, RZ, 0xc0, !PT ;  /* 0xfffffffb4f4f7812 */ /* 0x000fe400078ec0ff */
[----:B------:R-:W-:Y:S02]  /*3a80*/  LOP3.LUT P1, RZ, R80, 0x4000, RZ, 0xc0, !PT ;  /* 0x0000400050ff7812 */ /* 0x000fe4000782c0ff */
[----:B------:R-:W-:Y:S01]  /*3a90*/  @P4 LOP3.LUT R79, R79, 0x4, RZ, 0xfc, !PT ;  /* 0x000000044f4f4812 */ /* 0x000fe200078efcff */
[----:B------:R-:W-:-:S03]  /*3aa0*/  IMAD.MOV.U32 R0, RZ, RZ, RZ ;  /* 0x000000ffff007224 */ /* 0x000fc600078e00ff */
        /* <DEDUP_REMOVED lines=9> */
[----:B------:R-:W-:Y:S01]  /*3b40*/  ISETP.GE.OR.EX P1, PT, R14, c[0x0][0x1cc], P0, P1 ;  /* 0x000073000e007a0c */ /* 0x000fe20000726710 */
[----:B------:R-:W-:-:S10]  /*3b50*/  IMAD.MOV.U32 R5, RZ, RZ, RZ ;  /* 0x000000ffff057224 */ /* 0x000fd400078e00ff */
        /* <DEDUP_REMOVED lines=12> */
[----:B------:R0:W3:Y:S06]  /*3c20*/  @!P3 LDG.E R9, [R70.64] ;  /* 0x000000064609b981 */ /* 0x0000ec000c1e1900 */
[----:B------:R1:W3:Y:S01]  /*3c30*/  @!P2 LDG.E R8, [R72.64] ;  /* 0x000000064808a981 */ /* 0x0002e2000c1e1900 */
        /* <DEDUP_REMOVED lines=20> */
[----:B------:R0:W3:Y:S02]  /*3d80*/  @!P4 LDG.E R73, [R68.64] ;  /* 0x000000064449c981 */ /* 0x0000e4000c1e1900 */
        /* <DEDUP_REMOVED lines=24> */
[----:B------:R-:W-:Y:S02]  /*3f10*/  ISETP.GE.OR.EX P4, PT, R58, c[0x0][0x1cc], P0, P4 ;  /* 0x000073003a007a0c */ /* 0x000fe40000786740 */
[----:B------:R-:W-:-:S11]  /*3f20*/  LOP3.LUT P1, RZ, R80, 0x40, RZ, 0xc0, !PT ;  /* 0x0000004050ff7812 */ /* 0x000fd6000782c0ff */
[----:B------:R-:W-:Y:S02]  /*3f30*/  @!P4 IMAD R58, R58, c[0x0][0x1c0], RZ ;  /* 0x000070003a3aca24 */ /* 0x000fe400078e02ff */
[----:B-1----:R-:W-:Y:S02]  /*3f40*/  @!P4 IMAD.MOV.U32 R46, RZ, RZ, R10 ;  /* 0x000000ffff2ec224 */ /* 0x002fe400078e000a */
[----:B------:R-:W-:Y:S02]  /*3f50*/  @!P4 IMAD.MOV.U32 R47, RZ, RZ, R13 ;  /* 0x000000ffff2fc224 */ /* 0x000fe400078e000d */
[C---:B------:R-:W-:Y:S02]  /*3f60*/  @!P4 IMAD R58, R59.reuse, c[0x0][0x1c4], R58 ;  /* 0x000071003b3aca24 */ /* 0x040fe400078e023a */
[----:B------:R-:W-:-:S04]  /*3f70*/  @!P4 IMAD.WIDE.U32 R46, R59, c[0x0][0x1c0], R46 ;  /* 0x000070003b2eca25 */ /* 0x000fc800078e002e */
[----:B------:R-:W-:Y:S01]  /*3f80*/  @!P4 IMAD.IADD R47, R47, 0x1, R58 ;  /* 0x000000012f2fc824 */ /* 0x000fe200078e023a */
[----:B------:R-:W-:-:S04]  /*3f90*/  @!P4 LEA R58, P5, R46, c[0x0][0x170], 0x1 ;  /* 0x00005c002e3aca11 */ /* 0x000fc800078a08ff */
[----:B------:R-:W-:Y:S02]  /*3fa0*/  @!P4 LEA.HI.X R59, R46, c[0x0][0x174], R47, 0x1, P5 ;  /* 0x00005d002e3bca11 */ /* 0x000fe400028f0c2f */
[----:B------:R-:W-:-:S06]  /*3fb0*/  CS2R R46, SRZ ;  /* 0x00000000002e7805 */ /* 0x000fcc000001ff00 */
[----:B------:R0:W4:Y:S01]  /*3fc0*/  @!P1 LDG.E R46, [R38.64] ;  /* 0x00000006262e9981 */ /* 0x000122000c1e1900 */
[----:B------:R-:W-:-:S03]  /*3fd0*/  LOP3.LUT R80, R80, 0x7fffffff, RZ, 0xc0, !PT ;  /* 0x7fffffff50507812 */ /* 0x000fc600078ec0ff */
[----:B------:R1:W4:Y:S01]  /*3fe0*/  @!P6 LDG.E R47, [R36.64] ;  /* 0x00000006242fe981 */ /* 0x000322000c1e1900 */
[----:B0-----:R-:W-:-:S04]  /*3ff0*/  IADD3 R39, R76, 0x1f0, RZ ;  /* 0x000001f04c277810 */ /* 0x001fc80007ffe0ff */
[----:B------:R-:W-:Y:S02]  /*4000*/  SHF.R.S32.HI R38, RZ, 0x1f, R39 ;  /* 0x0000001fff267819 */ /* 0x000fe40000011427 */
[----:B------:R-:W-:-:S04]  /*4010*/  ISETP.GE.U32.AND P5, PT, R39, c[0x0][0x1c8], PT ;  /* 0x0000720027007a0c */ /* 0x000fc80003fa6070 */
[----:B------:R-:W-:Y:S02]  /*4020*/  ISETP.GE.OR.EX P5, PT, R38, c[0x0][0x1cc], P0, P5 ;  /* 0x0000730026007a0c */ /* 0x000fe400007a6750 */
[----:B------:R-:W-:-:S04]  /*4030*/  @P3 LOP3.LUT R80, R80, 0x80000000, RZ, 0xfc, !PT ;  /* 0x8000000050503812 */ /* 0x000fc800078efcff */
[----:B------:R-:W-:-:S07]  /*4040*/  LOP3.LUT P2, RZ, R80, 0x8, RZ, 0xc0, !PT ;  /* 0x0000000850ff7812 */ /* 0x000fce000784c0ff */
        /* <DEDUP_REMOVED lines=10> */
[C---:B------:R-:W-:Y:S02]  /*40f0*/  LOP3.LUT P3, RZ, R80.reuse, 0x10, RZ, 0xc0, !PT ;  /* 0x0000001050ff7812 */ /* 0x040fe4000786c0ff */
[----:B------:R-:W-:Y:S02]  /*4100*/  LOP3.LUT R80, R80, 0xdfffffff, RZ, 0xc0, !PT ;  /* 0xdfffffff50507812 */ /* 0x000fe400078ec0ff */
[----:B0-----:R-:W-:-:S04]  /*4110*/  IADD3 R31, R76, 0x1f8, RZ ;  /* 0x000001f84c1f7810 */ /* 0x001fc80007ffe0ff */
[----:B------:R-:W-:-:S05]  /*4120*/  SHF.R.S32.HI R30, RZ, 0x1f, R31 ;  /* 0x0000001fff1e7819 */ /* 0x000fca000001141f */
[----:B------:R0:W4:Y:S01]  /*4130*/  @!P3 LDG.E R36, [R26.64] ;  /* 0x000000061a24b981 */ /* 0x000122000c1e1900 */
[----:B------:R-:W-:Y:S02]  /*4140*/  ISETP.GE.U32.AND P6, PT, R31, c[0x0][0x1c8], PT ;  /* 0x000072001f007a0c */ /* 0x000fe40003fc6070 */
[----:B------:R-:W-:Y:S02]  /*4150*/  @P4 LOP3.LUT R80, R80, 0x20000000, RZ, 0xfc, !PT ;  /* 0x2000000050504812 */ /* 0x000fe400078efcff */
[----:B------:R-:W-:Y:S02]  /*4160*/  ISETP.GE.OR.EX P6, PT, R30, c[0x0][0x1cc], P0, P6 ;  /* 0x000073001e007a0c */ /* 0x000fe400007c6760 */
[----:B------:R-:W-:Y:S02]  /*4170*/  LOP3.LUT P1, RZ, R80, 0x2, RZ, 0xc0, !PT ;  /* 0x0000000250ff7812 */ /* 0x000fe4000782c0ff */
[----:B------:R-:W-:-:S09]  /*4180*/  LOP3.LUT R78, R78, 0xfff7ffff, RZ, 0xc0, !PT ;  /* 0xfff7ffff4e4e7812 */ /* 0x000fd200078ec0ff */
[----:B------:R-:W-:Y:S02]  /*4190*/  @!P6 IMAD R30, R30, c[0x0][0x1c0], RZ ;  /* 0x000070001e1eea24 */ /* 0x000fe400078e02ff */
[----:B0-----:R-:W-:Y:S02]  /*41a0*/  @!P6 IMAD.MOV.U32 R26, RZ, RZ, R10 ;  /* 0x000000ffff1ae224 */ /* 0x001fe400078e000a */
        /* <DEDUP_REMOVED lines=8> */
[----:B------:R-:W-:-:S06]  /*4230*/  CS2R R26, SRZ ;  /* 0x00000000001a7805 */ /* 0x000fcc000001ff00 */
[----:B--2---:R0:W2:Y:S01]  /*4240*/  @!P1 LDG.E R26, [R42.64] ;  /* 0x000000062a1a9981 */ /* 0x0040a2000c1e1900 */
[----:B------:R-:W-:Y:S02]  /*4250*/  LOP3.LUT P1, RZ, R78, 0x80000, RZ, 0xc0, !PT ;  /* 0x000800004eff7812 */ /* 0x000fe4000782c0ff */
[----:B------:R-:W-:Y:S01]  /*4260*/  LOP3.LUT R80, R80, 0xf7ffffff, RZ, 0xc0, !PT ;  /* 0xf7ffffff50507812 */ /* 0x000fe200078ec0ff */
[----:B------:R-:W-:Y:S01]  /*4270*/  CS2R R82, SRZ ;  /* 0x0000000000527805 */ /* 0x000fe2000001ff00 */
[C---:B------:R-:W-:Y:S02]  /*4280*/  LOP3.LUT P4, RZ, R79.reuse, 0x40000000, RZ, 0xc0, !PT ;  /* 0x400000004fff7812 */ /* 0x040fe4000788c0ff */
[----:B------:R-:W-:Y:S01]  /*4290*/  LOP3.LUT P2, RZ, R79, 0x8000000, RZ, 0xc0, !PT ;  /* 0x080000004fff7812 */ /* 0x000fe2000784c0ff */
[----:B------:R1:W-:Y:S04]  /*42a0*/  STL [R1+0x1a0], R21 ;  /* 0x0001a01501007387 */ /* 0x0003e80000100800 */
[----:B0-----:R-:W2:Y:S04]  /*42b0*/  LDL.LU.64 R42, [R1+0x160] ;  /* 0x00016000012a7983 */ /* 0x001ea80000300a00 */
[----:B------:R0:W2:Y:S04]  /*42c0*/  @!P1 LDG.E R27, [R74.64] ;  /* 0x000000064a1b9981 */ /* 0x0000a8000c1e1900 */
[----:B0-----:R-:W2:Y:S01]  /*42d0*/  LDL.LU.64 R74, [R1+0x168] ;  /* 0x00016800014a7983 */ /* 0x001ea20000300a00 */
        /* <DEDUP_REMOVED lines=9> */
[----:B------:R0:W2:Y:S01]  /*4370*/  @!P0 LDG.E R82, [R90.64] ;  /* 0x000000065a528981 */ /* 0x0000a2000c1e1900 */
[----:B------:R-:W-:-:S11]  /*4380*/  LOP3.LUT P1, RZ, R78, 0x40000, RZ, 0xc0, !PT ;  /* 0x000400004eff7812 */ /* 0x000fd6000782c0ff */
[----:B---3--:R-:W-:Y:S02]  /*4390*/  @!P6 SHF.R.U32.HI R93, RZ, 0x10, R92 ;  /* 0x00000010ff5de819 */ /* 0x008fe4000001165c */
        /* <DEDUP_REMOVED lines=16> */
[----:B------:R-:W-:Y:S02]  /*44a0*/  @P5 LOP3.LUT R78, R78, 0x20000, RZ, 0xfc, !PT ;  /* 0x000200004e4e5812 */ /* 0x000fe400078efcff */
[C---:B------:R-:W-:Y:S02]  /*44b0*/  LOP3.LUT P1, RZ, R79.reuse, 0x20000000, RZ, 0xc0, !PT ;  /* 0x200000004fff7812 */ /* 0x040fe4000782c0ff */
[----:B------:R-:W-:Y:S01]  /*44c0*/  LOP3.LUT R78, R78, 0xffff7fff, RZ, 0xc0, !PT ;  /* 0xffff7fff4e4e7812 */ /* 0x000fe200078ec0ff */
[----:B------:R-:W-:Y:S01]  /*44d0*/  IMAD.MOV.U32 R64, RZ, RZ, RZ ;  /* 0x000000ffff407224 */ /* 0x000fe200078e00ff */
[----:B------:R-:W-:-:S05]  /*44e0*/  LOP3.LUT P0, RZ, R79, 0x10000000, RZ, 0xc0, !PT ;  /* 0x100000004fff7812 */ /* 0x000fca000780c0ff */
[----:B------:R-:W-:Y:S02]  /*44f0*/  @P3 LOP3.LUT R78, R78, 0x8000, RZ, 0xfc, !PT ;  /* 0x000080004e4e3812 */ /* 0x000fe400078efcff */
[----:B------:R-:W-:Y:S02]  /*4500*/  LOP3.LUT P3, RZ, R79, 0x1000000, RZ, 0xc0, !PT ;  /* 0x010000004fff7812 */ /* 0x000fe4000786c0ff */
[----:B------:R0:W4:Y:S01]  /*4510*/  @!P1 LDG.E R64, [R62.64] ;  /* 0x000000063e409981 */ /* 0x000122000c1e1900 */
[----:B------:R-:W-:Y:S01]  /*4520*/  LOP3.LUT R78, R78, 0xfffeffff, RZ, 0xc0, !PT ;  /* 0xfffeffff4e4e7812 */ /* 0x000fe200078ec0ff */
[----:B0-----:R-:W-:-:S09]  /*4530*/  IMAD.MOV.U32 R62, RZ, RZ, RZ ;  /* 0x000000ffff3e7224 */ /* 0x001fd200078e00ff */
[----:B------:R-:W-:Y:S02]  /*4540*/  @P3 LOP3.LUT R78, R78, 0x10000, RZ, 0xfc, !PT ;  /* 0x000100004e4e3812 */ /* 0x000fe400078efcff */
[----:B------:R-:W-:Y:S01]  /*4550*/  LOP3.LUT P3, RZ, R79, 0x2000000, RZ, 0xc0, !PT ;  /* 0x020000004fff7812 */ /* 0x000fe2000786c0ff */
[----:B------:R0:W3:Y:S01]  /*4560*/  @!P0 LDG.E R62, [R60.64] ;  /* 0x000000063c3e8981 */ /* 0x0000e2000c1e1900 */
[----:B------:R-:W-:Y:S01]  /*4570*/  LOP3.LUT R78, R78, 0xfffff7ff, RZ, 0xc0, !PT ;  /* 0xfffff7ff4e4e7812 */ /* 0x000fe200078ec0ff */
[----:B0-----:R-:W-:-:S03]  /*4580*/  IMAD.MOV.U32 R60, RZ, RZ, RZ ;  /* 0x000000ffff3c7224 */ /* 0x001fc600078e00ff */
[----:B------:R-:W-:-:S03]  /*4590*/  @P2 LOP3.LUT R78, R78, 0x800, RZ, 0xfc, !PT ;  /* 0x000008004e4e2812 */ /* 0x000fc600078efcff */
[----:B------:R0:W3:Y:S02]  /*45a0*/  @!P2 LDG.E R60, [R44.64] ;  /* 0x000000062c3ca981 */ /* 0x0000e4000c1e1900 */
[----:B0-----:R-:W-:-:S06]  /*45b0*/  CS2R R44, SRZ ;  /* 0x00000000002c7805 */ /* 0x001fcc000001ff00 */
[----:B------:R0:W3:Y:S01]  /*45c0*/  @!P3 LDG.E R45, [R54.64] ;  /* 0x00000006362db981 */ /* 0x0000e2000c1e1900 */
[----:B------:R-:W-:Y:S02]  /*45d0*/  LOP3.LUT P3, RZ, R78, 0x10000, RZ, 0xc0, !PT ;  /* 0x000100004eff7812 */ /* 0x000fe4000786c0ff */
[----:B-1----:R-:W-:Y:S01]  /*45e0*/  PRMT R21, RZ, 0x7610, R21 ;  /* 0x00007610ff157816 */ /* 0x002fe20000000015 */
[----:B0-----:R-:W-:-:S03]  /*45f0*/  IMAD.MOV.U32 R54, RZ, RZ, RZ ;  /* 0x000000ffff367224 */ /* 0x001fc600078e00ff */
[----:B------:R-:W-:Y:S02]  /*4600*/  @!P6 PRMT R21, R92, 0x7610, R21 ;  /* 0x000076105c15e816 */ /* 0x000fe40000000015 */
[----:B------:R-:W-:-:S05]  /*4610*/  LOP3.LUT P6, RZ, R80, 0x400000, RZ, 0xc0, !PT ;  /* 0x0040000050ff7812 */ /* 0x000fca00078cc0ff */
[----:B------:R0:W3:Y:S01]  /*4620*/  @!P3 LDG.E R54, [R52.64] ;  /* 0x000000063436b981 */ /* 0x0000e2000c1e1900 */
[----:B------:R-:W-:Y:S02]  /*4630*/  LOP3.LUT P3, RZ, R78, 0x8000, RZ, 0xc0, !PT ;  /* 0x000080004eff7812 */ /* 0x000fe4000786c0ff */
[----:B------:R-:W-:Y:S02]  /*4640*/  LOP3.LUT P0, RZ, R79, 0x400000, RZ, 0xc0, !PT ;  /* 0x004000004fff7812 */ /* 0x000fe4000780c0ff */
[----:B------:R-:W-:Y:S01]  /*4650*/  PRMT R65, R65, 0x5410, RZ ;  /* 0x0000541041417816 */ /* 0x000fe200000000ff */
[----:B0-----:R-:W-:Y:S01]  /*4660*/  IMAD.MOV.U32 R52, RZ, RZ, RZ ;  /* 0x000000ffff347224 */ /* 0x001fe200078e00ff */
[----:B------:R-:W-:Y:S02]  /*4670*/  PRMT R63, RZ, 0x7610, R63 ;  /* 0x00007610ff3f7816 */ /* 0x000fe4000000003f */
[--C-:B------:R-:W-:Y:S02]  /*4680*/  @!P6 SHF.R.U32.HI R63, RZ, 0x10, R85.reuse ;  /* 0x00000010ff3fe819 */ /* 0x100fe40000011655 */
[----:B------:R-:W-:-:S03]  /*4690*/  @!P6 PRMT R65, R65, 0x5410, R85 ;  /* 0x000054104141e816 */ /* 0x000fc60000000055 */
[----:B------:R0:W3:Y:S01]  /*46a0*/  @!P3 LDG.E R52, [R48.64] ;  /* 0x000000063034b981 */ /* 0x0000e2000c1e1900 */
[----:B------:R-:W-:Y:S01]  /*46b0*/  LOP3.LUT P6, RZ, R79, 0x200000, RZ, 0xc0, !PT ;  /* 0x002000004fff7812 */ /* 0x000fe200078cc0ff */
[----:B0-----:R-:W-:-:S06]  /*46c0*/  CS2R R48, SRZ ;  /* 0x0000000000307805 */ /* 0x001fcc000001ff00 */
[----:B------:R0:W3:Y:S02]  /*46d0*/  @!P0 LDG.E R48, [R50.64] ;  /* 0x0000000632308981 */ /* 0x0000e4000c1e1900 */
[----:B0-----:R-:W-:Y:S02]  /*46e0*/  CS2R R50, SRZ ;  /* 0x0000000000327805 */ /* 0x001fe4000001ff00 */
[----:B------:R0:W-:Y:S04]  /*46f0*/  STL.64 [R1+0x1c8], R34 ;  /* 0x0001c82201007387 */ /* 0x0001e80000100a00 */
[----:B0-----:R-:W3:Y:S04]  /*4700*/  LDL.LU.64 R34, [R1+0x158] ;  /* 0x0001580001227983 */ /* 0x001ee80000300a00 */
[----:B--2---:R0:W2:Y:S04]  /*4710*/  @!P6 LDG.E R50, [R74.64] ;  /* 0x000000064a32e981 */ /* 0x0040a8000c1e1900 */
[----:B0-----:R-:W2:Y:S01]  /*4720*/  LDL.LU.64 R74, [R1+0x170] ;  /* 0x00017000014a7983 */ /* 0x001ea20000300a00 */
[----:B------:R-:W-:-:S02]  /*4730*/  LOP3.LUT P5, RZ, R80, 0x200000, RZ, 0xc0, !PT ;  /* 0x0020000050ff7812 */ /* 0x000fc400078ac0ff */
[----:B------:R-:W-:Y:S02]  /*4740*/  PRMT R63, R63, 0x5410, RZ ;  /* 0x000054103f3f7816 */ /* 0x000fe400000000ff */
[----:B------:R-:W-:-:S09]  /*4750*/  PRMT R61, RZ, 0x7610, R61 ;  /* 0x00007610ff3d7816 */ /* 0x000fd2000000003d */
[--C-:B------:R-:W-:Y:S02]  /*4760*/  @!P5 SHF.R.U32.HI R61, RZ, 0x10, R84.reuse ;  /* 0x00000010ff3dd819 */ /* 0x100fe40000011654 */
[----:B------:R-:W-:Y:S02]  /*4770*/  @!P5 PRMT R63, R63, 0x5410, R84 ;  /* 0x000054103f3fd816 */ /* 0x000fe40000000054 */
[C---:B------:R-:W-:Y:S02]  /*4780*/  LOP3.LUT P5, RZ, R78.reuse, 0x20000, RZ, 0xc0, !PT ;  /* 0x000200004eff7812 */ /* 0x040fe400078ac0ff */
[----:B------:R-:W-:-:S04]  /*4790*/  LOP3.LUT R78, R78, 0xfffffdff, RZ, 0xc0, !PT ;  /* 0xfffffdff4e4e7812 */ /* 0x000fc800078ec0ff */
[----:B------:R-:W-:-:S07]  /*47a0*/  @P3 LOP3.LUT R78, R78, 0x200, RZ, 0xfc, !PT ;  /* 0x000002004e4e3812 */ /* 0x000fce00078efcff */
[----:B------:R0:W4:Y:S01]  /*47b0*/  @!P5 LDG.E R44, [R56.64] ;  /* 0x00000006382cd981 */ /* 0x000122000c1e1900 */
[----:B------:R-:W-:Y:S02]  /*47c0*/  LOP3.LUT P5, RZ, R80, 0x20000, RZ, 0xc0, !PT ;  /* 0x0002000050ff7812 */ /* 0x000fe400078ac0ff */
[----:B------:R-:W-:-:S04]  /*47d0*/  LOP3.LUT R78, R78, 0xfffffeff, RZ, 0xc0, !PT ;  /* 0xfffffeff4e4e7812 */ /* 0x000fc800078ec0ff */
[----:B------:R-:W-:Y:S02]  /*47e0*/  @P6 LOP3.LUT R78, R78, 0x100, RZ, 0xfc, !PT ;  /* 0x000001004e4e6812 */ /* 0x000fe400078efcff */
[----:B------:R-:W-:Y:S02]  /*47f0*/  LOP3.LUT P6, RZ, R80, 0x10000, RZ, 0xc0, !PT ;  /* 0x0001000050ff7812 */ /* 0x000fe400078cc0ff */
[----:B0-----:R-:W-:-:S03]  /*4800*/  PRMT R57, RZ, 0x7610, R57 ;  /* 0x00007610ff397816 */ /* 0x001fc60000000039 */
[----:B------:R-:W-:-:S04]  /*4810*/  @!P5 SHF.R.U32.HI R57, RZ, 0x10, R3 ;  /* 0x00000010ff39d819 */ /* 0x000fc80000011603 */
[----:B------:R-:W-:Y:S02]  /*4820*/  PRMT R57, R57, 0x5410, RZ ;  /* 0x0000541039397816 */ /* 0x000fe400000000ff */
[----:B------:R-:W-:Y:S02]  /*4830*/  PRMT R91, RZ, 0x7610, R91 ;  /* 0x00007610ff5b7816 */ /* 0x000fe4000000005b */
[--C-:B------:R-:W-:Y:S02]  /*4840*/  @!P6 SHF.R.U32.HI R91, RZ, 0x10, R2.reuse ;  /* 0x00000010ff5be819 */ /* 0x100fe40000011602 */
[----:B------:R-:W-:Y:S02]  /*4850*/  @!P6 PRMT R57, R57, 0x5410, R2 ;  /* 0x000054103939e816 */ /* 0x000fe40000000002 */
[C---:B------:R-:W-:Y:S02]  /*4860*/  LOP3.LUT P6, RZ, R80.reuse, 0x200, RZ, 0xc0, !PT ;  /* 0x0000020050ff7812 */ /* 0x040fe400078cc0ff */
[----:B------:R-:W-:-:S02]  /*4870*/  LOP3.LUT P2, RZ, R80, 0x80000, RZ, 0xc0, !PT ;  /* 0x0008000050ff7812 */ /* 0x000fc4000784c0ff */
[----:B------:R-:W-:Y:S02]  /*4880*/  PRMT R77, RZ, 0x7610, R77 ;  /* 0x00007610ff4d7816 */ /* 0x000fe4000000004d */
[----:B------:R-:W-:Y:S02]  /*4890*/  LOP3.LUT P0, RZ, R79, 0x20000, RZ, 0xc0, !PT ;  /* 0x000200004fff7812 */ /* 0x000fe4000780c0ff */
[----:B------:R-:W-:-:S05]  /*48a0*/  LOP3.LUT P1, RZ, R80, 0x40000, RZ, 0xc0, !PT ;  /* 0x0004000050ff7812 */ /* 0x000fca000782c0ff */
[----:B------:R-:W-:Y:S02]  /*48b0*/  @!P6 PRMT R77, R73, 0x7610, R77 ;  /* 0x00007610494de816 */ /* 0x000fe4000000004d */
[----:B------:R-:W-:Y:S02]  /*48c0*/  PRMT R53, RZ, 0x7610, R53 ;  /* 0x00007610ff357816 */ /* 0x000fe40000000035 */
[----:B------:R-:W-:Y:S01]  /*48d0*/  LOP3.LUT R78, R78, 0xffffbfff, RZ, 0xc0, !PT ;  /* 0xffffbfff4e4e7812 */ /* 0x000fe200078ec0ff */
[----:B------:R0:W-:Y:S01]  /*48e0*/  STL.S16 [R1+0x11a], R77 ;  /* 0x00011a4d01007387 */ /* 0x0001e20000100600 */
[----:B------:R-:W-:Y:S02]  /*48f0*/  @!P2 SHF.R.U32.HI R53, RZ, 0x10, R6 ;  /* 0x00000010ff35a819 */ /* 0x000fe40000011606 */
[----:B------:R-:W-:Y:S02]  /*4900*/  @P0 LOP3.LUT R78, R78, 0x4000, RZ, 0xfc, !PT ;  /* 0x000040004e4e0812 */ /* 0x000fe400078efcff */
[----:B------:R-:W-:Y:S01]  /*4910*/  PRMT R53, R53, 0x5410, RZ ;  /* 0x0000541035357816 */ /* 0x000fe200000000ff */
[----:B0-----:R-:W4:Y:S01]  /*4920*/  LDL.LU R77, [R1+0x1fc] ;  /* 0x0001fc00014d7983 */ /* 0x001f220000300800 */
[----:B------:R-:W-:-:S02]  /*4930*/  LOP3.LUT P0, RZ, R79, 0x100000, RZ, 0xc0, !PT ;  /* 0x001000004fff7812 */ /* 0x000fc4000780c0ff */
[----:B------:R-:W-:Y:S02]  /*4940*/  LOP3.LUT P4, RZ, R80, 0x100000, RZ, 0xc0, !PT ;  /* 0x0010000050ff7812 */ /* 0x000fe4000788c0ff */
[----:B------:R-:W-:Y:S02]  /*4950*/  PRMT R55, RZ, 0x7610, R55 ;  /* 0x00007610ff377816 */ /* 0x000fe40000000037 */
[--C-:B------:R-:W-:Y:S02]  /*4960*/  @!P1 SHF.R.U32.HI R55, RZ, 0x10, R7.reuse ;  /* 0x00000010ff379819 */ /* 0x100fe40000011607 */
[----:B------:R-:W-:Y:S02]  /*4970*/  @!P1 PRMT R53, R53, 0x5410, R7 ;  /* 0x0000541035359816 */ /* 0x000fe40000000007 */
[----:B------:R-:W-:Y:S01]  /*4980*/  LOP3.LUT P1, RZ, R79, 0x40000, RZ, 0xc0, !PT ;  /* 0x000400004fff7812 */ /* 0x000fe2000782c0ff */
[----:B------:R0:W-:Y:S01]  /*4990*/  STL [R1+0x14], R87 ;  /* 0x0000145701007387 */ /* 0x0001e20000100800 */
[----:B------:R-:W-:-:S02]  /*49a0*/  PRMT R61, R61, 0x5410, RZ ;  /* 0x000054103d3d7816 */ /* 0x000fc400000000ff */
[----:B------:R-:W-:Y:S01]  /*49b0*/  PRMT R56, RZ, 0x7610, R56 ;  /* 0x00007610ff387816 */ /* 0x000fe20000000038 */
[----:B------:R1:W4:Y:S01]  /*49c0*/  @!P0 LDG.E R51, [R42.64] ;  /* 0x000000062a338981 */ /* 0x000322000c1e1900 */
[--C-:B------:R-:W-:Y:S02]  /*49d0*/  @!P4 SHF.R.U32.HI R56, RZ, 0x10, R81.reuse ;  /* 0x00000010ff38c819 */ /* 0x100fe40000011651 */
[----:B------:R-:W-:Y:S01]  /*49e0*/  @!P4 PRMT R61, R61, 0x5410, R81 ;  /* 0x000054103d3dc816 */ /* 0x000fe20000000051 */
[----:B0-----:R-:W-:Y:S01]  /*49f0*/  IMAD.MOV.U32 R87, RZ, RZ, RZ ;  /* 0x000000ffff577224 */ /* 0x001fe200078e00ff */
[----:B------:R-:W-:Y:S01]  /*4a00*/  LOP3.LUT P4, RZ, R79, 0x80000, RZ, 0xc0, !PT ;  /* 0x000800004fff7812 */ /* 0x000fe2000788c0ff */
[----:B-1----:R-:W4:-:S12]  /*4a10*/  LDL.LU.64 R42, [R1+0x200] ;  /* 0x00020000012a7983 */ /* 0x002f180000300a00 */
[----:B---3--:R0:W3:Y:S04]  /*4a20*/  @!P4 LDG.E R49, [R34.64] ;  /* 0x000000062231c981 */ /* 0x0080e8000c1e1900 */
[----:B0-----:R-:W3:Y:S04]  /*4a30*/  LDL.LU.64 R34, [R1+0x150] ;  /* 0x0001500001227983 */ /* 0x001ee80000300a00 */
[----:B--2---:R0:W2:Y:S04]  /*4a40*/  @!P1 LDG.E R87, [R74.64] ;  /* 0x000000064a579981 */ /* 0x0040a8000c1e1900 */
[----:B0-----:R-:W2:Y:S01]  /*4a50*/  LDL.LU.64 R74, [R1+0x148] ;  /* 0x00014800014a7983 */ /* 0x001ea20000300a00 */
[----:B------:R-:W-:-:S02]  /*4a60*/  LOP3.LUT P1, RZ, R80, 0x100, RZ, 0xc0, !PT ;  /* 0x0000010050ff7812 */ /* 0x000fc4000782c0ff */
[----:B------:R-:W-:Y:S02]  /*4a70*/  PRMT R56, R56, 0x5410, RZ ;  /* 0x0000541038387816 */ /* 0x000fe400000000ff */
[----:B------:R-:W-:Y:S02]  /*4a80*/  LOP3.LUT P0, RZ, R80, 0x1000, RZ, 0xc0, !PT ;  /* 0x0000100050ff7812 */ /* 0x000fe4000780c0ff */
[----:B------:R-:W-:Y:S02]  /*4a90*/  @!P2 PRMT R56, R56, 0x5410, R6 ;  /* 0x000054103838a816 */ /* 0x000fe40000000006 */
[----:B------:R-:W-:Y:S02]  /*4aa0*/  LOP3.LUT P2, RZ, R80, 0x4000, RZ, 0xc0, !PT ;  /* 0x0000400050ff7812 */ /* 0x000fe4000784c0ff */
[----:B------:R-:W-:Y:S01]  /*4ab0*/  LOP3.LUT R78, R78, 0xffffff7f, RZ, 0xc0, !PT ;  /* 0xffffff7f4e4e7812 */ /* 0x000fe200078ec0ff */
[----:B------:R0:W-:Y:S03]  /*4ac0*/  STL [R1+0x18], R86 ;  /* 0x0000185601007387 */ /* 0x0001e60000100800 */
[----:B------:R-:W-:Y:S01]  /*4ad0*/  @P4 LOP3.LUT R78, R78, 0x80, RZ, 0xfc, !PT ;  /* 0x000000804e4e4812 */ /* 0x000fe200078efcff */
[----:B------:R1:W-:Y:S01]  /*4ae0*/  STL [R1+0x1a8], R25 ;  /* 0x0001a81901007387 */ /* 0x0003e20000100800 */
[----:B------:R-:W-:-:S02]  /*4af0*/  LOP3.LUT P4, RZ, R80, 0x800, RZ, 0xc0, !PT ;  /* 0x0000080050ff7812 */ /* 0x000fc4000788c0ff */
[----:B0-----:R-:W-:Y:S01]  /*4b00*/  PRMT R86, R86, 0x5410, RZ ;  /* 0x0000541056567816 */ /* 0x001fe200000000ff */
[----:B------:R0:W-:Y:S01]  /*4b10*/  STL [R1+0x10], R92 ;  /* 0x0000105c01007387 */ /* 0x0001e20000100800 */
[----:B-1----:R-:W-:Y:S02]  /*4b20*/  PRMT R25, RZ, 0x7610, R25 ;  /* 0x00007610ff197816 */ /* 0x002fe40000000019 */
[----:B------:R-:W-:Y:S02]  /*4b30*/  @!P0 PRMT R86, R86, 0x5410, R8 ;  /* 0x0000541056568816 */ /* 0x000fe40000000008 */
[----:B------:R-:W-:Y:S02]  /*4b40*/  @!P2 PRMT R25, R0, 0x7610, R25 ;  /* 0x000076100019a816 */ /* 0x000fe40000000019 */
[----:B0-----:R-:W-:Y:S02]  /*4b50*/  PRMT R92, RZ, 0x7610, R92 ;  /* 0x00007610ff5c7816 */ /* 0x001fe4000000005c */
[----:B------:R-:W-:-:S02]  /*4b60*/  @!P2 SHF.R.U32.HI R92, RZ, 0x10, R0 ;  /* 0x00000010ff5ca819 */ /* 0x000fc40000011600 */
[----:B------:R-:W-:Y:S02]  /*4b70*/  LOP3.LUT P2, RZ, R79, 0x10000, RZ, 0xc0, !PT ;  /* 0x000100004fff7812 */ /* 0x000fe4000784c0ff */
[----:B------:R-:W-:Y:S01]  /*4b80*/  PRMT R86, RZ, 0x7610, R86 ;  /* 0x00007610ff567816 */ /* 0x000fe20000000056 */
[----:B------:R0:W-:Y:S03]  /*4b90*/  STL [R1+0x1c0], R40 ;  /* 0x0001c02801007387 */ /* 0x0001e60000100800 */
[----:B------:R-:W-:Y:S01]  /*4ba0*/  @!P4 PRMT R86, R9, 0x7610, R86 ;  /* 0x000076100956c816 */ /* 0x000fe20000000056 */
[----:B------:R1:W-:Y:S01]  /*4bb0*/  STL [R1+0x24], R81 ;  /* 0x0000245101007387 */ /* 0x0003e20000100800 */
[----:B0-----:R-:W-:Y:S02]  /*4bc0*/  PRMT R40, RZ, 0x7610, R40 ;  /* 0x00007610ff287816 */ /* 0x001fe40000000028 */
[----:B------:R-:W-:-:S02]  /*4bd0*/  @!P4 SHF.R.U32.HI R40, RZ, 0x10, R9 ;  /* 0x00000010ff28c819 */ /* 0x000fc40000011609 */
[----:B------:R-:W-:Y:S01]  /*4be0*/  LOP3.LUT P4, RZ, R80, 0x80, RZ, 0xc0, !PT ;  /* 0x0000008050ff7812 */ /* 0x000fe2000788c0ff */
[----:B-1----:R-:W-:Y:S01]  /*4bf0*/  IMAD.MOV.U32 R81, RZ, RZ, RZ ;  /* 0x000000ffff517224 */ /* 0x002fe200078e00ff */
[----:B----4-:R-:W-:Y:S02]  /*4c00*/  PRMT R77, RZ, 0x7610, R77 ;  /* 0x00007610ff4d7816 */ /* 0x010fe4000000004d */
[----:B------:R-:W-:-:S05]  /*4c10*/  @!P1 SHF.R.U32.HI R77, RZ, 0x10, R66 ;  /* 0x00000010ff4d9819 */ /* 0x000fca0000011642 */
[----:B------:R0:W-:Y:S04]  /*4c20*/  STL [R1+0x14c], R77 ;  /* 0x00014c4d01007387 */ /* 0x0001e80000100800 */
[----:B0-----:R-:W4:Y:S01]  /*4c30*/  LDL.LU R77, [R1+0x1f8] ;  /* 0x0001f800014d7983 */ /* 0x001f220000300800 */
[----:B------:R-:W-:Y:S02]  /*4c40*/  PRMT R42, RZ, 0x7610, R42 ;  /* 0x00007610ff2a7816 */ /* 0x000fe4000000002a */
[----:B------:R-:W-:Y:S02]  /*4c50*/  @!P0 SHF.R.U32.HI R42, RZ, 0x10, R8 ;  /* 0x00000010ff2a8819 */ /* 0x000fe40000011608 */
[----:B------:R-:W-:Y:S01]  /*4c60*/  LOP3.LUT P0, RZ, R78, 0x4000, RZ, 0xc0, !PT ;  /* 0x000040004eff7812 */ /* 0x000fe2000780c0ff */
[----:B------:R0:W-:Y:S01]  /*4c70*/  STL [R1+0x1c], R85 ;  /* 0x00001c5501007387 */ /* 0x0001e20000100800 */
[----:B------:R-:W-:-:S02]  /*4c80*/  PRMT R43, RZ, 0x7610, R43 ;  /* 0x00007610ff2b7816 */ /* 0x000fc4000000002b */
[----:B------:R-:W-:Y:S01]  /*4c90*/  @!P4 SHF.R.U32.HI R43, RZ, 0x10, R67 ;  /* 0x00000010ff2bc819 */ /* 0x000fe20000011643 */
[----:B0-----:R-:W-:-:S08]  /*4ca0*/  IMAD.MOV.U32 R85, RZ, RZ, RZ ;  /* 0x000000ffff557224 */ /* 0x001fd000078e00ff */
[----:B---3--:R0:W3:Y:S04]  /*4cb0*/  @!P0 LDG.E R85, [R34.64] ;  /* 0x0000000622558981 */ /* 0x0080e8000c1e1900 */
[----:B0-----:R-:W3:Y:S04]  /*4cc0*/  LDL.LU.64 R34, [R1+0x140] ;  /* 0x0001400001227983 */ /* 0x001ee80000300a00 */
[----:B------:R0:W-:Y:S04]  /*4cd0*/  STL [R1+0x140], R43 ;  /* 0x0001402b01007387 */ /* 0x0001e80000100800 */
[----:B0-----:R-:W3:Y:S04]  /*4ce0*/  LDL.LU R43, [R1+0x1f4] ;  /* 0x0001f400012b7983 */ /* 0x001ee80000300800 */
[----:B--2---:R0:W2:Y:S04]  /*4cf0*/  @!P2 LDG.E R81, [R74.64] ;  /* 0x000000064a51a981 */ /* 0x0040a8000c1e1900 */
[----:B0-----:R-:W2:Y:S01]  /*4d00*/  LDL.LU.64 R74, [R1+0x138] ;  /* 0x00013800014a7983 */ /* 0x001ea20000300a00 */
[----:B------:R-:W-:-:S02]  /*4d10*/  LOP3.LUT P3, RZ, R80, 0x8000, RZ, 0xc0, !PT ;  /* 0x0000800050ff7812 */ /* 0x000fc4000786c0ff */
[----:B------:R-:W-:Y:S02]  /*4d20*/  PRMT R91, R91, 0x5410, RZ ;  /* 0x000054105b5b7816 */ /* 0x000fe400000000ff */
[----:B------:R-:W-:Y:S02]  /*4d30*/  PRMT R89, RZ, 0x7610, R89 ;  /* 0x00007610ff597816 */ /* 0x000fe40000000059 */
[----:B------:R-:W-:-:S07]  /*4d40*/  LOP3.LUT P2, RZ, R79, 0x4000, RZ, 0xc0, !PT ;  /* 0x000040004fff7812 */ /* 0x000fce000784c0ff */
[--C-:B------:R-:W-:Y:S02]  /*4d50*/  @!P3 SHF.R.U32.HI R89, RZ, 0x10, R4.reuse ;  /* 0x00000010ff59b819 */ /* 0x100fe40000011604 */
[----:B------:R-:W-:Y:S02]  /*4d60*/  @!P3 PRMT R91, R91, 0x5410, R4 ;  /* 0x000054105b5bb816 */ /* 0x000fe40000000004 */
        /* <DEDUP_REMOVED lines=9> */
[----:B------:R-:W-:Y:S02]  /*4e00*/  LOP3.LUT P3, RZ, R80, 0x40, RZ, 0xc0, !PT ;  /* 0x0000004050ff7812 */ /* 0x000fe4000786c0ff */
[----:B----4-:R-:W-:-:S04]  /*4e10*/  PRMT R77, RZ, 0x7610, R77 ;  /* 0x00007610ff4d7816 */ /* 0x010fc8000000004d */
[----:B------:R-:W-:-:S05]  /*4e20*/  @!P4 PRMT R77, R67, 0x7610, R77 ;  /* 0x00007610434dc816 */ /* 0x000fca000000004d */
[----:B------:R0:W-:Y:S04]  /*4e30*/  STL.S16 [R1+0x11e], R77 ;  /* 0x00011e4d01007387 */ /* 0x0001e80000100600 */
[----:B0-----:R-:W4:Y:S01]  /*4e40*/  LDL.LU R77, [R1+0x1f0] ;  /* 0x0001f000014d7983 */ /* 0x001f220000300800 */
[----:B---3--:R-:W-:Y:S02]  /*4e50*/  PRMT R43, RZ, 0x7610, R43 ;  /* 0x00007610ff2b7816 */ /* 0x008fe4000000002b */
[----:B------:R-:W-:-:S05]  /*4e60*/  @!P3 SHF.R.U32.HI R43, RZ, 0x10, R46 ;  /* 0x00000010ff2bb819 */ /* 0x000fca000001162e */
[----:B------:R0:W-:Y:S04]  /*4e70*/  STL [R1+0x144], R43 ;  /* 0x0001442b01007387 */ /* 0x0001e80000100800 */
[----:B0-----:R-:W3:Y:S04]  /*4e80*/  LDL.LU R43, [R1+0x1ec] ;  /* 0x0001ec00012b7983 */ /* 0x001ee80000300800 */
[----:B--2---:R0:W2:Y:S04]  /*4e90*/  @!P2 LDG.E R2, [R74.64] ;  /* 0x000000064a02a981 */ /* 0x0040a8000c1e1900 */
[----:B0-----:R-:W2:Y:S01]  /*4ea0*/  LDL.LU.64 R74, [R1+0x1e0] ;  /* 0x0001e000014a7983 */ /* 0x001ea20000300a00 */
[----:B------:R-:W-:-:S04]  /*4eb0*/  PRMT R55, R55, 0x5410, RZ ;  /* 0x0000541037377816 */ /* 0x000fc800000000ff */
[----:B------:R-:W-:Y:S02]  /*4ec0*/  @!P5 PRMT R55, R55, 0x5410, R3 ;  /* 0x000054103737d816 */ /* 0x000fe40000000003 */
[----:B------:R-:W-:Y:S01]  /*4ed0*/  LOP3.LUT P5, RZ, R80, 0x2000, RZ, 0xc0, !PT ;  /* 0x0000200050ff7812 */ /* 0x000fe200078ac0ff */
[----:B------:R0:W-:Y:S04]  /*4ee0*/  STL [R1+0x19c], R15 ;  /* 0x00019c0f01007387 */ /* 0x0001e80000100800 */
[----:B------:R1:W-:Y:S04]  /*4ef0*/  STL [R1+0x28], R6 ;  /* 0x0000280601007387 */ /* 0x0003e80000100800 */
[----:B------:R1:W-:Y:S01]  /*4f00*/  STL [R1+0x1ac], R29 ;  /* 0x0001ac1d01007387 */ /* 0x0003e20000100800 */
[----:B0-----:R-:W-:-:S02]  /*4f10*/  PRMT R15, RZ, 0x7610, R15 ;  /* 0x00007610ff0f7816 */ /* 0x001fc4000000000f */
[----:B-1----:R-:W-:Y:S02]  /*4f20*/  PRMT R6, RZ, 0x7610, R6 ;  /* 0x00007610ff067816 */ /* 0x002fe40000000006 */
[----:B------:R-:W-:Y:S02]  /*4f30*/  @!P5 PRMT R15, R5, 0x7610, R15 ;  /* 0x00007610050fd816 */ /* 0x000fe4000000000f */
[----:B------:R-:W-:Y:S02]  /*4f40*/  PRMT R29, RZ, 0x7610, R29 ;  /* 0x00007610ff1d7816 */ /* 0x000fe4000000001d */
[----:B------:R-:W-:Y:S02]  /*4f50*/  @!P5 SHF.R.U32.HI R29, RZ, 0x10, R5 ;  /* 0x00000010ff1dd819 */ /* 0x000fe40000011605 */
[----:B------:R-:W-:Y:S02]  /*4f60*/  LOP3.LUT P5, RZ, R79, 0x8000, RZ, 0xc0, !PT ;  /* 0x000080004fff7812 */ /* 0x000fe400078ac0ff */
[----:B------:R-:W-:-:S05]  /*4f70*/  @!P1 PRMT R6, R66, 0x7610, R6 ;  /* 0x0000761042069816 */ /* 0x000fca0000000006 */
[----:B------:R0:W-:Y:S02]  /*4f80*/  STL.S16 [R1+0x14a], R6 ;  /* 0x00014a0601007387 */ /* 0x0001e40000100600 */
[----:B0-----:R-:W-:Y:S02]  /*4f90*/  IMAD.MOV.U32 R6, RZ, RZ, RZ ;  /* 0x000000ffff067224 */ /* 0x001fe400078e00ff */
[----:B------:R0:W-:Y:S04]  /*4fa0*/  STL [R1+0x1b0], R41 ;  /* 0x0001b02901007387 */ /* 0x0001e80000100800 */
[----:B------:R1:W2:Y:S01]  /*4fb0*/  @!P5 LDG.E R6, [R34.64] ;  /* 0x000000062206d981 */ /* 0x0002a2000c1e1900 */
[----:B0-----:R-:W-:Y:S02]  /*4fc0*/  PRMT R41, RZ, 0x7610, R41 ;  /* 0x00007610ff297816 */ /* 0x001fe40000000029 */
[----:B------:R-:W-:Y:S01]  /*4fd0*/  @!P6 SHF.R.U32.HI R41, RZ, 0x10, R73 ;  /* 0x00000010ff29e819 */ /* 0x000fe20000011649 */
[----:B-1----:R-:W2:Y:S01]  /*4fe0*/  LDL.LU.64 R34, [R1+0x130] ;  /* 0x0001300001227983 */ /* 0x002ea20000300a00 */
[----:B------:R-:W-:-:S02]  /*4ff0*/  LOP3.LUT P6, RZ, R80, 0x20, RZ, 0xc0, !PT ;  /* 0x0000002050ff7812 */ /* 0x000fc400078cc0ff */
[----:B------:R-:W-:-:S04]  /*5000*/  LOP3.LUT R78, R78, 0xfffffbff, RZ, 0xc0, !PT ;  /* 0xfffffbff4e4e7812 */ /* 0x000fc800078ec0ff */
[----:B------:R-:W-:Y:S02]  /*5010*/  @P0 LOP3.LUT R78, R78, 0x400, RZ, 0xfc, !PT ;  /* 0x000004004e4e0812 */ /* 0x000fe400078efcff */
[----:B------:R-:W-:Y:S02]  /*5020*/  LOP3.LUT P0, RZ, R80, 0x10, RZ, 0xc0, !PT ;  /* 0x0000001050ff7812 */ /* 0x000fe4000780c0ff */
[----:B----4-:R-:W-:-:S04]  /*5030*/  PRMT R77, RZ, 0x7610, R77 ;  /* 0x00007610ff4d7816 */ /* 0x010fc8000000004d */
[----:B------:R-:W-:-:S05]  /*5040*/  @!P3 PRMT R77, R46, 0x7610, R77 ;  /* 0x000076102e4db816 */ /* 0x000fca000000004d */
[----:B------:R0:W-:Y:S04]  /*5050*/  STL.S16 [R1+0x142], R77 ;  /* 0x0001424d01007387 */ /* 0x0001e80000100600 */
[----:B0-----:R-:W4:Y:S04]  /*5060*/  LDL.LU R77, [R1+0x1e8] ;  /* 0x0001e800014d7983 */ /* 0x001f280000300800 */
[----:B------:R0:W-:Y:S02]  /*5070*/  STL [R1+0x2c], R7 ;  /* 0x00002c0701007387 */ /* 0x0001e40000100800 */
[----:B0-----:R-:W-:-:S04]  /*5080*/  PRMT R7, RZ, 0x7610, R7 ;  /* 0x00007610ff077816 */ /* 0x001fc80000000007 */
[----:B------:R-:W-:Y:S02]  /*5090*/  @!P0 PRMT R7, R36, 0x7610, R7 ;  /* 0x0000761024078816 */ /* 0x000fe40000000007 */
[----:B---3--:R-:W-:Y:S02]  /*50a0*/  PRMT R43, RZ, 0x7610, R43 ;  /* 0x00007610ff2b7816 */ /* 0x008fe4000000002b */
[----:B------:R-:W-:-:S05]  /*50b0*/  @!P0 SHF.R.U32.HI R43, RZ, 0x10, R36 ;  /* 0x00000010ff2b8819 */ /* 0x000fca0000011624 */
[----:B------:R-:W-:Y:S01]  /*50c0*/  STL [R1+0x150], R43 ;  /* 0x0001502b01007387 */ /* 0x000fe20000100800 */
[----:B--2---:R-:W-:Y:S02]  /*50d0*/  PRMT R75, RZ, 0x7610, R75 ;  /* 0x00007610ff4b7816 */ /* 0x004fe4000000004b */
[----:B------:R-:W-:-:S05]  /*50e0*/  @!P6 SHF.R.U32.HI R75, RZ, 0x10, R47 ;  /* 0x00000010ff4be819 */ /* 0x000fca000001162f */
[----:B------:R0:W-:Y:S04]  /*50f0*/  STL [R1+0x138], R75 ;  /* 0x0001384b01007387 */ /* 0x0001e80000100800 */
[----:B0-----:R-:W2:Y:S04]  /*5100*/  LDL.LU R75, [R1+0x1dc] ;  /* 0x0001dc00014b7983 */ /* 0x001ea80000300800 */
[----:B------:R0:W-:Y:S02]  /*5110*/  STL.S16 [R1+0x13a], R7 ;  /* 0x00013a0701007387 */ /* 0x0001e40000100600 */
[----:B0-----:R-:W-:-:S02]  /*5120*/  IMAD.MOV.U32 R7, RZ, RZ, R42 ;  /* 0x000000ffff077224 */ /* 0x001fc400078e002a */
[----:B------:R-:W3:Y:S01]  /*5130*/  LDL.LU.64 R42, [R1+0x120] ;  /* 0x00012000012a7983 */ /* 0x000ee20000300a00 */
[C---:B------:R-:W-:Y:S02]  /*5140*/  LOP3.LUT P1, RZ, R79.reuse, 0x2000, RZ, 0xc0, !PT ;  /* 0x000020004fff7812 */ /* 0x040fe4000782c0ff */
[----:B------:R-:W-:Y:S01]  /*5150*/  LOP3.LUT R78, R78, 0xffffefff, RZ, 0xc0, !PT ;  /* 0xffffefff4e4e7812 */ /* 0x000fe200078ec0ff */
[----:B------:R0:W-:Y:S03]  /*5160*/  STL [R1+0x3c], R0 ;  /* 0x00003c0001007387 */ /* 0x0001e60000100800 */
[----:B------:R-:W-:Y:S02]  /*5170*/  @P5 LOP3.LUT R78, R78, 0x1000, RZ, 0xfc, !PT ;  /* 0x000010004e4e5812 */ /* 0x000fe400078efcff */
[----:B------:R-:W-:Y:S01]  /*5180*/  LOP3.LUT P5, RZ, R80, 0x8, RZ, 0xc0, !PT ;  /* 0x0000000850ff7812 */ /* 0x000fe200078ac0ff */
[----:B0-----:R-:W-:Y:S01]  /*5190*/  IMAD.MOV.U32 R0, RZ, RZ, RZ ;  /* 0x000000ffff007224 */ /* 0x001fe200078e00ff */
[----:B------:R0:W-:Y:S01]  /*51a0*/  STL [R1+0x30], R3 ;  /* 0x0000300301007387 */ /* 0x0001e20000100800 */
[----:B------:R-:W-:-:S04]  /*51b0*/  LOP3.LUT P3, RZ, R79, 0x1000, RZ, 0xc0, !PT ;  /* 0x000010004fff7812 */ /* 0x000fc8000786c0ff */
[----:B------:R1:W3:Y:S01]  /*51c0*/  @!P1 LDG.E R0, [R34.64] ;  /* 0x0000000622009981 */ /* 0x0002e2000c1e1900 */
[----:B0-----:R-:W-:-:S03]  /*51d0*/  PRMT R3, RZ, 0x7610, R3 ;  /* 0x00007610ff037816 */ /* 0x001fc60000000003 */
[----:B-1----:R-:W3:Y:S02]  /*51e0*/  LDL.LU.64 R34, [R1+0x128] ;  /* 0x0001280001227983 */ /* 0x002ee40000300a00 */
[----:B------:R-:W-:Y:S02]  /*51f0*/  @!P5 SHF.R.U32.HI R3, RZ, 0x10, R37 ;  /* 0x00000010ff03d819 */ /* 0x000fe40000011625 */
[----:B------:R-:W-:-:S03]  /*5200*/  LOP3.LUT P4, RZ, R80, 0x4, RZ, 0xc0, !PT ;  /* 0x0000000450ff7812 */ /* 0x000fc6000788c0ff */
[----:B------:R0:W-:Y:S04]  /*5210*/  STL [R1+0x130], R3 ;  /* 0x0001300301007387 */ /* 0x0001e80000100800 */
[----:B------:R1:W-:Y:S01]  /*5220*/  STL [R1+0x190], R12 ;  /* 0x0001900c01007387 */ /* 0x0003e20000100800 */
[----:B0-----:R-:W-:-:S03]  /*5230*/  IMAD.MOV.U32 R3, RZ, RZ, RZ ;  /* 0x000000ffff037224 */ /* 0x001fc600078e00ff */
[----:B------:R0:W-:Y:S01]  /*5240*/  STL [R1+0x194], R11 ;  /* 0x0001940b01007387 */ /* 0x0001e20000100800 */
[----:B-1----:R-:W-:-:S04]  /*5250*/  PRMT R12, RZ, 0x7610, R12 ;  /* 0x00007610ff0c7816 */ /* 0x002fc8000000000c */
[----:B------:R-:W-:Y:S02]  /*5260*/  @!P4 PRMT R12, R26, 0x7610, R12 ;  /* 0x000076101a0cc816 */ /* 0x000fe4000000000c */
[----:B0-----:R-:W-:Y:S02]  /*5270*/  PRMT R11, RZ, 0x7610, R11 ;  /* 0x00007610ff0b7816 */ /* 0x001fe4000000000b */
[----:B----4-:R-:W-:-:S04]  /*5280*/  PRMT R77, RZ, 0x7610, R77 ;  /* 0x00007610ff4d7816 */ /* 0x010fc8000000004d */
[----:B------:R-:W-:Y:S02]  /*5290*/  @!P6 PRMT R77, R47, 0x7610, R77 ;  /* 0x000076102f4de816 */ /* 0x000fe4000000004d */
[----:B------:R-:W-:-:S03]  /*52a0*/  @!P4 SHF.R.U32.HI R11, RZ, 0x10, R26 ;  /* 0x00000010ff0bc819 */ /* 0x000fc6000001161a */
[----:B------:R0:W-:Y:S01]  /*52b0*/  STL.S16 [R1+0x13c], R77 ;  /* 0x00013c4d01007387 */ /* 0x0001e20000100600 */
[----:B------:R-:W-:-:S03]  /*52c0*/  LOP3.LUT P4, RZ, R79, 0x400, RZ, 0xc0, !PT ;  /* 0x000004004fff7812 */ /* 0x000fc6000788c0ff */
[----:B------:R1:W-:Y:S04]  /*52d0*/  STL [R1+0x54], R66 ;  /* 0x0000544201007387 */ /* 0x0003e80000100800 */
[----:B0-----:R-:W4:Y:S01]  /*52e0*/  LDL.LU R77, [R1+0x1d8] ;  /* 0x0001d800014d7983 */ /* 0x001f220000300800 */
[----:B-1----:R-:W-:Y:S02]  /*52f0*/  IMAD.MOV.U32 R66, RZ, RZ, R7 ;  /* 0x000000ffff427224 */ /* 0x002fe400078e0007 */
[----:B------:R-:W-:Y:S01]  /*5300*/  IMAD.MOV.U32 R7, RZ, RZ, RZ ;  /* 0x000000ffff077224 */ /* 0x000fe200078e00ff */
[----:B--2---:R0:W2:Y:S04]  /*5310*/  @!P3 LDG.E R3, [R74.64] ;  /* 0x000000064a03b981 */ /* 0x0040a8000c1e1900 */
[----:B0-----:R-:W2:Y:S04]  /*5320*/  LDL.LU.64 R74, [R1+0x1d0] ;  /* 0x0001d000014a7983 */ /* 0x001ea80000300a00 */
[----:B---3--:R0:W3:Y:S04]  /*5330*/  @!P4 LDG.E R7, [R42.64] ;  /* 0x000000062a07c981 */ /* 0x0080e8000c1e1900 */
[----:B0-----:R-:W3:Y:S04]  /*5340*/  LDL.LU.64 R42, [R1+0x1b8] ;  /* 0x0001b800012a7983 */ /* 0x001ee80000300a00 */
[----:B------:R0:W-:Y:S04]  /*5350*/  STL [R1+0x50], R73 ;  /* 0x0000504901007387 */ /* 0x0001e80000100800 */
[----:B------:R1:W-:Y:S01]  /*5360*/  STL [R1+0x58], R67 ;  /* 0x0000584301007387 */ /* 0x0003e20000100800 */
[----:B0-----:R-:W-:-:S03]  /*5370*/  IMAD.MOV.U32 R73, RZ, RZ, R40 ;  /* 0x000000ffff497224 */ /* 0x001fc600078e0028 */
[----:B------:R-:W3:Y:S01]  /*5380*/  LDL.LU R40, [R1+0x1c0] ;  /* 0x0001c00001287983 */ /* 0x000ee20000300800 */
[----:B-1----:R-:W-:-:S03]  /*5390*/  IMAD.MOV.U32 R67, RZ, RZ, R41 ;  /* 0x000000ffff437224 */ /* 0x002fc600078e0029 */
[----:B------:R-:W3:Y:S04]  /*53a0*/  LDL.LU R41, [R1+0x1b0] ;  /* 0x0001b00001297983 */ /* 0x000ee80000300800 */
[----:B------:R0:W-:Y:S01]  /*53b0*/  STL [R1+0x60], R47 ;  /* 0x0000602f01007387 */ /* 0x0001e20000100800 */
[----:B------:R-:W-:Y:S01]  /*53c0*/  LOP3.LUT P0, RZ, R79, 0x800, RZ, 0xc0, !PT ;  /* 0x000008004fff7812 */ /* 0x000fe2000780c0ff */
[----:B0-----:R-:W-:Y:S02]  /*53d0*/  IMAD.MOV.U32 R47, RZ, RZ, R29 ;  /* 0x000000ffff2f7224 */ /* 0x001fe400078e001d */
[----:B------:R-:W3:Y:S04]  /*53e0*/  LDL.LU R29, [R1+0x1ac] ;  /* 0x0001ac00011d7983 */ /* 0x000ee80000300800 */
[----:B------:R0:W-:Y:S01]  /*53f0*/  STL [R1+0x38], R4 ;  /* 0x0000380401007387 */ /* 0x0001e20000100800 */
[----:B------:R-:W-:Y:S01]  /*5400*/  LOP3.LUT P2, RZ, R80, 0x2, RZ, 0xc0, !PT ;  /* 0x0000000250ff7812 */ /* 0x000fe2000784c0ff */
[----:B0-----:R-:W-:-:S06]  /*5410*/  IMAD.MOV.U32 R4, RZ, RZ, RZ ;  /* 0x000000ffff047224 */ /* 0x001fcc00078e00ff */
[----:B------:R0:W3:Y:S01]  /*5420*/  @!P0 LDG.E R4, [R34.64] ;  /* 0x0000000622048981 */ /* 0x0000e2000c1e1900 */
[----:B------:R-:W-:-:S03]  /*5430*/  LOP3.LUT P3, RZ, R79, 0x20000000, RZ, 0xc0, !PT ;  /* 0x200000004fff7812 */ /* 0x000fc6000786c0ff */
[----:B0-----:R-:W3:Y:S04]  /*5440*/  LDL.LU.64 R34, [R1+0x1c8] ;  /* 0x0001c80001227983 */ /* 0x001ee80000300a00 */
[----:B------:R0:W-:Y:S01]  /*5450*/  STL [R1+0x188], R76 ;  /* 0x0001884c01007387 */ /* 0x0001e20000100800 */
[----:B------:R-:W-:-:S03]  /*5460*/  LOP3.LUT P6, RZ, R80, 0x1, RZ, 0xc0, !PT ;  /* 0x0000000150ff7812 */ /* 0x000fc600078cc0ff */
[----:B------:R1:W-:Y:S01]  /*5470*/  STL [R1+0x18c], R13 ;  /* 0x00018c0d01007387 */ /* 0x0003e20000100800 */
[----:B0-----:R-:W-:Y:S02]  /*5480*/  PRMT R76, RZ, 0x7610, R76 ;  /* 0x00007610ff4c7816 */ /* 0x001fe4000000004c */
[----:B-1----:R-:W-:Y:S02]  /*5490*/  PRMT R13, RZ, 0x7610, R13 ;  /* 0x00007610ff0d7816 */ /* 0x002fe4000000000d */
[----:B------:R-:W-:Y:S02]  /*54a0*/  @!P2 SHF.R.U32.HI R13, RZ, 0x10, R27 ;  /* 0x00000010ff0da819 */ /* 0x000fe4000001161b */
[----:B------:R-:W-:Y:S02]  /*54b0*/  @!P2 PRMT R76, R27, 0x7610, R76 ;  /* 0x000076101b4ca816 */ /* 0x000fe4000000004c */
[----:B------:R-:W-:Y:S01]  /*54c0*/  LOP3.LUT P2, RZ, R79, 0x10000000, RZ, 0xc0, !PT ;  /* 0x100000004fff7812 */ /* 0x000fe2000784c0ff */
[----:B------:R0:W-:Y:S01]  /*54d0*/  STL [R1+0x44], R8 ;  /* 0x0000440801007387 */ /* 0x0001e20000100800 */
[----:B----4-:R-:W-:-:S02]  /*54e0*/  PRMT R77, RZ, 0x7610, R77 ;  /* 0x00007610ff4d7816 */ /* 0x010fc4000000004d */
[----:B------:R-:W-:Y:S02]  /*54f0*/  @!P6 SHF.R.U32.HI R77, RZ, 0x10, R82 ;  /* 0x00000010ff4de819 */ /* 0x000fe40000011652 */
        /* <DEDUP_REMOVED lines=9> */
[----:B------:R-:W-:Y:S01]  /*5590*/  PRMT R9, R9, 0x5410, RZ ;  /* 0x0000541009097816 */ /* 0x000fe200000000ff */
[----:B0-----:R-:W-:Y:S02]  /*55a0*/  IMAD.MOV.U32 R46, RZ, RZ, RZ ;  /* 0x000000ffff2e7224 */ /* 0x001fe400078e00ff */
[----:B------:R0:W-:Y:S08]  /*55b0*/  STL [R1+0x88], R60 ;  /* 0x0000883c01007387 */ /* 0x0001f00000100800 */
[----:B------:R-:W-:-:S02]  /*55c0*/  @!P2 PRMT R9, R9, 0x5410, R60 ;  /* 0x000054100909a816 */ /* 0x000fc4000000003c */
[----:B--2---:R-:W-:-:S04]  /*55d0*/  PRMT R75, RZ, 0x7610, R75 ;  /* 0x00007610ff4b7816 */ /* 0x004fc8000000004b */
[----:B------:R-:W-:Y:S02]  /*55e0*/  @!P6 PRMT R75, R82, 0x7610, R75 ;  /* 0x00007610524be816 */ /* 0x000fe4000000004b */
[----:B------:R-:W-:-:S13]  /*55f0*/  LOP3.LUT P6, RZ, R79, 0x200, RZ, 0xc0, !PT ;  /* 0x000002004fff7812 */ /* 0x000fda00078cc0ff */
[----:B---3--:R1:W2:Y:S02]  /*5600*/  @!P6 LDG.E R46, [R42.64] ;  /* 0x000000062a2ee981 */ /* 0x0082a4000c1e1900 */
[----:B-1----:R-:W-:Y:S02]  /*5610*/  PRMT R42, RZ, 0x7610, R42 ;  /* 0x00007610ff2a7816 */ /* 0x002fe4000000002a */
[--C-:B------:R-:W-:Y:S02]  /*5620*/  @!P2 SHF.R.U32.HI R42, RZ, 0x10, R60.reuse ;  /* 0x00000010ff2aa819 */ /* 0x100fe4000001163c */
[----:B0-----:R-:W-:Y:S02]  /*5630*/  PRMT R60, R25, 0x7610, R60 ;  /* 0x00007610193c7816 */ /* 0x001fe4000000003c */
[----:B------:R-:W3:Y:S04]  /*5640*/  LDL.LU R25, [R1+0x1a8] ;  /* 0x0001a80001197983 */ /* 0x000ee80000300800 */
[----:B------:R0:W-:Y:S01]  /*5650*/  STL [R1+0x198], R10 ;  /* 0x0001980a01007387 */ /* 0x0001e20000100800 */
[----:B------:R-:W-:-:S02]  /*5660*/  LOP3.LUT P1, RZ, R78, 0x2000, RZ, 0xc0, !PT ;  /* 0x000020004eff7812 */ /* 0x000fc4000782c0ff */
[----:B0-----:R-:W-:-:S04]  /*5670*/  PRMT R10, RZ, 0x7610, R10 ;  /* 0x00007610ff0a7816 */ /* 0x001fc8000000000a */
[----:B------:R-:W-:Y:S02]  /*5680*/  @!P5 PRMT R10, R37, 0x7610, R10 ;  /* 0x00007610250ad816 */ /* 0x000fe4000000000a */
[----:B------:R-:W-:Y:S01]  /*5690*/  LOP3.LUT P5, RZ, R79, 0x40000000, RZ, 0xc0, !PT ;  /* 0x400000004fff7812 */ /* 0x000fe200078ac0ff */
[----:B------:R0:W-:Y:S01]  /*56a0*/  STL [R1+0x4c], R72 ;  /* 0x00004c4801007387 */ /* 0x0001e20000100800 */
[----:B------:R-:W-:-:S03]  /*56b0*/  PRMT R74, RZ, 0x7610, R74 ;  /* 0x00007610ff4a7816 */ /* 0x000fc6000000004a */
[--C-:B------:R-:W-:Y:S01]  /*56c0*/  @!P1 SHF.R.U32.HI R74, RZ, 0x10, R83.reuse ;  /* 0x00000010ff4a9819 */ /* 0x100fe20000011653 */
[----:B------:R1:W-:Y:S01]  /*56d0*/  STL [R1+0x40], R5 ;  /* 0x0000400501007387 */ /* 0x0003e20000100800 */
[----:B0-----:R-:W-:Y:S02]  /*56e0*/  PRMT R72, R72, 0x5410, RZ ;  /* 0x0000541048487816 */ /* 0x001fe400000000ff */
[C---:B------:R-:W-:Y:S02]  /*56f0*/  LOP3.LUT P0, RZ, R79.reuse, 0x4000000, RZ, 0xc0, !PT ;  /* 0x040000004fff7812 */ /* 0x040fe4000780c0ff */
[----:B------:R-:W-:Y:S02]  /*5700*/  @!P1 PRMT R72, R72, 0x5410, R83 ;  /* 0x0000541048489816 */ /* 0x000fe40000000053 */
[----:B------:R-:W-:Y:S02]  /*5710*/  LOP3.LUT P1, RZ, R79, 0x100, RZ, 0xc0, !PT ;  /* 0x000001004fff7812 */ /* 0x000fe4000782c0ff */
[----:B-1----:R-:W-:-:S02]  /*5720*/  PRMT R5, RZ, 0x7610, R5 ;  /* 0x00007610ff057816 */ /* 0x002fc40000000005 */
[----:B------:R-:W-:Y:S02]  /*5730*/  @!P5 SHF.R.U32.HI R5, RZ, 0x10, R88 ;  /* 0x00000010ff05d819 */ /* 0x000fe40000011658 */
[----:B------:R-:W-:Y:S01]  /*5740*/  LOP3.LUT P4, RZ, R79, 0x2000000, RZ, 0xc0, !PT ;  /* 0x020000004fff7812 */ /* 0x000fe2000788c0ff */
[----:B------:R0:W-:Y:S01]  /*5750*/  STL [R1+0x64], R36 ;  /* 0x0000642401007387 */ /* 0x0001e20000100800 */
[----:B------:R-:W-:Y:S02]  /*5760*/  PRMT R5, R5, 0x5410, RZ ;  /* 0x0000541005057816 */ /* 0x000fe400000000ff */
[----:B------:R-:W-:Y:S02]  /*5770*/  PRMT R72, RZ, 0x7610, R72 ;  /* 0x00007610ff487816 */ /* 0x000fe40000000048 */
[----:B------:R-:W-:Y:S02]  /*5780*/  @!P3 PRMT R5, R5, 0x5410, R64 ;  /* 0x000054100505b816 */ /* 0x000fe40000000040 */
[----:B------:R-:W-:Y:S01]  /*5790*/  LOP3.LUT P3, RZ, R79, 0x1000000, RZ, 0xc0, !PT ;  /* 0x010000004fff7812 */ /* 0x000fe2000786c0ff */
[----:B0-----:R-:W-:Y:S01]  /*57a0*/  IMAD.MOV.U32 R36, RZ, RZ, RZ ;  /* 0x000000ffff247224 */ /* 0x001fe200078e00ff */
[----:B------:R-:W-:-:S02]  /*57b0*/  PRMT R42, R42, 0x5410, RZ ;  /* 0x000054102a2a7816 */ /* 0x000fc400000000ff */
[----:B------:R-:W-:Y:S02]  /*57c0*/  PRMT R43, RZ, 0x7610, R43 ;  /* 0x00007610ff2b7816 */ /* 0x000fe4000000002b */
[----:B------:R-:W-:Y:S01]  /*57d0*/  @!P5 PRMT R72, R88, 0x7610, R72 ;  /* 0x000076105848d816 */ /* 0x000fe20000000048 */
[----:B------:R0:W4:Y:S01]  /*57e0*/  @!P1 LDG.E R36, [R40.64] ;  /* 0x0000000628249981 */ /* 0x000122000c1e1900 */
[--C-:B------:R-:W-:Y:S02]  /*57f0*/  @!P0 SHF.R.U32.HI R43, RZ, 0x10, R44.reuse ;  /* 0x00000010ff2b8819 */ /* 0x100fe4000001162c */
[----:B------:R-:W-:Y:S02]  /*5800*/  @!P0 PRMT R42, R42, 0x5410, R44 ;  /* 0x000054102a2a8816 */ /* 0x000fe4000000002c */
[C---:B------:R-:W-:Y:S02]  /*5810*/  LOP3.LUT P5, RZ, R78.reuse, 0x1000, RZ, 0xc0, !PT ;  /* 0x000010004eff7812 */ /* 0x040fe400078ac0ff */
[----:B------:R-:W-:-:S02]  /*5820*/  LOP3.LUT P0, RZ, R78, 0x400, RZ, 0xc0, !PT ;  /* 0x000004004eff7812 */ /* 0x000fc4000780c0ff */
[----:B0-----:R-:W-:Y:S02]  /*5830*/  PRMT R40, RZ, 0x7610, R40 ;  /* 0x00007610ff287816 */ /* 0x001fe40000000028 */
[----:B------:R-:W-:Y:S02]  /*5840*/  @!P4 SHF.R.U32.HI R40, RZ, 0x10, R45 ;  /* 0x00000010ff28c819 */ /* 0x000fe4000001162d */
[----:B------:R-:W-:Y:S02]  /*5850*/  LOP3.LUT R78, R78, 0xffffffef, RZ, 0xc0, !PT ;  /* 0xffffffef4e4e7812 */ /* 0x000fe400078ec0ff */
[----:B------:R-:W-:Y:S01]  /*5860*/  PRMT R40, R40, 0x5410, RZ ;  /* 0x0000541028287816 */ /* 0x000fe200000000ff */
[----:B------:R0:W-:Y:S01]  /*5870*/  STL [R1+0x68], R37 ;  /* 0x0000682501007387 */ /* 0x0001e20000100800 */
[----:B------:R-:W-:Y:S02]  /*5880*/  @P1 LOP3.LUT R78, R78, 0x10, RZ, 0xfc, !PT ;  /* 0x000000104e4e1812 */ /* 0x000fe400078efcff */
[----:B------:R-:W-:-:S02]  /*5890*/  LOP3.LUT P1, RZ, R79, 0x80, RZ, 0xc0, !PT ;  /* 0x000000804fff7812 */ /* 0x000fc4000782c0ff */
[--C-:B------:R-:W-:Y:S02]  /*58a0*/  @!P3 PRMT R40, R40, 0x5410, R54.reuse ;  /* 0x000054102828b816 */ /* 0x100fe40000000036 */
[----:B0-----:R-:W-:Y:S02]  /*58b0*/  PRMT R37, RZ, 0x7610, R37 ;  /* 0x00007610ff257816 */ /* 0x001fe40000000025 */
[----:B------:R-:W-:Y:S02]  /*58c0*/  @!P3 SHF.R.U32.HI R37, RZ, 0x10, R54 ;  /* 0x00000010ff25b819 */ /* 0x000fe40000011636 */
[----:B------:R-:W-:Y:S01]  /*58d0*/  LOP3.LUT P3, RZ, R78, 0x200, RZ, 0xc0, !PT ;  /* 0x000002004eff7812 */ /* 0x000fe2000786c0ff */
[----:B------:R0:W-:Y:S01]  /*58e0*/  STL [R1+0x6c], R26 ;  /* 0x00006c1a01007387 */ /* 0x0001e20000100800 */
[----:B------:R-:W-:Y:S01]  /*58f0*/  LOP3.LUT P6, RZ, R79, 0x400000, RZ, 0xc0, !PT ;  /* 0x004000004fff7812 */ /* 0x000fe200078cc0ff */
[----:B0-----:R-:W-:-:S06]  /*5900*/  IMAD.MOV.U32 R26, RZ, RZ, RZ ;  /* 0x000000ffff1a7224 */ /* 0x001fcc00078e00ff */
[----:B------:R0:W2:Y:S01]  /*5910*/  @!P1 LDG.E R26, [R28.64] ;  /* 0x000000061c1a9981 */ /* 0x0000a2000c1e1900 */
        /* <DEDUP_REMOVED lines=8> */
[----:B------:R-:W-:Y:S02]  /*59a0*/  LOP3.LUT P6, RZ, R78, 0x100, RZ, 0xc0, !PT ;  /* 0x000001004eff7812 */ /* 0x000fe400078cc0ff */
[----:B------:R-:W-:Y:S01]  /*59b0*/  PRMT R43, R43, 0x5410, RZ ;  /* 0x000054102b2b7816 */ /* 0x000fe200000000ff */
[----:B------:R-:W-:-:S03]  /*59c0*/  IMAD.MOV.U32 R29, RZ, RZ, RZ ;  /* 0x000000ffff1d7224 */ /* 0x000fc600078e00ff */
[----:B------:R-:W-:Y:S02]  /*59d0*/  @!P4 PRMT R43, R43, 0x5410, R45 ;  /* 0x000054102b2bc816 */ /* 0x000fe4000000002d */
[----:B------:R-:W-:Y:S01]  /*59e0*/  LOP3.LUT P4, RZ, R79, 0x100000, RZ, 0xc0, !PT ;  /* 0x001000004fff7812 */ /* 0x000fe2000788c0ff */
[----:B------:R0:W4:Y:S01]  /*59f0*/  @!P2 LDG.E R29, [R34.64] ;  /* 0x00000006221da981 */ /* 0x000122000c1e1900 */
[----:B------:R-:W-:Y:S02]  /*5a00*/  LOP3.LUT R78, R78, 0xfffffffb, RZ, 0xc0, !PT ;  /* 0xfffffffb4e4e7812 */ /* 0x000fe400078ec0ff */
[----:B0-----:R-:W-:Y:S02]  /*5a10*/  PRMT R34, RZ, 0x7610, R34 ;  /* 0x00007610ff227816 */ /* 0x001fe40000000022 */
[----:B------:R-:W-:Y:S02]  /*5a20*/  @!P6 SHF.R.U32.HI R34, RZ, 0x10, R50 ;  /* 0x00000010ff22e819 */ /* 0x000fe40000011632 */
[----:B------:R-:W-:-:S02]  /*5a30*/  @P2 LOP3.LUT R78, R78, 0x4, RZ, 0xfc, !PT ;  /* 0x000000044e4e2812 */ /* 0x000fc400078efcff */
[----:B------:R-:W-:Y:S02]  /*5a40*/  PRMT R34, R34, 0x5410, RZ ;  /* 0x0000541022227816 */ /* 0x000fe400000000ff */
[----:B------:R-:W-:Y:S02]  /*5a50*/  LOP3.LUT P2, RZ, R79, 0x20, RZ, 0xc0, !PT ;  /* 0x000000204fff7812 */ /* 0x000fe4000784c0ff */
[----:B------:R-:W-:Y:S02]  /*5a60*/  PRMT R35, RZ, 0x7610, R35 ;  /* 0x00007610ff237816 */ /* 0x000fe40000000023 */
[--C-:B------:R-:W-:Y:S02]  /*5a70*/  @!P4 SHF.R.U32.HI R35, RZ, 0x10, R51.reuse ;  /* 0x00000010ff23c819 */ /* 0x100fe40000011633 */
[----:B------:R-:W-:Y:S02]  /*5a80*/  @!P4 PRMT R34, R34, 0x5410, R51 ;  /* 0x000054102222c816 */ /* 0x000fe40000000033 */
[----:B------:R-:W-:-:S02]  /*5a90*/  LOP3.LUT P4, RZ, R78, 0x80, RZ, 0xc0, !PT ;  /* 0x000000804eff7812 */ /* 0x000fc4000788c0ff */
[----:B------:R-:W-:Y:S01]  /*5aa0*/  PRMT R37, R37, 0x5410, RZ ;  /* 0x0000541025257816 */ /* 0x000fe200000000ff */
[----:B------:R-:W-:Y:S01]  /*5ab0*/  IMAD.MOV.U32 R41, RZ, RZ, RZ ;  /* 0x000000ffff297224 */ /* 0x000fe200078e00ff */
[----:B------:R-:W-:Y:S02]  /*5ac0*/  LOP3.LUT P1, RZ, R79, 0x40000, RZ, 0xc0, !PT ;  /* 0x000400004fff7812 */ /* 0x000fe4000782c0ff */
[----:B------:R-:W-:Y:S02]  /*5ad0*/  @!P3 PRMT R37, R37, 0x5410, R52 ;  /* 0x000054102525b816 */ /* 0x000fe40000000034 */
[----:B------:R-:W-:Y:S01]  /*5ae0*/  LOP3.LUT P3, RZ, R79, 0x10, RZ, 0xc0, !PT ;  /* 0x000000104fff7812 */ /* 0x000fe2000786c0ff */
[----:B------:R0:W4:Y:S01]  /*5af0*/  @!P2 LDG.E R41, [R32.64] ;  /* 0x000000062029a981 */ /* 0x000122000c1e1900 */
[----:B------:R-:W-:Y:S02]  /*5b00*/  PRMT R27, R27, 0x5410, RZ ;  /* 0x000054101b1b7816 */ /* 0x000fe400000000ff */
[----:B------:R-:W-:-:S02]  /*5b10*/  LOP3.LUT P2, RZ, R79, 0x1000, RZ, 0xc0, !PT ;  /* 0x000010004fff7812 */ /* 0x000fc4000784c0ff */
[----:B------:R-:W-:Y:S02]  /*5b20*/  LOP3.LUT R78, R78, 0xfffffffe, RZ, 0xc0, !PT ;  /* 0xfffffffe4e4e7812 */ /* 0x000fe400078ec0ff */
[----:B0-----:R-:W-:Y:S02]  /*5b30*/  PRMT R32, RZ, 0x7610, R32 ;  /* 0x00007610ff207816 */ /* 0x001fe40000000020 */
[----:B------:R-:W-:Y:S02]  /*5b40*/  @!P4 SHF.R.U32.HI R32, RZ, 0x10, R49 ;  /* 0x00000010ff20c819 */ /* 0x000fe40000011631 */
[----:B------:R-:W-:Y:S02]  /*5b50*/  @!P6 PRMT R27, R27, 0x5410, R50 ;  /* 0x000054101b1be816 */ /* 0x000fe40000000032 */
[----:B------:R-:W-:Y:S02]  /*5b60*/  PRMT R32, R32, 0x5410, RZ ;  /* 0x0000541020207816 */ /* 0x000fe400000000ff */
[----:B------:R-:W-:-:S02]  /*5b70*/  LOP3.LUT P6, RZ, R79, 0x8, RZ, 0xc0, !PT ;  /* 0x000000084fff7812 */ /* 0x000fc400078cc0ff */
[----:B------:R-:W-:Y:S02]  /*5b80*/  PRMT R33, RZ, 0x7610, R33 ;  /* 0x00007610ff217816 */ /* 0x000fe40000000021 */
[--C-:B------:R-:W-:Y:S02]  /*5b90*/  @!P1 SHF.R.U32.HI R33, RZ, 0x10, R87.reuse ;  /* 0x00000010ff219819 */ /* 0x100fe40000011657 */
[----:B------:R-:W-:Y:S02]  /*5ba0*/  @!P1 PRMT R32, R32, 0x5410, R87 ;  /* 0x0000541020209816 */ /* 0x000fe40000000057 */
[----:B------:R-:W-:Y:S02]  /*5bb0*/  @P3 LOP3.LUT R78, R78, 0x1, RZ, 0xfc, !PT ;  /* 0x000000014e4e3812 */ /* 0x000fe400078efcff */
[----:B------:R-:W-:Y:S02]  /*5bc0*/  LOP3.LUT P1, RZ, R79, 0x4000, RZ, 0xc0, !PT ;  /* 0x000040004fff7812 */ /* 0x000fe4000782c0ff */
[----:B------:R-:W-:Y:S01]  /*5bd0*/  PRMT R35, R35, 0x5410, RZ ;  /* 0x0000541023237816 */ /* 0x000fe200000000ff */
[----:B------:R0:W-:Y:S01]  /*5be0*/  STL [R1+0x8c], R44 ;  /* 0x00008c2c01007387 */ /* 0x0001e20000100800 */
[----:B------:R-:W-:-:S02]  /*5bf0*/  LOP3.LUT R78, R78, 0xffffffbf, RZ, 0xc0, !PT ;  /* 0xffffffbf4e4e7812 */ /* 0x000fc400078ec0ff */
[----:B------:R-:W-:Y:S01]  /*5c00*/  @!P4 PRMT R35, R35, 0x5410, R49 ;  /* 0x000054102323c816 */ /* 0x000fe20000000031 */
[----:B------:R1:W-:Y:S01]  /*5c10*/  STL [R1+0x7c], R88 ;  /* 0x00007c5801007387 */ /* 0x0003e20000100800 */
[C---:B------:R-:W-:Y:S02]  /*5c20*/  LOP3.LUT P4, RZ, R79.reuse, 0x4, RZ, 0xc0, !PT ;  /* 0x000000044fff7812 */ /* 0x040fe4000788c0ff */
[----:B------:R-:W-:Y:S01]  /*5c30*/  @P2 LOP3.LUT R78, R78, 0x40, RZ, 0xfc, !PT ;  /* 0x000000404e4e2812 */ /* 0x000fe200078efcff */
[----:B0-----:R-:W-:Y:S01]  /*5c40*/  IMAD.MOV.U32 R44, RZ, RZ, RZ ;  /* 0x000000ffff2c7224 */ /* 0x001fe200078e00ff */
[----:B------:R-:W-:Y:S01]  /*5c50*/  LOP3.LUT P2, RZ, R79, 0x2000, RZ, 0xc0, !PT ;  /* 0x000020004fff7812 */ /* 0x000fe2000784c0ff */
[----:B-1----:R-:W-:Y:S02]  /*5c60*/  IMAD.MOV.U32 R88, RZ, RZ, R47 ;  /* 0x000000ffff587224 */ /* 0x002fe400078e002f */
[----:B------:R-:W-:Y:S01]  /*5c70*/  IMAD.MOV.U32 R47, RZ, RZ, RZ ;  /* 0x000000ffff2f7224 */ /* 0x000fe200078e00ff */
[----:B------:R0:W-:Y:S01]  /*5c80*/  STL [R1+0x90], R45 ;  /* 0x0000902d01007387 */ /* 0x0001e20000100800 */
[----:B------:R-:W-:-:S04]  /*5c90*/  LOP3.LUT R78, R78, 0xffffffdf, RZ, 0xc0, !PT ;  /* 0xffffffdf4e4e7812 */ /* 0x000fc800078ec0ff */
[----:B------:R1:W4:Y:S01]  /*5ca0*/  @!P3 LDG.E R47, [R16.64] ;  /* 0x00000006102fb981 */ /* 0x000322000c1e1900 */
[----:B------:R-:W-:Y:S01]  /*5cb0*/  LOP3.LUT P3, RZ, R79, 0x10000, RZ, 0xc0, !PT ;  /* 0x000100004fff7812 */ /* 0x000fe2000786c0ff */
[----:B0-----:R-:W-:Y:S01]  /*5cc0*/  IMAD.MOV.U32 R45, RZ, RZ, RZ ;  /* 0x000000ffff2d7224 */ /* 0x001fe200078e00ff */
[----:B------:R-:W-:Y:S02]  /*5cd0*/  @P6 LOP3.LUT R78, R78, 0x20, RZ, 0xfc, !PT ;  /* 0x000000204e4e6812 */ /* 0x000fe400078efcff */
[----:B-1----:R-:W-:-:S03]  /*5ce0*/  PRMT R16, RZ, 0x7610, R16 ;  /* 0x00007610ff107816 */ /* 0x002fc60000000010 */
[----:B------:R0:W4:Y:S01]  /*5cf0*/  @!P4 LDG.E R45, [R22.64] ;  /* 0x00000006162dc981 */ /* 0x000122000c1e1900 */
[--C-:B------:R-:W-:Y:S02]  /*5d00*/  @!P0 SHF.R.U32.HI R16, RZ, 0x10, R85.reuse ;  /* 0x00000010ff108819 */ /* 0x100fe40000011655 */
[----:B------:R-:W-:Y:S02]  /*5d10*/  PRMT R33, R33, 0x5410, RZ ;  /* 0x0000541021217816 */ /* 0x000fe400000000ff */
[----:B------:R-:W-:Y:S02]  /*5d20*/  PRMT R16, R16, 0x5410, RZ ;  /* 0x0000541010107816 */ /* 0x000fe400000000ff */
[----:B0-----:R-:W-:Y:S02]  /*5d30*/  PRMT R22, RZ, 0x7610, R22 ;  /* 0x00007610ff167816 */ /* 0x001fe40000000016 */
[----:B------:R-:W-:Y:S02]  /*5d40*/  @!P2 SHF.R.U32.HI R22, RZ, 0x10, R0 ;  /* 0x00000010ff16a819 */ /* 0x000fe40000011600 */
[----:B------:R-:W-:-:S02]  /*5d50*/  @!P0 PRMT R33, R33, 0x5410, R85 ;  /* 0x0000541021218816 */ /* 0x000fc40000000055 */
[C---:B------:R-:W-:Y:S02]  /*5d60*/  LOP3.LUT P0, RZ, R79.reuse, 0x2, RZ, 0xc0, !PT ;  /* 0x000000024fff7812 */ /* 0x040fe4000780c0ff */
[----:B------:R-:W-:Y:S02]  /*5d70*/  PRMT R17, RZ, 0x7610, R17 ;  /* 0x00007610ff117816 */ /* 0x000fe40000000011 */
[--C-:B------:R-:W-:Y:S02]  /*5d80*/  @!P3 SHF.R.U32.HI R17, RZ, 0x10, R81.reuse ;  /* 0x00000010ff11b819 */ /* 0x100fe40000011651 */
[----:B------:R-:W-:Y:S02]  /*5d90*/  @!P3 PRMT R16, R16, 0x5410, R81 ;  /* 0x000054101010b816 */ /* 0x000fe40000000051 */
[----:B------:R-:W-:Y:S01]  /*5da0*/  LOP3.LUT P3, RZ, R79, 0x800, RZ, 0xc0, !PT ;  /* 0x000008004fff7812 */ /* 0x000fe2000786c0ff */
[----:B------:R0:W-:Y:S01]  /*5db0*/  STL [R1+0x9c], R48 ;  /* 0x00009c3001007387 */ /* 0x0001e20000100800 */
[----:B------:R-:W-:-:S02]  /*5dc0*/  PRMT R23, RZ, 0x7610, R23 ;  /* 0x00007610ff177816 */ /* 0x000fc40000000017 */
[----:B------:R-:W-:Y:S01]  /*5dd0*/  PRMT R17, R17, 0x5410, RZ ;  /* 0x0000541011117816 */ /* 0x000fe200000000ff */
[----:B---3--:R1:W3:Y:S02]  /*5de0*/  @!P6 LDG.E R44, [R24.64] ;  /* 0x00000006182ce981 */ /* 0x0082e4000c1e1900 */
[----:B-1----:R-:W-:Y:S02]  /*5df0*/  PRMT R25, RZ, 0x7610, R25 ;  /* 0x00007610ff197816 */ /* 0x002fe40000000019 */
[----:B------:R-:W-:-:S04]  /*5e00*/  @!P1 SHF.R.U32.HI R25, RZ, 0x10, R2 ;  /* 0x00000010ff199819 */ /* 0x000fc80000011602 */
[----:B------:R-:W-:-:S04]  /*5e10*/  PRMT R25, R25, 0x5410, RZ ;  /* 0x0000541019197816 */ /* 0x000fc800000000ff */
[----:B------:R-:W-:Y:S02]  /*5e20*/  @!P2 PRMT R25, R25, 0x5410, R0 ;  /* 0x000054101919a816 */ /* 0x000fe40000000000 */
[----:B------:R-:W-:Y:S01]  /*5e30*/  LOP3.LUT P2, RZ, R78, 0x40, RZ, 0xc0, !PT ;  /* 0x000000404eff7812 */ /* 0x000fe2000784c0ff */
[----:B0-----:R-:W-:Y:S01]  /*5e40*/  IMAD.MOV.U32 R48, RZ, RZ, RZ ;  /* 0x000000ffff307224 */ /* 0x001fe200078e00ff */
[----:B------:R-:W-:Y:S02]  /*5e50*/  PRMT R24, RZ, 0x7610, R24 ;  /* 0x00007610ff187816 */ /* 0x000fe40000000018 */
[----:B------:R-:W-:Y:S02]  /*5e60*/  @!P5 SHF.R.U32.HI R24, RZ, 0x10, R6 ;  /* 0x00000010ff18d819 */ /* 0x000fe40000011606 */
[----:B------:R-:W-:Y:S01]  /*5e70*/  PRMT R22, R22, 0x5410, RZ ;  /* 0x0000541016167816 */ /* 0x000fe200000000ff */
[----:B------:R0:W3:Y:S01]  /*5e80*/  @!P0 LDG.E R48, [R18.64] ;  /* 0x0000000612308981 */ /* 0x0000e2000c1e1900 */
[----:B------:R-:W-:-:S05]  /*5e90*/  PRMT R24, R24, 0x5410, RZ ;  /* 0x0000541018187816 */ /* 0x000fca00000000ff */
[----:B------:R-:W-:-:S04]  /*5ea0*/  @!P2 SHF.R.U32.HI R23, RZ, 0x10, R3 ;  /* 0x00000010ff17a819 */ /* 0x000fc80000011603 */
[----:B------:R-:W-:Y:S02]  /*5eb0*/  PRMT R23, R23, 0x5410, RZ ;  /* 0x0000541017177816 */ /* 0x000fe400000000ff */
[----:B0-----:R-:W-:Y:S01]  /*5ec0*/  PRMT R18, RZ, 0x7610, R18 ;  /* 0x00007610ff127816 */ /* 0x001fe20000000012 */
[----:B------:R0:W-:Y:S01]  /*5ed0*/  STL [R1+0xa0], R50 ;  /* 0x0000a03201007387 */ /* 0x0001e20000100800 */
[----:B------:R-:W-:Y:S02]  /*5ee0*/  @!P5 PRMT R17, R17, 0x5410, R6 ;  /* 0x000054101111d816 */ /* 0x000fe40000000006 */
[----:B------:R-:W-:Y:S02]  /*5ef0*/  @!P1 PRMT R24, R24, 0x5410, R2 ;  /* 0x0000541018189816 */ /* 0x000fe40000000002 */
[----:B------:R-:W-:Y:S02]  /*5f00*/  @!P2 PRMT R22, R22, 0x5410, R3 ;  /* 0x000054101616a816 */ /* 0x000fe40000000003 */
[----:B------:R-:W-:-:S02]  /*5f10*/  @!P3 SHF.R.U32.HI R18, RZ, 0x10, R4 ;  /* 0x00000010ff12b819 */ /* 0x000fc40000011604 */
[----:B------:R-:W-:Y:S02]  /*5f20*/  @!P3 PRMT R23, R23, 0x5410, R4 ;  /* 0x000054101717b816 */ /* 0x000fe40000000004 */
[C---:B------:R-:W-:Y:S02]  /*5f30*/  LOP3.LUT P6, RZ, R79.reuse, 0x400, RZ, 0xc0, !PT ;  /* 0x000004004fff7812 */ /* 0x040fe400078cc0ff */
[C---:B------:R-:W-:Y:S02]  /*5f40*/  LOP3.LUT P5, RZ, R79.reuse, 0x1, RZ, 0xc0, !PT ;  /* 0x000000014fff7812 */ /* 0x040fe400078ac0ff */
[C---:B------:R-:W-:Y:S02]  /*5f50*/  LOP3.LUT P1, RZ, R79.reuse, 0x200, RZ, 0xc0, !PT ;  /* 0x000002004fff7812 */ /* 0x040fe4000782c0ff */
[C---:B------:R-:W-:Y:S02]  /*5f60*/  LOP3.LUT P2, RZ, R79.reuse, 0x80, RZ, 0xc0, !PT ;  /* 0x000000804fff7812 */ /* 0x040fe4000784c0ff */
[----:B------:R-:W-:-:S02]  /*5f70*/  LOP3.LUT P3, RZ, R79, 0x20, RZ, 0xc0, !PT ;  /* 0x000000204fff7812 */ /* 0x000fc4000786c0ff */
[----:B------:R-:W-:Y:S02]  /*5f80*/  PRMT R79, R20, 0x7610, R79 ;  /* 0x00007610144f7816 */ /* 0x000fe4000000004f */
[----:B0-----:R-:W-:Y:S01]  /*5f90*/  PRMT R50, R21, 0x7610, R50 ;  /* 0x0000761015327816 */ /* 0x001fe20000000032 */
[----:B------:R-:W3:Y:S04]  /*5fa0*/  LDL.LU R20, [R1+0x1a4] ;  /* 0x0001a40001147983 */ /* 0x000ee80000300800 */
[----:B------:R-:W3:Y:S04]  /*5fb0*/  LDL.LU R21, [R1+0x1a0] ;  /* 0x0001a00001157983 */ /* 0x000ee80000300800 */
[----:B------:R0:W-:Y:S02]  /*5fc0*/  STL [R1+0xa8], R49 ;  /* 0x0000a83101007387 */ /* 0x0001e40000100800 */
[----:B0-----:R-:W-:-:S02]  /*5fd0*/  PRMT R49, R15, 0x7610, R49 ;  /* 0x000076100f317816 */ /* 0x001fc40000000031 */
[----:B------:R-:W4:Y:S04]  /*5fe0*/  LDL.LU R15, [R1+0x19c] ;  /* 0x00019c00010f7983 */ /* 0x000f280000300800 */
[----:B------:R0:W-:Y:S02]  /*5ff0*/  STL [R1+0xa4], R51 ;  /* 0x0000a43301007387 */ /* 0x0001e40000100800 */
[----:B0-----:R-:W-:Y:S01]  /*6000*/  PRMT R51, R50, 0x7610, R51 ;  /* 0x0000761032337816 */ /* 0x001fe20000000033 */
[----:B------:R-:W-:Y:S01]  /*6010*/  IMAD.MOV.U32 R50, RZ, RZ, RZ ;  /* 0x000000ffff327224 */ /* 0x000fe200078e00ff */
[----:B------:R-:W-:Y:S02]  /*6020*/  PRMT R19, RZ, 0x7610, R19 ;  /* 0x00007610ff137816 */ /* 0x000fe40000000013 */
[----:B------:R-:W-:-:S04]  /*6030*/  @!P6 SHF.R.U32.HI R19, RZ, 0x10, R7 ;  /* 0x00000010ff13e819 */ /* 0x000fc80000011607 */
[----:B------:R-:W-:-:S04]  /*6040*/  PRMT R19, R19, 0x5410, RZ ;  /* 0x0000541013137816 */ /* 0x000fc800000000ff */
[----:B--2---:R-:W-:Y:S02]  /*6050*/  @!P1 PRMT R19, R19, 0x5410, R46 ;  /* 0x0000541013139816 */ /* 0x004fe4000000002e */
[----:B------:R-:W-:Y:S01]  /*6060*/  PRMT R18, R18, 0x5410, RZ ;  /* 0x0000541012127816 */ /* 0x000fe200000000ff */
[----:B------:R0:W-:Y:S04]  /*6070*/  STL [R1+0xac], R87 ;  /* 0x0000ac5701007387 */ /* 0x0001e80000100800 */
[----:B---3--:R1:W2:Y:S02]  /*6080*/  @!P5 LDG.E R50, [R20.64] ;  /* 0x000000061432d981 */ /* 0x0082a4000c1e1900 */
[----:B-1----:R-:W-:Y:S02]  /*6090*/  PRMT R20, RZ, 0x7610, R20 ;  /* 0x00007610ff147816 */ /* 0x002fe40000000014 */
[----:B------:R-:W-:-:S02]  /*60a0*/  @!P1 SHF.R.U32.HI R20, RZ, 0x10, R46 ;  /* 0x00000010ff149819 */ /* 0x000fc4000001162e */
[----:B------:R-:W-:Y:S02]  /*60b0*/  LOP3.LUT P1, RZ, R78, 0x10, RZ, 0xc0, !PT ;  /* 0x000000104eff7812 */ /* 0x000fe4000782c0ff */
[----:B------:R-:W-:Y:S02]  /*60c0*/  PRMT R20, R20, 0x5410, RZ ;  /* 0x0000541014147816 */ /* 0x000fe400000000ff */
[----:B------:R-:W-:Y:S02]  /*60d0*/  PRMT R21, RZ, 0x7610, R21 ;  /* 0x00007610ff157816 */ /* 0x000fe40000000015 */
[----:B------:R-:W-:-:S07]  /*60e0*/  @!P6 PRMT R18, R18, 0x5410, R7 ;  /* 0x000054101212e816 */ /* 0x000fce0000000007 */
[--C-:B----4-:R-:W-:Y:S02]  /*60f0*/  @!P1 SHF.R.U32.HI R21, RZ, 0x10, R36.reuse ;  /* 0x00000010ff159819 */ /* 0x110fe40000011624 */
[----:B------:R-:W-:Y:S02]  /*6100*/  @!P1 PRMT R20, R20, 0x5410, R36 ;  /* 0x0000541014149816 */ /* 0x000fe40000000024 */
[C---:B------:R-:W-:Y:S02]  /*6110*/  LOP3.LUT P1, RZ, R78.reuse, 0x8, RZ, 0xc0, !PT ;  /* 0x000000084eff7812 */ /* 0x040fe4000782c0ff */
[----:B0-----:R-:W-:Y:S01]  /*6120*/  PRMT R87, R49, 0x7610, R87 ;  /* 0x0000761031577816 */ /* 0x001fe20000000057 */
[----:B------:R-:W-:Y:S01]  /*6130*/  IMAD.MOV.U32 R49, RZ, RZ, RZ ;  /* 0x000000ffff317224 */ /* 0x000fe200078e00ff */
[----:B------:R-:W-:Y:S02]  /*6140*/  LOP3.LUT P6, RZ, R78, 0x20, RZ, 0xc0, !PT ;  /* 0x000000204eff7812 */ /* 0x000fe400078cc0ff */
[----:B------:R-:W-:Y:S01]  /*6150*/  PRMT R21, R21, 0x5410, RZ ;  /* 0x0000541015157816 */ /* 0x000fe200000000ff */
[----:B------:R0:W-:Y:S03]  /*6160*/  STL [R1+0x94], R54 ;  /* 0x0000943601007387 */ /* 0x0001e60000100800 */
[----:B------:R-:W-:-:S03]  /*6170*/  @!P2 PRMT R21, R21, 0x5410, R26 ;  /* 0x000054101515a816 */ /* 0x000fc6000000001a */
[----:B------:R1:W3:Y:S01]  /*6180*/  @!P1 LDG.E R49, [R14.64] ;  /* 0x000000060e319981 */ /* 0x0002e2000c1e1900 */
[----:B0-----:R-:W-:Y:S02]  /*6190*/  PRMT R54, RZ, 0x7610, R54 ;  /* 0x00007610ff367816 */ /* 0x001fe40000000036 */
[----:B-1----:R-:W-:Y:S02]  /*61a0*/  PRMT R14, RZ, 0x7610, R14 ;  /* 0x00007610ff0e7816 */ /* 0x002fe4000000000e */
[----:B------:R-:W-:Y:S02]  /*61b0*/  @!P2 SHF.R.U32.HI R14, RZ, 0x10, R26 ;  /* 0x00000010ff0ea819 */ /* 0x000fe4000001161a */
[----:B------:R-:W-:Y:S02]  /*61c0*/  LOP3.LUT P2, RZ, R78, 0x4, RZ, 0xc0, !PT ;  /* 0x000000044eff7812 */ /* 0x000fe4000784c0ff */
[----:B------:R-:W-:Y:S01]  /*61d0*/  @!P6 SHF.R.U32.HI R54, RZ, 0x10, R44 ;  /* 0x00000010ff36e819 */ /* 0x000fe2000001162c */
[----:B------:R0:W-:Y:S03]  /*61e0*/  STL [R1+0xc0], R0 ;  /* 0x0000c00001007387 */ /* 0x0001e60000100800 */
[----:B------:R-:W-:-:S02]  /*61f0*/  PRMT R54, R54, 0x5410, RZ ;  /* 0x0000541036367816 */ /* 0x000fc400000000ff */
[----:B------:R-:W-:Y:S02]  /*6200*/  PRMT R15, RZ, 0x7610, R15 ;  /* 0x00007610ff0f7816 */ /* 0x000fe4000000000f */
[--C-:B------:R-:W-:Y:S02]  /*6210*/  @!P4 PRMT R54, R54, 0x5410, R45.reuse ;  /* 0x000054103636c816 */ /* 0x100fe4000000002d */
[----:B0-----:R-:W-:Y:S02]  /*6220*/  PRMT R0, RZ, 0x7610, R0 ;  /* 0x00007610ff007816 */ /* 0x001fe40000000000 */
[----:B------:R-:W-:Y:S02]  /*6230*/  @!P4 SHF.R.U32.HI R0, RZ, 0x10, R45 ;  /* 0x00000010ff00c819 */ /* 0x000fe4000001162d */
[----:B------:R-:W-:Y:S02]  /*6240*/  @!P2 SHF.R.U32.HI R15, RZ, 0x10, R29 ;  /* 0x00000010ff0fa819 */ /* 0x000fe4000001161d */
[----:B------:R-:W-:-:S02]  /*6250*/  LOP3.LUT P4, RZ, R80, 0x20000000, RZ, 0xc0, !PT ;  /* 0x2000000050ff7812 */ /* 0x000fc4000788c0ff */
[----:B------:R-:W-:Y:S01]  /*6260*/  PRMT R15, R15, 0x5410, RZ ;  /* 0x000054100f0f7816 */ /* 0x000fe200000000ff */
[----:B------:R0:W-:Y:S04]  /*6270*/  STL [R1+0x98], R52 ;  /* 0x0000983401007387 */ /* 0x0001e80000100800 */
[----:B------:R1:W-:Y:S01]  /*6280*/  STL [R1+0xc4], R3 ;  /* 0x0000c40301007387 */ /* 0x0003e20000100800 */
[--C-:B------:R-:W-:Y:S02]  /*6290*/  @!P3 PRMT R15, R15, 0x5410, R41.reuse ;  /* 0x000054100f0fb816 */ /* 0x100fe40000000029 */
        /* <DEDUP_REMOVED lines=21> */
[----:B0-----:R-:W-:Y:S01]  /*63f0*/  PRMT R62, R60, 0x7610, R62 ;  /* 0x000076103c3e7816 */ /* 0x001fe2000000003e */
[----:B------:R-:W-:Y:S02]  /*6400*/  HADD2.F32 R89, -RZ, R89.H0_H0 ;  /* 0x20000059ff597230 */ /* 0x000fe40000004100 */
[----:B------:R-:W-:Y:S01]  /*6410*/  HADD2.F32 R92, -RZ, R92.H0_H0 ;  /* 0x2000005cff5c7230 */ /* 0x000fe20000004100 */
[----:B------:R0:W-:Y:S02]  /*6420*/  STL [R1+0x74], R82 ;  /* 0x0000745201007387 */ /* 0x0001e40000100800 */
[----:B0-----:R-:W-:Y:S02]  /*6430*/  PRMT R82, R87, 0x7610, R82 ;  /* 0x0000761057527816 */ /* 0x001fe40000000052 */
[----:B--2---:R-:W-:-:S02]  /*6440*/  @!P5 SHF.R.U32.HI R4, RZ, 0x10, R50 ;  /* 0x00000010ff04d819 */ /* 0x004fc40000011632 */
[----:B------:R-:W-:Y:S02]  /*6450*/  @!P5 PRMT R58, R58, 0x5410, R50 ;  /* 0x000054103a3ad816 */ /* 0x000fe40000000032 */
[----:B------:R-:W-:-:S13]  /*6460*/  LOP3.LUT P5, RZ, R80, 0x8000000, RZ, 0xc0, !PT ;  /* 0x0800000050ff7812 */ /* 0x000fda00078ac0ff */
[----:B------:R0:W2:Y:S02]  /*6470*/  @!P5 LDG.E R7, [R38.64] ;  /* 0x000000062607d981 */ /* 0x0000a4000c1e1900 */
[----:B0-----:R-:W-:-:S06]  /*6480*/  IMAD.MOV.U32 R38, RZ, RZ, RZ ;  /* 0x000000ffff267224 */ /* 0x001fcc00078e00ff */
[----:B------:R0:W2:Y:S02]  /*6490*/  @!P6 LDG.E R38, [R30.64] ;  /* 0x000000061e26e981 */ /* 0x0000a4000c1e1900 */
[----:B0-----:R-:W-:Y:S02]  /*64a0*/  HADD2.F32 R30, -RZ, R93.H0_H0 ;  /* 0x2000005dff1e7230 */ /* 0x001fe40000004100 */
[----:B------:R-:W-:-:S03]  /*64b0*/  HADD2.F32 R31, -RZ, R85.H0_H0 ;  /* 0x20000055ff1f7230 */ /* 0x000fc60000004100 */
[----:B------:R-:W-:Y:S02]  /*64c0*/  FMUL.FTZ R39, R30, R30 ;  /* 0x0000001e1e277220 */ /* 0x000fe40000410000 */
[C---:B------:R-:W-:Y:S01]  /*64d0*/  FADD.FTZ R60, R31.reuse, R30 ;  /* 0x0000001e1f3c7221 */ /* 0x040fe20000010000 */
[----:B------:R-:W-:Y:S01]  /*64e0*/  HADD2.F32 R30, -RZ, R90.H0_H0 ;  /* 0x2000005aff1e7230 */ /* 0x000fe20000004100 */
[----:B------:R-:W-:Y:S01]  /*64f0*/  FFMA.FTZ R39, R31, R31, R39 ;  /* 0x0000001f1f277223 */ /* 0x000fe20000010027 */
[----:B------:R-:W-:-:S03]  /*6500*/  HADD2.F32 R93, -RZ, R93.H1_H1 ;  /* 0x3000005dff5d7230 */ /* 0x000fc60000004100 */
[----:B------:R-:W-:Y:S02]  /*6510*/  FMUL.FTZ R31, R30, R30 ;  /* 0x0000001e1e1f7220 */ /* 0x000fe40000410000 */
[----:B------:R-:W-:Y:S02]  /*6520*/  FADD.FTZ R39, RZ, R39 ;  /* 0x00000027ff277221 */ /* 0x000fe40000010000 */
[C---:B------:R-:W-:Y:S02]  /*6530*/  FFMA.FTZ R31, R93.reuse, R93, R31 ;  /* 0x0000005d5d1f7223 */ /* 0x040fe4000001001f */
[----:B------:R-:W-:Y:S02]  /*6540*/  FADD.FTZ R59, R93, R30 ;  /* 0x0000001e5d3b7221 */ /* 0x000fe40000010000 */
[----:B------:R-:W-:Y:S01]  /*6550*/  FADD.FTZ R31, R39, R31 ;  /* 0x0000001f271f7221 */ /* 0x000fe20000010000 */
[----:B------:R-:W-:Y:S01]  /*6560*/  HADD2.F32 R39, -RZ, R65.H0_H0 ;  /* 0x20000041ff277230 */ /* 0x000fe20000004100 */
[----:B------:R-:W-:Y:S01]  /*6570*/  FADD.FTZ R30, RZ, R60 ;  /* 0x0000003cff1e7221 */ /* 0x000fe20000010000 */
[----:B------:R-:W-:-:S03]  /*6580*/  HADD2.F32 R90, -RZ, R90.H1_H1 ;  /* 0x3000005aff5a7230 */ /* 0x000fc60000004100 */
[----:B------:R-:W-:Y:S02]  /*6590*/  FADD.FTZ R30, R30, R59 ;  /* 0x0000003b1e1e7221 */ /* 0x000fe40000010000 */
[----:B------:R-:W-:Y:S02]  /*65a0*/  FMUL.FTZ R59, R39, R39 ;  /* 0x00000027273b7220 */ /* 0x000fe40000410000 */
[C---:B------:R-:W-:Y:S01]  /*65b0*/  FADD.FTZ R39, R90.reuse, R39 ;  /* 0x000000275a277221 */ /* 0x040fe20000010000 */
[----:B------:R-:W-:Y:S01]  /*65c0*/  HADD2.F32 R65, -RZ, R65.H1_H1 ;  /* 0x30000041ff417230 */ /* 0x000fe20000004100 */
[----:B------:R-:W-:Y:S02]  /*65d0*/  FFMA.FTZ R59, R90, R90, R59 ;  /* 0x0000005a5a3b7223 */ /* 0x000fe4000001003b */
[----:B------:R-:W-:Y:S01]  /*65e0*/  FADD.FTZ R30, R30, R39 ;  /* 0x000000271e1e7221 */ /* 0x000fe20000010000 */
[----:B------:R-:W-:Y:S01]  /*65f0*/  HADD2.F32 R39, -RZ, R63.H0_H0 ;  /* 0x2000003fff277230 */ /* 0x000fe20000004100 */
[----:B------:R-:W-:-:S04]  /*6600*/  FADD.FTZ R31, R31, R59 ;  /* 0x0000003b1f1f7221 */ /* 0x000fc80000010000 */
        /* <DEDUP_REMOVED lines=8> */
[C---:B------:R-:W-:Y:S02]  /*6690*/  FADD.FTZ R39, R63.reuse, R39 ;  /* 0x000000273f277221 */ /* 0x040fe40000010000 */
[----:B------:R-:W-:Y:S02]  /*66a0*/  FFMA.FTZ R59, R63, R63, R59 ;  /* 0x0000003f3f3b7223 */ /* 0x000fe4000001003b */
[----:B------:R-:W-:Y:S01]  /*66b0*/  FADD.FTZ R30, R30, R39 ;  /* 0x000000271e1e7221 */ /* 0x000fe20000010000 */
[----:B------:R-:W-:Y:S01]  /*66c0*/  HADD2.F32 R39, -RZ, R56.H0_H0 ;  /* 0x20000038ff277230 */ /* 0x000fe20000004100 */
[----:B------:R-:W-:Y:S01]  /*66d0*/  FADD.FTZ R31, R31, R59 ;  /* 0x0000003b1f1f7221 */ /* 0x000fe20000010000 */
[----:B------:R-:W-:-:S03]  /*66e0*/  HADD2.F32 R61, -RZ, R61.H1_H1 ;  /* 0x3000003dff3d7230 */ /* 0x000fc60000004100 */
[----:B------:R-:W-:Y:S01]  /*66f0*/  FMUL.FTZ R59, R39, R39 ;  /* 0x00000027273b7220 */ /* 0x000fe20000410000 */
[----:B------:R-:W-:Y:S01]  /*6700*/  HADD2.F32 R60, -RZ, R53.H0_H0 ;  /* 0x20000035ff3c7230 */ /* 0x000fe20000004100 */
[C---:B------:R-:W-:Y:S02]  /*6710*/  FADD.FTZ R39, R61.reuse, R39 ;  /* 0x000000273d277221 */ /* 0x040fe40000010000 */
[----:B------:R-:W-:Y:S01]  /*6720*/  FFMA.FTZ R59, R61, R61, R59 ;  /* 0x0000003d3d3b7223 */ /* 0x000fe2000001003b */
[----:B------:R-:W-:Y:S01]  /*6730*/  HADD2.F32 R56, -RZ, R56.H1_H1 ;  /* 0x30000038ff387230 */ /* 0x000fe20000004100 */
[----:B------:R-:W-:Y:S01]  /*6740*/  FADD.FTZ R30, R30, R39 ;  /* 0x000000271e1e7221 */ /* 0x000fe20000010000 */
[----:B------:R-:W-:Y:S01]  /*6750*/  HADD2.F32 R39, -RZ, R55.H0_H0 ;  /* 0x20000037ff277230 */ /* 0x000fe20000004100 */
[----:B------:R-:W-:Y:S02]  /*6760*/  FADD.FTZ R59, R31, R59 ;  /* 0x0000003b1f3b7221 */ /* 0x000fe40000010000 */
[----:B------:R-:W-:Y:S01]  /*6770*/  FMUL.FTZ R31, R60, R60 ;  /* 0x0000003c3c1f7220 */ /* 0x000fe20000410000 */
[----:B------:R-:W-:Y:S01]  /*6780*/  HADD2.F32 R53, -RZ, R53.H1_H1 ;  /* 0x30000035ff357230 */ /* 0x000fe20000004100 */
[----:B------:R-:W-:-:S02]  /*6790*/  FADD.FTZ R60, R56, R60 ;  /* 0x0000003c383c7221 */ /* 0x000fc40000010000 */
[----:B------:R-:W-:Y:S02]  /*67a0*/  FFMA.FTZ R31, R56, R56, R31 ;  /* 0x00000038381f7223 */ /* 0x000fe4000001001f */
[----:B------:R-:W-:Y:S02]  /*67b0*/  FMUL.FTZ R56, R39, R39 ;  /* 0x0000002727387220 */ /* 0x000fe40000410000 */
[C---:B------:R-:W-:Y:S02]  /*67c0*/  FADD.FTZ R39, R53.reuse, R39 ;  /* 0x0000002735277221 */ /* 0x040fe40000010000 */
[----:B------:R-:W-:Y:S01]  /*67d0*/  FFMA.FTZ R56, R53, R53, R56 ;  /* 0x0000003535387223 */ /* 0x000fe20000010038 */
[----:B------:R-:W-:Y:S01]  /*67e0*/  HADD2.F32 R53, -RZ, R57.H0_H0 ;  /* 0x20000039ff357230 */ /* 0x000fe20000004100 */
[----:B------:R-:W-:Y:S01]  /*67f0*/  FADD.FTZ R30, R30, R60 ;  /* 0x0000003c1e1e7221 */ /* 0x000fe20000010000 */
[----:B------:R-:W-:Y:S01]  /*6800*/  HADD2.F32 R55, -RZ, R55.H1_H1 ;  /* 0x30000037ff377230 */ /* 0x000fe20000004100 */
[----:B------:R-:W-:-:S02]  /*6810*/  FADD.FTZ R31, R59, R31 ;  /* 0x0000001f3b1f7221 */ /* 0x000fc40000010000 */
[----:B------:R-:W-:Y:S02]  /*6820*/  FADD.FTZ R30, R30, R39 ;  /* 0x000000271e1e7221 */ /* 0x000fe40000010000 */
[----:B------:R-:W-:Y:S01]  /*6830*/  FADD.FTZ R31, R31, R56 ;  /* 0x000000381f1f7221 */ /* 0x000fe20000010000 */
[----:B------:R-:W-:Y:S01]  /*6840*/  HADD2.F32 R56, -RZ, R91.H0_H0 ;  /* 0x2000005bff387230 */ /* 0x000fe20000004100 */
[----:B------:R-:W-:Y:S01]  /*6850*/  FMUL.FTZ R39, R53, R53 ;  /* 0x0000003535277220 */ /* 0x000fe20000410000 */
[----:B------:R-:W-:Y:S01]  /*6860*/  HADD2.F32 R57, -RZ, R57.H1_H1 ;  /* 0x30000039ff397230 */ /* 0x000fe20000004100 */
[----:B------:R-:W-:-:S04]  /*6870*/  FADD.FTZ R53, R55, R53 ;  /* 0x0000003537357221 */ /* 0x000fc80000010000 */
[----:B------:R-:W-:Y:S02]  /*6880*/  FADD.FTZ R30, R30, R53 ;  /* 0x000000351e1e7221 */ /* 0x000fe40000010000 */
[----:B------:R-:W-:Y:S02]  /*6890*/  FMUL.FTZ R53, R56, R56 ;  /* 0x0000003838357220 */ /* 0x000fe40000410000 */
[----:B------:R-:W-:Y:S02]  /*68a0*/  FADD.FTZ R56, R57, R56 ;  /* 0x0000003839387221 */ /* 0x000fe40000010000 */
[----:B------:R-:W-:Y:S01]  /*68b0*/  FFMA.FTZ R39, R55, R55, R39 ;  /* 0x0000003737277223 */ /* 0x000fe20000010027 */
[----:B------:R-:W-:Y:S01]  /*68c0*/  HADD2.F32 R91, -RZ, R91.H1_H1 ;  /* 0x3000005bff5b7230 */ /* 0x000fe20000004100 */
[----:B------:R-:W-:Y:S02]  /*68d0*/  FADD.FTZ R56, R30, R56 ;  /* 0x000000381e387221 */ /* 0x000fe40000010000 */
[----:B------:R-:W-:-:S02]  /*68e0*/  FADD.FTZ R31, R31, R39 ;  /* 0x000000271f1f7221 */ /* 0x000fc40000010000 */
[----:B------:R-:W-:Y:S02]  /*68f0*/  FFMA.FTZ R53, R57, R57, R53 ;  /* 0x0000003939357223 */ /* 0x000fe40000010035 */
[----:B------:R-:W-:Y:S01]  /*6900*/  FMUL.FTZ R30, R89, R89 ;  /* 0x00000059591e7220 */ /* 0x000fe20000410000 */
[----:B------:R-:W-:Y:S01]  /*6910*/  HADD2.F32 R39, -RZ, R62.H0_H0 ;  /* 0x2000003eff277230 */ /* 0x000fe20000004100 */
[----:B------:R-:W-:Y:S01]  /*6920*/  FADD.FTZ R31, R31, R53 ;  /* 0x000000351f1f7221 */ /* 0x000fe20000010000 */
[----:B------:R0:W-:Y:S01]  /*6930*/  STL [R1+0x80], R64 ;  /* 0x0000804001007387 */ /* 0x0001e20000100800 */
[C---:B------:R-:W-:Y:S02]  /*6940*/  FFMA.FTZ R30, R91.reuse, R91, R30 ;  /* 0x0000005b5b1e7223 */ /* 0x040fe4000001001e */
[----:B------:R-:W-:Y:S01]  /*6950*/  FMUL.FTZ R53, R92, R92 ;  /* 0x0000005c5c357220 */ /* 0x000fe20000410000 */
[----:B------:R-:W2:Y:S01]  /*6960*/  LDL.LU.S16 R62, [R1+0x11e] ;  /* 0x00011e00013e7983 */ /* 0x000ea20000300600 */
[----:B------:R-:W-:-:S02]  /*6970*/  FADD.FTZ R89, R91, R89 ;  /* 0x000000595b597221 */ /* 0x000fc40000010000 */
[----:B------:R-:W-:Y:S01]  /*6980*/  FADD.FTZ R30, R31, R30 ;  /* 0x0000001e1f1e7221 */ /* 0x000fe20000010000 */
[----:B------:R-:W-:Y:S01]  /*6990*/  HADD2.F32 R31, -RZ, R88.H0_H0 ;  /* 0x20000058ff1f7230 */ /* 0x000fe20000004100 */
[C---:B------:R-:W-:Y:S02]  /*69a0*/  FADD.FTZ R92, R39.reuse, R92 ;  /* 0x0000005c275c7221 */ /* 0x040fe40000010000 */
[----:B------:R-:W-:Y:S01]  /*69b0*/  FFMA.FTZ R53, R39, R39, R53 ;  /* 0x0000002727357223 */ /* 0x000fe20000010035 */
[----:B------:R-:W-:Y:S01]  /*69c0*/  HADD2.F32 R39, -RZ, R82.H0_H0 ;  /* 0x20000052ff277230 */ /* 0x000fe20000004100 */
[----:B------:R-:W-:Y:S02]  /*69d0*/  FADD.FTZ R56, R56, R89 ;  /* 0x0000005938387221 */ /* 0x000fe40000010000 */
[----:B------:R-:W-:Y:S02]  /*69e0*/  FMUL.FTZ R55, R31, R31 ;  /* 0x0000001f1f377220 */ /* 0x000fe40000410000 */
[----:B------:R-:W-:-:S02]  /*69f0*/  IMAD.MOV.U32 R82, RZ, RZ, R67 ;  /* 0x000000ffff527224 */ /* 0x000fc400078e0043 */
[----:B------:R-:W2:Y:S01]  /*6a00*/  LDL.LU.S16 R67, [R1+0x11a] ;  /* 0x00011a0001437983 */ /* 0x000ea20000300600 */
[----:B------:R-:W-:Y:S02]  /*6a10*/  FADD.FTZ R56, R56, R92 ;  /* 0x0000005c38387221 */ /* 0x000fe40000010000 */
[C---:B------:R-:W-:Y:S02]  /*6a20*/  FADD.FTZ R31, R39.reuse, R31 ;  /* 0x0000001f271f7221 */ /* 0x040fe40000010000 */
[----:B------:R-:W-:Y:S01]  /*6a30*/  FFMA.FTZ R55, R39, R39, R55 ;  /* 0x0000002727377223 */ /* 0x000fe20000010037 */
[----:B------:R-:W-:Y:S01]  /*6a40*/  HADD2.F32 R39, -RZ, R66.H0_H0 ;  /* 0x20000042ff277230 */ /* 0x000fe20000004100 */
[----:B------:R-:W-:Y:S01]  /*6a50*/  FADD.FTZ R31, R56, R31 ;  /* 0x0000001f381f7221 */ /* 0x000fe20000010000 */
[----:B------:R-:W3:Y:S01]  /*6a60*/  LDL.LU R66, [R1+0x14c] ;  /* 0x00014c0001427983 */ /* 0x000ee20000300800 */
[----:B------:R-:W-:-:S03]  /*6a70*/  HADD2.F32 R56, -RZ, R73.H0_H0 ;  /* 0x20000049ff387230 */ /* 0x000fc60000004100 */
[----:B------:R-:W4:Y:S01]  /*6a80*/  LDL.LU.S16 R73, [R1+0x14a] ;  /* 0x00014a0001497983 */ /* 0x000f220000300600 */
[----:B------:R-:W-:Y:S01]  /*6a90*/  FADD.FTZ R30, R30, R53 ;  /* 0x000000351e1e7221 */ /* 0x000fe20000010000 */
[--C-:B------:R-:W-:Y:S01]  /*6aa0*/  HADD2.F32 R53, -RZ, R86.reuse.H1_H1 ;  /* 0x30000056ff357230 */ /* 0x100fe20000004100 */
[----:B0-----:R-:W-:Y:S02]  /*6ab0*/  PRMT R64, R79, 0x7610, R64 ;  /* 0x000076104f407816 */ /* 0x001fe40000000040 */
[----:B------:R-:W-:Y:S01]  /*6ac0*/  FADD.FTZ R30, R30, R55 ;  /* 0x000000371e1e7221 */ /* 0x000fe20000010000 */
[----:B------:R-:W4:Y:S01]  /*6ad0*/  LDL R79, [R1+0x140] ;  /* 0x00014000014f7983 */ /* 0x000f220000100800 */
[----:B------:R-:W-:Y:S01]  /*6ae0*/  FMUL.FTZ R55, R39, R39 ;  /* 0x0000002727377220 */ /* 0x000fe20000410000 */
[----:B------:R-:W-:Y:S01]  /*6af0*/  HADD2.F32 R86, -RZ, R86.H0_H0 ;  /* 0x20000056ff567230 */ /* 0x000fe20000004100 */
[C---:B------:R-:W-:Y:S01]  /*6b00*/  FADD.FTZ R39, R53.reuse, R39 ;  /* 0x0000002735277221 */ /* 0x040fe20000010000 */
[----:B------:R0:W-:Y:S01]  /*6b10*/  STL [R1+0x78], R83 ;  /* 0x0000785301007387 */ /* 0x0001e20000100800 */
[----:B------:R-:W-:-:S02]  /*6b20*/  FFMA.FTZ R55, R53, R53, R55 ;  /* 0x0000003535377223 */ /* 0x000fc40000010037 */
[----:B------:R-:W-:Y:S01]  /*6b30*/  FADD.FTZ R31, R31, R39 ;  /* 0x000000271f1f7221 */ /* 0x000fe20000010000 */
[----:B------:R-:W-:Y:S01]  /*6b40*/  HADD2.F32 R84, -RZ, R84.H0_H0 ;  /* 0x20000054ff547230 */ /* 0x000fe20000004100 */
[----:B------:R-:W-:Y:S01]  /*6b50*/  FMUL.FTZ R39, R56, R56 ;  /* 0x0000003838277220 */ /* 0x000fe20000410000 */
[----:B------:R-:W4:Y:S01]  /*6b60*/  LDL.LU.S16 R88, [R1+0x142] ;  /* 0x0001420001587983 */ /* 0x000f220000300600 */
[----:B------:R-:W-:Y:S01]  /*6b70*/  FADD.FTZ R56, R86, R56 ;  /* 0x0000003856387221 */ /* 0x000fe20000010000 */
[----:B0-----:R-:W-:Y:S02]  /*6b80*/  PRMT R83, R64, 0x7610, R83 ;  /* 0x0000761040537816 */ /* 0x001fe40000000053 */
[----:B------:R-:W4:Y:S01]  /*6b90*/  LDL.LU R64, [R1+0x144] ;  /* 0x0001440001407983 */ /* 0x000f220000300800 */
[----:B------:R-:W-:Y:S01]  /*6ba0*/  FADD.FTZ R30, R30, R55 ;  /* 0x000000371e1e7221 */ /* 0x000fe20000010000 */
[----:B------:R-:W-:Y:S01]  /*6bb0*/  HADD2.F32 R55, -RZ, R82.H0_H0 ;  /* 0x20000052ff377230 */ /* 0x000fe20000004100 */
[----:B------:R-:W-:Y:S01]  /*6bc0*/  FADD.FTZ R56, R31, R56 ;  /* 0x000000381f387221 */ /* 0x000fe20000010000 */
[----:B------:R-:W-:Y:S01]  /*6bd0*/  HADD2.F32 R53, -RZ, R83.H0_H0 ;  /* 0x20000053ff357230 */ /* 0x000fe20000004100 */
[----:B------:R-:W-:Y:S01]  /*6be0*/  FFMA.FTZ R39, R86, R86, R39 ;  /* 0x0000005656277223 */ /* 0x000fe20000010027 */
[----:B------:R-:W4:Y:S01]  /*6bf0*/  LDL R83, [R1+0x138] ;  /* 0x0001380001537983 */ /* 0x000f220000100800 */
[----:B------:R-:W-:-:S03]  /*6c00*/  FMUL.FTZ R31, R84, R84 ;  /* 0x00000054541f7220 */ /* 0x000fc60000410000 */
[----:B------:R-:W4:Y:S01]  /*6c10*/  LDL.LU.S16 R82, [R1+0x13c] ;  /* 0x00013c0001527983 */ /* 0x000f220000300600 */
[----:B------:R-:W-:Y:S02]  /*6c20*/  FADD.FTZ R30, R30, R39 ;  /* 0x000000271e1e7221 */ /* 0x000fe40000010000 */
[C---:B------:R-:W-:Y:S02]  /*6c30*/  FFMA.FTZ R31, R53.reuse, R53, R31 ;  /* 0x00000035351f7223 */ /* 0x040fe4000001001f */
[----:B------:R-:W-:Y:S02]  /*6c40*/  FADD.FTZ R84, R53, R84 ;  /* 0x0000005435547221 */ /* 0x000fe40000010000 */
[----:B------:R-:W-:Y:S02]  /*6c50*/  FMUL.FTZ R53, R55, R55 ;  /* 0x0000003737357220 */ /* 0x000fe40000410000 */
[----:B------:R-:W-:Y:S01]  /*6c60*/  FADD.FTZ R30, R30, R31 ;  /* 0x0000001f1e1e7221 */ /* 0x000fe20000010000 */
[----:B------:R-:W-:-:S04]  /*6c70*/  PRMT R14, R14, 0x5410, RZ ;  /* 0x000054100e0e7816 */ /* 0x000fc800000000ff */
[----:B------:R-:W-:Y:S02]  /*6c80*/  @!P2 PRMT R14, R14, 0x5410, R29 ;  /* 0x000054100e0ea816 */ /* 0x000fe4000000001d */
[----:B------:R-:W-:Y:S02]  /*6c90*/  LOP3.LUT P2, RZ, R78, 0x2, RZ, 0xc0, !PT ;  /* 0x000000024eff7812 */ /* 0x000fe4000784c0ff */
[----:B------:R-:W-:Y:S01]  /*6ca0*/  PRMT R52, R52, 0x5410, RZ ;  /* 0x0000541034347816 */ /* 0x000fe200000000ff */
[----:B------:R-:W-:-:S03]  /*6cb0*/  IMAD.MOV.U32 R51, RZ, RZ, RZ ;  /* 0x000000ffff337224 */ /* 0x000fc600078e00ff */
[----:B------:R-:W-:Y:S02]  /*6cc0*/  @!P3 PRMT R52, R52, 0x5410, R47 ;  /* 0x000054103434b816 */ /* 0x000fe4000000002f */
[----:B------:R-:W-:Y:S01]  /*6cd0*/  LOP3.LUT P3, RZ, R80, 0x80000000, RZ, 0xc0, !PT ;  /* 0x8000000050ff7812 */ /* 0x000fe2000786c0ff */
[----:B------:R0:W-:Y:S04]  /*6ce0*/  STL [R1+0xbc], R2 ;  /* 0x0000bc0201007387 */ /* 0x0001e80000100800 */
[----:B------:R-:W4:Y:S01]  /*6cf0*/  @!P2 LDG.E R51, [R70.64] ;  /* 0x000000064633a981 */ /* 0x000f22000c1e1900 */
[----:B--2---:R-:W-:-:S03]  /*6d00*/  HADD2.F32 R39, -RZ, R67.H0_H0 ;  /* 0x20000043ff277230 */ /* 0x004fc60000004100 */
[----:B------:R-:W2:Y:S02]  /*6d10*/  LDL.LU R67, [R1+0x150] ;  /* 0x0001500001437983 */ /* 0x000ea40000300800 */
[C---:B------:R-:W-:Y:S02]  /*6d20*/  FADD.FTZ R55, R39.reuse, R55 ;  /* 0x0000003727377221 */ /* 0x040fe40000010000 */
[----:B------:R-:W-:Y:S01]  /*6d30*/  FFMA.FTZ R53, R39, R39, R53 ;  /* 0x0000002727357223 */ /* 0x000fe20000010035 */
[----:B---3--:R-:W-:Y:S02]  /*6d40*/  HADD2.F32 R31, -RZ, R66.H0_H0 ;  /* 0x20000042ff1f7230 */ /* 0x008fe40000004100 */
[----:B------:R-:W3:Y:S01]  /*6d50*/  LDL.LU.S16 R66, [R1+0x13a] ;  /* 0x00013a0001427983 */ /* 0x000ee20000300600 */
[----:B----4-:R-:W-:-:S03]  /*6d60*/  HADD2.F32 R39, -RZ, R73.H0_H0 ;  /* 0x20000049ff277230 */ /* 0x010fc60000004100 */
[----:B------:R-:W4:Y:S01]  /*6d70*/  LDL.LU R73, [R1+0x130] ;  /* 0x0001300001497983 */ /* 0x000f220000300800 */
[----:B0-----:R-:W-:-:S06]  /*6d80*/  IMAD.MOV.U32 R2, RZ, RZ, RZ ;  /* 0x000000ffff027224 */ /* 0x001fcc00078e00ff */
[----:B------:R-:W4:Y:S01]  /*6d90*/  @!P3 LDG.E R2, [R68.64] ;  /* 0x000000064402b981 */ /* 0x000f22000c1e1900 */
[----:B------:R-:W-:Y:S02]  /*6da0*/  FMUL.FTZ R57, R31, R31 ;  /* 0x0000001f1f397220 */ /* 0x000fe40000410000 */
[----:B------:R-:W-:Y:S02]  /*6db0*/  FADD.FTZ R56, R56, R84 ;  /* 0x0000005438387221 */ /* 0x000fe40000010000 */
[C---:B------:R-:W-:Y:S02]  /*6dc0*/  FADD.FTZ R31, R39.reuse, R31 ;  /* 0x0000001f271f7221 */ /* 0x040fe40000010000 */
[----:B------:R-:W-:Y:S01]  /*6dd0*/  FFMA.FTZ R57, R39, R39, R57 ;  /* 0x0000002727397223 */ /* 0x000fe20000010039 */
[----:B------:R-:W-:Y:S01]  /*6de0*/  HADD2.F32 R39, -RZ, R79.H0_H0 ;  /* 0x2000004fff277230 */ /* 0x000fe20000004100 */
[----:B------:R-:W-:Y:S02]  /*6df0*/  FADD.FTZ R55, R56, R55 ;  /* 0x0000003738377221 */ /* 0x000fe40000010000 */
[----:B------:R-:W-:Y:S01]  /*6e00*/  FADD.FTZ R30, R30, R53 ;  /* 0x000000351e1e7221 */ /* 0x000fe20000010000 */
[----:B------:R-:W-:Y:S01]  /*6e10*/  HADD2.F32 R53, -RZ, R62.H0_H0 ;  /* 0x2000003eff357230 */ /* 0x000fe20000004100 */
[----:B------:R-:W-:-:S02]  /*6e20*/  FADD.FTZ R31, R55, R31 ;  /* 0x0000001f371f7221 */ /* 0x000fc40000010000 */
[----:B------:R-:W-:Y:S01]  /*6e30*/  FMUL.FTZ R55, R39, R39 ;  /* 0x0000002727377220 */ /* 0x000fe20000410000 */
[----:B------:R-:W-:Y:S01]  /*6e40*/  HADD2.F32 R56, -RZ, R64.H0_H0 ;  /* 0x20000040ff387230 */ /* 0x000fe20000004100 */
[----:B------:R-:W-:Y:S01]  /*6e50*/  FADD.FTZ R30, R30, R57 ;  /* 0x000000391e1e7221 */ /* 0x000fe20000010000 */
[----:B------:R-:W-:Y:S01]  /*6e60*/  HADD2.F32 R57, -RZ, R88.H0_H0 ;  /* 0x20000058ff397230 */ /* 0x000fe20000004100 */
[C---:B------:R-:W-:Y:S02]  /*6e70*/  FADD.FTZ R39, R53.reuse, R39 ;  /* 0x0000002735277221 */ /* 0x040fe40000010000 */
[----:B------:R-:W-:Y:S02]  /*6e80*/  FFMA.FTZ R55, R53, R53, R55 ;  /* 0x0000003535377223 */ /* 0x000fe40000010037 */
[----:B------:R-:W-:Y:S01]  /*6e90*/  FADD.FTZ R31, R31, R39 ;  /* 0x000000271f1f7221 */ /* 0x000fe20000010000 */
[----:B------:R-:W-:Y:S01]  /*6ea0*/  HADD2.F32 R39, -RZ, R83.H0_H0 ;  /* 0x20000053ff277230 */ /* 0x000fe20000004100 */
[----:B------:R-:W-:-:S02]  /*6eb0*/  FMUL.FTZ R53, R56, R56 ;  /* 0x0000003838357220 */ /* 0x000fc40000410000 */
[C---:B------:R-:W-:Y:S02]  /*6ec0*/  FADD.FTZ R56, R57.reuse, R56 ;  /* 0x0000003839387221 */ /* 0x040fe40000010000 */
[----:B------:R-:W-:Y:S01]  /*6ed0*/  FADD.FTZ R30, R30, R55 ;  /* 0x000000371e1e7221 */ /* 0x000fe20000010000 */
[----:B------:R-:W-:Y:S01]  /*6ee0*/  HADD2.F32 R55, -RZ, R82.H0_H0 ;  /* 0x20000052ff377230 */ /* 0x000fe20000004100 */
[----:B------:R-:W-:Y:S02]  /*6ef0*/  FFMA.FTZ R53, R57, R57, R53 ;  /* 0x0000003939357223 */ /* 0x000fe40000010035 */
[----:B------:R-:W-:Y:S02]  /*6f00*/  FADD.FTZ R57, R31, R56 ;  /* 0x000000381f397221 */ /* 0x000fe40000010000 */
[----:B------:R-:W-:Y:S02]  /*6f10*/  FMUL.FTZ R56, R39, R39 ;  /* 0x0000002727387220 */ /* 0x000fe40000410000 */
[----:B------:R-:W-:-:S02]  /*6f20*/  FADD.FTZ R39, R55, R39 ;  /* 0x0000002737277221 */ /* 0x000fc40000010000 */
[----:B------:R-:W-:Y:S02]  /*6f30*/  FADD.FTZ R30, R30, R53 ;  /* 0x000000351e1e7221 */ /* 0x000fe40000010000 */
[----:B------:R-:W-:Y:S02]  /*6f40*/  FADD.FTZ R57, R57, R39 ;  /* 0x0000002739397221 */ /* 0x000fe40000010000 */
[----:B------:R-:W-:-:S04]  /*6f50*/  FFMA.FTZ R56, R55, R55, R56 ;  /* 0x0000003737387223 */ /* 0x000fc80000010038 */
[----:B------:R-:W-:Y:S01]  /*6f60*/  FADD.FTZ R30, R30, R56 ;  /* 0x000000381e1e7221 */ /* 0x000fe20000010000 */
[----:B------:R-:W-:-:S04]  /*6f70*/  PRMT R0, R0, 0x5410, RZ ;  /* 0x0000541000007816 */ /* 0x000fc800000000ff */
[----:B------:R-:W-:Y:S01]  /*6f80*/  @!P0 PRMT R0, R0, 0x5410, R48 ;  /* 0x0000541000008816 */ /* 0x000fe20000000030 */
[----:B--2---:R-:W-:-:S05]  /*6f90*/  HADD2.F32 R31, -RZ, R67.H0_H0 ;  /* 0x20000043ff1f7230 */ /* 0x004fca0000004100 */
[----:B------:R-:W-:Y:S01]  /*6fa0*/  FMUL.FTZ R39, R31, R31 ;  /* 0x0000001f1f277220 */ /* 0x000fe20000410000 */
[----:B---3--:R-:W-:Y:S02]  /*6fb0*/  HADD2.F32 R53, -RZ, R66.H0_H0 ;  /* 0x20000042ff357230 */ /* 0x008fe40000004100 */
[----:B----4-:R-:W-:-:S03]  /*6fc0*/  HADD2.F32 R55, -RZ, R73.H0_H0 ;  /* 0x20000049ff377230 */ /* 0x010fc60000004100 */
[C---:B------:R-:W-:Y:S02]  /*6fd0*/  FADD.FTZ R31, R53.reuse, R31 ;  /* 0x0000001f351f7221 */ /* 0x040fe40000010000 */
[----:B------:R-:W-:Y:S01]  /*6fe0*/  FFMA.FTZ R39, R53, R53, R39 ;  /* 0x0000003535277223 */ /* 0x000fe20000010027 */
[----:B------:R-:W-:Y:S01]  /*6ff0*/  HADD2.F32 R53, -RZ, R10.H0_H0 ;  /* 0x2000000aff357230 */ /* 0x000fe20000004100 */
[----:B------:R-:W-:Y:S01]  /*7000*/  FMUL.FTZ R56, R55, R55 ;  /* 0x0000003737387220 */ /* 0x000fe20000410000 */
[----:B------:R0:W5:Y:S01]  /*7010*/  LDL.LU R10, [R1+0x198] ;  /* 0x00019800010a7983 */ /* 0x0001620000300800 */
[----:B------:R-:W-:Y:S01]  /*7020*/  FADD.FTZ R30, R30, R39 ;  /* 0x000000271e1e7221 */ /* 0x000fe20000010000 */
[----:B------:R-:W-:Y:S01]  /*7030*/  HADD2.F32 R39, -RZ, R11.H0_H0 ;  /* 0x2000000bff277230 */ /* 0x000fe20000004100 */
[----:B------:R-:W-:Y:S02]  /*7040*/  FADD.FTZ R31, R57, R31 ;  /* 0x0000001f391f7221 */ /* 0x000fe40000010000 */
[----:B------:R-:W-:-:S02]  /*7050*/  FADD.FTZ R55, R53, R55 ;  /* 0x0000003735377221 */ /* 0x000fc40000010000 */
[----:B------:R-:W-:Y:S01]  /*7060*/  FFMA.FTZ R56, R53, R53, R56 ;  /* 0x0000003535387223 */ /* 0x000fe20000010038 */
[----:B------:R-:W-:Y:S01]  /*7070*/  HADD2.F32 R53, -RZ, R12.H0_H0 ;  /* 0x2000000cff357230 */ /* 0x000fe20000004100 */
[----:B------:R-:W-:Y:S01]  /*7080*/  FADD.FTZ R31, R31, R55 ;  /* 0x000000371f1f7221 */ /* 0x000fe20000010000 */
[----:B------:R-:W-:Y:S01]  /*7090*/  HADD2.F32 R57, -RZ, R76.H0_H0 ;  /* 0x2000004cff397230 */ /* 0x000fe20000004100 */
[----:B------:R-:W-:Y:S01]  /*70a0*/  FADD.FTZ R30, R30, R56 ;  /* 0x000000381e1e7221 */ /* 0x000fe20000010000 */
[----:B------:R-:W-:Y:S01]  /*70b0*/  HADD2.F32 R56, -RZ, R13.H0_H0 ;  /* 0x2000000dff387230 */ /* 0x000fe20000004100 */
[----:B------:R-:W-:Y:S01]  /*70c0*/  FMUL.FTZ R55, R39, R39 ;  /* 0x0000002727377220 */ /* 0x000fe20000410000 */
[----:B------:R0:W5:Y:S01]  /*70d0*/  LDL.LU R11, [R1+0x194] ;  /* 0x00019400010b7983 */ /* 0x0001620000300800 */
[C---:B------:R-:W-:Y:S02]  /*70e0*/  FADD.FTZ R39, R53.reuse, R39 ;  /* 0x0000002735277221 */ /* 0x040fe40000010000 */
[----:B------:R-:W-:Y:S01]  /*70f0*/  FFMA.FTZ R55, R53, R53, R55 ;  /* 0x0000003535377223 */ /* 0x000fe20000010037 */
[----:B------:R0:W5:Y:S01]  /*7100*/  LDL.LU R12, [R1+0x190] ;  /* 0x00019000010c7983 */ /* 0x0001620000300800 */
[----:B------:R-:W-:Y:S01]  /*7110*/  FADD.FTZ R31, R31, R39 ;  /* 0x000000271f1f7221 */ /* 0x000fe20000010000 */
[----:B------:R-:W-:Y:S01]  /*7120*/  HADD2.F32 R39, -RZ, R77.H0_H0 ;  /* 0x2000004dff277230 */ /* 0x000fe20000004100 */
[----:B------:R-:W-:Y:S01]  /*7130*/  FMUL.FTZ R53, R56, R56 ;  /* 0x0000003838357220 */ /* 0x000fe20000410000 */
[----:B------:R0:W5:Y:S01]  /*7140*/  LDL.LU R13, [R1+0x18c] ;  /* 0x00018c00010d7983 */ /* 0x0001620000300800 */
[----:B------:R-:W-:-:S02]  /*7150*/  FADD.FTZ R56, R57, R56 ;  /* 0x0000003839387221 */ /* 0x000fc40000010000 */
[----:B------:R-:W-:Y:S01]  /*7160*/  FADD.FTZ R30, R30, R55 ;  /* 0x000000371e1e7221 */ /* 0x000fe20000010000 */
[----:B------:R-:W-:Y:S01]  /*7170*/  HADD2.F32 R55, -RZ, R75.H0_H0 ;  /* 0x2000004bff377230 */ /* 0x000fe20000004100 */
[----:B------:R-:W-:Y:S01]  /*7180*/  FFMA.FTZ R53, R57, R57, R53 ;  /* 0x0000003939357223 */ /* 0x000fe20000010035 */
[----:B------:R-:W-:Y:S01]  /*7190*/  HADD2.F32 R57, -RZ, R74.H0_H0 ;  /* 0x2000004aff397230 */ /* 0x000fe20000004100 */
[----:B------:R-:W-:Y:S01]  /*71a0*/  FADD.FTZ R56, R31, R56 ;  /* 0x000000381f387221 */ /* 0x000fe20000010000 */
[----:B------:R0:W5:Y:S01]  /*71b0*/  LDL.LU R76, [R1+0x188] ;  /* 0x00018800014c7983 */ /* 0x0001620000300800 */
[----:B------:R-:W-:Y:S02]  /*71c0*/  FMUL.FTZ R31, R39, R39 ;  /* 0x00000027271f7220 */ /* 0x000fe40000410000 */
[----:B------:R-:W-:Y:S01]  /*71d0*/  FADD.FTZ R30, R30, R53 ;  /* 0x000000351e1e7221 */ /* 0x000fe20000010000 */
[----:B------:R-:W-:Y:S01]  /*71e0*/  HADD2.F32 R53, -RZ, R72.H1_H1 ;  /* 0x30000048ff357230 */ /* 0x000fe20000004100 */
[C---:B------:R-:W-:Y:S01]  /*71f0*/  FADD.FTZ R39, R55.reuse, R39 ;  /* 0x0000002737277221 */ /* 0x040fe20000010000 */
[----:B------:R0:W5:Y:S01]  /*7200*/  LDL.LU R77, [R1+0x184] ;  /* 0x00018400014d7983 */ /* 0x0001620000300800 */
[----:B------:R-:W-:-:S02]  /*7210*/  FFMA.FTZ R31, R55, R55, R31 ;  /* 0x00000037371f7223 */ /* 0x000fc4000001001f */
[----:B------:R-:W-:Y:S01]  /*7220*/  FMUL.FTZ R55, R57, R57 ;  /* 0x0000003939377220 */ /* 0x000fe20000410000 */
[----:B------:R0:W5:Y:S01]  /*7230*/  LDL.LU R75, [R1+0x180] ;  /* 0x00018000014b7983 */ /* 0x0001620000300800 */
[----:B------:R-:W-:Y:S01]  /*7240*/  FADD.FTZ R30, R30, R31 ;  /* 0x0000001f1e1e7221 */ /* 0x000fe20000010000 */
[--C-:B------:R-:W-:Y:S01]  /*7250*/  HADD2.F32 R31, -RZ, R5.reuse.H0_H0 ;  /* 0x20000005ff1f7230 */ /* 0x100fe20000004100 */
[C---:B------:R-:W-:Y:S01]  /*7260*/  FFMA.FTZ R55, R53.reuse, R53, R55 ;  /* 0x0000003535377223 */ /* 0x040fe20000010037 */
[----:B------:R-:W-:Y:S01]  /*7270*/  HADD2.F32 R72, -RZ, R72.H0_H0 ;  /* 0x20000048ff487230 */ /* 0x000fe20000004100 */
[----:B------:R-:W-:Y:S02]  /*7280*/  FADD.FTZ R39, R56, R39 ;  /* 0x0000002738277221 */ /* 0x000fe40000010000 */
[----:B------:R-:W-:Y:S02]  /*7290*/  FADD.FTZ R57, R53, R57 ;  /* 0x0000003935397221 */ /* 0x000fe40000010000 */
[----:B------:R-:W-:Y:S01]  /*72a0*/  FADD.FTZ R30, R30, R55 ;  /* 0x000000371e1e7221 */ /* 0x000fe20000010000 */
[----:B------:R-:W-:Y:S01]  /*72b0*/  HADD2.F32 R55, -RZ, R8.H0_H0 ;  /* 0x20000008ff377230 */ /* 0x000fe20000004100 */
[----:B------:R-:W-:Y:S01]  /*72c0*/  FMUL.FTZ R53, R31, R31 ;  /* 0x0000001f1f357220 */ /* 0x000fe20000410000 */
[----:B------:R-:W-:Y:S01]  /*72d0*/  HADD2.F32 R5, -RZ, R5.H1_H1 ;  /* 0x30000005ff057230 */ /* 0x000fe20000004100 */
[----:B------:R-:W-:-:S02]  /*72e0*/  FADD.FTZ R39, R39, R57 ;  /* 0x0000003927277221 */ /* 0x000fc40000010000 */
[C---:B------:R-:W-:Y:S02]  /*72f0*/  FADD.FTZ R31, R72.reuse, R31 ;  /* 0x0000001f481f7221 */ /* 0x040fe40000010000 */
[----:B------:R-:W-:Y:S02]  /*7300*/  FFMA.FTZ R53, R72, R72, R53 ;  /* 0x0000004848357223 */ /* 0x000fe40000010035 */
[----:B------:R-:W-:Y:S02]  /*7310*/  FMUL.FTZ R56, R55, R55 ;  /* 0x0000003737387220 */ /* 0x000fe40000410000 */
[----:B------:R-:W-:Y:S01]  /*7320*/  FADD.FTZ R31, R39, R31 ;  /* 0x0000001f271f7221 */ /* 0x000fe20000010000 */
[----:B------:R-:W-:Y:S01]  /*7330*/  HADD2.F32 R39, -RZ, R9.H0_H0 ;  /* 0x20000009ff277230 */ /* 0x000fe20000004100 */
[----:B------:R-:W-:Y:S01]  /*7340*/  FADD.FTZ R60, R5, R55 ;  /* 0x00000037053c7221 */ /* 0x000fe20000010000 */
[----:B------:R-:W-:Y:S01]  /*7350*/  HADD2.F32 R8, -RZ, R8.H1_H1 ;  /* 0x30000008ff087230 */ /* 0x000fe20000004100 */
[----:B------:R-:W-:-:S02]  /*7360*/  FADD.FTZ R30, R30, R53 ;  /* 0x000000351e1e7221 */ /* 0x000fc40000010000 */
[----:B------:R-:W-:Y:S01]  /*7370*/  FFMA.FTZ R5, R5, R5, R56 ;  /* 0x0000000505057223 */ /* 0x000fe20000010038 */
[----:B------:R-:W-:Y:S01]  /*7380*/  HADD2.F32 R53, -RZ, R42.H0_H0 ;  /* 0x2000002aff357230 */ /* 0x000fe20000004100 */
[----:B------:R-:W-:Y:S02]  /*7390*/  FMUL.FTZ R55, R39, R39 ;  /* 0x0000002727377220 */ /* 0x000fe40000410000 */
[----:B------:R-:W-:Y:S01]  /*73a0*/  FADD.FTZ R5, R30, R5 ;  /* 0x000000051e057221 */ /* 0x000fe20000010000 */
[----:B------:R-:W-:Y:S01]  /*73b0*/  HADD2.F32 R30, -RZ, R9.H1_H1 ;  /* 0x30000009ff1e7230 */ /* 0x000fe20000004100 */
[----:B------:R-:W-:Y:S02]  /*73c0*/  FADD.FTZ R31, R31, R60 ;  /* 0x0000003c1f1f7221 */ /* 0x000fe40000010000 */
[C---:B------:R-:W-:Y:S02]  /*73d0*/  FADD.FTZ R56, R8.reuse, R39 ;  /* 0x0000002708387221 */ /* 0x040fe40000010000 */
[----:B------:R-:W-:-:S02]  /*73e0*/  FFMA.FTZ R8, R8, R8, R55 ;  /* 0x0000000808087223 */ /* 0x000fc40000010037 */
[----:B------:R-:W-:Y:S02]  /*73f0*/  FMUL.FTZ R39, R53, R53 ;  /* 0x0000003535277220 */ /* 0x000fe40000410000 */
[----:B------:R-:W-:Y:S01]  /*7400*/  FADD.FTZ R31, R31, R56 ;  /* 0x000000381f1f7221 */ /* 0x000fe20000010000 */
[--C-:B------:R-:W-:Y:S01]  /*7410*/  HADD2.F32 R9, -RZ, R43.reuse.H0_H0 ;  /* 0x2000002bff097230 */ /* 0x100fe20000004100 */
[C---:B------:R-:W-:Y:S01]  /*7420*/  FADD.FTZ R56, R30.reuse, R53 ;  /* 0x000000351e387221 */ /* 0x040fe20000010000 */
[----:B------:R-:W-:Y:S01]  /*7430*/  HADD2.F32 R42, -RZ, R42.H1_H1 ;  /* 0x3000002aff2a7230 */ /* 0x000fe20000004100 */
[----:B------:R-:W-:Y:S02]  /*7440*/  FADD.FTZ R5, R5, R8 ;  /* 0x0000000805057221 */ /* 0x000fe40000010000 */
[----:B------:R-:W-:Y:S01]  /*7450*/  FFMA.FTZ R30, R30, R30, R39 ;  /* 0x0000001e1e1e7223 */ /* 0x000fe20000010027 */
[----:B------:R-:W-:Y:S01]  /*7460*/  HADD2.F32 R43, -RZ, R43.H1_H1 ;  /* 0x3000002bff2b7230 */ /* 0x000fe20000004100 */
[----:B------:R-:W-:-:S02]  /*7470*/  FADD.FTZ R31, R31, R56 ;  /* 0x000000381f1f7221 */ /* 0x000fc40000010000 */
[----:B------:R-:W-:Y:S01]  /*7480*/  FADD.FTZ R5, R5, R30 ;  /* 0x0000001e05057221 */ /* 0x000fe20000010000 */
[--C-:B------:R-:W-:Y:S01]  /*7490*/  HADD2.F32 R30, -RZ, R40.reuse.H0_H0 ;  /* 0x20000028ff1e7230 */ /* 0x100fe20000004100 */
[----:B------:R-:W-:Y:S02]  /*74a0*/  FADD.FTZ R8, R42, R9 ;  /* 0x000000092a087221 */ /* 0x000fe40000010000 */
[----:B------:R-:W-:Y:S02]  /*74b0*/  FMUL.FTZ R39, R9, R9 ;  /* 0x0000000909277220 */ /* 0x000fe40000410000 */
[----:B------:R-:W-:Y:S01]  /*74c0*/  FADD.FTZ R8, R31, R8 ;  /* 0x000000081f087221 */ /* 0x000fe20000010000 */
[----:B------:R-:W-:Y:S01]  /*74d0*/  HADD2.F32 R31, -RZ, R37.H0_H0 ;  /* 0x20000025ff1f7230 */ /* 0x000fe20000004100 */
[----:B------:R-:W-:Y:S01]  /*74e0*/  FADD.FTZ R9, R43, R30 ;  /* 0x0000001e2b097221 */ /* 0x000fe20000010000 */
[----:B------:R-:W-:Y:S01]  /*74f0*/  HADD2.F32 R40, -RZ, R40.H1_H1 ;  /* 0x30000028ff287230 */ /* 0x000fe20000004100 */
[----:B------:R-:W-:-:S02]  /*7500*/  FMUL.FTZ R56, R30, R30 ;  /* 0x0000001e1e387220 */ /* 0x000fc40000410000 */
[----:B------:R-:W-:Y:S01]  /*7510*/  FADD.FTZ R8, R8, R9 ;  /* 0x0000000908087221 */ /* 0x000fe20000010000 */
[----:B------:R-:W-:Y:S01]  /*7520*/  HADD2.F32 R30, -RZ, R28.H0_H0 ;  /* 0x2000001cff1e7230 */ /* 0x000fe20000004100 */
[----:B------:R-:W-:Y:S01]  /*7530*/  FMUL.FTZ R9, R31, R31 ;  /* 0x0000001f1f097220 */ /* 0x000fe20000410000 */
[----:B------:R-:W-:Y:S01]  /*7540*/  HADD2.F32 R37, -RZ, R37.H1_H1 ;  /* 0x30000025ff257230 */ /* 0x000fe20000004100 */
[----:B------:R-:W-:Y:S02]  /*7550*/  FFMA.FTZ R42, R42, R42, R39 ;  /* 0x0000002a2a2a7223 */ /* 0x000fe40000010027 */
[----:B------:R-:W-:Y:S02]  /*7560*/  FADD.FTZ R31, R40, R31 ;  /* 0x0000001f281f7221 */ /* 0x000fe40000010000 */
[----:B------:R-:W-:Y:S02]  /*7570*/  FADD.FTZ R5, R5, R42 ;  /* 0x0000002a05057221 */ /* 0x000fe40000010000 */
[----:B------:R-:W-:-:S02]  /*7580*/  FFMA.FTZ R56, R43, R43, R56 ;  /* 0x0000002b2b387223 */ /* 0x000fc40000010038 */
[----:B------:R-:W-:Y:S02]  /*7590*/  FFMA.FTZ R40, R40, R40, R9 ;  /* 0x0000002828287223 */ /* 0x000fe40000010009 */
[----:B------:R-:W-:Y:S01]  /*75a0*/  FADD.FTZ R8, R8, R31 ;  /* 0x0000001f08087221 */ /* 0x000fe20000010000 */
[----:B------:R-:W-:Y:S01]  /*75b0*/  HADD2.F32 R31, -RZ, R27.H0_H0 ;  /* 0x2000001bff1f7230 */ /* 0x000fe20000004100 */
[----:B------:R-:W-:Y:S01]  /*75c0*/  FADD.FTZ R9, R37, R30 ;  /* 0x0000001e25097221 */ /* 0x000fe20000010000 */
[----:B------:R-:W-:Y:S01]  /*75d0*/  HADD2.F32 R28, -RZ, R28.H1_H1 ;  /* 0x3000001cff1c7230 */ /* 0x000fe20000004100 */
[----:B------:R-:W-:Y:S02]  /*75e0*/  FADD.FTZ R5, R5, R56 ;  /* 0x0000003805057221 */ /* 0x000fe40000010000 */
[----:B------:R-:W-:Y:S02]  /*75f0*/  FMUL.FTZ R42, R30, R30 ;  /* 0x0000001e1e2a7220 */ /* 0x000fe40000410000 */
[----:B------:R-:W-:Y:S01]  /*7600*/  FADD.FTZ R8, R8, R9 ;  /* 0x0000000908087221 */ /* 0x000fe20000010000 */
[----:B------:R-:W-:Y:S01]  /*7610*/  HADD2.F32 R30, -RZ, R34.H0_H0 ;  /* 0x20000022ff1e7230 */ /* 0x000fe20000004100 */
[----:B------:R-:W-:-:S02]  /*7620*/  FMUL.FTZ R9, R31, R31 ;  /* 0x0000001f1f097220 */ /* 0x000fc40000410000 */
[----:B------:R-:W-:Y:S01]  /*7630*/  FADD.FTZ R31, R28, R31 ;  /* 0x0000001f1c1f7221 */ /* 0x000fe20000010000 */
[----:B------:R-:W-:Y:S01]  /*7640*/  HADD2.F32 R27, -RZ, R27.H1_H1 ;  /* 0x3000001bff1b7230 */ /* 0x000fe20000004100 */
[----:B------:R-:W-:Y:S02]  /*7650*/  FADD.FTZ R5, R5, R40 ;  /* 0x0000002805057221 */ /* 0x000fe40000010000 */
[----:B------:R-:W-:Y:S02]  /*7660*/  FFMA.FTZ R42, R37, R37, R42 ;  /* 0x00000025252a7223 */ /* 0x000fe4000001002a */
[----:B------:R-:W-:Y:S01]  /*7670*/  FADD.FTZ R8, R8, R31 ;  /* 0x0000001f08087221 */ /* 0x000fe20000010000 */
[----:B------:R-:W-:Y:S01]  /*7680*/  HADD2.F32 R31, -RZ, R35.H0_H0 ;  /* 0x20000023ff1f7230 */ /* 0x000fe20000004100 */
[----:B------:R-:W-:Y:S01]  /*7690*/  FADD.FTZ R5, R5, R42 ;  /* 0x0000002a05057221 */ /* 0x000fe20000010000 */
[----:B------:R-:W-:Y:S01]  /*76a0*/  HADD2.F32 R34, -RZ, R34.H1_H1 ;  /* 0x30000022ff227230 */ /* 0x000fe20000004100 */
[----:B------:R-:W-:-:S02]  /*76b0*/  FFMA.FTZ R28, R28, R28, R9 ;  /* 0x0000001c1c1c7223 */ /* 0x000fc40000010009 */
[----:B------:R-:W-:Y:S02]  /*76c0*/  FMUL.FTZ R40, R30, R30 ;  /* 0x0000001e1e287220 */ /* 0x000fe40000410000 */
[----:B------:R-:W-:Y:S01]  /*76d0*/  FADD.FTZ R9, R27, R30 ;  /* 0x0000001e1b097221 */ /* 0x000fe20000010000 */
[----:B------:R-:W-:Y:S01]  /*76e0*/  HADD2.F32 R35, -RZ, R35.H1_H1 ;  /* 0x30000023ff237230 */ /* 0x000fe20000004100 */
[----:B------:R-:W-:Y:S01]  /*76f0*/  FADD.FTZ R5, R5, R28 ;  /* 0x0000001c05057221 */ /* 0x000fe20000010000 */
[----:B------:R-:W-:Y:S01]  /*7700*/  HADD2.F32 R28, -RZ, R32.H0_H0 ;  /* 0x20000020ff1c7230 */ /* 0x000fe20000004100 */
[----:B------:R-:W-:Y:S02]  /*7710*/  FFMA.FTZ R40, R27, R27, R40 ;  /* 0x0000001b1b287223 */ /* 0x000fe40000010028 */
[----:B------:R-:W-:Y:S02]  /*7720*/  FMUL.FTZ R27, R31, R31 ;  /* 0x0000001f1f1b7220 */ /* 0x000fe40000410000 */
[----:B------:R-:W-:-:S02]  /*7730*/  FADD.FTZ R8, R8, R9 ;  /* 0x0000000908087221 */ /* 0x000fc40000010000 */
[C---:B------:R-:W-:Y:S02]  /*7740*/  FADD.FTZ R31, R34.reuse, R31 ;  /* 0x0000001f221f7221 */ /* 0x040fe40000010000 */
[----:B------:R-:W-:Y:S01]  /*7750*/  FFMA.FTZ R34, R34, R34, R27 ;  /* 0x0000002222227223 */ /* 0x000fe2000001001b */
[----:B------:R-:W-:Y:S01]  /*7760*/  HADD2.F32 R27, -RZ, R33.H0_H0 ;  /* 0x20000021ff1b7230 */ /* 0x000fe20000004100 */
[----:B------:R-:W-:Y:S02]  /*7770*/  FADD.FTZ R5, R5, R40 ;  /* 0x0000002805057221 */ /* 0x000fe40000010000 */
[----:B------:R-:W-:Y:S02]  /*7780*/  FADD.FTZ R8, R8, R31 ;  /* 0x0000001f08087221 */ /* 0x000fe40000010000 */
[----:B------:R-:W-:Y:S02]  /*7790*/  FMUL.FTZ R30, R28, R28 ;  /* 0x0000001c1c1e7220 */ /* 0x000fe40000410000 */
[----:B------:R-:W-:Y:S01]  /*77a0*/  FADD.FTZ R9, R35, R28 ;  /* 0x0000001c23097221 */ /* 0x000fe20000010000 */
[----:B------:R-:W-:Y:S01]  /*77b0*/  HADD2.F32 R32, -RZ, R32.H1_H1 ;  /* 0x30000020ff207230 */ /* 0x000fe20000004100 */
[----:B------:R-:W-:Y:S01]  /*77c0*/  FADD.FTZ R5, R5, R34 ;  /* 0x0000002205057221 */ /* 0x000fe20000010000 */
[----:B------:R-:W-:Y:S01]  /*77d0*/  HADD2.F32 R28, -RZ, R16.H0_H0 ;  /* 0x20000010ff1c7230 */ /* 0x000fe20000004100 */
[----:B------:R-:W-:-:S02]  /*77e0*/  FFMA.FTZ R30, R35, R35, R30 ;  /* 0x00000023231e7223 */ /* 0x000fc4000001001e */
[----:B------:R-:W-:Y:S02]  /*77f0*/  FADD.FTZ R8, R8, R9 ;  /* 0x0000000908087221 */ /* 0x000fe40000010000 */
[----:B------:R-:W-:Y:S01]  /*7800*/  FMUL.FTZ R9, R27, R27 ;  /* 0x0000001b1b097220 */ /* 0x000fe20000410000 */
[----:B------:R-:W-:Y:S01]  /*7810*/  HADD2.F32 R33, -RZ, R33.H1_H1 ;  /* 0x30000021ff217230 */ /* 0x000fe20000004100 */
[C---:B------:R-:W-:Y:S02]  /*7820*/  FADD.FTZ R27, R32.reuse, R27 ;  /* 0x0000001b201b7221 */ /* 0x040fe40000010000 */
[----:B------:R-:W-:Y:S02]  /*7830*/  FADD.FTZ R5, R5, R30 ;  /* 0x0000001e05057221 */ /* 0x000fe40000010000 */
[----:B------:R-:W-:Y:S02]  /*7840*/  FFMA.FTZ R32, R32, R32, R9 ;  /* 0x0000002020207223 */ /* 0x000fe40000010009 */
[----:B------:R-:W-:-:S02]  /*7850*/  FMUL.FTZ R30, R28, R28 ;  /* 0x0000001c1c1e7220 */ /* 0x000fc40000410000 */
[----:B------:R-:W-:Y:S01]  /*7860*/  FADD.FTZ R8, R8, R27 ;  /* 0x0000001b08087221 */ /* 0x000fe20000010000 */
[--C-:B------:R-:W-:Y:S01]  /*7870*/  HADD2.F32 R27, -RZ, R17.reuse.H0_H0 ;  /* 0x20000011ff1b7230 */ /* 0x100fe20000004100 */
[----:B------:R-:W-:Y:S01]  /*7880*/  FADD.FTZ R9, R33, R28 ;  /* 0x0000001c21097221 */ /* 0x000fe20000010000 */
[----:B------:R-:W-:Y:S01]  /*7890*/  HADD2.F32 R28, -RZ, R24.H0_H0 ;  /* 0x20000018ff1c7230 */ /* 0x000fe20000004100 */
[----:B------:R-:W-:Y:S01]  /*78a0*/  FADD.FTZ R5, R5, R32 ;  /* 0x0000002005057221 */ /* 0x000fe20000010000 */
[----:B------:R-:W-:Y:S01]  /*78b0*/  HADD2.F32 R16, -RZ, R16.H1_H1 ;  /* 0x30000010ff107230 */ /* 0x000fe20000004100 */
[----:B------:R-:W-:Y:S01]  /*78c0*/  FFMA.FTZ R30, R33, R33, R30 ;  /* 0x00000021211e7223 */ /* 0x000fe2000001001e */
[----:B------:R-:W-:Y:S01]  /*78d0*/  HADD2.F32 R17, -RZ, R17.H1_H1 ;  /* 0x30000011ff117230 */ /* 0x000fe20000004100 */
[----:B------:R-:W-:Y:S02]  /*78e0*/  FADD.FTZ R8, R8, R9 ;  /* 0x0000000908087221 */ /* 0x000fe40000010000 */
[----:B------:R-:W-:-:S02]  /*78f0*/  FMUL.FTZ R9, R27, R27 ;  /* 0x0000001b1b097220 */ /* 0x000fc40000410000 */
[----:B------:R-:W-:Y:S02]  /*7900*/  FADD.FTZ R5, R5, R30 ;  /* 0x0000001e05057221 */ /* 0x000fe40000010000 */
[----:B------:R-:W-:Y:S02]  /*7910*/  FMUL.FTZ R30, R28, R28 ;  /* 0x0000001c1c1e7220 */ /* 0x000fe40000410000 */
[C---:B------:R-:W-:Y:S02]  /*7920*/  FADD.FTZ R27, R16.reuse, R27 ;  /* 0x0000001b101b7221 */ /* 0x040fe40000010000 */
[----:B------:R-:W-:Y:S02]  /*7930*/  FFMA.FTZ R16, R16, R16, R9 ;  /* 0x0000001010107223 */ /* 0x000fe40000010009 */
[C---:B------:R-:W-:Y:S02]  /*7940*/  FADD.FTZ R9, R17.reuse, R28 ;  /* 0x0000001c11097221 */ /* 0x040fe40000010000 */
[----:B------:R-:W-:Y:S01]  /*7950*/  FFMA.FTZ R30, R17, R17, R30 ;  /* 0x00000011111e7223 */ /* 0x000fe2000001001e */
[----:B------:R-:W-:Y:S01]  /*7960*/  HADD2.F32 R17, -RZ, R25.H0_H0 ;  /* 0x20000019ff117230 */ /* 0x000fe20000004100 */
[----:B------:R-:W-:Y:S01]  /*7970*/  FADD.FTZ R8, R8, R27 ;  /* 0x0000001b08087221 */ /* 0x000fe20000010000 */
[----:B------:R-:W-:Y:S01]  /*7980*/  HADD2.F32 R24, -RZ, R24.H1_H1 ;  /* 0x30000018ff187230 */ /* 0x000fe20000004100 */
[----:B------:R-:W-:-:S02]  /*7990*/  FADD.FTZ R5, R5, R16 ;  /* 0x0000001005057221 */ /* 0x000fc40000010000 */
[----:B------:R-:W-:Y:S01]  /*79a0*/  FADD.FTZ R8, R8, R9 ;  /* 0x0000000908087221 */ /* 0x000fe20000010000 */
[--C-:B------:R-:W-:Y:S01]  /*79b0*/  HADD2.F32 R16, -RZ, R22.reuse.H0_H0 ;  /* 0x20000016ff107230 */ /* 0x100fe20000004100 */
[----:B------:R-:W-:Y:S01]  /*79c0*/  FMUL.FTZ R9, R17, R17 ;  /* 0x0000001111097220 */ /* 0x000fe20000410000 */
[----:B------:R-:W-:Y:S01]  /*79d0*/  HADD2.F32 R25, -RZ, R25.H1_H1 ;  /* 0x30000019ff197230 */ /* 0x000fe20000004100 */
[C---:B------:R-:W-:Y:S02]  /*79e0*/  FADD.FTZ R17, R24.reuse, R17 ;  /* 0x0000001118117221 */ /* 0x040fe40000010000 */
[----:B------:R-:W-:Y:S02]  /*79f0*/  FFMA.FTZ R24, R24, R24, R9 ;  /* 0x0000001818187223 */ /* 0x000fe40000010009 */
[----:B------:R-:W-:Y:S01]  /*7a00*/  FADD.FTZ R8, R8, R17 ;  /* 0x0000001108087221 */ /* 0x000fe20000010000 */
[----:B------:R-:W-:Y:S01]  /*7a10*/  HADD2.F32 R17, -RZ, R23.H0_H0 ;  /* 0x20000017ff117230 */ /* 0x000fe20000004100 */
[----:B------:R-:W-:Y:S01]  /*7a20*/  FADD.FTZ R9, R25, R16 ;  /* 0x0000001019097221 */ /* 0x000fe20000010000 */
[----:B------:R-:W-:Y:S01]  /*7a30*/  HADD2.F32 R22, -RZ, R22.H1_H1 ;  /* 0x30000016ff167230 */ /* 0x000fe20000004100 */
[----:B------:R-:W-:-:S02]  /*7a40*/  FMUL.FTZ R28, R16, R16 ;  /* 0x00000010101c7220 */ /* 0x000fc40000410000 */
[----:B------:R-:W-:Y:S01]  /*7a50*/  FADD.FTZ R8, R8, R9 ;  /* 0x0000000908087221 */ /* 0x000fe20000010000 */
[--C-:B------:R-:W-:Y:S01]  /*7a60*/  HADD2.F32 R16, -RZ, R18.reuse.H0_H0 ;  /* 0x20000012ff107230 */ /* 0x100fe20000004100 */
[----:B------:R-:W-:Y:S02]  /*7a70*/  FMUL.FTZ R9, R17, R17 ;  /* 0x0000001111097220 */ /* 0x000fe40000410000 */
[----:B------:R-:W-:Y:S02]  /*7a80*/  FADD.FTZ R5, R5, R30 ;  /* 0x0000001e05057221 */ /* 0x000fe40000010000 */
[----:B------:R-:W-:Y:S01]  /*7a90*/  FADD.FTZ R17, R22, R17 ;  /* 0x0000001116117221 */ /* 0x000fe20000010000 */
[----:B------:R-:W-:Y:S01]  /*7aa0*/  HADD2.F32 R23, -RZ, R23.H1_H1 ;  /* 0x30000017ff177230 */ /* 0x000fe20000004100 */
[----:B------:R-:W-:Y:S02]  /*7ab0*/  FADD.FTZ R5, R5, R24 ;  /* 0x0000001805057221 */ /* 0x000fe40000010000 */
[----:B------:R-:W-:Y:S01]  /*7ac0*/  FADD.FTZ R8, R8, R17 ;  /* 0x0000001108087221 */ /* 0x000fe20000010000 */
[----:B------:R-:W-:Y:S01]  /*7ad0*/  HADD2.F32 R17, -RZ, R19.H0_H0 ;  /* 0x20000013ff117230 */ /* 0x000fe20000004100 */
[----:B------:R-:W-:Y:S01]  /*7ae0*/  FFMA.FTZ R28, R25, R25, R28 ;  /* 0x00000019191c7223 */ /* 0x000fe2000001001c */
[----:B------:R-:W-:Y:S01]  /*7af0*/  HADD2.F32 R18, -RZ, R18.H1_H1 ;  /* 0x30000012ff127230 */ /* 0x000fe20000004100 */
[----:B------:R-:W-:-:S02]  /*7b00*/  FMUL.FTZ R24, R16, R16 ;  /* 0x0000001010187220 */ /* 0x000fc40000410000 */
[----:B------:R-:W-:Y:S02]  /*7b10*/  FFMA.FTZ R22, R22, R22, R9 ;  /* 0x0000001616167223 */ /* 0x000fe40000010009 */
[----:B------:R-:W-:Y:S02]  /*7b20*/  FADD.FTZ R9, R23, R16 ;  /* 0x0000001017097221 */ /* 0x000fe40000010000 */
[----:B------:R-:W-:Y:S02]  /*7b30*/  FADD.FTZ R5, R5, R28 ;  /* 0x0000001c05057221 */ /* 0x000fe40000010000 */
[----:B------:R-:W-:Y:S01]  /*7b40*/  FFMA.FTZ R24, R23, R23, R24 ;  /* 0x0000001717187223 */ /* 0x000fe20000010018 */
[----:B------:R-:W-:Y:S01]  /*7b50*/  HADD2.F32 R16, -RZ, R20.H0_H0 ;  /* 0x20000014ff107230 */ /* 0x000fe20000004100 */
[----:B------:R-:W-:Y:S02]  /*7b60*/  FMUL.FTZ R23, R17, R17 ;  /* 0x0000001111177220 */ /* 0x000fe40000410000 */
[----:B------:R-:W-:-:S02]  /*7b70*/  FADD.FTZ R8, R8, R9 ;  /* 0x0000000908087221 */ /* 0x000fc40000010000 */
[C---:B------:R-:W-:Y:S02]  /*7b80*/  FADD.FTZ R17, R18.reuse, R17 ;  /* 0x0000001112117221 */ /* 0x040fe40000010000 */
[----:B------:R-:W-:Y:S01]  /*7b90*/  FADD.FTZ R5, R5, R22 ;  /* 0x0000001605057221 */ /* 0x000fe20000010000 */
[----:B------:R-:W-:Y:S01]  /*7ba0*/  HADD2.F32 R9, -RZ, R19.H1_H1 ;  /* 0x30000013ff097230 */ /* 0x000fe20000004100 */
[----:B------:R-:W-:Y:S01]  /*7bb0*/  FFMA.FTZ R18, R18, R18, R23 ;  /* 0x0000001212127223 */ /* 0x000fe20000010017 */
[----:B------:R-:W-:Y:S01]  /*7bc0*/  HADD2.F32 R23, -RZ, R21.H0_H0 ;  /* 0x20000015ff177230 */ /* 0x000fe20000004100 */
[----:B------:R-:W-:Y:S02]  /*7bd0*/  FADD.FTZ R17, R8, R17 ;  /* 0x0000001108117221 */ /* 0x000fe40000010000 */
[----:B------:R-:W-:Y:S02]  /*7be0*/  FMUL.FTZ R8, R16, R16 ;  /* 0x0000001010087220 */ /* 0x000fe40000410000 */
[----:B------:R-:W-:Y:S01]  /*7bf0*/  FADD.FTZ R5, R5, R24 ;  /* 0x0000001805057221 */ /* 0x000fe20000010000 */
[----:B------:R-:W-:Y:S01]  /*7c00*/  HADD2.F32 R20, -RZ, R20.H1_H1 ;  /* 0x30000014ff147230 */ /* 0x000fe20000004100 */
[----:B------:R-:W-:-:S02]  /*7c10*/  FADD.FTZ R16, R9, R16 ;  /* 0x0000001009107221 */ /* 0x000fc40000010000 */
[----:B------:R-:W-:Y:S02]  /*7c20*/  FFMA.FTZ R8, R9, R9, R8 ;  /* 0x0000000909087223 */ /* 0x000fe40000010008 */
[----:B------:R-:W-:Y:S02]  /*7c30*/  FADD.FTZ R19, R5, R18 ;  /* 0x0000001205137221 */ /* 0x000fe40000010000 */
[----:B------:R-:W-:Y:S01]  /*7c40*/  FMUL.FTZ R9, R23, R23 ;  /* 0x0000001717097220 */ /* 0x000fe20000410000 */
[----:B------:R-:W-:Y:S01]  /*7c50*/  HADD2.F32 R18, -RZ, R14.H0_H0 ;  /* 0x2000000eff127230 */ /* 0x000fe20000004100 */
[----:B------:R-:W-:Y:S01]  /*7c60*/  FADD.FTZ R5, R17, R16 ;  /* 0x0000001011057221 */ /* 0x000fe20000010000 */
[----:B------:R-:W-:Y:S01]  /*7c70*/  HADD2.F32 R21, -RZ, R21.H1_H1 ;  /* 0x30000015ff157230 */ /* 0x000fe20000004100 */
[----:B------:R-:W-:Y:S02]  /*7c80*/  FADD.FTZ R8, R19, R8 ;  /* 0x0000000813087221 */ /* 0x000fe40000010000 */
[----:B------:R-:W-:-:S02]  /*7c90*/  FFMA.FTZ R9, R20, R20, R9 ;  /* 0x0000001414097223 */ /* 0x000fc40000010009 */
[----:B------:R-:W-:Y:S02]  /*7ca0*/  FADD.FTZ R16, R20, R23 ;  /* 0x0000001714107221 */ /* 0x000fe40000010000 */
[----:B------:R-:W-:Y:S02]  /*7cb0*/  FMUL.FTZ R20, R18, R18 ;  /* 0x0000001212147220 */ /* 0x000fe40000410000 */
[----:B------:R-:W-:Y:S01]  /*7cc0*/  FADD.FTZ R8, R8, R9 ;  /* 0x0000000908087221 */ /* 0x000fe20000010000 */
[----:B------:R-:W-:Y:S01]  /*7cd0*/  HADD2.F32 R9, -RZ, R15.H0_H0 ;  /* 0x2000000fff097230 */ /* 0x000fe20000004100 */
[----:B------:R-:W-:Y:S02]  /*7ce0*/  FADD.FTZ R5, R5, R16 ;  /* 0x0000001005057221 */ /* 0x000fe40000010000 */
[----:B------:R-:W-:Y:S01]  /*7cf0*/  FADD.FTZ R18, R21, R18 ;  /* 0x0000001215127221 */ /* 0x000fe20000010000 */
[----:B------:R-:W-:Y:S01]  /*7d00*/  HADD2.F32 R14, -RZ, R14.H1_H1 ;  /* 0x3000000eff0e7230 */ /* 0x000fe20000004100 */
[----:B------:R-:W-:-:S02]  /*7d10*/  FMUL.FTZ R17, R9, R9 ;  /* 0x0000000909117220 */ /* 0x000fc40000410000 */
[----:B------:R-:W-:Y:S01]  /*7d20*/  FADD.FTZ R5, R5, R18 ;  /* 0x0000001205057221 */ /* 0x000fe20000010000 */
[----:B------:R-:W-:Y:S01]  /*7d30*/  HADD2.F32 R18, -RZ, R52.H0_H0 ;  /* 0x20000034ff127230 */ /* 0x000fe20000004100 */
[----:B------:R-:W-:Y:S01]  /*7d40*/  FFMA.FTZ R21, R21, R21, R20 ;  /* 0x0000001515157223 */ /* 0x000fe20000010014 */
[----:B------:R-:W-:Y:S01]  /*7d50*/  HADD2.F32 R15, -RZ, R15.H1_H1 ;  /* 0x3000000fff0f7230 */ /* 0x000fe20000004100 */
[C---:B------:R-:W-:Y:S01]  /*7d60*/  FADD.FTZ R16, R14.reuse, R9 ;  /* 0x000000090e107221 */ /* 0x040fe20000010000 */
[----:B------:R-:W-:Y:S01]  /*7d70*/  HADD2.F32 R9, -RZ, R6.H0_H0 ;  /* 0x20000006ff097230 */ /* 0x000fe20000004100 */
[----:B------:R-:W-:Y:S01]  /*7d80*/  FFMA.FTZ R17, R14, R14, R17 ;  /* 0x0000000e0e117223 */ /* 0x000fe20000010011 */
[----:B------:R-:W-:Y:S01]  /*7d90*/  HADD2.F32 R52, -RZ, R52.H1_H1 ;  /* 0x30000034ff347230 */ /* 0x000fe20000004100 */
[----:B------:R-:W-:Y:S02]  /*7da0*/  FADD.FTZ R8, R8, R21 ;  /* 0x0000001508087221 */ /* 0x000fe40000010000 */
[----:B------:R-:W-:-:S02]  /*7db0*/  FMUL.FTZ R14, R18, R18 ;  /* 0x00000012120e7220 */ /* 0x000fc40000410000 */
[C---:B------:R-:W-:Y:S02]  /*7dc0*/  FADD.FTZ R18, R15.reuse, R18 ;  /* 0x000000120f127221 */ /* 0x040fe40000010000 */
[----:B------:R-:W-:Y:S02]  /*7dd0*/  FADD.FTZ R8, R8, R17 ;  /* 0x0000001108087221 */ /* 0x000fe40000010000 */
[----:B------:R-:W-:Y:S02]  /*7de0*/  FFMA.FTZ R15, R15, R15, R14 ;  /* 0x0000000f0f0f7223 */ /* 0x000fe4000001000e */
[----:B------:R-:W-:Y:S02]  /*7df0*/  FMUL.FTZ R17, R9, R9 ;  /* 0x0000000909117220 */ /* 0x000fe40000410000 */
[----:B------:R-:W-:Y:S01]  /*7e00*/  FADD.FTZ R14, R52, R9 ;  /* 0x00000009340e7221 */ /* 0x000fe20000010000 */
[----:B------:R-:W-:Y:S01]  /*7e10*/  HADD2.F32 R9, -RZ, R54.H0_H0 ;  /* 0x20000036ff097230 */ /* 0x000fe20000004100 */
[----:B------:R-:W-:Y:S01]  /*7e20*/  FADD.FTZ R5, R5, R16 ;  /* 0x0000001005057221 */ /* 0x000fe20000010000 */
[----:B------:R-:W-:Y:S01]  /*7e30*/  HADD2.F32 R6, -RZ, R6.H1_H1 ;  /* 0x30000006ff067230 */ /* 0x000fe20000004100 */
[----:B------:R-:W-:-:S02]  /*7e40*/  FADD.FTZ R8, R8, R15 ;  /* 0x0000000f08087221 */ /* 0x000fc40000010000 */
[----:B------:R-:W-:Y:S02]  /*7e50*/  FFMA.FTZ R17, R52, R52, R17 ;  /* 0x0000003434117223 */ /* 0x000fe40000010011 */
[----:B------:R-:W-:Y:S02]  /*7e60*/  FMUL.FTZ R15, R9, R9 ;  /* 0x00000009090f7220 */ /* 0x000fe40000410000 */
[----:B------:R-:W-:Y:S02]  /*7e70*/  FADD.FTZ R5, R5, R18 ;  /* 0x0000001205057221 */ /* 0x000fe40000010000 */
[----:B------:R-:W-:Y:S01]  /*7e80*/  FADD.FTZ R8, R8, R17 ;  /* 0x0000001108087221 */ /* 0x000fe20000010000 */
[----:B------:R-:W-:Y:S01]  /*7e90*/  HADD2.F32 R17, -RZ, R0.H0_H0 ;  /* 0x20000000ff117230 */ /* 0x000fe20000004100 */
[----:B------:R-:W-:Y:S01]  /*7ea0*/  FFMA.FTZ R15, R6, R6, R15 ;  /* 0x00000006060f7223 */ /* 0x000fe2000001000f */
[----:B------:R-:W-:Y:S01]  /*7eb0*/  HADD2.F32 R54, -RZ, R54.H1_H1 ;  /* 0x30000036ff367230 */ /* 0x000fe20000004100 */
[----:B------:R-:W-:-:S02]  /*7ec0*/  FADD.FTZ R5, R5, R14 ;  /* 0x0000000e05057221 */ /* 0x000fc40000010000 */
[----:B------:R-:W-:Y:S02]  /*7ed0*/  FADD.FTZ R14, R6, R9 ;  /* 0x00000009060e7221 */ /* 0x000fe40000010000 */
[----:B------:R-:W-:Y:S01]  /*7ee0*/  FADD.FTZ R8, R8, R15 ;  /* 0x0000000f08087221 */ /* 0x000fe20000010000 */
[----:B------:R-:W-:Y:S01]  /*7ef0*/  HADD2.F32 R15, -RZ, R58.H0_H0 ;  /* 0x2000003aff0f7230 */ /* 0x000fe20000004100 */
[----:B------:R-:W-:Y:S01]  /*7f00*/  FMUL.FTZ R9, R17, R17 ;  /* 0x0000001111097220 */ /* 0x000fe20000410000 */
[----:B------:R-:W-:Y:S01]  /*7f10*/  HADD2.F32 R0, -RZ, R0.H1_H1 ;  /* 0x30000000ff007230 */ /* 0x000fe20000004100 */
[----:B------:R-:W-:Y:S02]  /*7f20*/  FADD.FTZ R5, R5, R14 ;  /* 0x0000000e05057221 */ /* 0x000fe40000010000 */
[C---:B------:R-:W-:Y:S02]  /*7f30*/  FADD.FTZ R6, R54.reuse, R17 ;  /* 0x0000001136067221 */ /* 0x040fe40000010000 */
[----:B------:R-:W-:-:S02]  /*7f40*/  FFMA.FTZ R9, R54, R54, R9 ;  /* 0x0000003636097223 */ /* 0x000fc40000010009 */
[----:B------:R-:W-:Y:S02]  /*7f50*/  FMUL.FTZ R17, R15, R15 ;  /* 0x0000000f0f117220 */ /* 0x000fe40000410000 */
[----:B------:R-:W-:Y:S02]  /*7f60*/  FADD.FTZ R5, R5, R6 ;  /* 0x0000000605057221 */ /* 0x000fe40000010000 */
[----:B------:R-:W-:Y:S01]  /*7f70*/  FADD.FTZ R8, R8, R9 ;  /* 0x0000000908087221 */ /* 0x000fe20000010000 */
[----:B------:R-:W-:Y:S01]  /*7f80*/  HADD2.F32 R9, -RZ, R4.H0_H0 ;  /* 0x20000004ff097230 */ /* 0x000fe20000004100 */
[C---:B------:R-:W-:Y:S01]  /*7f90*/  FADD.FTZ R6, R0.reuse, R15 ;  /* 0x0000000f00067221 */ /* 0x040fe20000010000 */
[----:B------:R-:W-:Y:S01]  /*7fa0*/  PRMT R4, RZ, 0x7610, R4 ;  /* 0x00007610ff047816 */ /* 0x000fe20000000004 */
[----:B------:R-:W-:Y:S01]  /*7fb0*/  FFMA.FTZ R17, R0, R0, R17 ;  /* 0x0000000000117223 */ /* 0x000fe20000010011 */
[----:B------:R-:W-:Y:S01]  /*7fc0*/  PRMT R0, RZ, 0x7610, R0 ;  /* 0x00007610ff007816 */ /* 0x000fe20000000000 */
[----:B------:R-:W-:Y:S01]  /*7fd0*/  HADD2.F32 R58, -RZ, R58.H1_H1 ;  /* 0x3000003aff3a7230 */ /* 0x000fe20000004100 */
[----:B------:R-:W-:Y:S01]  /*7fe0*/  @!P1 SHF.R.U32.HI R0, RZ, 0x10, R49 ;  /* 0x00000010ff009819 */ /* 0x000fe20000011631 */
[----:B------:R-:W-:Y:S01]  /*7ff0*/  FMUL.FTZ R15, R9, R9 ;  /* 0x00000009090f7220 */ /* 0x000fe20000410000 */
[----:B------:R-:W-:Y:S01]  /*8000*/  @!P1 PRMT R4, R49, 0x7610, R4 ;  /* 0x0000761031049816 */ /* 0x000fe20000000004 */
[----:B------:R-:W-:-:S02]  /*8010*/  FADD.FTZ R5, R5, R6 ;  /* 0x0000000605057221 */ /* 0x000fc40000010000 */
[----:B------:R-:W-:Y:S01]  /*8020*/  FADD.FTZ R6, R58, R9 ;  /* 0x000000093a067221 */ /* 0x000fe20000010000 */
[----:B------:R-:W-:Y:S01]  /*8030*/  HADD2.F32 R14, -RZ, R0.H0_H0 ;  /* 0x20000000ff0e7230 */ /* 0x000fe20000004100 */
[----:B------:R-:W-:Y:S01]  /*8040*/  PRMT R0, RZ, 0x7610, R0 ;  /* 0x00007610ff007816 */ /* 0x000fe20000000000 */
[----:B------:R-:W-:Y:S01]  /*8050*/  FADD.FTZ R8, R8, R17 ;  /* 0x0000001108087221 */ /* 0x000fe20000010000 */
[----:B------:R-:W-:Y:S01]  /*8060*/  @!P2 SHF.R.U32.HI R0, RZ, 0x10, R51 ;  /* 0x00000010ff00a819 */ /* 0x000fe20000011633 */
[----:B------:R-:W-:Y:S01]  /*8070*/  FFMA.FTZ R15, R58, R58, R15 ;  /* 0x0000003a3a0f7223 */ /* 0x000fe2000001000f */
[----:B------:R-:W-:Y:S01]  /*8080*/  HADD2.F32 R9, -RZ, R4.H0_H0 ;  /* 0x20000004ff097230 */ /* 0x000fe20000004100 */
[----:B------:R-:W-:Y:S01]  /*8090*/  FADD.FTZ R5, R5, R6 ;  /* 0x0000000605057221 */ /* 0x000fe20000010000 */
[----:B------:R-:W-:Y:S01]  /*80a0*/  PRMT R4, RZ, 0x7610, R4 ;  /* 0x00007610ff047816 */ /* 0x000fe20000000004 */
[----:B------:R-:W-:Y:S02]  /*80b0*/  FMUL.FTZ R6, R14, R14 ;  /* 0x0000000e0e067220 */ /* 0x000fe40000410000 */
[----:B------:R-:W-:Y:S01]  /*80c0*/  FADD.FTZ R8, R8, R15 ;  /* 0x0000000f08087221 */ /* 0x000fe20000010000 */
[----:B------:R-:W-:Y:S01]  /*80d0*/  HADD2.F32 R15, -RZ, R0.H0_H0 ;  /* 0x20000000ff0f7230 */ /* 0x000fe20000004100 */
[----:B------:R-:W-:Y:S01]  /*80e0*/  FADD.FTZ R14, R9, R14 ;  /* 0x0000000e090e7221 */ /* 0x000fe20000010000 */
[----:B------:R-:W-:Y:S01]  /*80f0*/  @!P2 PRMT R4, R51, 0x7610, R4 ;  /* 0x000076103304a816 */ /* 0x000fe20000000004 */
[----:B------:R-:W-:Y:S01]  /*8100*/  FFMA.FTZ R9, R9, R9, R6 ;  /* 0x0000000909097223 */ /* 0x000fe20000010006 */
[----:B------:R-:W-:Y:S01]  /*8110*/  PRMT R0, R0, 0x5410, RZ ;  /* 0x0000541000007816 */ /* 0x000fe200000000ff */
[----:B------:R-:W-:Y:S01]  /*8120*/  FADD.FTZ R14, R5, R14 ;  /* 0x0000000e050e7221 */ /* 0x000fe20000010000 */
[----:B------:R-:W-:Y:S01]  /*8130*/  PRMT R5, RZ, 0x7610, R5 ;  /* 0x00007610ff057816 */ /* 0x000fe20000000005 */
[----:B------:R-:W-:Y:S01]  /*8140*/  HADD2.F32 R4, -RZ, R4.H0_H0 ;  /* 0x20000004ff047230 */ /* 0x000fe20000004100 */
[--C-:B------:R-:W-:Y:S01]  /*8150*/  @!P3 PRMT R0, R0, 0x5410, R2.reuse ;  /* 0x000054100000b816 */ /* 0x100fe20000000002 */
[----:B------:R-:W-:Y:S01]  /*8160*/  FADD.FTZ R8, R8, R9 ;  /* 0x0000000908087221 */ /* 0x000fe20000010000 */
[----:B------:R-:W-:Y:S01]  /*8170*/  @!P3 SHF.R.U32.HI R5, RZ, 0x10, R2 ;  /* 0x00000010ff05b819 */ /* 0x000fe20000011602 */
[----:B------:R-:W-:Y:S01]  /*8180*/  FMUL.FTZ R9, R15, R15 ;  /* 0x0000000f0f097220 */ /* 0x000fe20000410000 */
[----:B------:R-:W-:Y:S01]  /*8190*/  PRMT R0, RZ, 0x7610, R0 ;  /* 0x00007610ff007816 */ /* 0x000fe20000000000 */
[----:B------:R-:W-:-:S02]  /*81a0*/  FADD.FTZ R15, R4, R15 ;  /* 0x0000000f040f7221 */ /* 0x000fc40000010000 */
[----:B------:R-:W-:Y:S01]  /*81b0*/  FFMA.FTZ R9, R4, R4, R9 ;  /* 0x0000000404097223 */ /* 0x000fe20000010009 */
[----:B------:R-:W-:Y:S01]  /*81c0*/  HADD2.F32 R6, -RZ, R5.H0_H0 ;  /* 0x20000005ff067230 */ /* 0x000fe20000004100 */
[----:B------:R-:W-:Y:S01]  /*81d0*/  PRMT R4, RZ, 0x7610, R4 ;  /* 0x00007610ff047816 */ /* 0x000fe20000000004 */
[----:B------:R-:W-:Y:S01]  /*81e0*/  HADD2.F32 R5, -RZ, R0.H1_H1 ;  /* 0x30000000ff057230 */ /* 0x000fe20000004100 */
[----:B------:R-:W-:Y:S02]  /*81f0*/  @!P4 SHF.R.U32.HI R0, RZ, 0x10, R3 ;  /* 0x00000010ff00c819 */ /* 0x000fe40000011603 */
[----:B------:R-:W-:Y:S01]  /*8200*/  @!P4 PRMT R4, R3, 0x7610, R4 ;  /* 0x000076100304c816 */ /* 0x000fe20000000004 */
[----:B------:R-:W-:Y:S02]  /*8210*/  FMUL.FTZ R16, R6, R6 ;  /* 0x0000000606107220 */ /* 0x000fe40000410000 */
[----:B------:R-:W-:Y:S01]  /*8220*/  FADD.FTZ R14, R14, R15 ;  /* 0x0000000f0e0e7221 */ /* 0x000fe20000010000 */
[----:B------:R-:W-:Y:S01]  /*8230*/  HADD2.F32 R17, -RZ, R0.H0_H0 ;  /* 0x20000000ff117230 */ /* 0x000fe20000004100 */
[----:B------:R-:W-:Y:S01]  /*8240*/  FADD.FTZ R8, R8, R9 ;  /* 0x0000000908087221 */ /* 0x000fe20000010000 */
[----:B------:R-:W-:Y:S01]  /*8250*/  HADD2.F32 R0, -RZ, R4.H0_H0 ;  /* 0x20000004ff007230 */ /* 0x000fe20000004100 */
[C---:B------:R-:W-:Y:S01]  /*8260*/  FFMA.FTZ R15, R5.reuse, R5, R16 ;  /* 0x00000005050f7223 */ /* 0x040fe20000010010 */
[----:B------:R-:W-:Y:S01]  /*8270*/  PRMT R4, RZ, 0x7610, R4 ;  /* 0x00007610ff047816 */ /* 0x000fe20000000004 */
[----:B------:R-:W-:-:S02]  /*8280*/  FADD.FTZ R9, R5, R6 ;  /* 0x0000000605097221 */ /* 0x000fc40000010000 */
[----:B------:R-:W-:Y:S01]  /*8290*/  FADD.FTZ R8, R8, R15 ;  /* 0x0000000f08087221 */ /* 0x000fe20000010000 */
[----:B------:R-:W-:Y:S01]  /*82a0*/  @!P5 PRMT R4, R7, 0x7610, R4 ;  /* 0x000076100704d816 */ /* 0x000fe20000000004 */
[----:B------:R-:W-:Y:S01]  /*82b0*/  FMUL.FTZ R15, R17, R17 ;  /* 0x00000011110f7220 */ /* 0x000fe20000410000 */
[----:B------:R-:W-:Y:S02]  /*82c0*/  PRMT R5, RZ, 0x7610, R5 ;  /* 0x00007610ff057816 */ /* 0x000fe40000000005 */
[----:B------:R-:W-:Y:S01]  /*82d0*/  @!P5 SHF.R.U32.HI R5, RZ, 0x10, R7 ;  /* 0x00000010ff05d819 */ /* 0x000fe20000011607 */
[----:B------:R-:W-:Y:S01]  /*82e0*/  FADD.FTZ R6, R0, R17 ;  /* 0x0000001100067221 */ /* 0x000fe20000010000 */
[----:B------:R-:W-:Y:S01]  /*82f0*/  PRMT R4, R4, 0x5410, RZ ;  /* 0x0000541004047816 */ /* 0x000fe200000000ff */
[----:B------:R-:W-:Y:S01]  /*8300*/  FFMA.FTZ R15, R0, R0, R15 ;  /* 0x00000000000f7223 */ /* 0x000fe2000001000f */
[----:B------:R-:W-:Y:S01]  /*8310*/  PRMT R0, RZ, 0x7610, R0 ;  /* 0x00007610ff007816 */ /* 0x000fe20000000000 */
[----:B------:R-:W-:Y:S01]  /*8320*/  FADD.FTZ R9, R14, R9 ;  /* 0x000000090e097221 */ /* 0x000fe20000010000 */
[--C-:B------:R-:W-:Y:S01]  /*8330*/  @!P6 SHF.R.U32.HI R0, RZ, 0x10, R38.reuse ;  /* 0x00000010ff00e819 */ /* 0x100fe20000011626 */
[----:B------:R-:W-:Y:S01]  /*8340*/  HADD2.F32 R14, -RZ, R5.H0_H0 ;  /* 0x20000005ff0e7230 */ /* 0x000fe20000004100 */
[----:B------:R-:W-:Y:S01]  /*8350*/  FADD.FTZ R8, R8, R15 ;  /* 0x0000000f08087221 */ /* 0x000fe20000010000 */
[----:B------:R-:W-:Y:S01]  /*8360*/  HADD2.F32 R5, -RZ, R4.H0_H0 ;  /* 0x20000004ff057230 */ /* 0x000fe20000004100 */
[----:B------:R-:W-:Y:S01]  /*8370*/  @!P6 PRMT R4, R4, 0x5410, R38 ;  /* 0x000054100404e816 */ /* 0x000fe20000000026 */
[----:B------:R-:W-:Y:S01]  /*8380*/  HADD2.F32 R15, -RZ, R0.H0_H0 ;  /* 0x20000000ff0f7230 */ /* 0x000fe20000004100 */
[----:B------:R-:W-:-:S02]  /*8390*/  FMUL.FTZ R16, R14, R14 ;  /* 0x0000000e0e107220 */ /* 0x000fc40000410000 */
[----:B------:R-:W-:Y:S01]  /*83a0*/  FADD.FTZ R6, R9, R6 ;  /* 0x0000000609067221 */ /* 0x000fe20000010000 */
[----:B------:R-:W-:Y:S01]  /*83b0*/  HADD2.F32 R4, -RZ, R4.H1_H1 ;  /* 0x30000004ff047230 */ /* 0x000fe20000004100 */
[C---:B------:R-:W-:Y:S01]  /*83c0*/  FADD.FTZ R9, R5.reuse, R14 ;  /* 0x0000000e05097221 */ /* 0x040fe20000010000 */
[----:B------:R-:W1:Y:S01]  /*83d0*/  S2R R59, SR_LANEID ;  /* 0x00000000003b7919 */ /* 0x000e620000000000 */
[----:B------:R-:W-:Y:S02]  /*83e0*/  FFMA.FTZ R5, R5, R5, R16 ;  /* 0x0000000505057223 */ /* 0x000fe40000010010 */
[----:B------:R-:W-:Y:S02]  /*83f0*/  FMUL.FTZ R17, R15, R15 ;  /* 0x0000000f0f117220 */ /* 0x000fe40000410000 */
[----:B------:R-:W-:Y:S02]  /*8400*/  FADD.FTZ R6, R6, R9 ;  /* 0x0000000906067221 */ /* 0x000fe40000010000 */
[----:B------:R-:W-:-:S02]  /*8410*/  FADD.FTZ R5, R8, R5 ;  /* 0x0000000508057221 */ /* 0x000fc40000010000 */
        /* <DEDUP_REMOVED lines=31> */
[----:B------:R0:W-:Y:S03]  /*8610*/  STL [R1+0xb4], R81 ;  /* 0x0000b45101007387 */ /* 0x0001e60000100800 */
[----:B------:R-:W-:Y:S01]  /*8620*/  SHF.R.S32.HI R59, RZ, 0x5, R59 ;  /* 0x00000005ff3b7819 */ /* 0x000fe2000001143b */
[----:B------:R-:W3:Y:S04]  /*8630*/  S2R R74, SR_CTAID.X ;  /* 0x00000000004a7919 */ /* 0x000ee80000002500 */
        /* <DEDUP_REMOVED lines=31> */
[----:B------:R-:W3:Y:S04]  /*8830*/  LDS.128 R24, [0x70] ;  /* 0x00007000ff187984 */ /* 0x000ee80000000c00 */
[----:B------:R-:W-:Y:S01]  /*8840*/  LDS.64 R8, [0xb0] ;  /* 0x0000b000ff087984 */ /* 0x000fe20000000a00 */
[----:B0-----:R-:W-:-:S02]  /*8850*/  FADD.FTZ R3, R4, R36 ;  /* 0x0000002404037221 */ /* 0x001fc40000010000 */
[----:B------:R-:W-:Y:S02]  /*8860*/  FADD.FTZ R2, R5, R37 ;  /* 0x0000002505027221 */ /* 0x000fe40000010000 */
[----:B------:R-:W-:Y:S01]  /*8870*/  FADD.FTZ R3, R3, R38 ;  /* 0x0000002603037221 */ /* 0x000fe20000010000 */
[----:B------:R-:W0:Y:S01]  /*8880*/  LDS.128 R4, [0x80] ;  /* 0x00008000ff047984 */ /* 0x000e220000000c00 */
[----:B------:R-:W-:Y:S02]  /*8890*/  FADD.FTZ R2, R2, R39 ;  /* 0x0000002702027221 */ /* 0x000fe40000010000 */
[----:B-1----:R-:W-:Y:S02]  /*88a0*/  FADD.FTZ R3, R3, R32 ;  /* 0x0000002003037221 */ /* 0x002fe40000010000 */
        /* <DEDUP_REMOVED lines=35> */
.L_x_4436:
[----:B0--3--:R-:W-:Y:S05]  /*8ae0*/  BSYNC B0 ;  /* 0x0000000000007941 */ /* 0x009fea0003800000 */
.L_x_4435:
        /* <DEDUP_REMOVED lines=19> */
[----:B0-----:R-:W-:Y:S01]  /*8c20*/  IMAD.MOV.U32 R2, RZ, RZ, -0x1 ;  /* 0xffffffffff027424 */ /* 0x001fe200078e00ff */
[----:B------:R-:W-:-:S00]  /*8c30*/  ERRBAR ;  /* 0x00000000000079ab */ /* 0x000fc00000000000 */
[----:B------:R-:W-:Y:S01]  /*8c40*/  SEL R3, RZ, c[0x0][0xc], P1 ;  /* 0x00000300ff037a07 */ /* 0x000fe20000800000 */
[----:B------:R-:W-:Y:S01]  /*8c50*/  UMOV UR8, 0xffffffff ;  /* 0xffffffff00087882 */ /* 0x000fe20000000000 */
[----:B------:R0:W-:Y:S02]  /*8c60*/  RED.E.ADD.S32.STRONG.GPU [R14.64], R17 ;  /* 0x000000110e00798e */ /* 0x0001e4000c10e386 */
[----:B------:R-:W-:Y:S02]  /*8c70*/  ISETP.NE.AND P1, PT, R3, UR8, PT ;  /* 0x0000000803007c0c */ /* 0x000fe4000bf25270 */
[----:B------:R0:W-:Y:S11]  /*8c80*/  STL [R1], R2 ;  /* 0x0000000201007387 */ /* 0x0001f60000100800 */
[----:B0-----:R-:W-:Y:S05]  /*8c90*/  @!P1 BRA `(.L_x_4438) ;  /* 0x0000006000009947 */ /* 0x001fea0003800000 */
.L_x_4439:
[----:B------:R-:W2:Y:S01]  /*8ca0*/  LDG.E.STRONG.GPU R2, [R14.64] ;  /* 0x000000060e027981 */ /* 0x000ea2000c1ef900 */
[----:B------:R-:W-:Y:S01]  /*8cb0*/  YIELD ;  /* 0x0000000000007946 */ /* 0x000fe20003800000 */
[----:B--2---:R-:W-:-:S05]  /*8cc0*/  CCTL.IVALL ;  /* 0x00000000ff00798f */ /* 0x004fca0002000000 */
[----:B------:R0:W-:Y:S01]  /*8cd0*/  STL [R1], R2 ;  /* 0x0000000201007387 */ /* 0x0001e20000100800 */
[----:B------:R-:W-:-:S13]  /*8ce0*/  ISETP.NE.AND P1, PT, R2, R3, PT ;  /* 0x000000030200720c */ /* 0x000fda0003f25270 */
[----:B0-----:R-:W-:Y:S05]  /*8cf0*/  @P1 BRA `(.L_x_4439) ;  /* 0xffffffa000001947 */ /* 0x001fea000383ffff */
.L_x_4438:
[----:B------:R-:W-:Y:S01]  /*8d00*/  ISETP.NE.AND P1, PT, RZ, c[0x0][0xc], PT ;  /* 0x00000300ff007a0c */ /* 0x000fe20003f25270 */
[----:B------:R-:W-:Y:S01]  /*8d10*/  WARPSYNC 0xffffffff ;  /* 0xffffffff00007948 */ /* 0x000fe20003800000 */
[----:B------:R-:W-:Y:S11]  /*8d20*/  BAR.SYNC.DEFER_BLOCKING 0x0 ;  /* 0x0000000000007b1d */ /* 0x000ff60000010000 */
[----:B------:R-:W-:Y:S05]  /*8d30*/  @!P1 BRA `(.L_x_4437) ;  /* 0x00000fb000009947 */ /* 0x000fea0003800000 */
[----:B------:R-:W-:-:S04]  /*8d40*/  IADD3 R2, R0, -0x1, RZ ;  /* 0xffffffff00027810 */ /* 0x000fc80007ffe0ff */
[----:B------:R-:W-:Y:S01]  /*8d50*/  ISETP.GE.U32.AND P1, PT, R2, 0x3, PT ;  /* 0x000000030200780c */ /* 0x000fe20003f26070 */
[----:B------:R-:W-:-:S12]  /*8d60*/  IMAD.MOV.U32 R2, RZ, RZ, RZ ;  /* 0x000000ffff027224 */ /* 0x000fd800078e00ff */
        /* <DEDUP_REMOVED lines=10> */
.L_x_4443:
        /* <DEDUP_REMOVED lines=21> */
[----:B--2---:R-:W-:-:S02]  /*8f60*/  @!P3 FADD.FTZ R4, R4, R14 ;  /* 0x0000000e0404b221 */ /* 0x004fc40000010000 */
        /* <DEDUP_REMOVED lines=10> */
[----:B------:R-:W-:-:S02]  /*9010*/  @!P5 FADD.FTZ R4, R4, R20 ;  /* 0x000000140404d221 */ /* 0x000fc40000010000 */
        /* <DEDUP_REMOVED lines=82> */
.L_x_4442:
        /* <DEDUP_REMOVED lines=61> */
.L_x_4444:
[----:B------:R-:W-:-:S13]  /*9910*/  ISETP.NE.OR P1, PT, R0, RZ, P1 ;  /* 0x000000ff0000720c */ /* 0x000fda0000f25670 */
[----:B------:R-:W-:Y:S05]  /*9920*/  @!P1 BRA `(.L_x_4440) ;  /* 0x000001f000009947 */ /* 0x000fea0003800000 */
.L_x_4441:
        /* <DEDUP_REMOVED lines=31> */
.L_x_4440:
        /* <DEDUP_REMOVED lines=12> */
.L_x_4446:
[----:B------:R-:W-:Y:S05]  /*9be0*/  BSYNC B0 ;  /* 0x0000000000007941 */ /* 0x000fea0003800000 */
.L_x_4445:
        /* <DEDUP_REMOVED lines=16> */
.L_x_4437:
        /* <DEDUP_REMOVED lines=32> */
.L_x_4449:
[----:B0-----:R-:W2:Y:S04]  /*9ef0*/  LDL R9, [R4] ;  /* 0x0000000004097983 */ /* 0x001ea80000100800 */
[----:B------:R-:W3:Y:S04]  /*9f00*/  LDL R14, [R4+0x4] ;  /* 0x00000400040e7983 */ /* 0x000ee80000100800 */
[----:B------:R-:W4:Y:S04]  /*9f10*/  LDL R22, [R4+0x8] ;  /* 0x0000080004167983 */ /* 0x000f280000100800 */
[----:B------:R-:W4:Y:S01]  /*9f20*/  LDL R24, [R4+0xc] ;  /* 0x00000c0004187983 */ /* 0x000f220000100800 */
        /* <DEDUP_REMOVED lines=15> */
[--C-:B--2---:R-:W-:Y:S02]  /*a020*/  HADD2.F32 R15, -RZ, R9.reuse.H0_H0 ;  /* 0x20000009ff0f7230 */ /* 0x104fe40000004100 */
[----:B------:R-:W-:Y:S02]  /*a030*/  HADD2.F32 R9, -RZ, R9.H1_H1 ;  /* 0x30000009ff097230 */ /* 0x000fe40000004100 */
[----:B---3--:R-:W-:Y:S01]  /*a040*/  HADD2.F32 R19, -RZ, R14.H0_H0 ;  /* 0x2000000eff137230 */ /* 0x008fe20000004100 */
[C---:B------:R-:W-:Y:S02]  /*a050*/  FADD.FTZ R15, -R0.reuse, R15 ;  /* 0x0000000f000f7221 */ /* 0x040fe40000010100 */
[----:B------:R-:W-:Y:S01]  /*a060*/  FADD.FTZ R17, -R0, R9 ;  /* 0x0000000900117221 */ /* 0x000fe20000010100 */
[----:B----4-:R-:W-:Y:S01]  /*a070*/  HADD2.F32 R23, -RZ, R22.H0_H0 ;  /* 0x20000016ff177230 */ /* 0x010fe20000004100 */
[----:B-1----:R-:W-:-:S02]  /*a080*/  FMUL.FTZ R15, R15, R8 ;  /* 0x000000080f0f7220 */ /* 0x002fc40000410000 */
[-C--:B------:R-:W-:Y:S01]  /*a090*/  FMUL.FTZ R18, R17, R8.reuse ;  /* 0x0000000811127220 */ /* 0x080fe20000410000 */
[----:B------:R-:W-:Y:S01]  /*a0a0*/  HADD2.F32 R27, -RZ, R24.H0_H0 ;  /* 0x20000018ff1b7230 */ /* 0x000fe20000004100 */
[----:B------:R-:W-:Y:S01]  /*a0b0*/  FADD.FTZ R17, -R0, R19 ;  /* 0x0000001300117221 */ /* 0x000fe20000010100 */
[----:B------:R-:W-:Y:S01]  /*a0c0*/  HADD2.F32 R19, -RZ, R14.H1_H1 ;  /* 0x3000000eff137230 */ /* 0x000fe20000004100 */
[----:B-----5:R-:W-:Y:S02]  /*a0d0*/  FFMA.FTZ R9, R2, R15, R6 ;  /* 0x0000000f02097223 */ /* 0x020fe40000010006 */
[----:B------:R-:W-:Y:S02]  /*a0e0*/  FMUL.FTZ R21, R17, R8 ;  /* 0x0000000811157220 */ /* 0x000fe40000410000 */
[----:B------:R-:W-:Y:S02]  /*a0f0*/  FADD.FTZ R19, -R0, R19 ;  /* 0x0000001300137221 */ /* 0x000fe40000010100 */
[----:B------:R-:W-:-:S02]  /*a100*/  @P4 FMUL.FTZ R15, R9, -1.4426950216293334961 ;  /* 0xbfb8aa3b090f4820 */ /* 0x000fc40000410000 */
[----:B------:R-:W-:Y:S01]  /*a110*/  FMUL.FTZ R20, R19, R8 ;  /* 0x0000000813147220 */ /* 0x000fe20000410000 */
[----:B------:R-:W-:Y:S01]  /*a120*/  HADD2.F32 R19, -RZ, R22.H1_H1 ;  /* 0x30000016ff137230 */ /* 0x000fe20000004100 */
[----:B------:R-:W-:Y:S01]  /*a130*/  FFMA.FTZ R18, R3, R18, R7 ;  /* 0x0000001203127223 */ /* 0x000fe20000010007 */
[----:B------:R0:W1:Y:S01]  /*a140*/  @P4 MUFU.EX2 R16, R15 ;  /* 0x0000000f00104308 */ /* 0x0000620000000800 */
[----:B------:R-:W-:Y:S02]  /*a150*/  FFMA.FTZ R14, R2, R21, R6 ;  /* 0x00000015020e7223 */ /* 0x000fe40000010006 */
[C---:B------:R-:W-:Y:S02]  /*a160*/  FADD.FTZ R25, -R0.reuse, R19 ;  /* 0x0000001300197221 */ /* 0x040fe40000010100 */
[----:B------:R-:W-:Y:S02]  /*a170*/  FADD.FTZ R23, -R0, R23 ;  /* 0x0000001700177221 */ /* 0x000fe40000010100 */
[----:B------:R-:W-:-:S02]  /*a180*/  @P4 FMUL.FTZ R17, R18, -1.4426950216293334961 ;  /* 0xbfb8aa3b12114820 */ /* 0x000fc40000410000 */
[----:B------:R-:W-:Y:S01]  /*a190*/  FMUL.FTZ R28, R25, R8 ;  /* 0x00000008191c7220 */ /* 0x000fe20000410000 */
[----:B------:R-:W-:Y:S01]  /*a1a0*/  HADD2.F32 R25, -RZ, R24.H1_H1 ;  /* 0x30000018ff197230 */ /* 0x000fe20000004100 */
[--C-:B0-----:R-:W-:Y:S02]  /*a1b0*/  FFMA.FTZ R15, R3, R20, R7.reuse ;  /* 0x00000014030f7223 */ /* 0x101fe40000010007 */
[----:B------:R-:W-:Y:S01]  /*a1c0*/  @P4 FMUL.FTZ R21, R14, -1.4426950216293334961 ;  /* 0xbfb8aa3b0e154820 */ /* 0x000fe20000410000 */
[----:B------:R-:W0:Y:S01]  /*a1d0*/  @P4 MUFU.EX2 R17, R17 ;  /* 0x0000001100114308 */ /* 0x000e220000000800 */
[----:B------:R-:W-:Y:S02]  /*a1e0*/  FMUL.FTZ R23, R23, R8 ;  /* 0x0000000817177220 */ /* 0x000fe40000410000 */
[----:B------:R-:W-:Y:S02]  /*a1f0*/  FFMA.FTZ R28, R3, R28, R7 ;  /* 0x0000001c031c7223 */ /* 0x000fe40000010007 */
[----:B------:R-:W-:-:S02]  /*a200*/  @P4 FMUL.FTZ R20, R15, -1.4426950216293334961 ;  /* 0xbfb8aa3b0f144820 */ /* 0x000fc40000410000 */
[----:B------:R-:W-:Y:S01]  /*a210*/  FFMA.FTZ R19, R2, R23, R6 ;  /* 0x0000001702137223 */ /* 0x000fe20000010006 */
[----:B------:R-:W-:Y:S01]  /*a220*/  @P4 MUFU.EX2 R21, R21 ;  /* 0x0000001500154308 */ /* 0x000fe20000000800 */
[----:B------:R-:W-:Y:S02]  /*a230*/  @P4 FMUL.FTZ R26, R28, -1.4426950216293334961 ;  /* 0xbfb8aa3b1c1a4820 */ /* 0x000fe40000410000 */
[----:B------:R-:W-:Y:S02]  /*a240*/  FADD.FTZ R27, -R0, R27 ;  /* 0x0000001b001b7221 */ /* 0x000fe40000010100 */
[----:B-1----:R-:W-:Y:S02]  /*a250*/  @P4 FADD.FTZ R16, R16, 1 ;  /* 0x3f80000010104421 */ /* 0x002fe40000010000 */
[----:B------:R-:W-:Y:S01]  /*a260*/  @P4 FMUL.FTZ R22, R19, -1.4426950216293334961 ;  /* 0xbfb8aa3b13164820 */ /* 0x000fe20000410000 */
[----:B------:R1:W2:Y:S01]  /*a270*/  @P4 MUFU.EX2 R23, R20 ;  /* 0x0000001400174308 */ /* 0x0002a20000000800 */
[----:B------:R-:W-:-:S02]  /*a280*/  FADD.FTZ R25, -R0, R25 ;  /* 0x0000001900197221 */ /* 0x000fc40000010100 */
[-C--:B------:R-:W-:Y:S02]  /*a290*/  FMUL.FTZ R27, R27, R8.reuse ;  /* 0x000000081b1b7220 */ /* 0x080fe40000410000 */
[----:B0-----:R-:W-:Y:S02]  /*a2a0*/  @P4 FADD.FTZ R17, R17, 1 ;  /* 0x3f80000011114421 */ /* 0x001fe40000010000 */
[----:B------:R-:W-:Y:S01]  /*a2b0*/  FFMA.FTZ R24, R2, R27, R6 ;  /* 0x0000001b02187223 */ /* 0x000fe20000010006 */
[----:B------:R0:W3:Y:S01]  /*a2c0*/  @P4 MUFU.EX2 R35, R26 ;  /* 0x0000001a00234308 */ /* 0x0000e20000000800 */
[----:B-1----:R-:W-:Y:S02]  /*a2d0*/  FMUL.FTZ R20, R25, R8 ;  /* 0x0000000819147220 */ /* 0x002fe40000410000 */
[----:B------:R-:W-:Y:S02]  /*a2e0*/  @P4 FMUL.FTZ R27, R24, -1.4426950216293334961 ;  /* 0xbfb8aa3b181b4820 */ /* 0x000fe40000410000 */
[----:B------:R-:W-:-:S03]  /*a2f0*/  FFMA.FTZ R25, R3, R20, R7 ;  /* 0x0000001403197223 */ /* 0x000fc60000010007 */
[----:B------:R1:W-:Y:S01]  /*a300*/  @P4 MUFU.EX2 R30, R22 ;  /* 0x00000016001e4308 */ /* 0x0003e20000000800 */
[----:B0-----:R-:W-:Y:S01]  /*a310*/  SHF.R.S32.HI R26, RZ, 0x1f, R33 ;  /* 0x0000001fff1a7819 */ /* 0x001fe20000011421 */
[----:B--2---:R-:W-:Y:S02]  /*a320*/  @P4 FADD.FTZ R23, R23, 1 ;  /* 0x3f80000017174421 */ /* 0x004fe40000010000 */
[----:B------:R-:W-:Y:S01]  /*a330*/  @P4 FMUL.FTZ R20, R25, -1.4426950216293334961 ;  /* 0xbfb8aa3b19144820 */ /* 0x000fe20000410000 */
[----:B------:R-:W-:-:S03]  /*a340*/  ISETP.GE.OR.EX P1, PT, R26, c[0x0][0x1cc], P0, P1 ;  /* 0x000073001a007a0c */ /* 0x000fc60000726710 */
[----:B------:R-:W0:Y:S01]  /*a350*/  @P4 MUFU.RCP R16, R16 ;  /* 0x0000001000104308 */ /* 0x000e220000001000 */
[----:B-1----:R-:W-:Y:S02]  /*a360*/  @P4 FADD.FTZ R22, R21, 1 ;  /* 0x3f80000015164421 */ /* 0x002fe40000010000 */
[----:B---3--:R-:W-:-:S05]  /*a370*/  @P4 FADD.FTZ R35, R35, 1 ;  /* 0x3f80000023234421 */ /* 0x008fca0000010000 */
        /* <DEDUP_REMOVED lines=21> */
[----:B------:R-:W-:Y:S01]  /*a4d0*/  @!P1 F2FP.PACK_AB R15, R15, R14 ;  /* 0x0000000e0f0f923e */ /* 0x000fe200000000ff */
[----:B------:R-:W-:-:S03]  /*a4e0*/  @!P1 IMAD.WIDE.U32 R20, R33, c[0x0][0x1c0], R20 ;  /* 0x0000700021149a25 */ /* 0x000fc600078e0014 */
[----:B------:R-:W-:Y:S01]  /*a4f0*/  @!P3 LEA.HI.X R23, R26, c[0x0][0x164], R27, 0x1, P5 ;  /* 0x000059001a17ba11 */ /* 0x000fe200028f0c1b */
[----:B------:R-:W-:Y:S01]  /*a500*/  @P4 FADD.FTZ R33, R30, 1 ;  /* 0x3f8000001e214421 */ /* 0x000fe20000010000 */
[----:B------:R-:W-:Y:S01]  /*a510*/  @!P3 F2FP.PACK_AB R27, R18, R9 ;  /* 0x00000009121bb23e */ /* 0x000fe200000000ff */
        /* <DEDUP_REMOVED lines=20> */
[----:B------:R-:W-:Y:S01]  /*a660*/  @!P2 F2FP.PACK_AB R19, R28, R19 ;  /* 0x000000131c13a23e */ /* 0x000fe200000000ff */
[----:B------:R-:W1:Y:S04]  /*a670*/  @P4 MUFU.RCP R9, R36 ;  /* 0x0000002400094308 */ /* 0x000e680000001000 */
[----:B------:R2:W-:Y:S01]  /*a680*/  @!P2 STG.E [R20.64], R19 ;  /* 0x000000131400a986 */ /* 0x0005e2000c101906 */
[----:B------:R-:W-:Y:S01]  /*a690*/  ISETP.NE.AND P2, PT, R5, 0x40, PT ;  /* 0x000000400500780c */ /* 0x000fe20003f45270 */
[----:B0-----:R-:W-:Y:S02]  /*a6a0*/  @P4 FMUL.FTZ R25, R25, R14 ;  /* 0x0000000e19194220 */ /* 0x001fe40000410000 */
[----:B-1----:R-:W-:Y:S01]  /*a6b0*/  @P4 FMUL.FTZ R24, R24, R9 ;  /* 0x0000000918184220 */ /* 0x002fe20000410000 */
[----:B------:R-:W-:Y:S05]  /*a6c0*/  @P1 BRA `(.L_x_4448) ;  /* 0x000000a000001947 */ /* 0x000fea0003800000 */
[----:B--2---:R-:W-:Y:S01]  /*a6d0*/  IMAD R9, R18, c[0x0][0x1c0], RZ ;  /* 0x0000700012097a24 */ /* 0x004fe200078e02ff */
[----:B------:R-:W-:Y:S01]  /*a6e0*/  F2FP.PACK_AB R25, R25, R24 ;  /* 0x000000181919723e */ /* 0x000fe200000000ff */
        /* <DEDUP_REMOVED lines=8> */
.L_x_4448:
[----:B--2---:R-:W-:Y:S05]  /*a770*/  BSYNC B0 ;  /* 0x0000000000007941 */ /* 0x004fea0003800000 */
.L_x_4447:
        /* <DEDUP_REMOVED lines=9> */
.L_x_4450:
[----:B------:R-:W-:Y:S05]  /*a810*/  EXIT ;  /* 0x000000000000794d */ /* 0x000fea0003800000 */
.L_x_4452:
        /* <DEDUP_REMOVED lines=14> */
.L_x_5639:


//--------------------- .text._Z35group_norm_nhwc_fwd_one_pass_kernelI11Fp16IOBf16WLi64ELi160ELi640EEv26Group_norm_nhwc_fwd_params --------------------------
	.section	.text._Z35group_norm_nhwc_fwd_one_pass_kernelI11Fp16IOBf16WLi64ELi160ELi640EEv26Group_norm_nhwc_fwd_params,"ax",@progbits
	.sectioninfo	@"SHI_REGISTERS=48"
	.align	128
        .global         _Z35group_norm_nhwc_fwd_one_pass_kernelI11Fp16IOBf16WLi64ELi160ELi640EEv26Group_norm_nhwc_fwd_params
        .type           _Z35group_norm_nhwc_fwd_one_pass_kernelI11Fp16IOBf16WLi64ELi160ELi640EEv26Group_norm_nhwc_fwd_params,@function
        .size           _Z35group_norm_nhwc_fwd_one_pass_kernelI11Fp16IOBf16WLi64ELi160ELi640EEv26Group_norm_nhwc_fwd_params,(.L_x_5640 - _Z35group_norm_nhwc_fwd_one_pass_kernelI11Fp16IOBf16WLi64ELi160ELi640EEv26Group_norm_nhwc_fwd_params)
        .other          _Z35group_norm_nhwc_fwd_one_pass_kernelI11Fp16IOBf16WLi64ELi160ELi640EEv26Group_norm_nhwc_fwd_params,@"STO_CUDA_ENTRY STV_DEFAULT"
_Z35group_norm_nhwc_fwd_one_pass_kernelI11Fp16IOBf16WLi64ELi160ELi640EEv26Group_norm_nhwc_fwd_params:
.text._Z35group_norm_nhwc_fwd_one_pass_kernelI11Fp16IOBf16WLi64ELi160ELi640EEv26Group_norm_nhwc_fwd_params:
        /* <DEDUP_REMOVED lines=32> */
.L_x_4487:
[----:B-1----:R-:W-:Y:S01]  /*0200*/  IABS R6, c[0x0][0x1d8] ;  /* 0x0000760000067a13 */ /* 0x002fe20000000000 */
[----:B------:R-:W-:Y:S01]  /*0210*/  CS2R R24, SRZ ;  /* 0x0000000000187805 */ /* 0x000fe2000001ff00 */
[----:B------:R-:W-:Y:S01]  /*0220*/  IABS R8, R38 ;  /* 0x0000002600087213 */ /* 0x000fe20000000000 */
[----:B------:R-:W-:Y:S01]  /*0230*/  CS2R R26, SRZ ;  /* 0x00000000001a7805 */ /* 0x000fe2000001ff00 */
[----:B0-----:R-:W0:Y:S08]  /*0240*/  I2F.RP R3, R6 ;  /* 0x0000000600037306 */ /* 0x001e300000209400 */
[----:B0-----:R-:W0:Y:S02]  /*0250*/  MUFU.RCP R3, R3 ;  /* 0x0000000300037308 */ /* 0x001e240000001000 */
[----:B0-----:R-:W-:-:S06]  /*0260*/  IADD3 R4, R3, 0xffffffe, RZ ;  /* 0x0ffffffe03047810 */ /* 0x001fcc0007ffe0ff */
[----:B------:R0:W1:Y:S02]  /*0270*/  F2I.FTZ.U32.TRUNC.NTZ R5, R4 ;  /* 0x0000000400057305 */ /* 0x000064000021f000 */
[----:B0-----:R-:W-:Y:S02]  /*0280*/  MOV R4, RZ ;  /* 0x000000ff00047202 */ /* 0x001fe40000000f00 */
[----:B-1----:R-:W-:-:S05]  /*0290*/  IADD3 R7, RZ, -R5, RZ ;  /* 0x80000005ff077210 */ /* 0x002fca0007ffe0ff */
[----:B------:R-:W-:-:S04]  /*02a0*/  IMAD R7, R7, R6, RZ ;  /* 0x0000000607077224 */ /* 0x000fc800078e02ff */
[----:B------:R-:W-:Y:S01]  /*02b0*/  IMAD.HI.U32 R5, R5, R7, R4 ;  /* 0x0000000705057227 */ /* 0x000fe200078e0004 */
[----:B------:R-:W-:-:S03]  /*02c0*/  MOV R7, R8 ;  /* 0x0000000800077202 */ /* 0x000fc60000000f00 */
[----:B------:R-:W-:Y:S02]  /*02d0*/  @P0 IMAD R8, R2, c[0x0][0x1c0], RZ ;  /* 0x0000700002080a24 */ /* 0x000fe400078e02ff */
[----:B------:R-:W-:-:S04]  /*02e0*/  IMAD.HI.U32 R5, R5, R7, RZ ;  /* 0x0000000705057227 */ /* 0x000fc800078e00ff */
[----:B------:R-:W-:Y:S01]  /*02f0*/  @P0 IMAD R9, R37, c[0x0][0x1c4], R8 ;  /* 0x0000710025090a24 */ /* 0x000fe200078e0208 */
[----:B------:R-:W-:-:S05]  /*0300*/  IADD3 R3, -R5, RZ, RZ ;  /* 0x000000ff05037210 */ /* 0x000fca0007ffe1ff */
[----:B------:R-:W-:Y:S01]  /*0310*/  IMAD R3, R6, R3, R7 ;  /* 0x0000000306037224 */ /* 0x000fe200078e0207 */
[----:B------:R-:W-:-:S04]  /*0320*/  SHF.R.S32.HI R7, RZ, 0x1f, R39 ;  /* 0x0000001fff077819 */ /* 0x000fc80000011427 */
[----:B------:R-:W-:-:S13]  /*0330*/  ISETP.GT.U32.AND P2, PT, R6, R3, PT ;  /* 0x000000030600720c */ /* 0x000fda0003f44070 */
[-C--:B------:R-:W-:Y:S02]  /*0340*/  @!P2 IADD3 R3, R3, -R6.reuse, RZ ;  /* 0x800000060303a210 */ /* 0x080fe40007ffe0ff */
[----:B------:R-:W-:Y:S02]  /*0350*/  @!P2 IADD3 R5, R5, 0x1, RZ ;  /* 0x000000010505a810 */ /* 0x000fe40007ffe0ff */
[----:B------:R-:W-:Y:S02]  /*0360*/  ISETP.GE.U32.AND P1, PT, R3, R6, PT ;  /* 0x000000060300720c */ /* 0x000fe40003f26070 */
[----:B------:R-:W-:Y:S02]  /*0370*/  LOP3.LUT R3, R38, c[0x0][0x1d8], RZ, 0x3c, !PT ;  /* 0x0000760026037a12 */ /* 0x000fe400078e3cff */
[----:B------:R-:W-:Y:S02]  /*0380*/  ISETP.NE.AND P2, PT, RZ, c[0x0][0x1d8], PT ;  /* 0x00007600ff007a0c */ /* 0x000fe40003f45270 */
[----:B------:R-:W-:-:S07]  /*0390*/  ISETP.GE.AND P3, PT, R3, RZ, PT ;  /* 0x000000ff0300720c */ /* 0x000fce0003f66270 */
[----:B------:R-:W-:-:S06]  /*03a0*/  @P1 IADD3 R5, R5, 0x1, RZ ;  /* 0x0000000105051810 */ /* 0x000fcc0007ffe0ff */
[----:B------:R-:W-:Y:S02]  /*03b0*/  @!P3 IADD3 R5, -R5, RZ, RZ ;  /* 0x000000ff0505b210 */ /* 0x000fe40007ffe1ff */
[----:B------:R-:W-:Y:S02]  /*03c0*/  @!P2 LOP3.LUT R5, RZ, c[0x0][0x1d8], RZ, 0x33, !PT ;  /* 0x00007600ff05aa12 */ /* 0x000fe400078e33ff */
[----:B------:R-:W-:Y:S02]  /*03d0*/  ISETP.GE.U32.AND P3, PT, R36, c[0x0][0x1c8], PT ;  /* 0x0000720024007a0c */ /* 0x000fe40003f66070 */
[----:B------:R-:W-:Y:S02]  /*03e0*/  IADD3 R3, -R5, RZ, RZ ;  /* 0x000000ff05037210 */ /* 0x000fe40007ffe1ff */
[----:B------:R-:W-:Y:S02]  /*03f0*/  SHF.R.S32.HI R4, RZ, 0x1f, R5 ;  /* 0x0000001fff047819 */ /* 0x000fe40000011405 */
[----:B------:R-:W-:Y:S01]  /*0400*/  ISETP.GE.U32.AND P2, PT, R35, c[0x0][0x1c8], PT ;  /* 0x0000720023007a0c */ /* 0x000fe20003f46070 */
[----:B------:R-:W-:Y:S01]  /*0410*/  IMAD R40, R3, c[0x0][0x1d8], R38 ;  /* 0x0000760003287a24 */ /* 0x000fe200078e0226 */
[----:B------:R-:W-:Y:S01]  /*0420*/  SHF.R.S32.HI R3, RZ, 0x1f, R36 ;  /* 0x0000001fff037819 */ /* 0x000fe20000011424 */
[----:B------:R-:W-:Y:S01]  /*0430*/  IMAD R6, R4, c[0x0][0x1d0], RZ ;  /* 0x0000740004067a24 */ /* 0x000fe200078e02ff */
[----:B------:R-:W-:Y:S01]  /*0440*/  SHF.R.S32.HI R4, RZ, 0x1f, R35 ;  /* 0x0000001fff047819 */ /* 0x000fe20000011423 */
[----:B------:R-:W-:Y:S01]  /*0450*/  IMAD R40, R40, 0xa0, RZ ;  /* 0x000000a028287824 */ /* 0x000fe200078e02ff */
[----:B------:R-:W-:Y:S01]  /*0460*/  ISETP.GE.AND.EX P3, PT, R3, c[0x0][0x1cc], PT, P3 ;  /* 0x0000730003007a0c */ /* 0x000fe20003f66330 */
[----:B------:R-:W-:Y:S01]  /*0470*/  IMAD R43, R5, c[0x0][0x1d4], R6 ;  /* 0x00007500052b7a24 */ /* 0x000fe200078e0206 */
[----:B------:R-:W-:-:S02]  /*0480*/  ISETP.GE.AND.EX P2, PT, R4, c[0x0][0x1cc], PT, P2 ;  /* 0x0000730004007a0c */ /* 0x000fc40003f46320 */
[----:B------:R-:W-:Y:S02]  /*0490*/  IADD3 R44, P1, R39, R40, RZ ;  /* 0x00000028272c7210 */ /* 0x000fe40007f3e0ff */
[C---:B------:R-:W-:Y:S02]  /*04a0*/  ISETP.GT.U32.OR P3, PT, R11.reuse, 0x27f, P3 ;  /* 0x0000027f0b00780c */ /* 0x040fe40001f64470 */
[----:B------:R-:W-:Y:S02]  /*04b0*/  LEA.HI.X.SX32 R45, R40, R7, 0x1, P1 ;  /* 0x00000007282d7211 */ /* 0x000fe400008f0eff */
[----:B------:R-:W-:Y:S02]  /*04c0*/  ISETP.GT.U32.OR P2, PT, R11, 0x27f, P2 ;  /* 0x0000027f0b00780c */ /* 0x000fe40001744470 */
[----:B------:R-:W-:Y:S01]  /*04d0*/  ISETP.GE.U32.AND P1, PT, R34, c[0x0][0x1c8], PT ;  /* 0x0000720022007a0c */ /* 0x000fe20003f26070 */
[----:B------:R-:W-:-:S05]  /*04e0*/  IMAD.WIDE.U32 R44, R5, c[0x0][0x1d0], R44 ;  /* 0x00007400052c7a25 */ /* 0x000fca00078e002c */
[----:B------:R-:W-:Y:S01]  /*04f0*/  IADD3 R43, R45, R43, RZ ;  /* 0x0000002b2d2b7210 */ /* 0x000fe20007ffe0ff */
[----:B------:R-:W-:Y:S01]  /*0500*/  @!P3 IMAD R5, R3, c[0x0][0x1c0], RZ ;  /* 0x000070000305ba24 */ /* 0x000fe200078e02ff */
[-C--:B------:R-:W-:Y:S02]  /*0510*/  @!P3 MOV R42, R44.reuse ;  /* 0x0000002c002ab202 */ /* 0x080fe40000000f00 */
[-C--:B------:R-:W-:Y:S01]  /*0520*/  @P0 MOV R18, R44.reuse ;  /* 0x0000002c00120202 */ /* 0x080fe20000000f00 */
[C---:B------:R-:W-:Y:S01]  /*0530*/  @!P3 IMAD R5, R36.reuse, c[0x0][0x1c4], R5 ;  /* 0x000071002405ba24 */ /* 0x040fe200078e0205 */
[-C--:B------:R-:W-:Y:S01]  /*0540*/  @P0 MOV R19, R43.reuse ;  /* 0x0000002b00130202 */ /* 0x080fe20000000f00 */
[----:B------:R-:W-:Y:S01]  /*0550*/  @!P3 IMAD.WIDE.U32 R6, R36, c[0x0][0x1c0], R42 ;  /* 0x000070002406ba25 */ /* 0x000fe200078e002a */
[----:B------:R-:W-:Y:S02]  /*0560*/  @!P2 MOV R16, R44 ;  /* 0x0000002c0010a202 */ /* 0x000fe40000000f00 */
[----:B------:R-:W-:Y:S01]  /*0570*/  @!P2 MOV R17, R43 ;  /* 0x0000002b0011a202 */ /* 0x000fe20000000f00 */
[----:B------:R-:W-:Y:S01]  /*0580*/  @!P2 IMAD R14, R4, c[0x0][0x1c0], RZ ;  /* 0x00007000040eaa24 */ /* 0x000fe200078e02ff */
[----:B------:R-:W-:Y:S01]  /*0590*/  @!P3 IADD3 R5, R7, R5, RZ ;  /* 0x000000050705b210 */ /* 0x000fe20007ffe0ff */
[----:B------:R-:W-:Y:S01]  /*05a0*/  @P0 IMAD.WIDE.U32 R18, R37, c[0x0][0x1c0], R18 ;  /* 0x0000700025120a25 */ /* 0x000fe200078e0012 */
[----:B------:R-:W-:-:S03]  /*05b0*/  @!P3 LEA R12, P4, R6, c[0x0][0x170], 0x1 ;  /* 0x00005c00060cba11 */ /* 0x000fc600078808ff */
[C---:B------:R-:W-:Y:S01]  /*05c0*/  @!P2 IMAD R7, R35.reuse, c[0x0][0x1c4], R14 ;  /* 0x000071002307aa24 */ /* 0x040fe200078e020e */
[----:B------:R-:W-:Y:S01]  /*05d0*/  @!P3 LEA.HI.X R13, R6, c[0x0][0x174], R5, 0x1, P4 ;  /* 0x00005d00060dba11 */ /* 0x000fe200020f0c05 */
[----:B------:R-:W-:Y:S01]  /*05e0*/  @!P2 IMAD.WIDE.U32 R16, R35, c[0x0][0x1c0], R16 ;  /* 0x000070002310aa25 */ /* 0x000fe200078e0010 */
[----:B------:R-:W-:Y:S02]  /*05f0*/  ISETP.GE.U32.AND P4, PT, R33, c[0x0][0x1c8], PT ;  /* 0x0000720021007a0c */ /* 0x000fe40003f86070 */
[----:B------:R-:W-:Y:S01]  /*0600*/  SHF.R.S32.HI R5, RZ, 0x1f, R34 ;  /* 0x0000001fff057819 */ /* 0x000fe20000011422 */
[----:B------:R0:W2:Y:S01]  /*0610*/  @!P3 LDG.E R25, [R12.64] ;  /* 0x000000060c19b981 */ /* 0x0000a2000c1e1900 */
[----:B------:R-:W-:Y:S02]  /*0620*/  SHF.R.S32.HI R6, RZ, 0x1f, R33 ;  /* 0x0000001fff067819 */ /* 0x000fe40000011421 */
[----:B------:R-:W-:Y:S02]  /*0630*/  ISETP.GE.AND.EX P1, PT, R5, c[0x0][0x1cc], PT, P1 ;  /* 0x0000730005007a0c */ /* 0x000fe40003f26310 */
[----:B------:R-:W-:-:S02]  /*0640*/  ISETP.GE.AND.EX P4, PT, R6, c[0x0][0x1cc], PT, P4 ;  /* 0x0000730006007a0c */ /* 0x000fc40003f86340 */
[C---:B------:R-:W-:Y:S02]  /*0650*/  ISETP.GT.U32.OR P1, PT, R11.reuse, 0x27f, P1 ;  /* 0x0000027f0b00780c */ /* 0x040fe40000f24470 */
[----:B------:R-:W-:Y:S02]  /*0660*/  ISETP.GT.U32.OR P4, PT, R11, 0x27f, P4 ;  /* 0x0000027f0b00780c */ /* 0x000fe40002784470 */
[----:B------:R-:W-:Y:S02]  /*0670*/  @P0 IADD3 R9, R19, R9, RZ ;  /* 0x0000000913090210 */ /* 0x000fe40007ffe0ff */
[----:B------:R-:W-:Y:S02]  /*0680*/  @!P2 IADD3 R7, R17, R7, RZ ;  /* 0x000000071107a210 */ /* 0x000fe40007ffe0ff */
[----:B------:R-:W-:Y:S02]  /*0690*/  @P0 LEA R8, P6, R18, c[0x0][0x170], 0x1 ;  /* 0x00005c0012080a11 */ /* 0x000fe400078c08ff */
[----:B------:R-:W-:-:S02]  /*06a0*/  @!P2 LEA R14, P5, R16, c[0x0][0x170], 0x1 ;  /* 0x00005c00100eaa11 */ /* 0x000fc400078a08ff */
[----:B------:R-:W-:Y:S01]  /*06b0*/  @P0 LEA.HI.X R9, R18, c[0x0][0x174], R9, 0x1, P6 ;  /* 0x00005d0012090a11 */ /* 0x000fe200030f0c09 */
[----:B------:R-:W-:Y:S01]  /*06c0*/  @!P1 IMAD R17, R5, c[0x0][0x1c0], RZ ;  /* 0x0000700005119a24 */ /* 0x000fe200078e02ff */
[----:B------:R-:W-:Y:S01]  /*06d0*/  @!P2 LEA.HI.X R15, R16, c[0x0][0x174], R7, 0x1, P5 ;  /* 0x00005d00100faa11 */ /* 0x000fe200028f0c07 */
[----:B------:R-:W-:Y:S01]  /*06e0*/  @!P4 IMAD R16, R6, c[0x0][0x1c0], RZ ;  /* 0x000070000610ca24 */ /* 0x000fe200078e02ff */
[----:B------:R-:W-:Y:S01]  /*06f0*/  ISETP.GE.U32.AND P3, PT, R32, c[0x0][0x1c8], PT ;  /* 0x0000720020007a0c */ /* 0x000fe20003f66070 */
[----:B------:R1:W3:Y:S01]  /*0700*/  @P0 LDG.E R27, [R8.64] ;  /* 0x00000006081b0981 */ /* 0x0002e2000c1e1900 */
[----:B------:R-:W-:Y:S01]  /*0710*/  SHF.R.S32.HI R7, RZ, 0x1f, R32 ;  /* 0x0000001fff077819 */ /* 0x000fe20000011420 */
[----:B------:R-:W-:Y:S01]  /*0720*/  @!P1 IMAD R19, R34, c[0x0][0x1c4], R17 ;  /* 0x0000710022139a24 */ /* 0x000fe200078e0211 */
[----:B------:R-:W-:Y:S01]  /*0730*/  @!P1 MOV R17, R43 ;  /* 0x0000002b00119202 */ /* 0x000fe20000000f00 */
[----:B------:R-:W-:Y:S01]  /*0740*/  @!P4 IMAD R21, R33, c[0x0][0x1c4], R16 ;  /* 0x000071002115ca24 */ /* 0x000fe200078e0210 */
[----:B------:R-:W-:Y:S01]  /*0750*/  @!P1 MOV R16, R44 ;  /* 0x0000002c00109202 */ /* 0x000fe20000000f00 */
[----:B------:R4:W5:Y:S01]  /*0760*/  @!P2 LDG.E R26, [R14.64] ;  /* 0x000000060e1aa981 */ /* 0x000962000c1e1900 */
[----:B------:R-:W-:-:S02]  /*0770*/  ISETP.GE.AND.EX P3, PT, R7, c[0x0][0x1cc], PT, P3 ;  /* 0x0000730007007a0c */ /* 0x000fc40003f66330 */
[----:B0-----:R-:W-:Y:S01]  /*0780*/  @!P4 MOV R12, R44 ;  /* 0x0000002c000cc202 */ /* 0x001fe20000000f00 */
[----:B------:R-:W-:Y:S01]  /*0790*/  @!P1 IMAD.WIDE.U32 R16, R34, c[0x0][0x1c0], R16 ;  /* 0x0000700022109a25 */ /* 0x000fe200078e0010 */
[----:B------:R-:W-:Y:S02]  /*07a0*/  @!P4 MOV R13, R43 ;  /* 0x0000002b000dc202 */ /* 0x000fe40000000f00 */
[----:B------:R-:W-:Y:S02]  /*07b0*/  ISETP.GT.U32.OR P2, PT, R11, 0x27f, P3 ;  /* 0x0000027f0b00780c */ /* 0x000fe40001f44470 */
[----:B------:R-:W-:Y:S01]  /*07c0*/  @!P1 IADD3 R17, R17, R19, RZ ;  /* 0x0000001311119210 */ /* 0x000fe20007ffe0ff */
[----:B------:R-:W-:Y:S01]  /*07d0*/  @!P4 IMAD.WIDE.U32 R12, R33, c[0x0][0x1c0], R12 ;  /* 0x00007000210cca25 */ /* 0x000fe200078e000c */
[----:B----4-:R-:W-:Y:S01]  /*07e0*/  @!P1 LEA R14, P5, R16, c[0x0][0x170], 0x1 ;  /* 0x00005c00100e9a11 */ /* 0x010fe200078a08ff */
[----:B------:R-:W-:-:S03]  /*07f0*/  CS2R R22, SRZ ;  /* 0x0000000000167805 */ /* 0x000fc6000001ff00 */
[----:B------:R-:W-:Y:S02]  /*0800*/  @!P1 LEA.HI.X R15, R16, c[0x0][0x174], R17, 0x1, P5 ;  /* 0x00005d00100f9a11 */ /* 0x000fe400028f0c11 */
[----:B-1----:R-:W-:Y:S02]  /*0810*/  @!P4 IADD3 R9, R13, R21, RZ ;  /* 0x000000150d09c210 */ /* 0x002fe40007ffe0ff */
[C---:B------:R-:W-:Y:S01]  /*0820*/  @!P4 LEA R18, P6, R12.reuse, c[0x0][0x170], 0x1 ;  /* 0x00005c000c12ca11 */ /* 0x040fe200078c08ff */
[----:B------:R0:W4:Y:S01]  /*0830*/  @!P1 LDG.E R23, [R14.64] ;  /* 0x000000060e179981 */ /* 0x000122000c1e1900 */
[----:B------:R-:W-:Y:S02]  /*0840*/  @!P2 MOV R13, R43 ;  /* 0x0000002b000da202 */ /* 0x000fe40000000f00 */
[----:B------:R-:W-:Y:S01]  /*0850*/  @!P4 LEA.HI.X R19, R12, c[0x0][0x174], R9, 0x1, P6 ;  /* 0x00005d000c13ca11 */ /* 0x000fe200030f0c09 */
[----:B------:R-:W-:Y:S01]  /*0860*/  @!P2 IMAD R9, R7, c[0x0][0x1c0], RZ ;  /* 0x000070000709aa24 */ /* 0x000fe200078e02ff */
[----:B------:R-:W-:-:S03]  /*0870*/  @!P2 MOV R12, R44 ;  /* 0x0000002c000ca202 */ /* 0x000fc60000000f00 */
[C---:B------:R-:W-:Y:S01]  /*0880*/  @!P2 IMAD R9, R32.reuse, c[0x0][0x1c4], R9 ;  /* 0x000071002009aa24 */ /* 0x040fe200078e0209 */
[----:B------:R1:W4:Y:S01]  /*0890*/  @!P4 LDG.E R24, [R18.64] ;  /* 0x000000061218c981 */ /* 0x000322000c1e1900 */
[----:B------:R-:W-:Y:S01]  /*08a0*/  @!P2 IMAD.WIDE.U32 R12, R32, c[0x0][0x1c0], R12 ;  /* 0x00007000200caa25 */ /* 0x000fe200078e000c */
[----:B------:R-:W-:-:S04]  /*08b0*/  MOV R21, RZ ;  /* 0x000000ff00157202 */ /* 0x000fc80000000f00 */
[----:B------:R-:W-:Y:S02]  /*08c0*/  @!P2 IADD3 R9, R13, R9, RZ ;  /* 0x000000090d09a210 */ /* 0x000fe40007ffe0ff */
[----:B------:R-:W-:-:S04]  /*08d0*/  @!P2 LEA R16, P1, R12, c[0x0][0x170], 0x1 ;  /* 0x00005c000c10aa11 */ /* 0x000fc800078208ff */
[----:B------:R-:W-:-:S05]  /*08e0*/  @!P2 LEA.HI.X R17, R12, c[0x0][0x174], R9, 0x1, P1 ;  /* 0x00005d000c11aa11 */ /* 0x000fca00008f0c09 */
[----:B------:R0:W4:Y:S01]  /*08f0*/  @!P2 LDG.E R21, [R16.64] ;  /* 0x000000061015a981 */ /* 0x000122000c1e1900 */
[----:B------:R-:W-:Y:S02]  /*0900*/  ISETP.GE.U32.AND P3, PT, R31, c[0x0][0x1c8], PT ;  /* 0x000072001f007a0c */ /* 0x000fe40003f66070 */
[----:B------:R-:W-:-:S04]  /*0910*/  SHF.R.S32.HI R8, RZ, 0x1f, R31 ;  /* 0x0000001fff087819 */ /* 0x000fc8000001141f */
[----:B------:R-:W-:-:S04]  /*0920*/  ISETP.GE.AND.EX P3, PT, R8, c[0x0][0x1cc], PT, P3 ;  /* 0x0000730008007a0c */ /* 0x000fc80003f66330 */
[----:B------:R-:W-:-:S13]  /*0930*/  ISETP.GT.U32.OR P3, PT, R11, 0x27f, P3 ;  /* 0x0000027f0b00780c */ /* 0x000fda0001f64470 */
[----:B0-----:R-:W-:Y:S01]  /*0940*/  @!P3 MOV R14, R44 ;  /* 0x0000002c000eb202 */ /* 0x001fe20000000f00 */
[----:B------:R-:W-:Y:S01]  /*0950*/  @!P3 IMAD R20, R8, c[0x0][0x1c0], RZ ;  /* 0x000070000814ba24 */ /* 0x000fe200078e02ff */
[----:B------:R-:W-:-:S03]  /*0960*/  @!P3 MOV R15, R43 ;  /* 0x0000002b000fb202 */ /* 0x000fc60000000f00 */
[C---:B------:R-:W-:Y:S02]  /*0970*/  @!P3 IMAD R9, R31.reuse, c[0x0][0x1c4], R20 ;  /* 0x000071001f09ba24 */ /* 0x040fe400078e0214 */
[----:B------:R-:W-:-:S05]  /*0980*/  @!P3 IMAD.WIDE.U32 R14, R31, c[0x0][0x1c0], R14 ;  /* 0x000070001f0eba25 */ /* 0x000fca00078e000e */
[----:B------:R-:W-:Y:S02]  /*0990*/  @!P3 IADD3 R9, R15, R9, RZ ;  /* 0x000000090f09b210 */ /* 0x000fe40007ffe0ff */
[----:B------:R-:W-:-:S04]  /*09a0*/  @!P3 LEA R12, P1, R14, c[0x0][0x170], 0x1 ;  /* 0x00005c000e0cba11 */ /* 0x000fc800078208ff */
[----:B------:R-:W-:-:S05]  /*09b0*/  @!P3 LEA.HI.X R13, R14, c[0x0][0x174], R9, 0x1, P1 ;  /* 0x00005d000e0dba11 */ /* 0x000fca00008f0c09 */
[----:B------:R0:W4:Y:S01]  /*09c0*/  @!P3 LDG.E R22, [R12.64] ;  /* 0x000000060c16b981 */ /* 0x000122000c1e1900 */
[----:B------:R-:W-:Y:S01]  /*09d0*/  ISETP.GE.U32.AND P1, PT, R30, c[0x0][0x1c8], PT ;  /* 0x000072001e007a0c */ /* 0x000fe20003f26070 */
[--C-:B--2---:R-:W-:Y:S02]  /*09e0*/  HADD2.F32 R20, -RZ, R25.reuse.H1_H1 ;  /* 0x30000019ff147230 */ /* 0x104fe40000004100 */
[----:B------:R-:W-:-:S03]  /*09f0*/  HADD2.F32 R15, -RZ, R25.H0_H0 ;  /* 0x20000019ff0f7230 */ /* 0x000fc60000004100 */
[----:B------:R-:W-:Y:S02]  /*0a00*/  FMUL.FTZ R16, R20, R20 ;  /* 0x0000001414107220 */ /* 0x000fe40000410000 */
[----:B------:R-:W-:Y:S01]  /*0a10*/  FADD.FTZ R17, R15, R20 ;  /* 0x000000140f117221 */ /* 0x000fe20000010000 */
[--C-:B---3--:R-:W-:Y:S02]  /*0a20*/  HADD2.F32 R14, -RZ, R27.reuse.H1_H1 ;  /* 0x3000001bff0e7230 */ /* 0x108fe40000004100 */
[----:B------:R-:W-:-:S03]  /*0a30*/  HADD2.F32 R9, -RZ, R27.H0_H0 ;  /* 0x2000001bff097230 */ /* 0x000fc60000004100 */
[----:B-1----:R-:W-:Y:S02]  /*0a40*/  FMUL.FTZ R18, R14, R14 ;  /* 0x0000000e0e127220 */ /* 0x002fe40000410000 */
[C---:B------:R-:W-:Y:S02]  /*0a50*/  FADD.FTZ R14, R9.reuse, R14 ;  /* 0x0000000e090e7221 */ /* 0x040fe40000010000 */
[----:B------:R-:W-:Y:S01]  /*0a60*/  FFMA.FTZ R18, R9, R9, R18 ;  /* 0x0000000909127223 */ /* 0x000fe20000010012 */
[--C-:B-----5:R-:W-:Y:S02]  /*0a70*/  HADD2.F32 R9, -RZ, R26.reuse.H1_H1 ;  /* 0x3000001aff097230 */ /* 0x120fe40000004100 */
[----:B0-----:R-:W-:Y:S01]  /*0a80*/  HADD2.F32 R12, -RZ, R26.H0_H0 ;  /* 0x2000001aff0c7230 */ /* 0x001fe20000004100 */
[----:B------:R-:W-:Y:S02]  /*0a90*/  FADD.FTZ R14, RZ, R14 ;  /* 0x0000000eff0e7221 */ /* 0x000fe40000010000 */
[----:B------:R-:W-:-:S02]  /*0aa0*/  FMUL.FTZ R13, R9, R9 ;  /* 0x00000009090d7220 */ /* 0x000fc40000410000 */
[----:B------:R-:W-:Y:S02]  /*0ab0*/  FFMA.FTZ R15, R15, R15, R16 ;  /* 0x0000000f0f0f7223 */ /* 0x000fe40000010010 */
[----:B------:R-:W-:Y:S02]  /*0ac0*/  FADD.FTZ R18, RZ, R18 ;  /* 0x00000012ff127221 */ /* 0x000fe40000010000 */
[C---:B------:R-:W-:Y:S02]  /*0ad0*/  FADD.FTZ R9, R12.reuse, R9 ;  /* 0x000000090c097221 */ /* 0x040fe40000010000 */
[----:B------:R-:W-:Y:S02]  /*0ae0*/  FFMA.FTZ R12, R12, R12, R13 ;  /* 0x0000000c0c0c7223 */ /* 0x000fe4000001000d */
[----:B------:R-:W-:Y:S01]  /*0af0*/  FADD.FTZ R14, R14, R17 ;  /* 0x000000110e0e7221 */ /* 0x000fe20000010000 */
[--C-:B----4-:R-:W-:Y:S01]  /*0b00*/  HADD2.F32 R16, -RZ, R23.reuse.H1_H1 ;  /* 0x30000017ff107230 */ /* 0x110fe20000004100 */
[----:B------:R-:W-:Y:S01]  /*0b10*/  FADD.FTZ R15, R18, R15 ;  /* 0x0000000f120f7221 */ /* 0x000fe20000010000 */
[----:B------:R-:W-:Y:S01]  /*0b20*/  HADD2.F32 R13, -RZ, R23.H0_H0 ;  /* 0x20000017ff0d7230 */ /* 0x000fe20000004100 */
[----:B------:R-:W-:Y:S01]  /*0b30*/  FADD.FTZ R14, R14, R9 ;  /* 0x000000090e0e7221 */ /* 0x000fe20000010000 */
[----:B------:R-:W-:Y:S01]  /*0b40*/  SHF.R.S32.HI R9, RZ, 0x1f, R30 ;  /* 0x0000001fff097819 */ /* 0x000fe2000001141e */
[----:B------:R-:W-:-:S02]  /*0b50*/  FADD.FTZ R12, R15, R12 ;  /* 0x0000000c0f0c7221 */ /* 0x000fc40000010000 */
[----:B------:R-:W-:Y:S02]  /*0b60*/  FADD.FTZ R15, R13, R16 ;  /* 0x000000100d0f7221 */ /* 0x000fe40000010000 */
[----:B------:R-:W-:Y:S01]  /*0b70*/  FMUL.FTZ R18, R16, R16 ;  /* 0x0000001010127220 */ /* 0x000fe20000410000 */
[----:B------:R-:W-:Y:S01]  /*0b80*/  ISETP.GE.AND.EX P1, PT, R9, c[0x0][0x1cc], PT, P1 ;  /* 0x0000730009007a0c */ /* 0x000fe20003f26310 */
[----:B------:R-:W-:Y:S01]  /*0b90*/  FADD.FTZ R14, R14, R15 ;  /* 0x0000000f0e0e7221 */ /* 0x000fe20000010000 */
[--C-:B------:R-:W-:Y:S01]  /*0ba0*/  HADD2.F32 R16, -RZ, R24.reuse.H1_H1 ;  /* 0x30000018ff107230 */ /* 0x100fe20000004100 */
[----:B------:R-:W-:Y:S01]  /*0bb0*/  FFMA.FTZ R13, R13, R13, R18 ;  /* 0x0000000d0d0d7223 */ /* 0x000fe20000010012 */
[----:B------:R-:W-:Y:S01]  /*0bc0*/  HADD2.F32 R15, -RZ, R24.H0_H0 ;  /* 0x20000018ff0f7230 */ /* 0x000fe20000004100 */
[----:B------:R-:W-:Y:S02]  /*0bd0*/  ISETP.GT.U32.OR P1, PT, R11, 0x27f, P1 ;  /* 0x0000027f0b00780c */ /* 0x000fe40000f24470 */
[----:B------:R-:W-:-:S02]  /*0be0*/  FADD.FTZ R12, R12, R13 ;  /* 0x0000000d0c0c7221 */ /* 0x000fc40000010000 */
[C---:B------:R-:W-:Y:S02]  /*0bf0*/  FADD.FTZ R13, R15.reuse, R16 ;  /* 0x000000100f0d7221 */ /* 0x040fe40000010000 */
[----:B------:R-:W-:Y:S02]  /*0c00*/  FMUL.FTZ R18, R16, R16 ;  /* 0x0000001010127220 */ /* 0x000fe40000410000 */
[----:B------:R-:W-:Y:S02]  /*0c10*/  FADD.FTZ R13, R14, R13 ;  /* 0x0000000d0e0d7221 */ /* 0x000fe40000010000 */
[----:B------:R-:W-:Y:S01]  /*0c20*/  FFMA.FTZ R15, R15, R15, R18 ;  /* 0x0000000f0f0f7223 */ /* 0x000fe20000010012 */
[--C-:B------:R-:W-:Y:S02]  /*0c30*/  HADD2.F32 R17, -RZ, R21.reuse.H1_H1 ;  /* 0x30000015ff117230 */ /* 0x100fe40000004100 */
[----:B------:R-:W-:Y:S01]  /*0c40*/  HADD2.F32 R14, -RZ, R21.H0_H0 ;  /* 0x20000015ff0e7230 */ /* 0x000fe20000004100 */
[----:B------:R-:W-:-:S02]  /*0c50*/  FADD.FTZ R12, R12, R15 ;  /* 0x0000000f0c0c7221 */ /* 0x000fc40000010000 */
[----:B------:R-:W-:Y:S02]  /*0c60*/  FMUL.FTZ R19, R17, R17 ;  /* 0x0000001111137220 */ /* 0x000fe40000410000 */
[C---:B------:R-:W-:Y:S02]  /*0c70*/  FADD.FTZ R16, R14.reuse, R17 ;  /* 0x000000110e107221 */ /* 0x040fe40000010000 */
[----:B------:R-:W-:Y:S02]  /*0c80*/  @!P1 IMAD R15, R9, c[0x0][0x1c0], RZ ;  /* 0x00007000090f9a24 */ /* 0x000fe400078e02ff */
[----:B------:R-:W-:Y:S02]  /*0c90*/  FADD.FTZ R16, R13, R16 ;  /* 0x000000100d107221 */ /* 0x000fe40000010000 */
[----:B------:R-:W-:Y:S01]  /*0ca0*/  FFMA.FTZ R17, R14, R14, R19 ;  /* 0x0000000e0e117223 */ /* 0x000fe20000010013 */
[----:B------:R-:W-:Y:S01]  /*0cb0*/  @!P1 MOV R14, R44 ;  /* 0x0000002c000e9202 */ /* 0x000fe20000000f00 */
[----:B------:R-:W-:Y:S01]  /*0cc0*/  @!P1 IMAD R13, R30, c[0x0][0x1c4], R15 ;  /* 0x000071001e0d9a24 */ /* 0x000fe200078e020f */
[----:B------:R-:W-:Y:S01]  /*0cd0*/  @!P1 MOV R15, R43 ;  /* 0x0000002b000f9202 */ /* 0x000fe20000000f00 */
[----:B------:R-:W-:-:S04]  /*0ce0*/  FADD.FTZ R17, R12, R17 ;  /* 0x000000110c117221 */ /* 0x000fc80000010000 */
[----:B------:R-:W-:Y:S01]  /*0cf0*/  @!P1 IMAD.WIDE.U32 R14, R30, c[0x0][0x1c0], R14 ;  /* 0x000070001e0e9a25 */ /* 0x000fe200078e000e */
[----:B------:R-:W-:-:S04]  /*0d00*/  MOV R20, RZ ;  /* 0x000000ff00147202 */ /* 0x000fc80000000f00 */
[----:B------:R-:W-:Y:S02]  /*0d10*/  @!P1 IADD3 R13, R15, R13, RZ ;  /* 0x0000000d0f0d9210 */ /* 0x000fe40007ffe0ff */
[----:B------:R-:W-:-:S04]  /*0d20*/  @!P1 LEA R12, P2, R14, c[0x0][0x170], 0x1 ;  /* 0x00005c000e0c9a11 */ /* 0x000fc800078408ff */
[----:B------:R-:W-:-:S05]  /*0d30*/  @!P1 LEA.HI.X R13, R14, c[0x0][0x174], R13, 0x1, P2 ;  /* 0x00005d000e0d9a11 */ /* 0x000fca00010f0c0d */
[----:B------:R-:W2:Y:S01]  /*0d40*/  @!P1 LDG.E R20, [R12.64] ;  /* 0x000000060c149981 */ /* 0x000ea2000c1e1900 */
[--C-:B------:R-:W-:Y:S02]  /*0d50*/  HADD2.F32 R19, -RZ, R22.reuse.H1_H1 ;  /* 0x30000016ff137230 */ /* 0x100fe40000004100 */
[----:B------:R-:W-:-:S03]  /*0d60*/  HADD2.F32 R18, -RZ, R22.H0_H0 ;  /* 0x20000016ff127230 */ /* 0x000fc60000004100 */
        /* <DEDUP_REMOVED lines=91> */
.L_x_4454:
[----:B------:R-:W-:Y:S05]  /*1320*/  BSYNC B0 ;  /* 0x0000000000007941 */ /* 0x000fea0003800000 */
.L_x_4453:
        /* <DEDUP_REMOVED lines=25> */
.L_x_4457:
[----:B------:R-:W2:Y:S01]  /*14c0*/  LDG.E.STRONG.GPU R14, [R12.64] ;  /* 0x000000060c0e7981 */ /* 0x000ea2000c1ef900 */
[----:B------:R-:W-:Y:S01]  /*14d0*/  YIELD ;  /* 0x0000000000007946 */ /* 0x000fe20003800000 */
[----:B--2---:R-:W-:Y:S01]  /*14e0*/  ISETP.NE.AND P1, PT, R14, R15, PT ;  /* 0x0000000f0e00720c */ /* 0x004fe20003f25270 */
[----:B------:R-:W-:-:S12]  /*14f0*/  CCTL.IVALL ;  /* 0x00000000ff00798f */ /* 0x000fd80002000000 */
[----:B------:R-:W-:Y:S05]  /*1500*/  @P1 BRA `(.L_x_4457) ;  /* 0xffffffb000001947 */ /* 0x000fea000383ffff */
.L_x_4456:
        /* <DEDUP_REMOVED lines=11> */
.L_x_4459:
        /* <DEDUP_REMOVED lines=59> */
.L_x_4458:
        /* <DEDUP_REMOVED lines=19> */
.L_x_4461:
[----:B------:R-:W-:Y:S05]  /*1aa0*/  BSYNC B0 ;  /* 0x0000000000007941 */ /* 0x000fea0003800000 */
.L_x_4460:
        /* <DEDUP_REMOVED lines=30> */
.L_x_4455:
        /* <DEDUP_REMOVED lines=19> */
[----:B--2---:R-:W-:Y:S01]  /*1dc0*/  MOV R15, 0x3f800000 ;  /* 0x3f800000000f7802 */ /* 0x004fe20000000f00 */
[----:B------:R-:W-:Y:S01]  /*1dd0*/  HADD2.F32 R17, -RZ, R27.H1_H1 ;  /* 0x3000001bff117230 */ /* 0x000fe20000004100 */
[----:B------:R-:W-:Y:S01]  /*1de0*/  ISETP.NE.AND P6, PT, RZ, UR5, PT ;  /* 0x00000005ff007c0c */ /* 0x000fe2000bfc5270 */
[----:B-1----:R-:W-:-:S04]  /*1df0*/  FMUL.FTZ R14, R12, c[0x0][0x1f4] ;  /* 0x00007d000c0e7a20 */ /* 0x002fc80000410000 */
[----:B------:R-:W-:Y:S02]  /*1e00*/  FMUL.FTZ R12, R14, R14 ;  /* 0x0000000e0e0c7220 */ /* 0x000fe40000410000 */
[----:B0-----:R-:W-:Y:S02]  /*1e10*/  FADD.FTZ R19, R17, -R14 ;  /* 0x8000000e11137221 */ /* 0x001fe40000010000 */
[----:B------:R-:W-:Y:S01]  /*1e20*/  FFMA.FTZ R12, R13, c[0x0][0x1f4], -R12 ;  /* 0x00007d000d0c7a23 */ /* 0x000fe2000001080c */
[----:B------:R-:W-:-:S04]  /*1e30*/  HADD2.F32 R13, -RZ, R27.H0_H0 ;  /* 0x2000001bff0d7230 */ /* 0x000fc80000004100 */
        /* <DEDUP_REMOVED lines=23> */
.L_x_4462:
        /* <DEDUP_REMOVED lines=12> */
.L_x_4464:
[----:B------:R-:W-:Y:S05]  /*2070*/  BSYNC B0 ;  /* 0x0000000000007941 */ /* 0x000fea0003800000 */
.L_x_4463:
        /* <DEDUP_REMOVED lines=22> */
.L_x_4465:
        /* <DEDUP_REMOVED lines=12> */
.L_x_4467:
[----:B------:R-:W-:Y:S05]  /*22a0*/  BSYNC B0 ;  /* 0x0000000000007941 */ /* 0x000fea0003800000 */
.L_x_4466:
[--C-:B------:R-:W-:Y:S01]  /*22b0*/  HADD2.F32 R3, -RZ, R26.reuse.H0_H0 ;  /* 0x2000001aff037230 */ /* 0x100fe20000004100 */
[----:B------:R-:W-:Y:S01]  /*22c0*/  ISETP.GE.U32.AND P1, PT, R35, c[0x0][0x1c8], PT ;  /* 0x0000720023007a0c */ /* 0x000fe20003f26070 */
[----:B------:R-:W-:-:S03]  /*22d0*/  HADD2.F32 R13, -RZ, R26.H1_H1 ;  /* 0x3000001aff0d7230 */ /* 0x000fc60000004100 */
[--C-:B------:R-:W-:Y:S01]  /*22e0*/  FADD.FTZ R12, R3, -R14.reuse ;  /* 0x8000000e030c7221 */ /* 0x100fe20000010000 */
[----:B------:R-:W-:Y:S01]  /*22f0*/  ISETP.GE.AND.EX P1, PT, R4, c[0x0][0x1cc], PT, P1 ;  /* 0x0000730004007a0c */ /* 0x000fe20003f26310 */
[----:B------:R-:W-:Y:S01]  /*2300*/  FADD.FTZ R26, R13, -R14 ;  /* 0x8000000e0d1a7221 */ /* 0x000fe20000010000 */
[--C-:B------:R-:W-:Y:S01]  /*2310*/  HADD2.F32 R3, -RZ, R23.reuse.H0_H0 ;  /* 0x20000017ff037230 */ /* 0x100fe20000004100 */
[-C--:B------:R-:W-:Y:S01]  /*2320*/  FMUL.FTZ R12, R12, R15.reuse ;  /* 0x0000000f0c0c7220 */ /* 0x080fe20000410000 */
[----:B------:R-:W-:Y:S01]  /*2330*/  ISETP.GT.U32.OR P1, PT, R11, 0x27f, P1 ;  /* 0x0000027f0b00780c */ /* 0x000fe20000f24470 */
[----:B------:R-:W-:Y:S01]  /*2340*/  FMUL.FTZ R26, R26, R15 ;  /* 0x0000000f1a1a7220 */ /* 0x000fe20000410000 */
[----:B------:R-:W-:Y:S01]  /*2350*/  HADD2.F32 R23, -RZ, R23.H1_H1 ;  /* 0x30000017ff177230 */ /* 0x000fe20000004100 */
[----:B0-----:R-:W-:Y:S02]  /*2360*/  FFMA.FTZ R25, R16, R12, R19 ;  /* 0x0000000c10197223 */ /* 0x001fe40000010013 */
        /* <DEDUP_REMOVED lines=12> */
.L_x_4468:
        /* <DEDUP_REMOVED lines=12> */
.L_x_4470:
[----:B------:R-:W-:Y:S05]  /*24f0*/  BSYNC B0 ;  /* 0x0000000000007941 */ /* 0x000fea0003800000 */
.L_x_4469:
[--C-:B0-----:R-:W-:Y:S01]  /*2500*/  HADD2.F32 R25, -RZ, R21.reuse.H0_H0 ;  /* 0x20000015ff197230 */ /* 0x101fe20000004100 */
[--C-:B------:R-:W-:Y:S01]  /*2510*/  FADD.FTZ R12, R3, -R14.reuse ;  /* 0x8000000e030c7221 */ /* 0x100fe20000010000 */
[----:B------:R-:W-:Y:S01]  /*2520*/  HADD2.F32 R41, -RZ, R21.H1_H1 ;  /* 0x30000015ff297230 */ /* 0x000fe20000004100 */
[----:B------:R-:W-:Y:S01]  /*2530*/  ISETP.GE.U32.AND P5, PT, R34, c[0x0][0x1c8], PT ;  /* 0x0000720022007a0c */ /* 0x000fe20003fa6070 */
[----:B------:R-:W-:Y:S01]  /*2540*/  HADD2.F32 R13, -RZ, R24.H0_H0 ;  /* 0x20000018ff0d7230 */ /* 0x000fe20000004100 */
[--C-:B------:R-:W-:Y:S01]  /*2550*/  FADD.FTZ R25, R25, -R14.reuse ;  /* 0x8000000e19197221 */ /* 0x100fe20000010000 */
[----:B------:R-:W-:Y:S01]  /*2560*/  HADD2.F32 R21, -RZ, R22.H0_H0 ;  /* 0x20000016ff157230 */ /* 0x000fe20000004100 */
[--C-:B------:R-:W-:Y:S01]  /*2570*/  FADD.FTZ R41, R41, -R14.reuse ;  /* 0x8000000e29297221 */ /* 0x100fe20000010000 */
[----:B------:R-:W-:Y:S01]  /*2580*/  HADD2.F32 R4, -RZ, R20.H0_H0 ;  /* 0x20000014ff047230 */ /* 0x000fe20000004100 */
[--C-:B------:R-:W-:Y:S01]  /*2590*/  FADD.FTZ R26, R13, -R14.reuse ;  /* 0x8000000e0d1a7221 */ /* 0x100fe20000010000 */
[----:B------:R-:W-:Y:S01]  /*25a0*/  HADD2.F32 R27, -RZ, R24.H1_H1 ;  /* 0x30000018ff1b7230 */ /* 0x000fe20000004100 */
[--C-:B------:R-:W-:Y:S01]  /*25b0*/  FADD.FTZ R21, R21, -R14.reuse ;  /* 0x8000000e15157221 */ /* 0x100fe20000010000 */
[----:B------:R-:W-:Y:S01]  /*25c0*/  HADD2.F32 R22, -RZ, R22.H1_H1 ;  /* 0x30000016ff167230 */ /* 0x000fe20000004100 */
[--C-:B------:R-:W-:Y:S01]  /*25d0*/  FADD.FTZ R4, R4, -R14.reuse ;  /* 0x8000000e04047221 */ /* 0x100fe20000010000 */
[----:B------:R-:W-:Y:S01]  /*25e0*/  HADD2.F32 R20, -RZ, R20.H1_H1 ;  /* 0x30000014ff147230 */ /* 0x000fe20000004100 */
        /* <DEDUP_REMOVED lines=19> */
[----:B------:R-:W-:Y:S01]  /*2720*/  ISETP.GT.U32.OR P5, PT, R11, 0x27f, P5 ;  /* 0x0000027f0b00780c */ /* 0x000fe20002fa4470 */
[-C--:B------:R-:W-:Y:S01]  /*2730*/  FMUL.FTZ R41, R41, R15.reuse ;  /* 0x0000000f29297220 */ /* 0x080fe20000410000 */
[C---:B------:R-:W-:Y:S01]  /*2740*/  ISETP.GT.U32.OR P1, PT, R11.reuse, 0x27f, P1 ;  /* 0x0000027f0b00780c */ /* 0x040fe20000f24470 */
[-C--:B------:R-:W-:Y:S01]  /*2750*/  FMUL.FTZ R13, R22, R15.reuse ;  /* 0x0000000f160d7220 */ /* 0x080fe20000410000 */
[C---:B------:R-:W-:Y:S01]  /*2760*/  ISETP.GT.U32.OR P2, PT, R11.reuse, 0x27f, P2 ;  /* 0x0000027f0b00780c */ /* 0x040fe20001744470 */
        /* <DEDUP_REMOVED lines=25> */
.L_x_4471:
[----:B------:R-:W-:Y:S01]  /*2900*/  BSSY B0, `(.L_x_4472) ;  /* 0x000000c000007945 */ /* 0x000fe20003800000 */
[----:B------:R-:W-:Y:S05]  /*2910*/  @P5 BRA `(.L_x_4473) ;  /* 0x000000a000005947 */ /* 0x000fea0003800000 */
[----:B------:R-:W-:Y:S01]  /*2920*/  IMAD R13, R5, c[0x0][0x1c0], RZ ;  /* 0x00007000050d7a24 */ /* 0x000fe200078e02ff */
        /* <DEDUP_REMOVED lines=9> */
.L_x_4473:
[----:B------:R-:W-:Y:S05]  /*29c0*/  BSYNC B0 ;  /* 0x0000000000007941 */ /* 0x000fea0003800000 */
.L_x_4472:
        /* <DEDUP_REMOVED lines=11> */
.L_x_4474:
        /* <DEDUP_REMOVED lines=12> */
.L_x_4476:
[----:B------:R-:W-:Y:S05]  /*2b40*/  BSYNC B0 ;  /* 0x0000000000007941 */ /* 0x000fea0003800000 */
.L_x_4475:
        /* <DEDUP_REMOVED lines=11> */
.L_x_4477:
        /* <DEDUP_REMOVED lines=12> */
.L_x_4479:
[----:B------:R-:W-:Y:S05]  /*2cc0*/  BSYNC B0 ;  /* 0x0000000000007941 */ /* 0x000fea0003800000 */
.L_x_4478:
        /* <DEDUP_REMOVED lines=11> */
.L_x_4480:
[----:B------:R-:W-:Y:S01]  /*2d80*/  BSSY B0, `(.L_x_4481) ;  /* 0x000000c000007945 */ /* 0x000fe20003800000 */
[----:B------:R-:W-:Y:S05]  /*2d90*/  @P3 BRA `(.L_x_4482) ;  /* 0x000000a000003947 */ /* 0x000fea0003800000 */
[----:B------:R-:W-:Y:S01]  /*2da0*/  MOV R4, R44 ;  /* 0x0000002c00047202 */ /* 0x000fe20000000f00 */
[----:B------:R-:W-:Y:S01]  /*2db0*/  IMAD R8, R8, c[0x0][0x1c0], RZ ;  /* 0x0000700008087a24 */ /* 0x000fe200078e02ff */
[----:B------:R-:W-:Y:S02]  /*2dc0*/  MOV R5, R43 ;  /* 0x0000002b00057202 */ /* 0x000fe40000000f00 */
[----:B------:R-:W-:Y:S01]  /*2dd0*/  F2FP.PACK_AB R3, R20, R3 ;  /* 0x000000031403723e */ /* 0x000fe200000000ff */
[C---:B-1----:R-:W-:Y:S02]  /*2de0*/  IMAD R7, R31.reuse, c[0x0][0x1c4], R8 ;  /* 0x000071001f077a24 */ /* 0x042fe400078e0208 */
[----:B------:R-:W-:-:S05]  /*2df0*/  IMAD.WIDE.U32 R4, R31, c[0x0][0x1c0], R4 ;  /* 0x000070001f047a25 */ /* 0x000fca00078e0004 */
[----:B------:R-:W-:Y:S02]  /*2e00*/  IADD3 R7, R5, R7, RZ ;  /* 0x0000000705077210 */ /* 0x000fe40007ffe0ff */
[----:B------:R-:W-:-:S04]  /*2e10*/  LEA R6, P1, R4, c[0x0][0x160], 0x1 ;  /* 0x0000580004067a11 */ /* 0x000fc800078208ff */
[----:B------:R-:W-:-:S05]  /*2e20*/  LEA.HI.X R7, R4, c[0x0][0x164], R7, 0x1, P1 ;  /* 0x0000590004077a11 */ /* 0x000fca00008f0c07 */
[----:B------:R1:W-:Y:S04]  /*2e30*/  STG.E [R6.64], R3 ;  /* 0x0000000306007986 */ /* 0x0003e8000c101906 */
.L_x_4482:
[----:B------:R-:W-:Y:S05]  /*2e40*/  BSYNC B0 ;  /* 0x0000000000007941 */ /* 0x000fea0003800000 */
.L_x_4481:
        /* <DEDUP_REMOVED lines=11> */
.L_x_4483:
        /* <DEDUP_REMOVED lines=9> */
[----:B-1----:R-:W-:-:S04]  /*2f90*/  LEA R6, P1, R4, c[0x0][0x160], 0x1 ;  /* 0x0000580004067a11 */ /* 0x002fc800078208ff */
[----:B------:R-:W-:-:S05]  /*2fa0*/  LEA.HI.X R7, R4, c[0x0][0x164], R9, 0x1, P1 ;  /* 0x0000590004077a11 */ /* 0x000fca00008f0c09 */
[----:B------:R1:W-:Y:S04]  /*2fb0*/  STG.E [R6.64], R21 ;  /* 0x0000001506007986 */ /* 0x0003e8000c101906 */
.L_x_4485:
[----:B------:R-:W-:Y:S05]  /*2fc0*/  BSYNC B0 ;  /* 0x0000000000007941 */ /* 0x000fea0003800000 */
.L_x_4484:
[----:B------:R-:W-:Y:S02]  /*2fd0*/  IADD3 R38, R38, c[0x0][0x10], RZ ;  /* 0x0000040026267a10 */ /* 0x000fe40007ffe0ff */
[----:B------:R-:W-:Y:S02]  /*2fe0*/  IADD3 R28, R28, 0x1, RZ ;  /* 0x000000011c1c7810 */ /* 0x000fe40007ffe0ff */
[----:B------:R-:W-:-:S13]  /*2ff0*/  ISETP.GE.AND P1, PT, R38, UR4, PT ;  /* 0x0000000426007c0c */ /* 0x000fda000bf26270 */
[----:B------:R-:W-:Y:S01]  /*3000*/  @P1 CALL.REL.NOINC `(.L_x_4486) ;  /* 0x0000001000001944 */ /* 0x000fe20003c00000 */
[----:B------:R-:W-:Y:S05]  /*3010*/  BRA `(.L_x_4487) ;  /* 0xffffd1e000007947 */ /* 0x000fea000383ffff */
.L_x_4486:
[----:B------:R-:W-:Y:S05]  /*3020*/  EXIT ;  /* 0x000000000000794d */ /* 0x000fea0003800000 */
.L_x_4488:
        /* <DEDUP_REMOVED lines=13> */
.L_x_5640:


//--------------------- .text._Z35group_norm_nhwc_fwd_one_pass_kernelI11Fp16IOBf16WLi128ELi160ELi640EEv26Group_norm_nhwc_fwd_params --------------------------
	.section	.text._Z35group_norm_nhwc_fwd_one_pass_kernelI11Fp16IOBf16WLi128ELi160ELi640EEv26Group_norm_nhwc_fwd_params,"ax",@progbits
	.sectioninfo	@"SHI_REGISTERS=92"
	.align	128
        .global         _Z35group_norm_nhwc_fwd_one_pass_kernelI11Fp16IOBf16WLi128ELi160ELi640EEv26Group_norm_nhwc_fwd_params
        .type           _Z35group_norm_nhwc_fwd_one_pass_kernelI11Fp16IOBf16WLi128ELi160ELi640EEv26Group_norm_nhwc_fwd_params,@function
        .size           _Z35group_norm_nhwc_fwd_one_pass_kernelI11Fp16IOBf16WLi128ELi160ELi640EEv26Group_norm_nhwc_fwd_params,(.L_x_5641 - _Z35group_norm_nhwc_fwd_one_pass_kernelI11Fp16IOBf16WLi128ELi160ELi640EEv26Group_norm_nhwc_fwd_params)
        .other          _Z35group_norm_nhwc_fwd_one_pass_kernelI11Fp16IOBf16WLi128ELi160ELi640EEv26Group_norm_nhwc_fwd_params,@"STO_CUDA_ENTRY STV_DEFAULT"
_Z35group_norm_nhwc_fwd_one_pass_kernelI11Fp16IOBf16WLi128ELi160ELi640EEv26Group_norm_nhwc_fwd_params:
.text._Z35group_norm_nhwc_fwd_one_pass_kernelI11Fp16IOBf16WLi128ELi160ELi640EEv26Group_norm_nhwc_fwd_params:
        /* <DEDUP_REMOVED lines=40> */
.L_x_4547:
        /* <DEDUP_REMOVED lines=443> */
.L_x_4490:
[----:B------:R-:W-:Y:S05]  /*1e30*/  BSYNC B0 ;  /* 0x0000000000007941 */ /* 0x000fea0003800000 */
.L_x_4489:
        /* <DEDUP_REMOVED lines=25> */
.L_x_4493:
[----:B------:R-:W2:Y:S01]  /*1fd0*/  LDG.E.STRONG.GPU R26, [R24.64] ;  /* 0x00000006181a7981 */ /* 0x000ea2000c1ef900 */
[----:B------:R-:W-:Y:S01]  /*1fe0*/  YIELD ;  /* 0x0000000000007946 */ /* 0x000fe20003800000 */
[----:B--2---:R-:W-:Y:S01]  /*1ff0*/  ISETP.NE.AND P1, PT, R26, R27, PT ;  /* 0x0000001b1a00720c */ /* 0x004fe20003f25270 */
[----:B------:R-:W-:-:S12]  /*2000*/  CCTL.IVALL ;  /* 0x00000000ff00798f */ /* 0x000fd80002000000 */
[----:B------:R-:W-:Y:S05]  /*2010*/  @P1 BRA `(.L_x_4493) ;  /* 0xffffffb000001947 */ /* 0x000fea000383ffff */
.L_x_4492:
        /* <DEDUP_REMOVED lines=11> */
.L_x_4495:
        /* <DEDUP_REMOVED lines=59> */
.L_x_4494:
        /* <DEDUP_REMOVED lines=19> */
.L_x_4497:
[----:B------:R-:W-:Y:S05]  /*25b0*/  BSYNC B0 ;  /* 0x0000000000007941 */ /* 0x000fea0003800000 */
.L_x_4496:
        /* <DEDUP_REMOVED lines=30> */
.L_x_4491:
        /* <DEDUP_REMOVED lines=16> */
[----:B------:R-:W5:Y:S04]  /*28a0*/  LDG.E.U16 R73, [R62.64] ;  /* 0x000000063e497981 */ /* 0x000f68000c1e1500 */
[----:B------:R5:W5:Y:S01]  /*28b0*/  LDG.E.U16 R74, [R62.64+0x2] ;  /* 0x000002063e4a7981 */ /* 0x000b62000c1e1500 */
[----:B01----:R-:W-:Y:S01]  /*28c0*/  MOV R48, 0x3f800000 ;  /* 0x3f80000000307802 */ /* 0x003fe20000000f00 */
[----:B--2---:R-:W-:Y:S01]  /*28d0*/  HADD2.F32 R27, -RZ, R18.H1_H1 ;  /* 0x30000012ff1b7230 */ /* 0x004fe20000004100 */
[----:B------:R-:W-:Y:S01]  /*28e0*/  ISETP.NE.AND P6, PT, RZ, UR5, PT ;  /* 0x00000005ff007c0c */ /* 0x000fe2000bfc5270 */
[----:B------:R-:W0:Y:S02]  /*28f0*/  LDS.64 R24, [0xc0] ;  /* 0x0000c000ff187984 */ /* 0x000e240000000a00 */
[----:B0-----:R-:W-:-:S04]  /*2900*/  FMUL.FTZ R70, R24, c[0x0][0x1f4] ;  /* 0x00007d0018467a20 */ /* 0x001fc80000410000 */
[----:B------:R-:W-:Y:S02]  /*2910*/  FMUL.FTZ R24, R70, R70 ;  /* 0x0000004646187220 */ /* 0x000fe40000410000 */
[----:B------:R-:W-:Y:S02]  /*2920*/  FADD.FTZ R27, R27, -R70 ;  /* 0x800000461b1b7221 */ /* 0x000fe40000010000 */
        /* <DEDUP_REMOVED lines=25> */
.L_x_4498:
        /* <DEDUP_REMOVED lines=12> */
.L_x_4500:
[----:B------:R-:W-:Y:S05]  /*2b80*/  BSYNC B0 ;  /* 0x0000000000007941 */ /* 0x000fea0003800000 */
.L_x_4499:
        /* <DEDUP_REMOVED lines=22> */
.L_x_4501:
        /* <DEDUP_REMOVED lines=12> */
.L_x_4503:
[----:B------:R-:W-:Y:S05]  /*2db0*/  BSYNC B0 ;  /* 0x0000000000007941 */ /* 0x000fea0003800000 */
.L_x_4502:
        /* <DEDUP_REMOVED lines=22> */
.L_x_4504:
        /* <DEDUP_REMOVED lines=12> */
.L_x_4506:
[----:B------:R-:W-:Y:S05]  /*2fe0*/  BSYNC B0 ;  /* 0x0000000000007941 */ /* 0x000fea0003800000 */
.L_x_4505:
        /* <DEDUP_REMOVED lines=22> */
.L_x_4507:
        /* <DEDUP_REMOVED lines=12> */
.L_x_4509:
[----:B------:R-:W-:Y:S05]  /*3210*/  BSYNC B0 ;  /* 0x0000000000007941 */ /* 0x000fea0003800000 */
.L_x_4508:
        /* <DEDUP_REMOVED lines=34> */
.L_x_4510:
        /* <DEDUP_REMOVED lines=12> */
.L_x_4512:
[----:B------:R-:W-:Y:S05]  /*3500*/  BSYNC B0 ;  /* 0x0000000000007941 */ /* 0x000fea0003800000 */
.L_x_4511:
[-C--:B------:R-:W-:Y:S02]  /*3510*/  FMUL.FTZ R25, R25, R48.reuse ;  /* 0x0000003019197220 */ /* 0x080fe40000410000 */
[----:B------:R-:W-:Y:S02]  /*3520*/  FMUL.FTZ R27, R27, R48 ;  /* 0x000000301b1b7220 */ /* 0x000fe40000410000 */
[--C-:B------:R-:W-:Y:S02]  /*3530*/  FADD.FTZ R29, R29, -R70.reuse ;  /* 0x800000461d1d7221 */ /* 0x100fe40000010000 */
[----:B------:R-:W-:Y:S02]  /*3540*/  FADD.FTZ R33, R33, -R70 ;  /* 0x8000004621217221 */ /* 0x000fe40000010000 */
        /* <DEDUP_REMOVED lines=13> */
.L_x_4513:
        /* <DEDUP_REMOVED lines=12> */
.L_x_4515:
[----:B------:R-:W-:Y:S05]  /*36e0*/  BSYNC B0 ;  /* 0x0000000000007941 */ /* 0x000fea0003800000 */
.L_x_4514:
        /* <DEDUP_REMOVED lines=17> */
.L_x_4516:
        /* <DEDUP_REMOVED lines=12> */
.L_x_4518:
[----:B------:R-:W-:Y:S05]  /*38c0*/  BSYNC B0 ;  /* 0x0000000000007941 */ /* 0x000fea0003800000 */
.L_x_4517:
[----:B------:R-:W-:Y:S01]  /*38d0*/  HADD2.F32 R19, -RZ, R37.H0_H0 ;  /* 0x20000025ff137230 */ /* 0x000fe20000004100 */
[--C-:B------:R-:W-:Y:S01]  /*38e0*/  FADD.FTZ R15, R21, -R70.reuse ;  /* 0x80000046150f7221 */ /* 0x100fe20000010000 */
[----:B------:R-:W-:Y:S01]  /*38f0*/  HADD2.F32 R69, -RZ, R41.H0_H0 ;  /* 0x20000029ff457230 */ /* 0x000fe20000004100 */
[--C-:B0-----:R-:W-:Y:S01]  /*3900*/  FADD.FTZ R17, R25, -R70.reuse ;  /* 0x8000004619117221 */ /* 0x101fe20000010000 */
[----:B------:R-:W-:Y:S01]  /*3910*/  HADD2.F32 R27, -RZ, R37.H1_H1 ;  /* 0x30000025ff1b7230 */ /* 0x000fe20000004100 */
[--C-:B------:R-:W-:Y:S01]  /*3920*/  FADD.FTZ R37, R19, -R70.reuse ;  /* 0x8000004613257221 */ /* 0x100fe20000010000 */
[----:B------:R-:W-:Y:S01]  /*3930*/  HADD2.F32 R29, -RZ, R39.H0_H0 ;  /* 0x20000027ff1d7230 */ /* 0x000fe20000004100 */
        /* <DEDUP_REMOVED lines=70> */
.L_x_4519:
        /* <DEDUP_REMOVED lines=12> */
.L_x_4521:
[----:B------:R-:W-:Y:S05]  /*3e60*/  BSYNC B0 ;  /* 0x0000000000007941 */ /* 0x000fea0003800000 */
.L_x_4520:
        /* <DEDUP_REMOVED lines=13> */
.L_x_4522:
        /* <DEDUP_REMOVED lines=12> */
.L_x_4524:
[----:B------:R-:W-:Y:S05]  /*4000*/  BSYNC B0 ;  /* 0x0000000000007941 */ /* 0x000fea0003800000 */
.L_x_4523:
        /* <DEDUP_REMOVED lines=13> */
.L_x_4525:
        /* <DEDUP_REMOVED lines=12> */
.L_x_4527:
[----:B------:R-:W-:Y:S05]  /*41a0*/  BSYNC B0 ;  /* 0x0000000000007941 */ /* 0x000fea0003800000 */
.L_x_4526:
        /* <DEDUP_REMOVED lines=13> */
.L_x_4528:
        /* <DEDUP_REMOVED lines=12> */
.L_x_4530:
[----:B------:R-:W-:Y:S05]  /*4340*/  BSYNC B0 ;  /* 0x0000000000007941 */ /* 0x000fea0003800000 */
.L_x_4529:
[----:B------:R-:W-:Y:S01]  /*4350*/  ISETP.GE.U32.AND P5, PT, R9, c[0x0][0x1c8], PT ;  /* 0x0000720009007a0c */ /* 0x000fe20003fa6070 */
[--C-:B------:R-:W-:Y:S01]  /*4360*/  FFMA.FTZ R14, R18, R26, R63.reuse ;  /* 0x0000001a120e7223 */ /* 0x100fe2000001003f */
[----:B------:R-:W-:Y:S01]  /*4370*/  ISETP.GE.U32.AND P1, PT, R10, c[0x0][0x1c8], PT ;  /* 0x000072000a007a0c */ /* 0x000fe20003f26070 */
[C-C-:B0-----:R-:W-:Y:S01]  /*4380*/  FFMA.FTZ R29, R18.reuse, R27, R63.reuse ;  /* 0x0000001b121d7223 */ /* 0x141fe2000001003f */
        /* <DEDUP_REMOVED lines=32> */
.L_x_4531:
        /* <DEDUP_REMOVED lines=12> */
.L_x_4533:
[----:B------:R-:W-:Y:S05]  /*4650*/  BSYNC B0 ;  /* 0x0000000000007941 */ /* 0x000fea0003800000 */
.L_x_4532:
        /* <DEDUP_REMOVED lines=11> */
.L_x_4534:
        /* <DEDUP_REMOVED lines=12> */
.L_x_4536:
[----:B------:R-:W-:Y:S05]  /*47d0*/  BSYNC B0 ;  /* 0x0000000000007941 */ /* 0x000fea0003800000 */
.L_x_4535:
        /* <DEDUP_REMOVED lines=11> */
.L_x_4537:
        /* <DEDUP_REMOVED lines=12> */
.L_x_4539:
[----:B------:R-:W-:Y:S05]  /*4950*/  BSYNC B0 ;  /* 0x0000000000007941 */ /* 0x000fea0003800000 */
.L_x_4538:
        /* <DEDUP_REMOVED lines=11> */
.L_x_4540:
        /* <DEDUP_REMOVED lines=12> */
.L_x_4542:
[----:B------:R-:W-:Y:S05]  /*4ad0*/  BSYNC B0 ;  /* 0x0000000000007941 */ /* 0x000fea0003800000 */
.L_x_4541:
        /* <DEDUP_REMOVED lines=11> */
.L_x_4543:
[----:B------:R-:W-:Y:S01]  /*4b90*/  BSSY B0, `(.L_x_4544) ;  /* 0x000000b000007945 */ /* 0x000fe20003800000 */
[----:B------:R-:W-:Y:S05]  /*4ba0*/  @P4 BRA `(.L_x_4545) ;  /* 0x0000009000004947 */ /* 0x000fea0003800000 */
[----:B------:R-:W-:Y:S01]  /*4bb0*/  MOV R65, R67 ;  /* 0x0000004300417202 */ /* 0x000fe20000000f00 */
[----:B------:R-:W-:Y:S01]  /*4bc0*/  IMAD R14, R47, c[0x0][0x1c0], RZ ;  /* 0x000070002f0e7a24 */ /* 0x000fe200078e02ff */
[----:B------:R-:W-:-:S03]  /*4bd0*/  F2FP.PACK_AB R15, R15, R18 ;  /* 0x000000120f0f723e */ /* 0x000fc600000000ff */
[----:B------:R-:W-:-:S04]  /*4be0*/  IMAD.WIDE.U32 R64, R13, c[0x0][0x1c0], R64 ;  /* 0x000070000d407a25 */ /* 0x000fc800078e0040 */
[----:B0-----:R-:W-:Y:S01]  /*4bf0*/  IMAD R17, R13, c[0x0][0x1c4], R14 ;  /* 0x000071000d117a24 */ /* 0x001fe200078e020e */
[----:B------:R-:W-:-:S04]  /*4c00*/  LEA R16, P1, R64, c[0x0][0x160], 0x1 ;  /* 0x0000580040107a11 */ /* 0x000fc800078208ff */
[----:B------:R-:W-:-:S04]  /*4c10*/  IADD3 R17, R65, R17, RZ ;  /* 0x0000001141117210 */ /* 0x000fc80007ffe0ff */
[----:B------:R-:W-:-:S05]  /*4c20*/  LEA.HI.X R17, R64, c[0x0][0x164], R17, 0x1, P1 ;  /* 0x0000590040117a11 */ /* 0x000fca00008f0c11 */
[----:B------:R0:W-:Y:S02]  /*4c30*/  STG.E [R16.64], R15 ;  /* 0x0000000f10007986 */ /* 0x0001e4000c101906 */
.L_x_4545:
[----:B------:R-:W-:Y:S05]  /*4c40*/  BSYNC B0 ;  /* 0x0000000000007941 */ /* 0x000fea0003800000 */
.L_x_4544:
[----:B------:R-:W-:Y:S02]  /*4c50*/  IADD3 R60, R60, c[0x0][0x10], RZ ;  /* 0x000004003c3c7a10 */ /* 0x000fe40007ffe0ff */
[----:B------:R-:W-:Y:S02]  /*4c60*/  IADD3 R4, R4, 0x1, RZ ;  /* 0x0000000104047810 */ /* 0x000fe40007ffe0ff */
[----:B------:R-:W-:-:S13]  /*4c70*/  ISETP.GE.AND P1, PT, R60, UR4, PT ;  /* 0x000000043c007c0c */ /* 0x000fda000bf26270 */
[----:B------:R-:W-:Y:S01]  /*4c80*/  @P1 CALL.REL.NOINC `(.L_x_4546) ;  /* 0x0000001000001944 */ /* 0x000fe20003c00000 */
[----:B------:R-:W-:Y:S05]  /*4c90*/  BRA `(.L_x_4547) ;  /* 0xffffb5e000007947 */ /* 0x000fea000383ffff */
.L_x_4546:
[----:B------:R-:W-:Y:S05]  /*4ca0*/  EXIT ;  /* 0x000000000000794d */ /* 0x000fea0003800000 */
.L_x_4548:
        /* <DEDUP_REMOVED lines=13> */
.L_x_5641:


//--------------------- .text._Z35group_norm_nhwc_fwd_one_pass_kernelI11Fp16IOBf16WLi256ELi160ELi640EEv26Group_norm_nhwc_fwd_params --------------------------
	.section	.text._Z35group_norm_nhwc_fwd_one_pass_kernelI11Fp16IOBf16WLi256ELi160ELi640EEv26Group_norm_nhwc_fwd_params,"ax",@progbits
	.sectioninfo	@"SHI_REGISTERS=96"
	.align	128
        .global         _Z35group_norm_nhwc_fwd_one_pass_kernelI11Fp16IOBf16WLi256ELi160ELi640EEv26Group_norm_nhwc_fwd_params
        .type           _Z35group_norm_nhwc_fwd_one_pass_kernelI11Fp16IOBf16WLi256ELi160ELi640EEv26Group_norm_nhwc_fwd_params,@function
        .size           _Z35group_norm_nhwc_fwd_one_pass_kernelI11Fp16IOBf16WLi256ELi160ELi640EEv26Group_norm_nhwc_fwd_params,(.L_x_5642 - _Z35group_norm_nhwc_fwd_one_pass_kernelI11Fp16IOBf16WLi256ELi160ELi640EEv26Group_norm_nhwc_fwd_params)
        .other          _Z35group_norm_nhwc_fwd_one_pass_kernelI11Fp16IOBf16WLi256ELi160ELi640EEv26Group_norm_nhwc_fwd_params,@"STO_CUDA_ENTRY STV_DEFAULT"
_Z35group_norm_nhwc_fwd_one_pass_kernelI11Fp16IOBf16WLi256ELi160ELi640EEv26Group_norm_nhwc_fwd_params:
.text._Z35group_norm_nhwc_fwd_one_pass_kernelI11Fp16IOBf16WLi256ELi160ELi640EEv26Group_norm_nhwc_fwd_params:
        /* <DEDUP_REMOVED lines=57> */
.L_x_4655:
        /* <DEDUP_REMOVED lines=135> */
[----:B------:R-:W-:Y:S01]  /*0c00*/  @!P2 IMAD.WIDE.U32 R14, R76, c[0x0][0x1c0], R14 ;  /* 0x000070004c0eaa25 */ /* 0x000fe200078e000e */
[----:B------:R-:W-:-:S04]  /*0c10*/  SHF.R.S32.HI R93, RZ, 0x1f, R73 ;  /* 0x0000001fff5d7819 */ /* 0x000fc80000011449 */
[----:B------:R-:W-:Y:S01]  /*0c20*/  @!P2 IADD3 R15, R15, R13, RZ ;  /* 0x0000000d0f0fa210 */ /* 0x000fe20007ffe0ff */
[----:B------:R0:W4:Y:S01]  /*0c30*/  @!P3 LDG.E R12, [R22.64] ;  /* 0x0000000c160cb981 */ /* 0x000122000c1e1900 */
[----:B------:R-:W-:Y:S01]  /*0c40*/  HFMA2.MMA R13, -RZ, RZ, 0, 0 ;  /* 0x00000000ff0d7435 */ /* 0x000fe200000001ff */
[----:B------:R-:W-:-:S04]  /*0c50*/  ISETP.GE.U32.AND P3, PT, R73, c[0x0][0x1c8], PT ;  /* 0x0000720049007a0c */ /* 0x000fc80003f66070 */
[----:B------:R-:W-:Y:S02]  /*0c60*/  ISETP.GE.AND.EX P3, PT, R93, c[0x0][0x1cc], PT, P3 ;  /* 0x000073005d007a0c */ /* 0x000fe40003f66330 */
[----:B------:R-:W-:Y:S02]  /*0c70*/  SHF.R.S32.HI R92, RZ, 0x1f, R72 ;  /* 0x0000001fff5c7819 */ /* 0x000fe40000011448 */
[----:B------:R-:W-:Y:S01]  /*0c80*/  ISETP.GT.U32.OR P3, PT, R0, 0x27f, P3 ;  /* 0x0000027f0000780c */ /* 0x000fe20001f64470 */
[----:B------:R1:W5:Y:S01]  /*0c90*/  @!P1 LDG.E R13, [R24.64] ;  /* 0x0000000c180d9981 */ /* 0x000362000c1e1900 */
[----:B0-----:R-:W-:Y:S02]  /*0ca0*/  @!P2 LEA R22, P6, R14, c[0x0][0x170], 0x1 ;  /* 0x00005c000e16aa11 */ /* 0x001fe400078c08ff */
[----:B------:R-:W-:Y:S02]  /*0cb0*/  ISETP.GE.U32.AND P1, PT, R72, c[0x0][0x1c8], PT ;  /* 0x0000720048007a0c */ /* 0x000fe40003f26070 */
[----:B------:R-:W-:-:S02]  /*0cc0*/  @!P2 LEA.HI.X R23, R14, c[0x0][0x174], R15, 0x1, P6 ;  /* 0x00005d000e17aa11 */ /* 0x000fc400030f0c0f */
[----:B------:R-:W-:Y:S01]  /*0cd0*/  CS2R R14, SRZ ;  /* 0x00000000000e7805 */ /* 0x000fe2000001ff00 */
[----:B------:R-:W-:-:S04]  /*0ce0*/  ISETP.GE.AND.EX P1, PT, R92, c[0x0][0x1cc], PT, P1 ;  /* 0x000073005c007a0c */ /* 0x000fc80003f26310 */
[----:B------:R-:W-:Y:S01]  /*0cf0*/  ISETP.GT.U32.OR P1, PT, R0, 0x27f, P1 ;  /* 0x0000027f0000780c */ /* 0x000fe20000f24470 */
[----:B------:R0:W2:Y:S01]  /*0d00*/  @!P4 LDG.E R14, [R16.64] ;  /* 0x0000000c100ec981 */ /* 0x0000a2000c1e1900 */
[----:B------:R-:W-:Y:S01]  /*0d10*/  ISETP.GE.U32.AND P4, PT, R70, c[0x0][0x1c8], PT ;  /* 0x0000720046007a0c */ /* 0x000fe20003f86070 */
[----:B------:R-:W-:Y:S01]  /*0d20*/  @!P3 IMAD R26, R93, c[0x0][0x1c0], RZ ;  /* 0x000070005d1aba24 */ /* 0x000fe200078e02ff */
[----:B------:R-:W-:Y:S01]  /*0d30*/  SHF.R.S32.HI R27, RZ, 0x1f, R70 ;  /* 0x0000001fff1b7819 */ /* 0x000fe20000011446 */
[----:B------:R1:W2:Y:S03]  /*0d40*/  @!P5 LDG.E R15, [R18.64] ;  /* 0x0000000c120fd981 */ /* 0x0002a6000c1e1900 */
[----:B------:R-:W-:Y:S02]  /*0d50*/  ISETP.GE.AND.EX P4, PT, R27, c[0x0][0x1cc], PT, P4 ;  /* 0x000073001b007a0c */ /* 0x000fe40003f86340 */
[----:B0-----:R-:W-:-:S02]  /*0d60*/  MOV R16, RZ ;  /* 0x000000ff00107202 */ /* 0x001fc40000000f00 */
[-C--:B-1----:R-:W-:Y:S02]  /*0d70*/  @!P3 MOV R18, R34.reuse ;  /* 0x000000220012b202 */ /* 0x082fe40000000f00 */
[----:B------:R-:W-:Y:S01]  /*0d80*/  @!P3 MOV R19, R33 ;  /* 0x000000210013b202 */ /* 0x000fe20000000f00 */
[C---:B------:R-:W-:Y:S01]  /*0d90*/  @!P3 IMAD R17, R73.reuse, c[0x0][0x1c4], R26 ;  /* 0x000071004911ba24 */ /* 0x040fe200078e021a */
[----:B------:R0:W2:Y:S03]  /*0da0*/  @!P2 LDG.E R16, [R22.64] ;  /* 0x0000000c1610a981 */ /* 0x0000a6000c1e1900 */
[----:B------:R-:W-:Y:S01]  /*0db0*/  @!P3 IMAD.WIDE.U32 R18, R73, c[0x0][0x1c0], R18 ;  /* 0x000070004912ba25 */ /* 0x000fe200078e0012 */
[----:B------:R-:W-:Y:S02]  /*0dc0*/  ISETP.GT.U32.OR P2, PT, R0, 0x27f, P4 ;  /* 0x0000027f0000780c */ /* 0x000fe40002744470 */
[----:B------:R-:W-:-:S02]  /*0dd0*/  @!P1 MOV R24, R34 ;  /* 0x0000002200189202 */ /* 0x000fc40000000f00 */
[----:B------:R-:W-:Y:S01]  /*0de0*/  @!P3 IADD3 R17, R19, R17, RZ ;  /* 0x000000111311b210 */ /* 0x000fe20007ffe0ff */
[----:B------:R-:W-:Y:S01]  /*0df0*/  @!P1 IMAD R19, R92, c[0x0][0x1c0], RZ ;  /* 0x000070005c139a24 */ /* 0x000fe200078e02ff */
[----:B------:R-:W-:Y:S02]  /*0e00*/  @!P1 MOV R25, R33 ;  /* 0x0000002100199202 */ /* 0x000fe40000000f00 */
[----:B------:R-:W-:Y:S01]  /*0e10*/  ISETP.GE.U32.AND P5, PT, R67, c[0x0][0x1c8], PT ;  /* 0x0000720043007a0c */ /* 0x000fe20003fa6070 */
[----:B------:R-:W-:Y:S01]  /*0e20*/  @!P1 IMAD R19, R72, c[0x0][0x1c4], R19 ;  /* 0x0000710048139a24 */ /* 0x000fe200078e0213 */
[----:B0-----:R-:W-:Y:S01]  /*0e30*/  @!P3 LEA R22, P4, R18, c[0x0][0x170], 0x1 ;  /* 0x00005c001216ba11 */ /* 0x001fe200078808ff */
[----:B------:R-:W-:Y:S01]  /*0e40*/  @!P1 IMAD.WIDE.U32 R24, R72, c[0x0][0x1c0], R24 ;  /* 0x0000700048189a25 */ /* 0x000fe200078e0018 */
[----:B------:R-:W-:Y:S02]  /*0e50*/  SHF.R.S32.HI R28, RZ, 0x1f, R67 ;  /* 0x0000001fff1c7819 */ /* 0x000fe40000011443 */
[----:B------:R-:W-:-:S02]  /*0e60*/  ISETP.GE.U32.AND P6, PT, R69, c[0x0][0x1c8], PT ;  /* 0x0000720045007a0c */ /* 0x000fc40003fc6070 */
[----:B------:R-:W-:Y:S02]  /*0e70*/  SHF.R.S32.HI R31, RZ, 0x1f, R69 ;  /* 0x0000001fff1f7819 */ /* 0x000fe40000011445 */
[----:B------:R-:W-:Y:S01]  /*0e80*/  @!P3 LEA.HI.X R23, R18, c[0x0][0x174], R17, 0x1, P4 ;  /* 0x00005d001217ba11 */ /* 0x000fe200020f0c11 */
[----:B------:R-:W-:Y:S01]  /*0e90*/  HFMA2.MMA R17, -RZ, RZ, 0, 0 ;  /* 0x00000000ff117435 */ /* 0x000fe200000001ff */
[----:B------:R-:W-:Y:S02]  /*0ea0*/  ISETP.GE.AND.EX P5, PT, R28, c[0x0][0x1cc], PT, P5 ;  /* 0x000073001c007a0c */ /* 0x000fe40003fa6350 */
[----:B------:R-:W-:Y:S02]  /*0eb0*/  ISETP.GE.AND.EX P4, PT, R31, c[0x0][0x1cc], PT, P6 ;  /* 0x000073001f007a0c */ /* 0x000fe40003f86360 */
[----:B------:R-:W-:Y:S01]  /*0ec0*/  @!P1 IADD3 R25, R25, R19, RZ ;  /* 0x0000001319199210 */ /* 0x000fe20007ffe0ff */
[----:B------:R-:W-:Y:S01]  /*0ed0*/  @!P2 IMAD R27, R27, c[0x0][0x1c0], RZ ;  /* 0x000070001b1baa24 */ /* 0x000fe200078e02ff */
[----:B------:R-:W-:-:S02]  /*0ee0*/  @!P2 MOV R18, R34 ;  /* 0x000000220012a202 */ /* 0x000fc40000000f00 */
[----:B------:R-:W-:Y:S01]  /*0ef0*/  @!P2 MOV R19, R33 ;  /* 0x000000210013a202 */ /* 0x000fe20000000f00 */
[----:B------:R0:W2:Y:S01]  /*0f00*/  @!P3 LDG.E R17, [R22.64] ;  /* 0x0000000c1611b981 */ /* 0x0000a2000c1e1900 */
[C---:B------:R-:W-:Y:S02]  /*0f10*/  ISETP.GT.U32.OR P5, PT, R0.reuse, 0x27f, P5 ;  /* 0x0000027f0000780c */ /* 0x040fe40002fa4470 */
[----:B------:R-:W-:Y:S01]  /*0f20*/  ISETP.GT.U32.OR P4, PT, R0, 0x27f, P4 ;  /* 0x0000027f0000780c */ /* 0x000fe20002784470 */
[----:B------:R-:W-:Y:S01]  /*0f30*/  @!P2 IMAD R29, R70, c[0x0][0x1c4], R27 ;  /* 0x00007100461daa24 */ /* 0x000fe200078e021b */
[----:B------:R-:W-:Y:S01]  /*0f40*/  @!P1 LEA R26, P6, R24, c[0x0][0x170], 0x1 ;  /* 0x00005c00181a9a11 */ /* 0x000fe200078c08ff */
[----:B------:R-:W-:-:S03]  /*0f50*/  @!P2 IMAD.WIDE.U32 R18, R70, c[0x0][0x1c0], R18 ;  /* 0x000070004612aa25 */ /* 0x000fc600078e0012 */
        /* <DEDUP_REMOVED lines=596> */
.L_x_4550:
[----:B------:R-:W-:Y:S05]  /*34a0*/  BSYNC B0 ;  /* 0x0000000000007941 */ /* 0x000fea0003800000 */
.L_x_4549:
        /* <DEDUP_REMOVED lines=34> */
.L_x_4553:
[----:B------:R-:W2:Y:S01]  /*36d0*/  LDG.E.STRONG.GPU R27, [R24.64] ;  /* 0x0000000c181b7981 */ /* 0x000ea2000c1ef900 */
[----:B------:R-:W-:Y:S01]  /*36e0*/  YIELD ;  /* 0x0000000000007946 */ /* 0x000fe20003800000 */
[----:B--2---:R-:W-:Y:S01]  /*36f0*/  ISETP.NE.AND P1, PT, R27, R26, PT ;  /* 0x0000001a1b00720c */ /* 0x004fe20003f25270 */
[----:B------:R-:W-:-:S12]  /*3700*/  CCTL.IVALL ;  /* 0x00000000ff00798f */ /* 0x000fd80002000000 */
[----:B------:R-:W-:Y:S05]  /*3710*/  @P1 BRA `(.L_x_4553) ;  /* 0xffffffb000001947 */ /* 0x000fea000383ffff */
.L_x_4552:
        /* <DEDUP_REMOVED lines=11> */
.L_x_4555:
        /* <DEDUP_REMOVED lines=71> */
.L_x_4554:
        /* <DEDUP_REMOVED lines=25> */
.L_x_4557:
[----:B------:R-:W-:Y:S05]  /*3dd0*/  BSYNC B0 ;  /* 0x0000000000007941 */ /* 0x000fea0003800000 */
.L_x_4556:
        /* <DEDUP_REMOVED lines=35> */
.L_x_4551:
        /* <DEDUP_REMOVED lines=8> */
[----:B01----:R-:W-:Y:S01]  /*4090*/  IADD3 R51, R3, UR14, RZ ;  /* 0x0000000e03337c10 */ /* 0x003fe2000fffe0ff */
        /* <DEDUP_REMOVED lines=18> */
[----:B------:R-:W-:Y:S01]  /*41c0*/  ISETP.NE.AND P5, PT, RZ, UR17, PT ;  /* 0x00000011ff007c0c */ /* 0x000fe2000bfa5270 */
[--C-:B0-----:R-:W-:Y:S02]  /*41d0*/  HADD2.F32 R24, -RZ, R19.reuse.H0_H0 ;  /* 0x20000013ff187230 */ /* 0x101fe40000004100 */
[----:B------:R-:W-:-:S08]  /*41e0*/  HADD2.F32 R25, -RZ, R19.H1_H1 ;  /* 0x30000013ff197230 */ /* 0x000fd00000004100 */
        /* <DEDUP_REMOVED lines=27> */
.L_x_4558:
        /* <DEDUP_REMOVED lines=13> */
.L_x_4560:
[----:B------:R-:W-:Y:S05]  /*4470*/  BSYNC B0 ;  /* 0x0000000000007941 */ /* 0x000fea0003800000 */
.L_x_4559:
[--C-:B------:R-:W-:Y:S01]  /*4480*/  HADD2.F32 R24, -RZ, R10.reuse.H0_H0 ;  /* 0x2000000aff187230 */ /* 0x100fe20000004100 */
[----:B0-----:R-:W-:Y:S01]  /*4490*/  IADD3 R27, R2, 0x8, RZ ;  /* 0x00000008021b7810 */ /* 0x001fe20007ffe0ff */
        /* <DEDUP_REMOVED lines=21> */
.L_x_4561:
        /* <DEDUP_REMOVED lines=12> */
.L_x_4563:
[----:B------:R-:W-:Y:S05]  /*46b0*/  BSYNC B0 ;  /* 0x0000000000007941 */ /* 0x000fea0003800000 */
.L_x_4562:
        /* <DEDUP_REMOVED lines=22> */
.L_x_4564:
        /* <DEDUP_REMOVED lines=12> */
.L_x_4566:
[----:B------:R-:W-:Y:S05]  /*48e0*/  BSYNC B0 ;  /* 0x0000000000007941 */ /* 0x000fea0003800000 */
.L_x_4565:
        /* <DEDUP_REMOVED lines=22> */
.L_x_4567:
        /* <DEDUP_REMOVED lines=12> */
.L_x_4569:
[----:B------:R-:W-:Y:S05]  /*4b10*/  BSYNC B0 ;  /* 0x0000000000007941 */ /* 0x000fea0003800000 */
.L_x_4568:
[--C-:B------:R-:W-:Y:S01]  /*4b20*/  HADD2.F32 R10, -RZ, R13.reuse.H0_H0 ;  /* 0x2000000dff0a7230 */ /* 0x100fe20000004100 */
[----:B------:R-:W-:Y:S01]  /*4b30*/  ISETP.GE.U32.AND P1, PT, R79, c[0x0][0x1c8], PT ;  /* 0x000072004f007a0c */ /* 0x000fe20003f26070 */
[----:B------:R-:W-:Y:S01]  /*4b40*/  HADD2.F32 R13, -RZ, R13.H1_H1 ;  /* 0x3000000dff0d7230 */ /* 0x000fe20000004100 */
[----:B------:R-:W-:Y:S02]  /*4b50*/  ISETP.GE.U32.AND P2, PT, R78, c[0x0][0x1c8], PT ;  /* 0x000072004e007a0c */ /* 0x000fe40003f46070 */
[----:B------:R-:W-:Y:S01]  /*4b60*/  FADD.FTZ R10, R10, -UR5 ;  /* 0x800000050a0a7e21 */ /* 0x000fe20008010000 */
[----:B------:R-:W-:Y:S01]  /*4b70*/  ISETP.GE.AND.EX P1, PT, R83, c[0x0][0x1cc], PT, P1 ;  /* 0x0000730053007a0c */ /* 0x000fe20003f26310 */
[----:B------:R-:W-:Y:S02]  /*4b80*/  FADD.FTZ R13, R13, -UR5 ;  /* 0x800000050d0d7e21 */ /* 0x000fe40008010000 */
[----:B------:R-:W-:Y:S01]  /*4b90*/  FMUL.FTZ R10, R10, UR6 ;  /* 0x000000060a0a7c20 */ /* 0x000fe20008410000 */
[----:B------:R-:W-:Y:S01]  /*4ba0*/  ISETP.GT.U32.OR P1, PT, R0, 0x27f, P1 ;  /* 0x0000027f0000780c */ /* 0x000fe20000f24470 */
[----:B------:R-:W-:-:S02]  /*4bb0*/  FMUL.FTZ R13, R13, UR6 ;  /* 0x000000060d0d7c20 */ /* 0x000fc40008410000 */
        /* <DEDUP_REMOVED lines=13> */
.L_x_4570:
        /* <DEDUP_REMOVED lines=12> */
.L_x_4572:
[----:B------:R-:W-:Y:S05]  /*4d50*/  BSYNC B0 ;  /* 0x0000000000007941 */ /* 0x000fea0003800000 */
.L_x_4571:
[--C-:B------:R-:W-:Y:S01]  /*4d60*/  HADD2.F32 R10, -RZ, R14.reuse.H0_H0 ;  /* 0x2000000eff0a7230 */ /* 0x100fe20000004100 */
[----:B0-----:R-:W-:Y:S01]  /*4d70*/  SHF.R.S32.HI R12, RZ, 0x1f, R78 ;  /* 0x0000001fff0c7819 */ /* 0x001fe2000001144e */
[----:B------:R-:W-:Y:S01]  /*4d80*/  HADD2.F32 R11, -RZ, R14.H1_H1 ;  /* 0x3000000eff0b7230 */ /* 0x000fe20000004100 */
[----:B------:R-:W-:Y:S01]  /*4d90*/  ISETP.GE.U32.AND P1, PT, R77, c[0x0][0x1c8], PT ;  /* 0x000072004d007a0c */ /* 0x000fe20003f26070 */
[--C-:B------:R-:W-:Y:S01]  /*4da0*/  HADD2.F32 R14, -RZ, R15.reuse.H0_H0 ;  /* 0x2000000fff0e7230 */ /* 0x100fe20000004100 */
[----:B------:R-:W-:Y:S01]  /*4db0*/  SHF.R.S32.HI R25, RZ, 0x1f, R77 ;  /* 0x0000001fff197819 */ /* 0x000fe2000001144d */
[----:B------:R-:W-:Y:S01]  /*4dc0*/  FADD.FTZ R10, R10, -UR5 ;  /* 0x800000050a0a7e21 */ /* 0x000fe20008010000 */
[----:B------:R-:W-:Y:S01]  /*4dd0*/  HADD2.F32 R15, -RZ, R15.H1_H1 ;  /* 0x3000000fff0f7230 */ /* 0x000fe20000004100 */
        /* <DEDUP_REMOVED lines=22> */
.L_x_4573:
        /* <DEDUP_REMOVED lines=12> */
.L_x_4575:
[----:B------:R-:W-:Y:S05]  /*5000*/  BSYNC B0 ;  /* 0x0000000000007941 */ /* 0x000fea0003800000 */
.L_x_4574:
        /* <DEDUP_REMOVED lines=17> */
.L_x_4576:
        /* <DEDUP_REMOVED lines=12> */
.L_x_4578:
[----:B------:R-:W-:Y:S05]  /*51e0*/  BSYNC B0 ;  /* 0x0000000000007941 */ /* 0x000fea0003800000 */
.L_x_4577:
        /* <DEDUP_REMOVED lines=33> */
.L_x_4579:
        /* <DEDUP_REMOVED lines=12> */
.L_x_4581:
[----:B------:R-:W-:Y:S05]  /*54c0*/  BSYNC B0 ;  /* 0x0000000000007941 */ /* 0x000fea0003800000 */
.L_x_4580:
        /* <DEDUP_REMOVED lines=17> */
.L_x_4582:
        /* <DEDUP_REMOVED lines=12> */
.L_x_4584:
[----:B------:R-:W-:Y:S05]  /*56a0*/  BSYNC B0 ;  /* 0x0000000000007941 */ /* 0x000fea0003800000 */
.L_x_4583:
        /* <DEDUP_REMOVED lines=17> */
.L_x_4585:
        /* <DEDUP_REMOVED lines=12> */
.L_x_4587:
[----:B------:R-:W-:Y:S05]  /*5880*/  BSYNC B0 ;  /* 0x0000000000007941 */ /* 0x000fea0003800000 */
.L_x_4586:
        /* <DEDUP_REMOVED lines=20> */
[C---:B------:R-:W-:Y:S01]  /*59d0*/  ISETP.GT.U32.OR P2, PT, R0.reuse, 0x27f, P2 ;  /* 0x0000027f0000780c */ /* 0x040fe20001744470 */
        /* <DEDUP_REMOVED lines=14> */
.L_x_4588:
        /* <DEDUP_REMOVED lines=12> */
.L_x_4590:
[----:B------:R-:W-:Y:S05]  /*5b80*/  BSYNC B0 ;  /* 0x0000000000007941 */ /* 0x000fea0003800000 */
.L_x_4589:
        /* <DEDUP_REMOVED lines=17> */
.L_x_4591:
        /* <DEDUP_REMOVED lines=12> */
.L_x_4593:
[----:B------:R-:W-:Y:S05]  /*5d60*/  BSYNC B0 ;  /* 0x0000000000007941 */ /* 0x000fea0003800000 */
.L_x_4592:
[----:B------:R-:W-:Y:S01]  /*5d70*/  FMUL.FTZ R10, R15, UR6 ;  /* 0x000000060f0a7c20 */ /* 0x000fe20008410000 */
[--C-:B------:R-:W-:Y:S01]  /*5d80*/  HADD2.F32 R14, -RZ, R23.reuse.H0_H0 ;  /* 0x20000017ff0e7230 */ /* 0x100fe20000004100 */
[----:B0-----:R-:W-:Y:S01]  /*5d90*/  FMUL.FTZ R11, R22, UR6 ;  /* 0x00000006160b7c20 */ /* 0x001fe20008410000 */
        /* <DEDUP_REMOVED lines=14> */
.L_x_4594:
        /* <DEDUP_REMOVED lines=12> */
.L_x_4596:
[----:B------:R-:W-:Y:S05]  /*5f40*/  BSYNC B0 ;  /* 0x0000000000007941 */ /* 0x000fea0003800000 */
.L_x_4595:
        /* <DEDUP_REMOVED lines=13> */
[--C-:B0-----:R-:W-:Y:S01]  /*6020*/  HADD2.F32 R15, -RZ, R29.reuse.H0_H0 ;  /* 0x2000001dff0f7230 */ /* 0x101fe20000004100 */
        /* <DEDUP_REMOVED lines=19> */
.L_x_4597:
        /* <DEDUP_REMOVED lines=12> */
.L_x_4599:
[----:B------:R-:W-:Y:S05]  /*6220*/  BSYNC B0 ;  /* 0x0000000000007941 */ /* 0x000fea0003800000 */
.L_x_4598:
[----:B------:R-:W-:Y:S02]  /*6230*/  FMUL.FTZ R16, R16, UR6 ;  /* 0x0000000610107c20 */ /* 0x000fe40008410000 */
[----:B0-----:R-:W-:Y:S02]  /*6240*/  FMUL.FTZ R17, R14, UR6 ;  /* 0x000000060e117c20 */ /* 0x001fe40008410000 */
[----:B------:R-:W-:Y:S02]  /*6250*/  FADD.FTZ R15, R15, -UR5 ;  /* 0x800000050f0f7e21 */ /* 0x000fe40008010000 */
        /* <DEDUP_REMOVED lines=14> */
.L_x_4600:
        /* <DEDUP_REMOVED lines=12> */
.L_x_4602:
[----:B------:R-:W-:Y:S05]  /*6400*/  BSYNC B0 ;  /* 0x0000000000007941 */ /* 0x000fea0003800000 */
.L_x_4601:
        /* <DEDUP_REMOVED lines=17> */
.L_x_4603:
        /* <DEDUP_REMOVED lines=12> */
.L_x_4605:
[----:B------:R-:W-:Y:S05]  /*65e0*/  BSYNC B0 ;  /* 0x0000000000007941 */ /* 0x000fea0003800000 */
.L_x_4604:
[----:B------:R-:W-:Y:S01]  /*65f0*/  ISETP.GE.U32.AND P1, PT, R63, c[0x0][0x1c8], PT ;  /* 0x000072003f007a0c */ /* 0x000fe20003f26070 */
[----:B------:R-:W-:Y:S01]  /*6600*/  FADD.FTZ R14, R14, -UR5 ;  /* 0x800000050e0e7e21 */ /* 0x000fe20008010000 */
[----:B------:R-:W-:Y:S01]  /*6610*/  ISETP.GE.U32.AND P2, PT, R62, c[0x0][0x1c8], PT ;  /* 0x000072003e007a0c */ /* 0x000fe20003f46070 */
[----:B------:R-:W-:Y:S01]  /*6620*/  FADD.FTZ R30, R30, -UR5 ;  /* 0x800000051e1e7e21 */ /* 0x000fe20008010000 */
[----:B------:R-:W-:Y:S01]  /*6630*/  SHF.R.S32.HI R24, RZ, 0x1f, R63 ;  /* 0x0000001fff187819 */ /* 0x000fe2000001143f */
[--C-:B0-----:R-:W-:Y:S01]  /*6640*/  HADD2.F32 R12, -RZ, R31.reuse.H0_H0 ;  /* 0x2000001fff0c7230 */ /* 0x101fe20000004100 */
[----:B------:R-:W-:Y:S01]  /*6650*/  SHF.R.S32.HI R23, RZ, 0x1f, R62 ;  /* 0x0000001fff177819 */ /* 0x000fe2000001143e */
[----:B------:R-:W-:Y:S01]  /*6660*/  HADD2.F32 R16, -RZ, R31.H1_H1 ;  /* 0x3000001fff107230 */ /* 0x000fe20000004100 */
[----:B------:R-:W-:Y:S01]  /*6670*/  ISETP.GE.U32.AND P3, PT, R61, c[0x0][0x1c8], PT ;  /* 0x000072003d007a0c */ /* 0x000fe20003f66070 */
[----:B------:R-:W-:Y:S01]  /*6680*/  FMUL.FTZ R10, R14, UR6 ;  /* 0x000000060e0a7c20 */ /* 0x000fe20008410000 */
        /* <DEDUP_REMOVED lines=25> */
.L_x_4606:
        /* <DEDUP_REMOVED lines=12> */
.L_x_4608:
[----:B------:R-:W-:Y:S05]  /*68e0*/  BSYNC B0 ;  /* 0x0000000000007941 */ /* 0x000fea0003800000 */
.L_x_4607:
        /* <DEDUP_REMOVED lines=17> */
.L_x_4609:
        /* <DEDUP_REMOVED lines=12> */
.L_x_4611:
[----:B------:R-:W-:Y:S05]  /*6ac0*/  BSYNC B0 ;  /* 0x0000000000007941 */ /* 0x000fea0003800000 */
.L_x_4610:
        /* <DEDUP_REMOVED lines=17> */
.L_x_4612:
        /* <DEDUP_REMOVED lines=12> */
.L_x_4614:
[----:B------:R-:W-:Y:S05]  /*6ca0*/  BSYNC B0 ;  /* 0x0000000000007941 */ /* 0x000fea0003800000 */
.L_x_4613:
        /* <DEDUP_REMOVED lines=33> */
.L_x_4615:
        /* <DEDUP_REMOVED lines=12> */
.L_x_4617:
[----:B------:R-:W-:Y:S05]  /*6f80*/  BSYNC B0 ;  /* 0x0000000000007941 */ /* 0x000fea0003800000 */
.L_x_4616:
        /* <DEDUP_REMOVED lines=17> */
.L_x_4618:
        /* <DEDUP_REMOVED lines=12> */
.L_x_4620:
[----:B------:R-:W-:Y:S05]  /*7160*/  BSYNC B0 ;  /* 0x0000000000007941 */ /* 0x000fea0003800000 */
.L_x_4619:
[----:B------:R-:W-:Y:S01]  /*7170*/  FMUL.FTZ R10, R17, UR6 ;  /* 0x00000006110a7c20 */ /* 0x000fe20008410000 */
[--C-:B------:R-:W-:Y:S01]  /*7180*/  HADD2.F32 R14, -RZ, R40.reuse.H0_H0 ;  /* 0x20000028ff0e7230 */ /* 0x100fe20000004100 */
[----:B------:R-:W-:Y:S01]  /*7190*/  FMUL.FTZ R39, R39, UR6 ;  /* 0x0000000627277c20 */ /* 0x000fe20008410000 */
[----:B------:R-:W-:Y:S01]  /*71a0*/  HADD2.F32 R40, -RZ, R40.H1_H1 ;  /* 0x30000028ff287230 */ /* 0x000fe20000004100 */
        /* <DEDUP_REMOVED lines=13> */
.L_x_4621:
        /* <DEDUP_REMOVED lines=12> */
.L_x_4623:
[----:B------:R-:W-:Y:S05]  /*7340*/  BSYNC B0 ;  /* 0x0000000000007941 */ /* 0x000fea0003800000 */
.L_x_4622:
[----:B------:R-:W-:Y:S01]  /*7350*/  HADD2.F32 R16, -RZ, R45.H0_H0 ;  /* 0x2000002dff107230 */ /* 0x000fe20000004100 */
[----:B------:R-:W-:Y:S01]  /*7360*/  FADD.FTZ R14, R14, -UR5 ;  /* 0x800000050e0e7e21 */ /* 0x000fe20008010000 */
[----:B------:R-:W-:Y:S01]  /*7370*/  HADD2.F32 R11, -RZ, R41.H0_H0 ;  /* 0x20000029ff0b7230 */ /* 0x000fe20000004100 */
[----:B------:R-:W-:Y:S01]  /*7380*/  ISETP.GE.U32.AND P6, PT, R57, c[0x0][0x1c8], PT ;  /* 0x0000720039007a0c */ /* 0x000fe20003fc6070 */
[----:B0-----:R-:W-:Y:S01]  /*7390*/  HADD2.F32 R12, -RZ, R42.H0_H0 ;  /* 0x2000002aff0c7230 */ /* 0x001fe20000004100 */
        /* <DEDUP_REMOVED lines=42> */
[----:B------:R-:W-:Y:S01]  /*7640*/  FMUL.FTZ R11, R10, UR6 ;  /* 0x000000060a0b7c20 */ /* 0x000fe20008410000 */
[C---:B------:R-:W-:Y:S01]  /*7650*/  ISETP.GT.U32.OR P2, PT, R0.reuse, 0x27f, P2 ;  /* 0x0000027f0000780c */ /* 0x040fe20001744470 */
[C-C-:B------:R-:W-:Y:S01]  /*7660*/  FFMA.FTZ R23, R19.reuse, R14, R51.reuse ;  /* 0x0000000e13177223 */ /* 0x140fe20000010033 */
[C---:B------:R-:W-:Y:S01]  /*7670*/  ISETP.GT.U32.OR P3, PT, R0.reuse, 0x27f, P3 ;  /* 0x0000027f0000780c */ /* 0x040fe20001f64470 */
[C-C-:B------:R-:W-:Y:S01]  /*7680*/  FFMA.FTZ R17, R19.reuse, R16, R51.reuse ;  /* 0x0000001013117223 */ /* 0x140fe20000010033 */
        /* <DEDUP_REMOVED lines=24> */
.L_x_4624:
        /* <DEDUP_REMOVED lines=12> */
.L_x_4626:
[----:B------:R-:W-:Y:S05]  /*78d0*/  BSYNC B0 ;  /* 0x0000000000007941 */ /* 0x000fea0003800000 */
.L_x_4625:
[----:B------:R-:W-:Y:S01]  /*78e0*/  FADD.FTZ R42, R42, -UR5 ;  /* 0x800000052a2a7e21 */ /* 0x000fe20008010000 */
[----:B------:R-:W-:Y:S01]  /*78f0*/  HADD2.F32 R44, -RZ, R44.H1_H1 ;  /* 0x3000002cff2c7230 */ /* 0x000fe20000004100 */
[----:B------:R-:W-:Y:S02]  /*7900*/  FMUL.FTZ R41, R41, UR6 ;  /* 0x0000000629297c20 */ /* 0x000fe40008410000 */
[----:B------:R-:W-:Y:S02]  /*7910*/  FADD.FTZ R43, R43, -UR5 ;  /* 0x800000052b2b7e21 */ /* 0x000fe40008010000 */
[----:B0-----:R-:W-:Y:S02]  /*7920*/  FMUL.FTZ R23, R42, UR6 ;  /* 0x000000062a177c20 */ /* 0x001fe40008410000 */
        /* <DEDUP_REMOVED lines=12> */
.L_x_4627:
        /* <DEDUP_REMOVED lines=12> */
.L_x_4629:
[----:B------:R-:W-:Y:S05]  /*7ab0*/  BSYNC B0 ;  /* 0x0000000000007941 */ /* 0x000fea0003800000 */
.L_x_4628:
        /* <DEDUP_REMOVED lines=14> */
.L_x_4630:
        /* <DEDUP_REMOVED lines=12> */
.L_x_4632:
[----:B------:R-:W-:Y:S05]  /*7c60*/  BSYNC B0 ;  /* 0x0000000000007941 */ /* 0x000fea0003800000 */
.L_x_4631:
        /* <DEDUP_REMOVED lines=13> */
.L_x_4633:
        /* <DEDUP_REMOVED lines=12> */
.L_x_4635:
[----:B------:R-:W-:Y:S05]  /*7e00*/  BSYNC B0 ;  /* 0x0000000000007941 */ /* 0x000fea0003800000 */
.L_x_4634:
        /* <DEDUP_REMOVED lines=12> */
.L_x_4636:
        /* <DEDUP_REMOVED lines=12> */
.L_x_4638:
[----:B------:R-:W-:Y:S05]  /*7f90*/  BSYNC B0 ;  /* 0x0000000000007941 */ /* 0x000fea0003800000 */
.L_x_4637:
[----:B0-----:R-:W-:Y:S01]  /*7fa0*/  HADD2.F32 R12, -RZ, R46.H1_H1 ;  /* 0x3000002eff0c7230 */ /* 0x001fe20000004100 */
[----:B------:R-:W-:Y:S01]  /*7fb0*/  ISETP.GE.U32.AND P6, PT, R5, c[0x0][0x1c8], PT ;  /* 0x0000720005007a0c */ /* 0x000fe20003fc6070 */
[----:B------:R-:W-:Y:S01]  /*7fc0*/  HADD2.F32 R13, -RZ, R47.H1_H1 ;  /* 0x3000002fff0d7230 */ /* 0x000fe20000004100 */
[----:B------:R-:W-:Y:S01]  /*7fd0*/  ISETP.GE.U32.AND P1, PT, R6, c[0x0][0x1c8], PT ;  /* 0x0000720006007a0c */ /* 0x000fe20003f26070 */
[----:B------:R-:W-:Y:S01]  /*7fe0*/  HADD2.F32 R18, -RZ, R48.H1_H1 ;  /* 0x30000030ff127230 */ /* 0x000fe20000004100 */
[----:B------:R-:W-:Y:S01]  /*7ff0*/  FADD.FTZ R12, R12, -UR5 ;  /* 0x800000050c0c7e21 */ /* 0x000fe20008010000 */
[----:B------:R-:W-:Y:S01]  /*8000*/  HADD2.F32 R20, -RZ, R49.H1_H1 ;  /* 0x30000031ff147230 */ /* 0x000fe20000004100 */
[----:B------:R-:W-:Y:S01]  /*8010*/  FADD.FTZ R13, R13, -UR5 ;  /* 0x800000050d0d7e21 */ /* 0x000fe20008010000 */
[----:B------:R-:W-:Y:S01]  /*8020*/  HADD2.F32 R10, -RZ, R45.H1_H1 ;  /* 0x3000002dff0a7230 */ /* 0x000fe20000004100 */
[----:B------:R-:W-:Y:S01]  /*8030*/  FADD.FTZ R18, R18, -UR5 ;  /* 0x8000000512127e21 */ /* 0x000fe20008010000 */
[----:B------:R-:W-:Y:S01]  /*8040*/  ISETP.GE.U32.AND P2, PT, R7, c[0x0][0x1c8], PT ;  /* 0x0000720007007a0c */ /* 0x000fe20003f46070 */
[----:B------:R-:W-:Y:S01]  /*8050*/  FADD.FTZ R20, R20, -UR5 ;  /* 0x8000000514147e21 */ /* 0x000fe20008010000 */
[----:B------:R-:W-:Y:S01]  /*8060*/  ISETP.GE.U32.AND P3, PT, R8, c[0x0][0x1c8], PT ;  /* 0x0000720008007a0c */ /* 0x000fe20003f66070 */
[----:B------:R-:W-:Y:S01]  /*8070*/  FADD.FTZ R10, R10, -UR5 ;  /* 0x800000050a0a7e21 */ /* 0x000fe20008010000 */
[----:B------:R-:W-:Y:S01]  /*8080*/  ISETP.GE.U32.AND P4, PT, R9, c[0x0][0x1c8], PT ;  /* 0x0000720009007a0c */ /* 0x000fe20003f86070 */
        /* <DEDUP_REMOVED lines=10> */
[--C-:B------:R-:W-:Y:S01]  /*8130*/  FFMA.FTZ R23, R50, R23, R54.reuse ;  /* 0x0000001732177223 */ /* 0x100fe20000010036 */
[----:B------:R-:W-:Y:S01]  /*8140*/  ISETP.GT.U32.OR P6, PT, R0, 0x27f, P6 ;  /* 0x0000027f0000780c */ /* 0x000fe200037c4470 */
[--C-:B------:R-:W-:Y:S01]  /*8150*/  FFMA.FTZ R20, R50, R13, R54.reuse ;  /* 0x0000000d32147223 */ /* 0x100fe20000010036 */
[----:B------:R-:W-:Y:S01]  /*8160*/  ISETP.GT.U32.OR P1, PT, R0, 0x27f, P1 ;  /* 0x0000027f0000780c */ /* 0x000fe20000f24470 */
[--C-:B------:R-:W-:Y:S01]  /*8170*/  FFMA.FTZ R21, R50, R21, R54.reuse ;  /* 0x0000001532157223 */ /* 0x100fe20000010036 */
[----:B------:R-:W-:Y:S01]  /*8180*/  ISETP.GT.U32.OR P2, PT, R0, 0x27f, P2 ;  /* 0x0000027f0000780c */ /* 0x000fe20001744470 */
[--C-:B------:R-:W-:Y:S01]  /*8190*/  FFMA.FTZ R18, R50, R25, R54.reuse ;  /* 0x0000001932127223 */ /* 0x100fe20000010036 */
[----:B------:R-:W-:Y:S01]  /*81a0*/  ISETP.GT.U32.OR P3, PT, R0, 0x27f, P3 ;  /* 0x0000027f0000780c */ /* 0x000fe20001f64470 */
[----:B------:R-:W-:Y:S01]  /*81b0*/  FFMA.FTZ R50, R50, R11, R54 ;  /* 0x0000000b32327223 */ /* 0x000fe20000010036 */
        /* <DEDUP_REMOVED lines=12> */
.L_x_4639:
        /* <DEDUP_REMOVED lines=12> */
.L_x_4641:
[----:B------:R-:W-:Y:S05]  /*8340*/  BSYNC B0 ;  /* 0x0000000000007941 */ /* 0x000fea0003800000 */
.L_x_4640:
        /* <DEDUP_REMOVED lines=11> */
.L_x_4642:
        /* <DEDUP_REMOVED lines=12> */
.L_x_4644:
[----:B------:R-:W-:Y:S05]  /*84c0*/  BSYNC B0 ;  /* 0x0000000000007941 */ /* 0x000fea0003800000 */
.L_x_4643:
        /* <DEDUP_REMOVED lines=11> */
.L_x_4645:
        /* <DEDUP_REMOVED lines=12> */
.L_x_4647:
[----:B------:R-:W-:Y:S05]  /*8640*/  BSYNC B0 ;  /* 0x0000000000007941 */ /* 0x000fea0003800000 */
.L_x_4646:
        /* <DEDUP_REMOVED lines=11> */
.L_x_4648:
        /* <DEDUP_REMOVED lines=12> */
.L_x_4650:
[----:B------:R-:W-:Y:S05]  /*87c0*/  BSYNC B0 ;  /* 0x0000000000007941 */ /* 0x000fea0003800000 */
.L_x_4649:
        /* <DEDUP_REMOVED lines=11> */
.L_x_4651:
        /* <DEDUP_REMOVED lines=11> */
.L_x_4653:
[----:B------:R-:W-:Y:S05]  /*8930*/  BSYNC B0 ;  /* 0x0000000000007941 */ /* 0x000fea0003800000 */
.L_x_4652:
[----:B------:R-:W-:Y:S02]  /*8940*/  ULDC UR5, c[0x0][0x10] ;  /* 0x0000040000057ab9 */ /* 0x000fe40000000800 */
[----:B------:R-:W-:Y:S02]  /*8950*/  UIADD3 UR9, UR9, UR5, URZ ;  /* 0x0000000509097290 */ /* 0x000fe4000fffe03f */
[----:B------:R-:W-:Y:S02]  /*8960*/  UIADD3 UR4, UR4, 0x1, URZ ;  /* 0x0000000104047890 */ /* 0x000fe4000fffe03f */
[----:B------:R-:W-:-:S06]  /*8970*/  UISETP.GE.AND UP0, UPT, UR9, UR8, UPT ;  /* 0x000000080900728c */ /* 0x000fcc000bf06270 */
[----:B------:R-:W-:-:S13]  /*8980*/  PLOP3.LUT P1, PT, PT, PT, UP0, 0x80, 0x0 ;  /* 0x000000000000781c */ /* 0x000fda0003f2f008 */
[----:B------:R-:W-:Y:S01]  /*8990*/  @P1 CALL.REL.NOINC `(.L_x_4654) ;  /* 0x0000001000001944 */ /* 0x000fe20003c00000 */
[----:B------:R-:W-:Y:S05]  /*89a0*/  BRA `(.L_x_4655) ;  /* 0xffff79e000007947 */ /* 0x000fea000383ffff */
.L_x_4654:
[----:B------:R-:W-:Y:S05]  /*89b0*/  EXIT ;  /* 0x000000000000794d */ /* 0x000fea0003800000 */
.L_x_4656:
        /* <DEDUP_REMOVED lines=12> */
.L_x_5642:


//--------------------- .text._Z35group_norm_nhwc_fwd_one_pass_kernelI11Fp16IOBf16WLi512ELi160ELi640EEv26Group_norm_nhwc_fwd_params --------------------------
	.section	.text._Z35group_norm_nhwc_fwd_one_pass_kernelI11Fp16IOBf16WLi512ELi160ELi640EEv26Group_norm_nhwc_fwd_params,"ax",@progbits
	.sectioninfo	@"SHI_REGISTERS=96"
	.align	128
        .global         _Z35group_norm_nhwc_fwd_one_pass_kernelI11Fp16IOBf16WLi512ELi160ELi640EEv26Group_norm_nhwc_fwd_params
        .type           _Z35group_norm_nhwc_fwd_one_pass_kernelI11Fp16IOBf16WLi512ELi160ELi640EEv26Group_norm_nhwc_fwd_params,@function
        .size           _Z35group_norm_nhwc_fwd_one_pass_kernelI11Fp16IOBf16WLi512ELi160ELi640EEv26Group_norm_nhwc_fwd_params,(.L_x_5643 - _Z35group_norm_nhwc_fwd_one_pass_kernelI11Fp16IOBf16WLi512ELi160ELi640EEv26Group_norm_nhwc_fwd_params)
        .other          _Z35group_norm_nhwc_fwd_one_pass_kernelI11Fp16IOBf16WLi512ELi160ELi640EEv26Group_norm_nhwc_fwd_params,@"STO_CUDA_ENTRY STV_DEFAULT"
_Z35group_norm_nhwc_fwd_one_pass_kernelI11Fp16IOBf16WLi512ELi160ELi640EEv26Group_norm_nhwc_fwd_params:
.text._Z35group_norm_nhwc_fwd_one_pass_kernelI11Fp16IOBf16WLi512ELi160ELi640EEv26Group_norm_nhwc_fwd_params:
        /* <DEDUP_REMOVED lines=22> */
.L_x_4673:
        /* <DEDUP_REMOVED lines=2200> */
.L_x_4658:
[----:B0--3--:R-:W-:Y:S05]  /*8ae0*/  BSYNC B0 ;  /* 0x0000000000007941 */ /* 0x009fea0003800000 */
.L_x_4657:
        /* <DEDUP_REMOVED lines=27> */
.L_x_4661:
[----:B------:R-:W2:Y:S01]  /*8ca0*/  LDG.E.STRONG.GPU R2, [R14.64] ;  /* 0x000000060e027981 */ /* 0x000ea2000c1ef900 */
[----:B------:R-:W-:Y:S01]  /*8cb0*/  YIELD ;  /* 0x0000000000007946 */ /* 0x000fe20003800000 */
[----:B--2---:R-:W-:-:S05]  /*8cc0*/  CCTL.IVALL ;  /* 0x00000000ff00798f */ /* 0x004fca0002000000 */
[----:B------:R0:W-:Y:S01]  /*8cd0*/  STL [R1], R2 ;  /* 0x0000000201007387 */ /* 0x0001e20000100800 */
[----:B------:R-:W-:-:S13]  /*8ce0*/  ISETP.NE.AND P1, PT, R2, R3, PT ;  /* 0x000000030200720c */ /* 0x000fda0003f25270 */
[----:B0-----:R-:W-:Y:S05]  /*8cf0*/  @P1 BRA `(.L_x_4661) ;  /* 0xffffffa000001947 */ /* 0x001fea000383ffff */
.L_x_4660:
        /* <DEDUP_REMOVED lines=17> */
.L_x_4665:
        /* <DEDUP_REMOVED lines=115> */
.L_x_4664:
        /* <DEDUP_REMOVED lines=61> */
.L_x_4666:
[----:B------:R-:W-:-:S13]  /*9910*/  ISETP.NE.OR P1, PT, R0, RZ, P1 ;  /* 0x000000ff0000720c */ /* 0x000fda0000f25670 */
[----:B------:R-:W-:Y:S05]  /*9920*/  @!P1 BRA `(.L_x_4662) ;  /* 0x000001f000009947 */ /* 0x000fea0003800000 */
.L_x_4663:
        /* <DEDUP_REMOVED lines=31> */
.L_x_4662:
        /* <DEDUP_REMOVED lines=12> */
.L_x_4668:
[----:B------:R-:W-:Y:S05]  /*9be0*/  BSYNC B0 ;  /* 0x0000000000007941 */ /* 0x000fea0003800000 */
.L_x_4667:
        /* <DEDUP_REMOVED lines=16> */
.L_x_4659:
        /* <DEDUP_REMOVED lines=10> */
[----:B------:R-:W-:Y:S01]  /*9d90*/  @!P2 STS.64 [0xc0], R4 ;  /* 0x0000c004ff00a388 */ /* 0x000fe20000000a00 */
[----:B------:R-:W-:Y:S02]  /*9da0*/  IMAD.MOV.U32 R9, RZ, RZ, 0x2 ;  /* 0x00000002ff097424 */ /* 0x000fe400078e00ff */
[----:B--2---:R-:W-:Y:S02]  /*9db0*/  IMAD R8, R0, 0xa0, R3 ;  /* 0x000000a000087824 */ /* 0x004fe400078e0203 */
[----:B------:R-:W-:-:S05]  /*9dc0*/  @!P1 IMAD.WIDE R2, R75, R2, c[0x0][0x168] ;  /* 0x00005a004b029625 */ /* 0x000fca00078e0202 */
[----:B------:R0:W-:Y:S04]  /*9dd0*/  @!P1 STG.E.64 [R2.64], R14 ;  /* 0x0000000e02009986 */ /* 0x0001e8000c101b06 */
        /* <DEDUP_REMOVED lines=23> */
.L_x_4671:
[----:B------:R-:W2:Y:S04]  /*9f50*/  LDL R8, [R3] ;  /* 0x0000000003087983 */ /* 0x000ea80000100800 */
[----:B0-----:R-:W3:Y:S04]  /*9f60*/  LDL R16, [R3+0x4] ;  /* 0x0000040003107983 */ /* 0x001ee80000100800 */
[----:B------:R-:W4:Y:S04]  /*9f70*/  LDL R20, [R3+0x8] ;  /* 0x0000080003147983 */ /* 0x000f280000100800 */
[----:B------:R-:W5:Y:S01]  /*9f80*/  LDL R26, [R3+0xc] ;  /* 0x00000c00031a7983 */ /* 0x000f620000100800 */
[C---:B------:R-:W-:Y:S01]  /*9f90*/  IMAD R38, R5.reuse, 0x8, R76 ;  /* 0x0000000805267824 */ /* 0x040fe200078e024c */
[----:B------:R-:W-:Y:S01]  /*9fa0*/  IADD3 R5, R5, 0x4, RZ ;  /* 0x0000000405057810 */ /* 0x000fe20007ffe0ff */
[----:B------:R-:W-:Y:S03]  /*9fb0*/  BSSY B0, `(.L_x_4669) ;  /* 0x0000082000007945 */ /* 0x000fe60003800000 */
[----:B------:R-:W-:-:S02]  /*9fc0*/  ISETP.GE.U32.AND P3, PT, R38, c[0x0][0x1c8], PT ;  /* 0x0000720026007a0c */ /* 0x000fc40003f66070 */
[----:B------:R-:W-:-:S04]  /*9fd0*/  IADD3 R43, R38, 0x10, RZ ;  /* 0x00000010262b7810 */ /* 0x000fc80007ffe0ff */
[----:B------:R-:W-:Y:S02]  /*9fe0*/  ISETP.GE.U32.AND P2, PT, R43, c[0x0][0x1c8], PT ;  /* 0x000072002b007a0c */ /* 0x000fe40003f46070 */
[----:B------:R-:W-:-:S04]  /*9ff0*/  SHF.R.S32.HI R35, RZ, 0x1f, R43 ;  /* 0x0000001fff237819 */ /* 0x000fc8000001142b */
[----:B------:R-:W-:Y:S01]  /*a000*/  ISETP.GE.OR.EX P2, PT, R35, c[0x0][0x1cc], P0, P2 ;  /* 0x0000730023007a0c */ /* 0x000fe20000746720 */
[----:B--2---:R-:W-:Y:S02]  /*a010*/  HADD2.F32 R15, -RZ, R8.H0_H0 ;  /* 0x20000008ff0f7230 */ /* 0x004fe40000004100 */
[----:B---3--:R-:W-:-:S03]  /*a020*/  HADD2.F32 R19, -RZ, R16.H0_H0 ;  /* 0x20000010ff137230 */ /* 0x008fc60000004100 */
[C---:B------:R-:W-:Y:S01]  /*a030*/  FADD.FTZ R17, -R0.reuse, R15 ;  /* 0x0000000f00117221 */ /* 0x040fe20000010100 */
[----:B------:R-:W-:Y:S02]  /*a040*/  HADD2.F32 R15, -RZ, R8.H1_H1 ;  /* 0x30000008ff0f7230 */ /* 0x000fe40000004100 */
[----:B----4-:R-:W-:Y:S01]  /*a050*/  HADD2.F32 R23, -RZ, R20.H0_H0 ;  /* 0x20000014ff177230 */ /* 0x010fe20000004100 */
[----:B------:R-:W-:Y:S02]  /*a060*/  FMUL.FTZ R17, R17, R2 ;  /* 0x0000000211117220 */ /* 0x000fe40000410000 */
[C---:B------:R-:W-:Y:S01]  /*a070*/  FADD.FTZ R21, -R0.reuse, R19 ;  /* 0x0000001300157221 */ /* 0x040fe20000010100 */
[----:B-----5:R-:W-:Y:S01]  /*a080*/  HADD2.F32 R29, -RZ, R26.H0_H0 ;  /* 0x2000001aff1d7230 */ /* 0x020fe20000004100 */
[C---:B------:R-:W-:Y:S02]  /*a090*/  FADD.FTZ R23, -R0.reuse, R23 ;  /* 0x0000001700177221 */ /* 0x040fe40000010100 */
[----:B------:R-:W-:-:S02]  /*a0a0*/  FADD.FTZ R15, -R0, R15 ;  /* 0x0000000f000f7221 */ /* 0x000fc40000010100 */
[C-C-:B------:R-:W-:Y:S01]  /*a0b0*/  FFMA.FTZ R8, R4.reuse, R17, R7.reuse ;  /* 0x0000001104087223 */ /* 0x140fe20000010007 */
[----:B------:R-:W-:Y:S01]  /*a0c0*/  HADD2.F32 R17, -RZ, R16.H1_H1 ;  /* 0x30000010ff117230 */ /* 0x000fe20000004100 */
[-C--:B------:R-:W-:Y:S02]  /*a0d0*/  FMUL.FTZ R21, R21, R2.reuse ;  /* 0x0000000215157220 */ /* 0x080fe40000410000 */
[-C--:B------:R-:W-:Y:S02]  /*a0e0*/  FMUL.FTZ R23, R23, R2.reuse ;  /* 0x0000000217177220 */ /* 0x080fe40000410000 */
[----:B------:R-:W-:Y:S02]  /*a0f0*/  FMUL.FTZ R15, R15, R2 ;  /* 0x000000020f0f7220 */ /* 0x000fe40000410000 */
[C-C-:B------:R-:W-:Y:S01]  /*a100*/  FFMA.FTZ R18, R4.reuse, R21, R7.reuse ;  /* 0x0000001504127223 */ /* 0x140fe20000010007 */
[----:B------:R-:W-:Y:S01]  /*a110*/  HADD2.F32 R21, -RZ, R20.H1_H1 ;  /* 0x30000014ff157230 */ /* 0x000fe20000004100 */
[----:B------:R-:W-:Y:S01]  /*a120*/  FFMA.FTZ R24, R4, R23, R7 ;  /* 0x0000001704187223 */ /* 0x000fe20000010007 */
[----:B------:R-:W-:Y:S01]  /*a130*/  HADD2.F32 R23, -RZ, R26.H1_H1 ;  /* 0x3000001aff177230 */ /* 0x000fe20000004100 */
[----:B------:R-:W-:-:S02]  /*a140*/  FADD.FTZ R17, -R0, R17 ;  /* 0x0000001100117221 */ /* 0x000fc40000010100 */
[----:B------:R-:W-:Y:S02]  /*a150*/  FFMA.FTZ R19, R6, R15, R9 ;  /* 0x0000000f06137223 */ /* 0x000fe40000010009 */
[----:B------:R-:W-:Y:S02]  /*a160*/  @P4 FMUL.FTZ R14, R8, -1.4426950216293334961 ;  /* 0xbfb8aa3b080e4820 */ /* 0x000fe40000410000 */
[----:B------:R-:W-:Y:S02]  /*a170*/  FMUL.FTZ R17, R17, R2 ;  /* 0x0000000211117220 */ /* 0x000fe40000410000 */
[C---:B------:R-:W-:Y:S02]  /*a180*/  FADD.FTZ R27, -R0.reuse, R21 ;  /* 0x00000015001b7221 */ /* 0x040fe40000010100 */
[----:B------:R-:W-:Y:S01]  /*a190*/  @P4 FMUL.FTZ R15, R19, -1.4426950216293334961 ;  /* 0xbfb8aa3b130f4820 */ /* 0x000fe20000410000 */
[----:B------:R-:W0:Y:S01]  /*a1a0*/  @P4 MUFU.EX2 R14, R14 ;  /* 0x0000000e000e4308 */ /* 0x000e220000000800 */
[----:B------:R-:W-:-:S02]  /*a1b0*/  FADD.FTZ R23, -R0, R23 ;  /* 0x0000001700177221 */ /* 0x000fc40000010100 */
[----:B------:R-:W-:Y:S02]  /*a1c0*/  FFMA.FTZ R25, R6, R17, R9 ;  /* 0x0000001106197223 */ /* 0x000fe40000010009 */
[-C--:B------:R-:W-:Y:S02]  /*a1d0*/  FMUL.FTZ R27, R27, R2.reuse ;  /* 0x000000021b1b7220 */ /* 0x080fe40000410000 */
[----:B------:R-:W-:Y:S01]  /*a1e0*/  FADD.FTZ R29, -R0, R29 ;  /* 0x0000001d001d7221 */ /* 0x000fe20000010100 */
[----:B------:R-:W1:Y:S01]  /*a1f0*/  @P4 MUFU.EX2 R15, R15 ;  /* 0x0000000f000f4308 */ /* 0x000e620000000800 */
[----:B------:R-:W-:Y:S02]  /*a200*/  FMUL.FTZ R23, R23, R2 ;  /* 0x0000000217177220 */ /* 0x000fe40000410000 */
[----:B------:R-:W-:Y:S02]  /*a210*/  @P4 FMUL.FTZ R16, R18, -1.4426950216293334961 ;  /* 0xbfb8aa3b12104820 */ /* 0x000fe40000410000 */
[----:B------:R-:W-:-:S02]  /*a220*/  @P4 FMUL.FTZ R17, R25, -1.4426950216293334961 ;  /* 0xbfb8aa3b19114820 */ /* 0x000fc40000410000 */
[C-C-:B------:R-:W-:Y:S01]  /*a230*/  FFMA.FTZ R31, R6.reuse, R27, R9.reuse ;  /* 0x0000001b061f7223 */ /* 0x140fe20000010009 */
[----:B------:R2:W3:Y:S01]  /*a240*/  @P4 MUFU.EX2 R20, R16 ;  /* 0x0000001000144308 */ /* 0x0004e20000000800 */
[----:B------:R-:W-:Y:S02]  /*a250*/  FMUL.FTZ R29, R29, R2 ;  /* 0x000000021d1d7220 */ /* 0x000fe40000410000 */
[----:B------:R-:W-:Y:S01]  /*a260*/  FFMA.FTZ R27, R6, R23, R9 ;  /* 0x00000017061b7223 */ /* 0x000fe20000010009 */
[----:B------:R-:W-:Y:S01]  /*a270*/  IADD3 R23, R38, 0x8, RZ ;  /* 0x0000000826177810 */ /* 0x000fe20007ffe0ff */
[----:B------:R-:W-:Y:S02]  /*a280*/  FFMA.FTZ R26, R4, R29, R7 ;  /* 0x0000001d041a7223 */ /* 0x000fe40000010007 */
[----:B------:R-:W-:Y:S01]  /*a290*/  @P4 FMUL.FTZ R22, R24, -1.4426950216293334961 ;  /* 0xbfb8aa3b18164820 */ /* 0x000fe20000410000 */
[----:B------:R-:W4:Y:S01]  /*a2a0*/  @P4 MUFU.EX2 R21, R17 ;  /* 0x0000001100154308 */ /* 0x000f220000000800 */
[----:B------:R-:W-:Y:S01]  /*a2b0*/  ISETP.GE.U32.AND P1, PT, R23, c[0x0][0x1c8], PT ;  /* 0x0000720017007a0c */ /* 0x000fe20003f26070 */
[----:B------:R-:W-:Y:S01]  /*a2c0*/  @P4 FMUL.FTZ R29, R26, -1.4426950216293334961 ;  /* 0xbfb8aa3b1a1d4820 */ /* 0x000fe20000410000 */
[----:B------:R-:W-:Y:S01]  /*a2d0*/  SHF.R.S32.HI R30, RZ, 0x1f, R23 ;  /* 0x0000001fff1e7819 */ /* 0x000fe20000011417 */
[----:B--2---:R-:W-:-:S02]  /*a2e0*/  @P4 FMUL.FTZ R16, R31, -1.4426950216293334961 ;  /* 0xbfb8aa3b1f104820 */ /* 0x004fc40000410000 */
[----:B0-----:R-:W-:Y:S01]  /*a2f0*/  @P4 FADD.FTZ R14, R14, 1 ;  /* 0x3f8000000e0e4421 */ /* 0x001fe20000010000 */
[----:B------:R-:W-:Y:S01]  /*a300*/  ISETP.GE.OR.EX P1, PT, R30, c[0x0][0x1cc], P0, P1 ;  /* 0x000073001e007a0c */ /* 0x000fe20000726710 */
[----:B------:R0:W2:Y:S01]  /*a310*/  @P4 MUFU.EX2 R36, R29 ;  /* 0x0000001d00244308 */ /* 0x0000a20000000800 */
[----:B-1----:R-:W-:Y:S02]  /*a320*/  @P4 FADD.FTZ R15, R15, 1 ;  /* 0x3f8000000f0f4421 */ /* 0x002fe40000010000 */
[----:B---3--:R-:W-:-:S05]  /*a330*/  @P4 FADD.FTZ R20, R20, 1 ;  /* 0x3f80000014144421 */ /* 0x008fca0000010000 */
[----:B------:R1:W3:Y:S01]  /*a340*/  @P4 MUFU.EX2 R28, R22 ;  /* 0x00000016001c4308 */ /* 0x0002e20000000800 */
[----:B0-----:R-:W-:Y:S01]  /*a350*/  SHF.R.S32.HI R29, RZ, 0x1f, R38 ;  /* 0x0000001fff1d7819 */ /* 0x001fe20000011426 */
[----:B----4-:R-:W-:-:S03]  /*a360*/  @P4 FADD.FTZ R21, R21, 1 ;  /* 0x3f80000015154421 */ /* 0x010fc60000010000 */
[----:B------:R-:W-:-:S03]  /*a370*/  ISETP.GE.OR.EX P3, PT, R29, c[0x0][0x1cc], P0, P3 ;  /* 0x000073001d007a0c */ /* 0x000fc60000766730 */
[----:B------:R-:W0:Y:S01]  /*a380*/  @P4 MUFU.EX2 R34, R16 ;  /* 0x0000001000224308 */ /* 0x000e220000000800 */
[----:B-1----:R-:W-:Y:S02]  /*a390*/  @P4 FMUL.FTZ R22, R27, -1.4426950216293334961 ;  /* 0xbfb8aa3b1b164820 */ /* 0x002fe40000410000 */
[----:B--2---:R-:W-:-:S05]  /*a3a0*/  @P4 FADD.FTZ R36, R36, 1 ;  /* 0x3f80000024244421 */ /* 0x004fca0000010000 */
[----:B------:R1:W2:Y:S01]  /*a3b0*/  @P4 MUFU.RCP R17, R14 ;  /* 0x0000000e00114308 */ /* 0x0002a20000001000 */
[----:B---3--:R-:W-:Y:S02]  /*a3c0*/  @P4 FADD.FTZ R32, R28, 1 ;  /* 0x3f8000001c204421 */ /* 0x008fe40000010000 */
[----:B------:R-:W-:Y:S02]  /*a3d0*/  @!P3 IMAD R29, R29, c[0x0][0x1c0], RZ ;  /* 0x000070001d1dba24 */ /* 0x000fe400078e02ff */
[----:B------:R-:W-:-:S03]  /*a3e0*/  @!P2 IMAD.MOV.U32 R28, RZ, RZ, R10 ;  /* 0x000000ffff1ca224 */ /* 0x000fc600078e000a */
[----:B------:R3:W4:Y:S01]  /*a3f0*/  @P4 MUFU.RCP R16, R15 ;  /* 0x0000000f00104308 */ /* 0x0007220000001000 */
[----:B-1----:R-:W-:Y:S02]  /*a400*/  @!P1 IMAD.MOV.U32 R14, RZ, RZ, R10 ;  /* 0x000000ffff0e9224 */ /* 0x002fe400078e000a */
[----:B0-----:R-:W-:-:S05]  /*a410*/  @P4 FADD.FTZ R34, R34, 1 ;  /* 0x3f80000022224421 */ /* 0x001fca0000010000 */
[----:B------:R0:W-:Y:S01]  /*a420*/  @P4 MUFU.EX2 R37, R22 ;  /* 0x0000001600254308 */ /* 0x0001e20000000800 */
[----:B---3--:R-:W-:Y:S02]  /*a430*/  @!P1 IMAD.MOV.U32 R15, RZ, RZ, R13 ;  /* 0x000000ffff0f9224 */ /* 0x008fe400078e000d */
[----:B--2---:R-:W-:Y:S02]  /*a440*/  @P4 FMUL.FTZ R8, R8, R17 ;  /* 0x0000001108084220 */ /* 0x004fe40000410000 */
[----:B------:R-:W-:-:S03]  /*a450*/  @!P1 IMAD.WIDE.U32 R14, R23, c[0x0][0x1c0], R14 ;  /* 0x00007000170e9a25 */ /* 0x000fc600078e000e */
[----:B------:R1:W2:Y:S01]  /*a460*/  @P4 MUFU.RCP R33, R20 ;  /* 0x0000001400214308 */ /* 0x0002a20000001000 */
[----:B0-----:R-:W-:Y:S02]  /*a470*/  @!P1 IMAD R22, R30, c[0x0][0x1c0], RZ ;  /* 0x000070001e169a24 */ /* 0x001fe400078e02ff */
[----:B------:R-:W-:Y:S02]  /*a480*/  @!P3 IMAD R17, R38, c[0x0][0x1c4], R29 ;  /* 0x000071002611ba24 */ /* 0x000fe400078e021d */
[----:B------:R-:W-:Y:S02]  /*a490*/  @!P1 IMAD R39, R23, c[0x0][0x1c4], R22 ;  /* 0x0000710017279a24 */ /* 0x000fe400078e0216 */
[----:B------:R-:W-:Y:S01]  /*a4a0*/  @!P3 IMAD.MOV.U32 R22, RZ, RZ, R10 ;  /* 0x000000ffff16b224 */ /* 0x000fe200078e000a */
[----:B------:R0:W3:Y:S01]  /*a4b0*/  @P4 MUFU.RCP R30, R21 ;  /* 0x00000015001e4308 */ /* 0x0000e20000001000 */
[----:B------:R-:W-:Y:S02]  /*a4c0*/  @!P3 IMAD.MOV.U32 R23, RZ, RZ, R13 ;  /* 0x000000ffff17b224 */ /* 0x000fe400078e000d */
[----:B----4-:R-:W-:-:S02]  /*a4d0*/  @P4 FMUL.FTZ R19, R19, R16 ;  /* 0x0000001013134220 */ /* 0x010fc40000410000 */
[----:B------:R-:W-:-:S03]  /*a4e0*/  @!P3 IMAD.WIDE.U32 R22, R38, c[0x0][0x1c0], R22 ;  /* 0x000070002616ba25 */ /* 0x000fc600078e0016 */
[----:B------:R-:W4:Y:S01]  /*a4f0*/  @P4 MUFU.RCP R34, R34 ;  /* 0x0000002200224308 */ /* 0x000f220000001000 */
[----:B------:R-:W-:Y:S01]  /*a500*/  @!P2 IMAD R16, R35, c[0x0][0x1c0], RZ ;  /* 0x000070002310aa24 */ /* 0x000fe200078e02ff */
[----:B-1----:R-:W-:Y:S01]  /*a510*/  @!P3 LEA R20, P5, R22, c[0x0][0x160], 0x1 ;  /* 0x000058001614ba11 */ /* 0x002fe200078a08ff */
[----:B------:R-:W-:Y:S02]  /*a520*/  @!P2 IMAD.MOV.U32 R29, RZ, RZ, R13 ;  /* 0x000000ffff1da224 */ /* 0x000fe400078e000d */
[----:B------:R-:W-:Y:S01]  /*a530*/  @!P3 IMAD.IADD R17, R23, 0x1, R17 ;  /* 0x000000011711b824 */ /* 0x000fe200078e0211 */
[----:B------:R-:W-:Y:S01]  /*a540*/  @!P3 F2FP.PACK_AB R23, R19, R8 ;  /* 0x000000081317b23e */ /* 0x000fe200000000ff */
[----:B------:R-:W-:Y:S01]  /*a550*/  @!P2 IMAD R41, R43, c[0x0][0x1c4], R16 ;  /* 0x000071002b29aa24 */ /* 0x000fe200078e0210 */
[----:B------:R-:W-:Y:S01]  /*a560*/  @!P1 LEA R16, P6, R14, c[0x0][0x160], 0x1 ;  /* 0x000058000e109a11 */ /* 0x000fe200078c08ff */
[----:B------:R-:W-:Y:S01]  /*a570*/  @!P1 IMAD.IADD R15, R15, 0x1, R39 ;  /* 0x000000010f0f9824 */ /* 0x000fe200078e0227 */
[----:B------:R-:W1:Y:S01]  /*a580*/  @P4 MUFU.RCP R35, R32 ;  /* 0x0000002000234308 */ /* 0x000e620000001000 */
[----:B--2---:R-:W-:Y:S01]  /*a590*/  @P4 FMUL.FTZ R18, R18, R33 ;  /* 0x0000002112124220 */ /* 0x004fe20000410000 */
[----:B0-----:R-:W-:Y:S01]  /*a5a0*/  @!P3 LEA.HI.X R21, R22, c[0x0][0x164], R17, 0x1, P5 ;  /* 0x000059001615ba11 */ /* 0x001fe200028f0c11 */
[----:B---3--:R-:W-:Y:S01]  /*a5b0*/  @P4 FMUL.FTZ R25, R25, R30 ;  /* 0x0000001e19194220 */ /* 0x008fe20000410000 */
[----:B------:R-:W-:Y:S01]  /*a5c0*/  @!P1 LEA.HI.X R17, R14, c[0x0][0x164], R15, 0x1, P6 ;  /* 0x000059000e119a11 */ /* 0x000fe200030f0c0f */
[----:B------:R-:W-:-:S02]  /*a5d0*/  @!P2 IMAD.WIDE.U32 R28, R43, c[0x0][0x1c0], R28 ;  /* 0x000070002b1caa25 */ /* 0x000fc400078e001c */
[----:B------:R0:W-:Y:S01]  /*a5e0*/  @!P3 STG.E [R20.64], R23 ;  /* 0x000000171400b986 */ /* 0x0001e2000c101906 */
[----:B------:R-:W-:Y:S01]  /*a5f0*/  @!P1 F2FP.PACK_AB R25, R25, R18 ;  /* 0x000000121919923e */ /* 0x000fe200000000ff */
[----:B------:R-:W-:Y:S01]  /*a600*/  @!P2 IMAD.IADD R15, R29, 0x1, R41 ;  /* 0x000000011d0fa824 */ /* 0x000fe200078e0229 */
[----:B------:R-:W-:Y:S01]  /*a610*/  IADD3 R29, R38, 0x18, RZ ;  /* 0x00000018261d7810 */ /* 0x000fe20007ffe0ff */
[----:B------:R-:W-:Y:S01]  /*a620*/  @P4 FADD.FTZ R37, R37, 1 ;  /* 0x3f80000025254421 */ /* 0x000fe20000010000 */
[----:B------:R-:W2:Y:S01]  /*a630*/  @P4 MUFU.RCP R19, R36 ;  /* 0x0000002400134308 */ /* 0x000ea20000001000 */
[----:B------:R0:W-:Y:S01]  /*a640*/  @!P1 STG.E [R16.64], R25 ;  /* 0x0000001910009986 */ /* 0x0001e2000c101906 */
[----:B------:R-:W-:Y:S01]  /*a650*/  ISETP.GE.U32.AND P1, PT, R29, c[0x0][0x1c8], PT ;  /* 0x000072001d007a0c */ /* 0x000fe20003f26070 */
[----:B----4-:R-:W-:Y:S01]  /*a660*/  @P4 FMUL.FTZ R31, R31, R34 ;  /* 0x000000221f1f4220 */ /* 0x010fe20000410000 */
[----:B------:R-:W-:Y:S01]  /*a670*/  SHF.R.S32.HI R18, RZ, 0x1f, R29 ;  /* 0x0000001fff127819 */ /* 0x000fe2000001141d */
[----:B-1----:R-:W-:Y:S01]  /*a680*/  @P4 FMUL.FTZ R24, R24, R35 ;  /* 0x0000002318184220 */ /* 0x002fe20000410000 */
[----:B------:R-:W-:-:S02]  /*a690*/  @!P2 LEA R14, P5, R28, c[0x0][0x160], 0x1 ;  /* 0x000058001c0eaa11 */ /* 0x000fc400078a08ff */
[----:B------:R-:W1:Y:S01]  /*a6a0*/  @P4 MUFU.RCP R8, R37 ;  /* 0x0000002500084308 */ /* 0x000e620000001000 */
[----:B------:R-:W-:Y:S02]  /*a6b0*/  ISETP.GE.OR.EX P1, PT, R18, c[0x0][0x1cc], P0, P1 ;  /* 0x0000730012007a0c */ /* 0x000fe40000726710 */
[----:B------:R-:W-:Y:S02]  /*a6c0*/  @!P2 LEA.HI.X R15, R28, c[0x0][0x164], R15, 0x1, P5 ;  /* 0x000059001c0faa11 */ /* 0x000fe400028f0c0f */
[----:B------:R-:W-:Y:S01]  /*a6d0*/  @!P2 F2FP.PACK_AB R31, R31, R24 ;  /* 0x000000181f1fa23e */ /* 0x000fe200000000ff */
[----:B--2---:R-:W-:-:S04]  /*a6e0*/  @P4 FMUL.FTZ R26, R26, R19 ;  /* 0x000000131a1a4220 */ /* 0x004fc80000410000 */
[----:B------:R0:W-:Y:S01]  /*a6f0*/  @!P2 STG.E [R14.64], R31 ;  /* 0x0000001f0e00a986 */ /* 0x0001e2000c101906 */
[----:B------:R-:W-:Y:S01]  /*a700*/  ISETP.NE.AND P2, PT, R5, 0x40, PT ;  /* 0x000000400500780c */ /* 0x000fe20003f45270 */
[----:B-1----:R-:W-:Y:S02]  /*a710*/  @P4 FMUL.FTZ R27, R27, R8 ;  /* 0x000000081b1b4220 */ /* 0x002fe40000410000 */
[----:B------:R-:W-:Y:S05]  /*a720*/  @P1 BRA `(.L_x_4670) ;  /* 0x000000a000001947 */ /* 0x000fea0003800000 */
[----:B------:R-:W-:Y:S01]  /*a730*/  IMAD R8, R18, c[0x0][0x1c0], RZ ;  /* 0x0000700012087a24 */ /* 0x000fe200078e02ff */
[----:B------:R-:W-:Y:S01]  /*a740*/  F2FP.PACK_AB R27, R27, R26 ;  /* 0x0000001a1b1b723e */ /* 0x000fe200000000ff */
[----:B0-----:R-:W-:Y:S02]  /*a750*/  IMAD.MOV.U32 R14, RZ, RZ, R10 ;  /* 0x000000ffff0e7224 */ /* 0x001fe400078e000a */
[----:B------:R-:W-:Y:S02]  /*a760*/  IMAD.MOV.U32 R15, RZ, RZ, R13 ;  /* 0x000000ffff0f7224 */ /* 0x000fe400078e000d */
[----:B------:R-:W-:-:S02]  /*a770*/  IMAD R17, R29, c[0x0][0x1c4], R8 ;  /* 0x000071001d117a24 */ /* 0x000fc400078e0208 */
[----:B------:R-:W-:-:S04]  /*a780*/  IMAD.WIDE.U32 R14, R29, c[0x0][0x1c0], R14 ;  /* 0x000070001d0e7a25 */ /* 0x000fc800078e000e */
[----:B------:R-:W-:Y:S01]  /*a790*/  IMAD.IADD R15, R15, 0x1, R17 ;  /* 0x000000010f0f7824 */ /* 0x000fe200078e0211 */
[----:B------:R-:W-:-:S04]  /*a7a0*/  LEA R16, P1, R14, c[0x0][0x160], 0x1 ;  /* 0x000058000e107a11 */ /* 0x000fc800078208ff */
[----:B------:R-:W-:-:S05]  /*a7b0*/  LEA.HI.X R17, R14, c[0x0][0x164], R15, 0x1, P1 ;  /* 0x000059000e117a11 */ /* 0x000fca00008f0c0f */
[----:B------:R0:W-:Y:S04]  /*a7c0*/  STG.E [R16.64], R27 ;  /* 0x0000001b10007986 */ /* 0x0001e8000c101906 */
.L_x_4670:
[----:B------:R-:W-:Y:S05]  /*a7d0*/  BSYNC B0 ;  /* 0x0000000000007941 */ /* 0x000fea0003800000 */
.L_x_4669:
        /* <DEDUP_REMOVED lines=9> */
.L_x_4672:
[----:B------:R-:W-:Y:S05]  /*a870*/  EXIT ;  /* 0x000000000000794d */ /* 0x000fea0003800000 */
.L_x_4674:
        /* <DEDUP_REMOVED lines=16> */
.L_x_5643:


//--------------------- .text._Z35group_norm_nhwc_fwd_one_pass_kernelI11Fp16IOFp16WLi64ELi160ELi640EEv26Group_norm_nhwc_fwd_params --------------------------
	.section	.text._Z35group_norm_nhwc_fwd_one_pass_kernelI11Fp16IOFp16WLi64ELi160ELi640EEv26Group_norm_nhwc_fwd_params,"ax",@progbits
	.sectioninfo	@"SHI_REGISTERS=48"
	.align	128
        .global         _Z35group_norm_nhwc_fwd_one_pass_kernelI11Fp16IOFp16WLi64ELi160ELi640EEv26Group_norm_nhwc_fwd_params
        .type           _Z35group_norm_nhwc_fwd_one_pass_kernelI11Fp16IOFp16WLi64ELi160ELi640EEv26Group_norm_nhwc_fwd_params,@function
        .size           _Z35group_norm_nhwc_fwd_one_pass_kernelI11Fp16IOFp16WLi64ELi160ELi640EEv26Group_norm_nhwc_fwd_params,(.L_x_5644 - _Z35group_norm_nhwc_fwd_one_pass_kernelI11Fp16IOFp16WLi64ELi160ELi640EEv26Group_norm_nhwc_fwd_params)
        .other          _Z35group_norm_nhwc_fwd_one_pass_kernelI11Fp16IOFp16WLi64ELi160ELi640EEv26Group_norm_nhwc_fwd_params,@"STO_CUDA_ENTRY STV_DEFAULT"
_Z35group_norm_nhwc_fwd_one_pass_kernelI11Fp16IOFp16WLi64ELi160ELi640EEv26Group_norm_nhwc_fwd_params:
.text._Z35group_norm_nhwc_fwd_one_pass_kernelI11Fp16IOFp16WLi64ELi160ELi640EEv26Group_norm_nhwc_fwd_params:
        /* <DEDUP_REMOVED lines=32> */
.L_x_4709:
        /* <DEDUP_REMOVED lines=274> */
.L_x_4676:
[----:B------:R-:W-:Y:S05]  /*1320*/  BSYNC B0 ;  /* 0x0000000000007941 */ /* 0x000fea0003800000 */
.L_x_4675:
        /* <DEDUP_REMOVED lines=25> */
.L_x_4679:
[----:B------:R-:W2:Y:S01]  /*14c0*/  LDG.E.STRONG.GPU R14, [R12.64] ;  /* 0x000000060c0e7981 */ /* 0x000ea2000c1ef900 */
[----:B------:R-:W-:Y:S01]  /*14d0*/  YIELD ;  /* 0x0000000000007946 */ /* 0x000fe20003800000 */
[----:B--2---:R-:W-:Y:S01]  /*14e0*/  ISETP.NE.AND P1, PT, R14, R15, PT ;  /* 0x0000000f0e00720c */ /* 0x004fe20003f25270 */
[----:B------:R-:W-:-:S12]  /*14f0*/  CCTL.IVALL ;  /* 0x00000000ff00798f */ /* 0x000fd80002000000 */
[----:B------:R-:W-:Y:S05]  /*1500*/  @P1 BRA `(.L_x_4679) ;  /* 0xffffffb000001947 */ /* 0x000fea000383ffff */
.L_x_4678:
        /* <DEDUP_REMOVED lines=11> */
.L_x_4681:
        /* <DEDUP_REMOVED lines=59> */
.L_x_4680:
        /* <DEDUP_REMOVED lines=19> */
.L_x_4683:
[----:B------:R-:W-:Y:S05]  /*1aa0*/  BSYNC B0 ;  /* 0x0000000000007941 */ /* 0x000fea0003800000 */
.L_x_4682:
        /* <DEDUP_REMOVED lines=30> */
.L_x_4677:
        /* <DEDUP_REMOVED lines=24> */
[----:B------:R-:W-:-:S04]  /*1e10*/  HADD2.F32 R13, -RZ, R27.H0_H0 ;  /* 0x2000001bff0d7230 */ /* 0x000fc80000004100 */
[----:B------:R-:W-:Y:S01]  /*1e20*/  FSETP.GTU.FTZ.AND P1, PT, R12, RZ, PT ;  /* 0x000000ff0c00720b */ /* 0x000fe20003f3c000 */
[----:B------:R-:W-:-:S12]  /*1e30*/  FADD.FTZ R13, R13, -R14 ;  /* 0x8000000e0d0d7221 */ /* 0x000fd80000010000 */
[----:B------:R-:W-:-:S04]  /*1e40*/  @P1 FADD.FTZ R12, R12, c[0x0][0x188] ;  /* 0x000062000c0c1621 */ /* 0x000fc80000010000 */
[----:B------:R0:W1:Y:S02]  /*1e50*/  @P1 MUFU.RSQ R15, R12 ;  /* 0x0000000c000f1308 */ /* 0x0000640000001400 */
[----:B0-----:R-:W-:-:S05]  /*1e60*/  HADD2.F32 R12, -RZ, R27.H1_H1 ;  /* 0x3000001bff0c7230 */ /* 0x001fca0000004100 */
[----:B------:R-:W-:Y:S02]  /*1e70*/  FADD.FTZ R27, R12, -R14 ;  /* 0x8000000e0c1b7221 */ /* 0x000fe40000010000 */
[-C--:B-1----:R-:W-:Y:S02]  /*1e80*/  FMUL.FTZ R13, R13, R15.reuse ;  /* 0x0000000f0d0d7220 */ /* 0x082fe40000410000 */
        /* <DEDUP_REMOVED lines=18> */
.L_x_4684:
        /* <DEDUP_REMOVED lines=12> */
.L_x_4686:
[----:B------:R-:W-:Y:S05]  /*2070*/  BSYNC B0 ;  /* 0x0000000000007941 */ /* 0x000fea0003800000 */
.L_x_4685:
        /* <DEDUP_REMOVED lines=22> */
.L_x_4687:
        /* <DEDUP_REMOVED lines=12> */
.L_x_4689:
[----:B------:R-:W-:Y:S05]  /*22a0*/  BSYNC B0 ;  /* 0x0000000000007941 */ /* 0x000fea0003800000 */
.L_x_4688:
        /* <DEDUP_REMOVED lines=24> */
.L_x_4690:
        /* <DEDUP_REMOVED lines=12> */
.L_x_4692:
[----:B------:R-:W-:Y:S05]  /*24f0*/  BSYNC B0 ;  /* 0x0000000000007941 */ /* 0x000fea0003800000 */
.L_x_4691:
        /* <DEDUP_REMOVED lines=64> */
.L_x_4693:
        /* <DEDUP_REMOVED lines=12> */
.L_x_4695:
[----:B------:R-:W-:Y:S05]  /*29c0*/  BSYNC B0 ;  /* 0x0000000000007941 */ /* 0x000fea0003800000 */
.L_x_4694:
        /* <DEDUP_REMOVED lines=11> */
.L_x_4696:
        /* <DEDUP_REMOVED lines=12> */
.L_x_4698:
[----:B------:R-:W-:Y:S05]  /*2b40*/  BSYNC B0 ;  /* 0x0000000000007941 */ /* 0x000fea0003800000 */
.L_x_4697:
        /* <DEDUP_REMOVED lines=11> */
.L_x_4699:
        /* <DEDUP_REMOVED lines=12> */
.L_x_4701:
[----:B------:R-:W-:Y:S05]  /*2cc0*/  BSYNC B0 ;  /* 0x0000000000007941 */ /* 0x000fea0003800000 */
.L_x_4700:
        /* <DEDUP_REMOVED lines=11> */
.L_x_4702:
        /* <DEDUP_REMOVED lines=12> */
.L_x_4704:
[----:B------:R-:W-:Y:S05]  /*2e40*/  BSYNC B0 ;  /* 0x0000000000007941 */ /* 0x000fea0003800000 */
.L_x_4703:
        /* <DEDUP_REMOVED lines=11> */
.L_x_4705:
        /* <DEDUP_REMOVED lines=12> */
.L_x_4707:
[----:B------:R-:W-:Y:S05]  /*2fc0*/  BSYNC B0 ;  /* 0x0000000000007941 */ /* 0x000fea0003800000 */
.L_x_4706:
[----:B------:R-:W-:Y:S02]  /*2fd0*/  IADD3 R38, R38, c[0x0][0x10], RZ ;  /* 0x0000040026267a10 */ /* 0x000fe40007ffe0ff */
[----:B------:R-:W-:Y:S02]  /*2fe0*/  IADD3 R28, R28, 0x1, RZ ;  /* 0x000000011c1c7810 */ /* 0x000fe40007ffe0ff */
[----:B------:R-:W-:-:S13]  /*2ff0*/  ISETP.GE.AND P1, PT, R38, UR4, PT ;  /* 0x0000000426007c0c */ /* 0x000fda000bf26270 */
[----:B------:R-:W-:Y:S01]  /*3000*/  @P1 CALL.REL.NOINC `(.L_x_4708) ;  /* 0x0000001000001944 */ /* 0x000fe20003c00000 */
[----:B------:R-:W-:Y:S05]  /*3010*/  BRA `(.L_x_4709) ;  /* 0xffffd1e000007947 */ /* 0x000fea000383ffff */
.L_x_4708:
[----:B------:R-:W-:Y:S05]  /*3020*/  EXIT ;  /* 0x000000000000794d */ /* 0x000fea0003800000 */
.L_x_4710:
        /* <DEDUP_REMOVED lines=13> */
.L_x_5644:


//--------------------- .text._Z35group_norm_nhwc_fwd_one_pass_kernelI11Fp16IOFp16WLi128ELi160ELi640EEv26Group_norm_nhwc_fwd_params --------------------------
	.section	.text._Z35group_norm_nhwc_fwd_one_pass_kernelI11Fp16IOFp16WLi128ELi160ELi640EEv26Group_norm_nhwc_fwd_params,"ax",@progbits
	.sectioninfo	@"SHI_REGISTERS=92"
	.align	128
        .global         _Z35group_norm_nhwc_fwd_one_pass_kernelI11Fp16IOFp16WLi128ELi160ELi640EEv26Group_norm_nhwc_fwd_params
        .type           _Z35group_norm_nhwc_fwd_one_pass_kernelI11Fp16IOFp16WLi128ELi160ELi640EEv26Group_norm_nhwc_fwd_params,@function
        .size           _Z35group_norm_nhwc_fwd_one_pass_kernelI11Fp16IOFp16WLi128ELi160ELi640EEv26Group_norm_nhwc_fwd_params,(.L_x_5645 - _Z35group_norm_nhwc_fwd_one_pass_kernelI11Fp16IOFp16WLi128ELi160ELi640EEv26Group_norm_nhwc_fwd_params)
        .other          _Z35group_norm_nhwc_fwd_one_pass_kernelI11Fp16IOFp16WLi128ELi160ELi640EEv26Group_norm_nhwc_fwd_params,@"STO_CUDA_ENTRY STV_DEFAULT"
_Z35group_norm_nhwc_fwd_one_pass_kernelI11Fp16IOFp16WLi128ELi160ELi640EEv26Group_norm_nhwc_fwd_params:
.text._Z35group_norm_nhwc_fwd_one_pass_kernelI11Fp16IOFp16WLi128ELi160ELi640EEv26Group_norm_nhwc_fwd_params:
        /* <DEDUP_REMOVED lines=40> */
.L_x_4769:
        /* <DEDUP_REMOVED lines=443> */
.L_x_4712:
[----:B------:R-:W-:Y:S05]  /*1e30*/  BSYNC B0 ;  /* 0x0000000000007941 */ /* 0x000fea0003800000 */
.L_x_4711:
        /* <DEDUP_REMOVED lines=25> */
.L_x_4715:
[----:B------:R-:W2:Y:S01]  /*1fd0*/  LDG.E.STRONG.GPU R26, [R24.64] ;  /* 0x00000006181a7981 */ /* 0x000ea2000c1ef900 */
[----:B------:R-:W-:Y:S01]  /*1fe0*/  YIELD ;  /* 0x0000000000007946 */ /* 0x000fe20003800000 */
[----:B--2---:R-:W-:Y:S01]  /*1ff0*/  ISETP.NE.AND P1, PT, R26, R27, PT ;  /* 0x0000001b1a00720c */ /* 0x004fe20003f25270 */
[----:B------:R-:W-:-:S12]  /*2000*/  CCTL.IVALL ;  /* 0x00000000ff00798f */ /* 0x000fd80002000000 */
[----:B------:R-:W-:Y:S05]  /*2010*/  @P1 BRA `(.L_x_4715) ;  /* 0xffffffb000001947 */ /* 0x000fea000383ffff */
.L_x_4714:
        /* <DEDUP_REMOVED lines=11> */
.L_x_4717:
        /* <DEDUP_REMOVED lines=59> */
.L_x_4716:
        /* <DEDUP_REMOVED lines=19> */
.L_x_4719:
[----:B------:R-:W-:Y:S05]  /*25b0*/  BSYNC B0 ;  /* 0x0000000000007941 */ /* 0x000fea0003800000 */
.L_x_4718:
        /* <DEDUP_REMOVED lines=30> */
.L_x_4713:
        /* <DEDUP_REMOVED lines=50> */
.L_x_4720:
        /* <DEDUP_REMOVED lines=12> */
.L_x_4722:
[----:B------:R-:W-:Y:S05]  /*2b80*/  BSYNC B0 ;  /* 0x0000000000007941 */ /* 0x000fea0003800000 */
.L_x_4721:
        /* <DEDUP_REMOVED lines=22> */
.L_x_4723:
        /* <DEDUP_REMOVED lines=12> */
.L_x_4725:
[----:B------:R-:W-:Y:S05]  /*2db0*/  BSYNC B0 ;  /* 0x0000000000007941 */ /* 0x000fea0003800000 */
.L_x_4724:
        /* <DEDUP_REMOVED lines=22> */
.L_x_4726:
        /* <DEDUP_REMOVED lines=12> */
.L_x_4728:
[----:B------:R-:W-:Y:S05]  /*2fe0*/  BSYNC B0 ;  /* 0x0000000000007941 */ /* 0x000fea0003800000 */
.L_x_4727:
        /* <DEDUP_REMOVED lines=22> */
.L_x_4729:
        /* <DEDUP_REMOVED lines=12> */
.L_x_4731:
[----:B------:R-:W-:Y:S05]  /*3210*/  BSYNC B0 ;  /* 0x0000000000007941 */ /* 0x000fea0003800000 */
.L_x_4730:
        /* <DEDUP_REMOVED lines=34> */
.L_x_4732:
        /* <DEDUP_REMOVED lines=12> */
.L_x_4734:
[----:B------:R-:W-:Y:S05]  /*3500*/  BSYNC B0 ;  /* 0x0000000000007941 */ /* 0x000fea0003800000 */
.L_x_4733:
        /* <DEDUP_REMOVED lines=17> */
.L_x_4735:
        /* <DEDUP_REMOVED lines=12> */
.L_x_4737:
[----:B------:R-:W-:Y:S05]  /*36e0*/  BSYNC B0 ;  /* 0x0000000000007941 */ /* 0x000fea0003800000 */
.L_x_4736:
        /* <DEDUP_REMOVED lines=17> */
.L_x_4738:
        /* <DEDUP_REMOVED lines=12> */
.L_x_4740:
[----:B------:R-:W-:Y:S05]  /*38c0*/  BSYNC B0 ;  /* 0x0000000000007941 */ /* 0x000fea0003800000 */
.L_x_4739:
        /* <DEDUP_REMOVED lines=77> */
.L_x_4741:
        /* <DEDUP_REMOVED lines=12> */
.L_x_4743:
[----:B------:R-:W-:Y:S05]  /*3e60*/  BSYNC B0 ;  /* 0x0000000000007941 */ /* 0x000fea0003800000 */
.L_x_4742:
        /* <DEDUP_REMOVED lines=13> */
.L_x_4744:
        /* <DEDUP_REMOVED lines=12> */
.L_x_4746:
[----:B------:R-:W-:Y:S05]  /*4000*/  BSYNC B0 ;  /* 0x0000000000007941 */ /* 0x000fea0003800000 */
.L_x_4745:
        /* <DEDUP_REMOVED lines=13> */
.L_x_4747:
        /* <DEDUP_REMOVED lines=12> */
.L_x_4749:
[----:B------:R-:W-:Y:S05]  /*41a0*/  BSYNC B0 ;  /* 0x0000000000007941 */ /* 0x000fea0003800000 */
.L_x_4748:
        /* <DEDUP_REMOVED lines=13> */
.L_x_4750:
        /* <DEDUP_REMOVED lines=12> */
.L_x_4752:
[----:B------:R-:W-:Y:S05]  /*4340*/  BSYNC B0 ;  /* 0x0000000000007941 */ /* 0x000fea0003800000 */
.L_x_4751:
        /* <DEDUP_REMOVED lines=36> */
.L_x_4753:
        /* <DEDUP_REMOVED lines=12> */
.L_x_4755:
[----:B------:R-:W-:Y:S05]  /*4650*/  BSYNC B0 ;  /* 0x0000000000007941 */ /* 0x000fea0003800000 */
.L_x_4754:
        /* <DEDUP_REMOVED lines=11> */
.L_x_4756:
        /* <DEDUP_REMOVED lines=12> */
.L_x_4758:
[----:B------:R-:W-:Y:S05]  /*47d0*/  BSYNC B0 ;  /* 0x0000000000007941 */ /* 0x000fea0003800000 */
.L_x_4757:
        /* <DEDUP_REMOVED lines=11> */
.L_x_4759:
        /* <DEDUP_REMOVED lines=12> */
.L_x_4761:
[----:B------:R-:W-:Y:S05]  /*4950*/  BSYNC B0 ;  /* 0x0000000000007941 */ /* 0x000fea0003800000 */
.L_x_4760:
        /* <DEDUP_REMOVED lines=11> */
.L_x_4762:
        /* <DEDUP_REMOVED lines=12> */
.L_x_4764:
[----:B------:R-:W-:Y:S05]  /*4ad0*/  BSYNC B0 ;  /* 0x0000000000007941 */ /* 0x000fea0003800000 */
.L_x_4763:
        /* <DEDUP_REMOVED lines=11> */
.L_x_4765:
        /* <DEDUP_REMOVED lines=11> */
.L_x_4767:
[----:B------:R-:W-:Y:S05]  /*4c40*/  BSYNC B0 ;  /* 0x0000000000007941 */ /* 0x000fea0003800000 */
.L_x_4766:
[----:B------:R-:W-:Y:S02]  /*4c50*/  IADD3 R60, R60, c[0x0][0x10], RZ ;  /* 0x000004003c3c7a10 */ /* 0x000fe40007ffe0ff */
[----:B------:R-:W-:Y:S02]  /*4c60*/  IADD3 R4, R4, 0x1, RZ ;  /* 0x0000000104047810 */ /* 0x000fe40007ffe0ff */
[----:B------:R-:W-:-:S13]  /*4c70*/  ISETP.GE.AND P1, PT, R60, UR4, PT ;  /* 0x000000043c007c0c */ /* 0x000fda000bf26270 */
[----:B------:R-:W-:Y:S01]  /*4c80*/  @P1 CALL.REL.NOINC `(.L_x_4768) ;  /* 0x0000001000001944 */ /* 0x000fe20003c00000 */
[----:B------:R-:W-:Y:S05]  /*4c90*/  BRA `(.L_x_4769) ;  /* 0xffffb5e000007947 */ /* 0x000fea000383ffff */
.L_x_4768:
[----:B------:R-:W-:Y:S05]  /*4ca0*/  EXIT ;  /* 0x000000000000794d */ /* 0x000fea0003800000 */
.L_x_4770:
        /* <DEDUP_REMOVED lines=13> */
.L_x_5645:


//--------------------- .text._Z35group_norm_nhwc_fwd_one_pass_kernelI11Fp16IOFp16WLi256ELi160ELi640EEv26Group_norm_nhwc_fwd_params --------------------------
	.section	.text._Z35group_norm_nhwc_fwd_one_pass_kernelI11Fp16IOFp16WLi256ELi160ELi640EEv26Group_norm_nhwc_fwd_params,"ax",@progbits
	.sectioninfo	@"SHI_REGISTERS=96"
	.align	128
        .global         _Z35group_norm_nhwc_fwd_one_pass_kernelI11Fp16IOFp16WLi256ELi160ELi640EEv26Group_norm_nhwc_fwd_params
        .type           _Z35group_norm_nhwc_fwd_one_pass_kernelI11Fp16IOFp16WLi256ELi160ELi640EEv26Group_norm_nhwc_fwd_params,@function
        .size           _Z35group_norm_nhwc_fwd_one_pass_kernelI11Fp16IOFp16WLi256ELi160ELi640EEv26Group_norm_nhwc_fwd_params,(.L_x_5646 - _Z35group_norm_nhwc_fwd_one_pass_kernelI11Fp16IOFp16WLi256ELi160ELi640EEv26Group_norm_nhwc_fwd_params)
        .other          _Z35group_norm_nhwc_fwd_one_pass_kernelI11Fp16IOFp16WLi256ELi160ELi640EEv26Group_norm_nhwc_fwd_params,@"STO_CUDA_ENTRY STV_DEFAULT"
_Z35group_norm_nhwc_fwd_one_pass_kernelI11Fp16IOFp16WLi256ELi160ELi640EEv26Group_norm_nhwc_fwd_params:
.text._Z35group_norm_nhwc_fwd_one_pass_kernelI11Fp16IOFp16WLi256ELi160ELi640EEv26Group_norm_nhwc_fwd_params:
        /* <DEDUP_REMOVED lines=57> */
.L_x_4877:
        /* <DEDUP_REMOVED lines=785> */
.L_x_4772:
[----:B------:R-:W-:Y:S05]  /*34a0*/  BSYNC B0 ;  /* 0x0000000000007941 */ /* 0x000fea0003800000 */
.L_x_4771:
        /* <DEDUP_REMOVED lines=34> */
.L_x_4775:
[----:B------:R-:W2:Y:S01]  /*36d0*/  LDG.E.STRONG.GPU R27, [R24.64] ;  /* 0x0000000c181b7981 */ /* 0x000ea2000c1ef900 */
[----:B------:R-:W-:Y:S01]  /*36e0*/  YIELD ;  /* 0x0000000000007946 */ /* 0x000fe20003800000 */
[----:B--2---:R-:W-:Y:S01]  /*36f0*/  ISETP.NE.AND P1, PT, R27, R26, PT ;  /* 0x0000001a1b00720c */ /* 0x004fe20003f25270 */
[----:B------:R-:W-:-:S12]  /*3700*/  CCTL.IVALL ;  /* 0x00000000ff00798f */ /* 0x000fd80002000000 */
[----:B------:R-:W-:Y:S05]  /*3710*/  @P1 BRA `(.L_x_4775) ;  /* 0xffffffb000001947 */ /* 0x000fea000383ffff */
.L_x_4774:
        /* <DEDUP_REMOVED lines=11> */
.L_x_4777:
        /* <DEDUP_REMOVED lines=71> */
.L_x_4776:
        /* <DEDUP_REMOVED lines=25> */
.L_x_4779:
[----:B------:R-:W-:Y:S05]  /*3dd0*/  BSYNC B0 ;  /* 0x0000000000007941 */ /* 0x000fea0003800000 */
.L_x_4778:
        /* <DEDUP_REMOVED lines=35> */
.L_x_4773:
[----:B------:R-:W-:Y:S01]  /*4010*/  LOP3.LUT P1, RZ, R0, UR16, RZ, 0xfc, !PT ;  /* 0x0000001000ff7c12 */ /* 0x000fe2000f82fcff */
[----:B------:R-:W-:Y:S01]  /*4020*/  @!P3 STS.64 [0xc0], R50 ;  /* 0x0000c032ff00b388 */ /* 0x000fe20000000a00 */
[----:B------:R-:W-:Y:S02]  /*4030*/  ISETP.EQ.U32.AND P2, PT, RZ, c[0x0][0x168], PT ;  /* 0x00005a00ff007a0c */ /* 0x000fe40003f42070 */
[----:B------:R-:W-:Y:S02]  /*4040*/  MOV R24, UR9 ;  /* 0x0000000900187c02 */ /* 0x000fe40008000f00 */
[----:B------:R-:W-:-:S13]  /*4050*/  ISETP.EQ.OR.EX P1, PT, RZ, c[0x0][0x16c], P1, P2 ;  /* 0x00005b00ff007a0c */ /* 0x000fda0000f22720 */
[----:B------:R-:W-:Y:S01]  /*4060*/  @!P1 MOV R25, 0x8 ;  /* 0x0000000800199802 */ /* 0x000fe20000000f00 */
[----:B------:R-:W-:Y:S02]  /*4070*/  @!P1 FMUL.FTZ R27, R51, c[0x0][0x1f4] ;  /* 0x00007d00331b9a20 */ /* 0x000fe40000410000 */
[----:B------:R-:W-:Y:S02]  /*4080*/  @!P1 FMUL.FTZ R26, R50, c[0x0][0x1f4] ;  /* 0x00007d00321a9a20 */ /* 0x000fe40000410000 */
[----:B------:R-:W-:-:S05]  /*4090*/  @!P1 IMAD.WIDE R24, R25, R24, c[0x0][0x168] ;  /* 0x00005a0019189625 */ /* 0x000fca00078e0218 */
[----:B------:R1:W-:Y:S04]  /*40a0*/  @!P1 STG.E.64 [R24.64], R26 ;  /* 0x0000001a18009986 */ /* 0x0003e8000c101b0c */
[----:B------:R-:W-:Y:S01]  /*40b0*/  BAR.SYNC.DEFER_BLOCKING 0x0 ;  /* 0x0000000000007b1d */ /* 0x000fe20000010000 */
[----:B-1----:R-:W-:Y:S01]  /*40c0*/  HFMA2.MMA R27, -RZ, RZ, 0, 1.1920928955078125e-07 ;  /* 0x00000002ff1b7435 */ /* 0x002fe200000001ff */
[----:B------:R-:W-:-:S04]  /*40d0*/  IADD3 R26, R3, UR14, RZ ;  /* 0x0000000e031a7c10 */ /* 0x000fc8000fffe0ff */
[----:B------:R-:W1:Y:S02]  /*40e0*/  LDS.64 R24, [0xc0] ;  /* 0x0000c000ff187984 */ /* 0x000e640000000a00 */
[----:B-1----:R-:W-:-:S04]  /*40f0*/  FMUL.FTZ R24, R24, c[0x0][0x1f4] ;  /* 0x00007d0018187a20 */ /* 0x002fc80000410000 */
[----:B------:R-:W1:Y:S02]  /*4100*/  R2UR UR5, R24 ;  /* 0x00000000180573c2 */ /* 0x000e6400000e0000 */
[----:B-1----:R-:W-:-:S05]  /*4110*/  MOV R24, UR5 ;  /* 0x0000000500187c02 */ /* 0x002fca0008000f00 */
[----:B------:R-:W-:-:S04]  /*4120*/  FMUL.FTZ R24, R24, UR5 ;  /* 0x0000000518187c20 */ /* 0x000fc80008410000 */
[----:B------:R-:W-:Y:S02]  /*4130*/  FFMA.FTZ R54, R25, c[0x0][0x1f4], -R24 ;  /* 0x00007d0019367a23 */ /* 0x000fe40000010818 */
[----:B------:R-:W-:-:S04]  /*4140*/  IMAD.WIDE R24, R26, R27, c[0x0][0x178] ;  /* 0x00005e001a187625 */ /* 0x000fc800078e021b */
[----:B------:R-:W-:Y:S01]  /*4150*/  IMAD.WIDE R26, R26, R27, c[0x0][0x180] ;  /* 0x000060001a1a7625 */ /* 0x000fe200078e021b */
[----:B0-----:R0:W2:Y:S04]  /*4160*/  LDG.E.U16 R50, [R24.64] ;  /* 0x0000000c18327981 */ /* 0x0010a8000c1e1500 */
        /* <DEDUP_REMOVED lines=10> */
[--C-:B------:R-:W-:Y:S02]  /*4210*/  HADD2.F32 R25, -RZ, R19.reuse.H0_H0 ;  /* 0x20000013ff197230 */ /* 0x100fe40000004100 */
[----:B-1----:R-:W-:Y:S01]  /*4220*/  HADD2.F32 R27, -RZ, R19.H1_H1 ;  /* 0x30000013ff1b7230 */ /* 0x002fe20000004100 */
        /* <DEDUP_REMOVED lines=23> */
.L_x_4780:
[----:B------:R-:W-:Y:S01]  /*43a0*/  BSSY B0, `(.L_x_4781) ;  /* 0x000000d000007945 */ /* 0x000fe20003800000 */
[----:B------:R-:W-:Y:S05]  /*43b0*/  @!P0 BRA `(.L_x_4782) ;  /* 0x000000b000008947 */ /* 0x000fea0003800000 */
[----:B------:R-:W-:Y:S02]  /*43c0*/  SHF.R.S32.HI R24, RZ, 0x1f, R2 ;  /* 0x0000001fff187819 */ /* 0x000fe40000011402 */
[----:B------:R-:W-:Y:S02]  /*43d0*/  MOV R25, R33 ;  /* 0x0000002100197202 */ /* 0x000fe40000000f00 */
[----:B------:R-:W-:Y:S01]  /*43e0*/  F2FP.PACK_AB R55, R27, R55 ;  /* 0x000000371b37723e */ /* 0x000fe200000000ff */
        /* <DEDUP_REMOVED lines=8> */
.L_x_4782:
[----:B------:R-:W-:Y:S05]  /*4470*/  BSYNC B0 ;  /* 0x0000000000007941 */ /* 0x000fea0003800000 */
.L_x_4781:
        /* <DEDUP_REMOVED lines=23> */
.L_x_4783:
        /* <DEDUP_REMOVED lines=12> */
.L_x_4785:
[----:B------:R-:W-:Y:S05]  /*46b0*/  BSYNC B0 ;  /* 0x0000000000007941 */ /* 0x000fea0003800000 */
.L_x_4784:
        /* <DEDUP_REMOVED lines=22> */
.L_x_4786:
        /* <DEDUP_REMOVED lines=12> */
.L_x_4788:
[----:B------:R-:W-:Y:S05]  /*48e0*/  BSYNC B0 ;  /* 0x0000000000007941 */ /* 0x000fea0003800000 */
.L_x_4787:
        /* <DEDUP_REMOVED lines=22> */
.L_x_4789:
        /* <DEDUP_REMOVED lines=12> */
.L_x_4791:
[----:B------:R-:W-:Y:S05]  /*4b10*/  BSYNC B0 ;  /* 0x0000000000007941 */ /* 0x000fea0003800000 */
.L_x_4790:
        /* <DEDUP_REMOVED lines=23> */
.L_x_4792:
        /* <DEDUP_REMOVED lines=12> */
.L_x_4794:
[----:B------:R-:W-:Y:S05]  /*4d50*/  BSYNC B0 ;  /* 0x0000000000007941 */ /* 0x000fea0003800000 */
.L_x_4793:
        /* <DEDUP_REMOVED lines=30> */
.L_x_4795:
        /* <DEDUP_REMOVED lines=12> */
.L_x_4797:
[----:B------:R-:W-:Y:S05]  /*5000*/  BSYNC B0 ;  /* 0x0000000000007941 */ /* 0x000fea0003800000 */
.L_x_4796:
        /* <DEDUP_REMOVED lines=17> */
.L_x_4798:
        /* <DEDUP_REMOVED lines=12> */
.L_x_4800:
[----:B------:R-:W-:Y:S05]  /*51e0*/  BSYNC B0 ;  /* 0x0000000000007941 */ /* 0x000fea0003800000 */
.L_x_4799:
        /* <DEDUP_REMOVED lines=33> */
.L_x_4801:
        /* <DEDUP_REMOVED lines=12> */
.L_x_4803:
[----:B------:R-:W-:Y:S05]  /*54c0*/  BSYNC B0 ;  /* 0x0000000000007941 */ /* 0x000fea0003800000 */
.L_x_4802:
        /* <DEDUP_REMOVED lines=17> */
.L_x_4804:
        /* <DEDUP_REMOVED lines=12> */
.L_x_4806:
[----:B------:R-:W-:Y:S05]  /*56a0*/  BSYNC B0 ;  /* 0x0000000000007941 */ /* 0x000fea0003800000 */
.L_x_4805:
        /* <DEDUP_REMOVED lines=17> */
.L_x_4807:
        /* <DEDUP_REMOVED lines=12> */
.L_x_4809:
[----:B------:R-:W-:Y:S05]  /*5880*/  BSYNC B0 ;  /* 0x0000000000007941 */ /* 0x000fea0003800000 */
.L_x_4808:
        /* <DEDUP_REMOVED lines=35> */
.L_x_4810:
        /* <DEDUP_REMOVED lines=12> */
.L_x_4812:
[----:B------:R-:W-:Y:S05]  /*5b80*/  BSYNC B0 ;  /* 0x0000000000007941 */ /* 0x000fea0003800000 */
.L_x_4811:
        /* <DEDUP_REMOVED lines=17> */
.L_x_4813:
        /* <DEDUP_REMOVED lines=12> */
.L_x_4815:
[----:B------:R-:W-:Y:S05]  /*5d60*/  BSYNC B0 ;  /* 0x0000000000007941 */ /* 0x000fea0003800000 */
.L_x_4814:
        /* <DEDUP_REMOVED lines=17> */
.L_x_4816:
        /* <DEDUP_REMOVED lines=12> */
.L_x_4818:
[----:B------:R-:W-:Y:S05]  /*5f40*/  BSYNC B0 ;  /* 0x0000000000007941 */ /* 0x000fea0003800000 */
.L_x_4817:
        /* <DEDUP_REMOVED lines=33> */
.L_x_4819:
        /* <DEDUP_REMOVED lines=12> */
.L_x_4821:
[----:B------:R-:W-:Y:S05]  /*6220*/  BSYNC B0 ;  /* 0x0000000000007941 */ /* 0x000fea0003800000 */
.L_x_4820:
        /* <DEDUP_REMOVED lines=17> */
.L_x_4822:
        /* <DEDUP_REMOVED lines=12> */
.L_x_4824:
[----:B------:R-:W-:Y:S05]  /*6400*/  BSYNC B0 ;  /* 0x0000000000007941 */ /* 0x000fea0003800000 */
.L_x_4823:
        /* <DEDUP_REMOVED lines=17> */
.L_x_4825:
        /* <DEDUP_REMOVED lines=12> */
.L_x_4827:
[----:B------:R-:W-:Y:S05]  /*65e0*/  BSYNC B0 ;  /* 0x0000000000007941 */ /* 0x000fea0003800000 */
.L_x_4826:
        /* <DEDUP_REMOVED lines=35> */
.L_x_4828:
        /* <DEDUP_REMOVED lines=12> */
.L_x_4830:
[----:B------:R-:W-:Y:S05]  /*68e0*/  BSYNC B0 ;  /* 0x0000000000007941 */ /* 0x000fea0003800000 */
.L_x_4829:
        /* <DEDUP_REMOVED lines=17> */
.L_x_4831:
        /* <DEDUP_REMOVED lines=12> */
.L_x_4833:
[----:B------:R-:W-:Y:S05]  /*6ac0*/  BSYNC B0 ;  /* 0x0000000000007941 */ /* 0x000fea0003800000 */
.L_x_4832:
        /* <DEDUP_REMOVED lines=17> */
.L_x_4834:
        /* <DEDUP_REMOVED lines=12> */
.L_x_4836:
[----:B------:R-:W-:Y:S05]  /*6ca0*/  BSYNC B0 ;  /* 0x0000000000007941 */ /* 0x000fea0003800000 */
.L_x_4835:
        /* <DEDUP_REMOVED lines=33> */
.L_x_4837:
        /* <DEDUP_REMOVED lines=12> */
.L_x_4839:
[----:B------:R-:W-:Y:S05]  /*6f80*/  BSYNC B0 ;  /* 0x0000000000007941 */ /* 0x000fea0003800000 */
.L_x_4838:
        /* <DEDUP_REMOVED lines=17> */
.L_x_4840:
        /* <DEDUP_REMOVED lines=12> */
.L_x_4842:
[----:B------:R-:W-:Y:S05]  /*7160*/  BSYNC B0 ;  /* 0x0000000000007941 */ /* 0x000fea0003800000 */
.L_x_4841:
        /* <DEDUP_REMOVED lines=17> */
.L_x_4843:
        /* <DEDUP_REMOVED lines=12> */
.L_x_4845:
[----:B------:R-:W-:Y:S05]  /*7340*/  BSYNC B0 ;  /* 0x0000000000007941 */ /* 0x000fea0003800000 */
.L_x_4844:
        /* <DEDUP_REMOVED lines=76> */
.L_x_4846:
        /* <DEDUP_REMOVED lines=12> */
.L_x_4848:
[----:B------:R-:W-:Y:S05]  /*78d0*/  BSYNC B0 ;  /* 0x0000000000007941 */ /* 0x000fea0003800000 */
.L_x_4847:
        /* <DEDUP_REMOVED lines=17> */
.L_x_4849:
        /* <DEDUP_REMOVED lines=12> */
.L_x_4851:
[----:B------:R-:W-:Y:S05]  /*7ab0*/  BSYNC B0 ;  /* 0x0000000000007941 */ /* 0x000fea0003800000 */
.L_x_4850:
        /* <DEDUP_REMOVED lines=14> */
.L_x_4852:
        /* <DEDUP_REMOVED lines=12> */
.L_x_4854:
[----:B------:R-:W-:Y:S05]  /*7c60*/  BSYNC B0 ;  /* 0x0000000000007941 */ /* 0x000fea0003800000 */
.L_x_4853:
        /* <DEDUP_REMOVED lines=13> */
.L_x_4855:
        /* <DEDUP_REMOVED lines=12> */
.L_x_4857:
[----:B------:R-:W-:Y:S05]  /*7e00*/  BSYNC B0 ;  /* 0x0000000000007941 */ /* 0x000fea0003800000 */
.L_x_4856:
        /* <DEDUP_REMOVED lines=12> */
.L_x_4858:
        /* <DEDUP_REMOVED lines=12> */
.L_x_4860:
[----:B------:R-:W-:Y:S05]  /*7f90*/  BSYNC B0 ;  /* 0x0000000000007941 */ /* 0x000fea0003800000 */
.L_x_4859:
        /* <DEDUP_REMOVED lines=46> */
.L_x_4861:
        /* <DEDUP_REMOVED lines=12> */
.L_x_4863:
[----:B------:R-:W-:Y:S05]  /*8340*/  BSYNC B0 ;  /* 0x0000000000007941 */ /* 0x000fea0003800000 */
.L_x_4862:
        /* <DEDUP_REMOVED lines=11> */
.L_x_4864:
        /* <DEDUP_REMOVED lines=12> */
.L_x_4866:
[----:B------:R-:W-:Y:S05]  /*84c0*/  BSYNC B0 ;  /* 0x0000000000007941 */ /* 0x000fea0003800000 */
.L_x_4865:
        /* <DEDUP_REMOVED lines=11> */
.L_x_4867:
        /* <DEDUP_REMOVED lines=12> */
.L_x_4869:
[----:B------:R-:W-:Y:S05]  /*8640*/  BSYNC B0 ;  /* 0x0000000000007941 */ /* 0x000fea0003800000 */
.L_x_4868:
        /* <DEDUP_REMOVED lines=11> */
.L_x_4870:
        /* <DEDUP_REMOVED lines=12> */
.L_x_4872:
[----:B------:R-:W-:Y:S05]  /*87c0*/  BSYNC B0 ;  /* 0x0000000000007941 */ /* 0x000fea0003800000 */
.L_x_4871:
        /* <DEDUP_REMOVED lines=11> */
.L_x_4873:
        /* <DEDUP_REMOVED lines=11> */
.L_x_4875:
[----:B------:R-:W-:Y:S05]  /*8930*/  BSYNC B0 ;  /* 0x0000000000007941 */ /* 0x000fea0003800000 */
.L_x_4874:
[----:B------:R-:W-:Y:S02]  /*8940*/  ULDC UR5, c[0x0][0x10] ;  /* 0x0000040000057ab9 */ /* 0x000fe40000000800 */
[----:B------:R-:W-:Y:S02]  /*8950*/  UIADD3 UR9, UR9, UR5, URZ ;  /* 0x0000000509097290 */ /* 0x000fe4000fffe03f */
[----:B------:R-:W-:Y:S02]  /*8960*/  UIADD3 UR4, UR4, 0x1, URZ ;  /* 0x0000000104047890 */ /* 0x000fe4000fffe03f */
[----:B------:R-:W-:-:S06]  /*8970*/  UISETP.GE.AND UP0, UPT, UR9, UR8, UPT ;  /* 0x000000080900728c */ /* 0x000fcc000bf06270 */
[----:B------:R-:W-:-:S13]  /*8980*/  PLOP3.LUT P1, PT, PT, PT, UP0, 0x80, 0x0 ;  /* 0x000000000000781c */ /* 0x000fda0003f2f008 */
[----:B------:R-:W-:Y:S01]  /*8990*/  @P1 CALL.REL.NOINC `(.L_x_4876) ;  /* 0x0000001000001944 */ /* 0x000fe20003c00000 */
[----:B------:R-:W-:Y:S05]  /*89a0*/  BRA `(.L_x_4877) ;  /* 0xffff79e000007947 */ /* 0x000fea000383ffff */
.L_x_4876:
[----:B------:R-:W-:Y:S05]  /*89b0*/  EXIT ;  /* 0x000000000000794d */ /* 0x000fea0003800000 */
.L_x_4878:
        /* <DEDUP_REMOVED lines=12> */
.L_x_5646:


//--------------------- .text._Z35group_norm_nhwc_fwd_one_pass_kernelI11Fp16IOFp16WLi512ELi160ELi640EEv26Group_norm_nhwc_fwd_params --------------------------
	.section	.text._Z35group_norm_nhwc_fwd_one_pass_kernelI11Fp16IOFp16WLi512ELi160ELi640EEv26Group_norm_nhwc_fwd_params,"ax",@progbits
	.sectioninfo	@"SHI_REGISTERS=96"
	.align	128
        .global         _Z35group_norm_nhwc_fwd_one_pass_kernelI11Fp16IOFp16WLi512ELi160ELi640EEv26Group_norm_nhwc_fwd_params
        .type           _Z35group_norm_nhwc_fwd_one_pass_kernelI11Fp16IOFp16WLi512ELi160ELi640EEv26Group_norm_nhwc_fwd_params,@function
        .size           _Z35group_norm_nhwc_fwd_one_pass_kernelI11Fp16IOFp16WLi512ELi160ELi640EEv26Group_norm_nhwc_fwd_params,(.L_x_5647 - _Z35group_norm_nhwc_fwd_one_pass_kernelI11Fp16IOFp16WLi512ELi160ELi640EEv26Group_norm_nhwc_fwd_params)
        .other          _Z35group_norm_nhwc_fwd_one_pass_kernelI11Fp16IOFp16WLi512ELi160ELi640EEv26Group_norm_nhwc_fwd_params,@"STO_CUDA_ENTRY STV_DEFAULT"
_Z35group_norm_nhwc_fwd_one_pass_kernelI11Fp16IOFp16WLi512ELi160ELi640EEv26Group_norm_nhwc_fwd_params:
.text._Z35group_norm_nhwc_fwd_one_pass_kernelI11Fp16IOFp16WLi512ELi160ELi640EEv26Group_norm_nhwc_fwd_params:
        /* <DEDUP_REMOVED lines=22> */
.L_x_4895:
        /* <DEDUP_REMOVED lines=2200> */
.L_x_4880:
[----:B0--3--:R-:W-:Y:S05]  /*8ae0*/  BSYNC B0 ;  /* 0x0000000000007941 */ /* 0x009fea0003800000 */
.L_x_4879:
        /* <DEDUP_REMOVED lines=27> */
.L_x_4883:
[----:B------:R-:W2:Y:S01]  /*8ca0*/  LDG.E.STRONG.GPU R2, [R14.64] ;  /* 0x000000060e027981 */ /* 0x000ea2000c1ef900 */
[----:B------:R-:W-:Y:S01]  /*8cb0*/  YIELD ;  /* 0x0000000000007946 */ /* 0x000fe20003800000 */
[----:B--2---:R-:W-:-:S05]  /*8cc0*/  CCTL.IVALL ;  /* 0x00000000ff00798f */ /* 0x004fca0002000000 */
[----:B------:R0:W-:Y:S01]  /*8cd0*/  STL [R1], R2 ;  /* 0x0000000201007387 */ /* 0x0001e20000100800 */
[----:B------:R-:W-:-:S13]  /*8ce0*/  ISETP.NE.AND P1, PT, R2, R3, PT ;  /* 0x000000030200720c */ /* 0x000fda0003f25270 */
[----:B0-----:R-:W-:Y:S05]  /*8cf0*/  @P1 BRA `(.L_x_4883) ;  /* 0xffffffa000001947 */ /* 0x001fea000383ffff */
.L_x_4882:
        /* <DEDUP_REMOVED lines=17> */
.L_x_4887:
        /* <DEDUP_REMOVED lines=115> */
.L_x_4886:
        /* <DEDUP_REMOVED lines=61> */
.L_x_4888:
[----:B------:R-:W-:-:S13]  /*9910*/  ISETP.NE.OR P1, PT, R0, RZ, P1 ;  /* 0x000000ff0000720c */ /* 0x000fda0000f25670 */
[----:B------:R-:W-:Y:S05]  /*9920*/  @!P1 BRA `(.L_x_4884) ;  /* 0x000001f000009947 */ /* 0x000fea0003800000 */
.L_x_4885:
        /* <DEDUP_REMOVED lines=31> */
.L_x_4884:
        /* <DEDUP_REMOVED lines=12> */
.L_x_4890:
[----:B------:R-:W-:Y:S05]  /*9be0*/  BSYNC B0 ;  /* 0x0000000000007941 */ /* 0x000fea0003800000 */
.L_x_4889:
        /* <DEDUP_REMOVED lines=16> */
.L_x_4881:
        /* <DEDUP_REMOVED lines=38> */
.L_x_4893:
        /* <DEDUP_REMOVED lines=136> */
.L_x_4892:
[----:B------:R-:W-:Y:S05]  /*a7d0*/  BSYNC B0 ;  /* 0x0000000000007941 */ /* 0x000fea0003800000 */
.L_x_4891:
        /* <DEDUP_REMOVED lines=9> */
.L_x_4894:
[----:B------:R-:W-:Y:S05]  /*a870*/  EXIT ;  /* 0x000000000000794d */ /* 0x000fea0003800000 */
.L_x_4896:
        /* <DEDUP_REMOVED lines=16> */
.L_x_5647:


//--------------------- .text._Z35group_norm_nhwc_fwd_one_pass_kernelI11Fp32IOFp32WLi64ELi160ELi640EEv26Group_norm_nhwc_fwd_params --------------------------
	.section	.text._Z35group_norm_nhwc_fwd_one_pass_kernelI11Fp32IOFp32WLi64ELi160ELi640EEv26Group_norm_nhwc_fwd_params,"ax",@progbits
	.sectioninfo	@"SHI_REGISTERS=72"
	.align	128
        .global         _Z35group_norm_nhwc_fwd_one_pass_kernelI11Fp32IOFp32WLi64ELi160ELi640EEv26Group_norm_nhwc_fwd_params
        .type           _Z35group_norm_nhwc_fwd_one_pass_kernelI11Fp32IOFp32WLi64ELi160ELi640EEv26Group_norm_nhwc_fwd_params,@function
        .size           _Z35group_norm_nhwc_fwd_one_pass_kernelI11Fp32IOFp32WLi64ELi160ELi640EEv26Group_norm_nhwc_fwd_params,(.L_x_5648 - _Z35group_norm_nhwc_fwd_one_pass_kernelI11Fp32IOFp32WLi64ELi160ELi640EEv26Group_norm_nhwc_fwd_params)
        .other          _Z35group_norm_nhwc_fwd_one_pass_kernelI11Fp32IOFp32WLi64ELi160ELi640EEv26Group_norm_nhwc_fwd_params,@"STO_CUDA_ENTRY STV_DEFAULT"
_Z35group_norm_nhwc_fwd_one_pass_kernelI11Fp32IOFp32WLi64ELi160ELi640EEv26Group_norm_nhwc_fwd_params:
.text._Z35group_norm_nhwc_fwd_one_pass_kernelI11Fp32IOFp32WLi64ELi160ELi640EEv26Group_norm_nhwc_fwd_params:
        /* <DEDUP_REMOVED lines=32> */
.L_x_4931:
[----:B0-----:R-:W-:Y:S02]  /*0200*/  IABS R5, c[0x0][0x1d8] ;  /* 0x0000760000057a13 */ /* 0x001fe40000000000 */
[----:B------:R-:W-:-:S02]  /*0210*/  ISETP.GE.U32.AND P4, PT, R40, c[0x0][0x1c8], PT ;  /* 0x0000720028007a0c */ /* 0x000fc40003f86070 */
[----:B------:R-:W0:Y:S01]  /*0220*/  I2F.RP R0, R5 ;  /* 0x0000000500007306 */ /* 0x000e220000209400 */
[----:B------:R-:W-:Y:S02]  /*0230*/  SHF.R.S32.HI R48, RZ, 0x1f, R40 ;  /* 0x0000001fff307819 */ /* 0x000fe40000011428 */
[----:B------:R-:W-:Y:S02]  /*0240*/  SHF.R.S32.HI R46, RZ, 0x1f, R39 ;  /* 0x0000001fff2e7819 */ /* 0x000fe40000011427 */
[C---:B------:R-:W-:Y:S02]  /*0250*/  ISETP.GE.AND.EX P4, PT, R48.reuse, c[0x0][0x1cc], PT, P4 ;  /* 0x0000730030007a0c */ /* 0x040fe40003f86340 */
[----:B------:R-:W-:Y:S02]  /*0260*/  SHF.R.S32.HI R33, RZ, 0x1f, R38 ;  /* 0x0000001fff217819 */ /* 0x000fe40000011426 */
[----:B------:R-:W-:Y:S02]  /*0270*/  ISETP.GT.U32.OR P4, PT, R47, 0x27f, P4 ;  /* 0x0000027f2f00780c */ /* 0x000fe40002784470 */
[----:B------:R-:W-:Y:S01]  /*0280*/  SHF.R.S32.HI R32, RZ, 0x1f, R37 ;  /* 0x0000001fff207819 */ /* 0x000fe20000011425 */
[----:B0-----:R-:W0:Y:S10]  /*0290*/  MUFU.RCP R0, R0 ;  /* 0x0000000000007308 */ /* 0x001e340000001000 */
[----:B------:R-:W-:-:S04]  /*02a0*/  @!P4 IMAD R9, R48, c[0x0][0x1c0], RZ ;  /* 0x000070003009ca24 */ /* 0x000fc800078e02ff */
[----:B------:R-:W-:Y:S01]  /*02b0*/  @!P4 IMAD R11, R40, c[0x0][0x1c4], R9 ;  /* 0x00007100280bca24 */ /* 0x000fe200078e0209 */
[----:B0-----:R-:W-:-:S04]  /*02c0*/  IADD3 R2, R0, 0xffffffe, RZ ;  /* 0x0ffffffe00027810 */ /* 0x001fc80007ffe0ff */
[----:B------:R0:W1:Y:S02]  /*02d0*/  F2I.FTZ.U32.TRUNC.NTZ R3, R2 ;  /* 0x0000000200037305 */ /* 0x000064000021f000 */
[----:B0-----:R-:W-:Y:S02]  /*02e0*/  MOV R2, RZ ;  /* 0x000000ff00027202 */ /* 0x001fe40000000f00 */
[----:B-1----:R-:W-:-:S05]  /*02f0*/  IADD3 R4, RZ, -R3, RZ ;  /* 0x80000003ff047210 */ /* 0x002fca0007ffe0ff */
[----:B------:R-:W-:Y:S01]  /*0300*/  IMAD R7, R4, R5, RZ ;  /* 0x0000000504077224 */ /* 0x000fe200078e02ff */
[----:B------:R-:W-:-:S03]  /*0310*/  IABS R4, R43 ;  /* 0x0000002b00047213 */ /* 0x000fc60000000000 */
[----:B------:R-:W-:-:S06]  /*0320*/  IMAD.HI.U32 R3, R3, R7, R2 ;  /* 0x0000000703037227 */ /* 0x000fcc00078e0002 */
        /* <DEDUP_REMOVED lines=11> */
[----:B------:R-:W-:Y:S02]  /*03e0*/  MOV R5, R3 ;  /* 0x0000000300057202 */ /* 0x000fe40000000f00 */
[----:B------:R-:W-:Y:S02]  /*03f0*/  SHF.R.S32.HI R3, RZ, 0x1f, R41 ;  /* 0x0000001fff037819 */ /* 0x000fe40000011429 */
[----:B------:R-:W-:Y:S02]  /*0400*/  @!P3 IADD3 R5, -R5, RZ, RZ ;  /* 0x000000ff0505b210 */ /* 0x000fe40007ffe1ff */
[----:B------:R-:W-:Y:S02]  /*0410*/  @!P2 LOP3.LUT R5, RZ, c[0x0][0x1d8], RZ, 0x33, !PT ;  /* 0x00007600ff05aa12 */ /* 0x000fe400078e33ff */
[----:B------:R-:W-:Y:S02]  /*0420*/  ISETP.GE.U32.AND P3, PT, R39, c[0x0][0x1c8], PT ;  /* 0x0000720027007a0c */ /* 0x000fe40003f66070 */
[----:B------:R-:W-:-:S02]  /*0430*/  IADD3 R50, -R5, RZ, RZ ;  /* 0x000000ff05327210 */ /* 0x000fc40007ffe1ff */
[----:B------:R-:W-:Y:S02]  /*0440*/  SHF.R.S32.HI R0, RZ, 0x1f, R5 ;  /* 0x0000001fff007819 */ /* 0x000fe40000011405 */
[----:B------:R-:W-:Y:S01]  /*0450*/  ISETP.GE.U32.AND P2, PT, R38, c[0x0][0x1c8], PT ;  /* 0x0000720026007a0c */ /* 0x000fe20003f46070 */
[----:B------:R-:W-:Y:S01]  /*0460*/  IMAD R50, R50, c[0x0][0x1d8], R43 ;  /* 0x0000760032327a24 */ /* 0x000fe200078e022b */
[----:B------:R-:W-:Y:S01]  /*0470*/  ISETP.GE.AND.EX P3, PT, R46, c[0x0][0x1cc], PT, P3 ;  /* 0x000073002e007a0c */ /* 0x000fe20003f66330 */
[----:B------:R-:W-:Y:S01]  /*0480*/  IMAD R0, R0, c[0x0][0x1d0], RZ ;  /* 0x0000740000007a24 */ /* 0x000fe200078e02ff */
[----:B------:R-:W-:Y:S01]  /*0490*/  ISETP.GE.AND.EX P2, PT, R33, c[0x0][0x1cc], PT, P2 ;  /* 0x0000730021007a0c */ /* 0x000fe20003f46320 */
[----:B------:R-:W-:Y:S01]  /*04a0*/  IMAD R50, R50, 0xa0, RZ ;  /* 0x000000a032327824 */ /* 0x000fe200078e02ff */
[----:B------:R-:W-:Y:S01]  /*04b0*/  ISETP.GT.U32.OR P3, PT, R47, 0x27f, P3 ;  /* 0x0000027f2f00780c */ /* 0x000fe20001f64470 */
[----:B------:R-:W-:Y:S01]  /*04c0*/  IMAD R13, R5, c[0x0][0x1d4], R0 ;  /* 0x00007500050d7a24 */ /* 0x000fe200078e0200 */
[----:B------:R-:W-:Y:S01]  /*04d0*/  ISETP.GT.U32.OR P2, PT, R47, 0x27f, P2 ;  /* 0x0000027f2f00780c */ /* 0x000fe20001744470 */
[----:B------:R-:W-:Y:S01]  /*04e0*/  @P0 IMAD R0, R51, c[0x0][0x1c0], RZ ;  /* 0x0000700033000a24 */ /* 0x000fe200078e02ff */
[----:B------:R-:W-:-:S03]  /*04f0*/  IADD3 R2, P1, R41, R50, RZ ;  /* 0x0000003229027210 */ /* 0x000fc60007f3e0ff */
[----:B------:R-:W-:Y:S01]  /*0500*/  @P0 IMAD R7, R45, c[0x0][0x1c4], R0 ;  /* 0x000071002d070a24 */ /* 0x000fe200078e0200 */
[----:B------:R-:W-:Y:S02]  /*0510*/  LEA.HI.X.SX32 R3, R50, R3, 0x1, P1 ;  /* 0x0000000332037211 */ /* 0x000fe400008f0eff */
[----:B------:R-:W-:-:S03]  /*0520*/  ISETP.GE.U32.AND P1, PT, R37, c[0x0][0x1c8], PT ;  /* 0x0000720025007a0c */ /* 0x000fc60003f26070 */
[----:B------:R-:W-:Y:S01]  /*0530*/  IMAD.WIDE.U32 R2, R5, c[0x0][0x1d0], R2 ;  /* 0x0000740005027a25 */ /* 0x000fe200078e0002 */
[----:B------:R-:W-:-:S03]  /*0540*/  ISETP.GE.AND.EX P1, PT, R32, c[0x0][0x1cc], PT, P1 ;  /* 0x0000730020007a0c */ /* 0x000fc60003f26310 */
[----:B------:R-:W-:Y:S01]  /*0550*/  @!P3 IMAD R0, R46, c[0x0][0x1c0], RZ ;  /* 0x000070002e00ba24 */ /* 0x000fe200078e02ff */
[----:B------:R-:W-:Y:S01]  /*0560*/  IADD3 R13, R3, R13, RZ ;  /* 0x0000000d030d7210 */ /* 0x000fe20007ffe0ff */
[----:B------:R-:W-:Y:S01]  /*0570*/  @!P2 IMAD R19, R33, c[0x0][0x1c0], RZ ;  /* 0x000070002113aa24 */ /* 0x000fe200078e02ff */
[-C--:B------:R-:W-:Y:S01]  /*0580*/  @P0 MOV R12, R2.reuse ;  /* 0x00000002000c0202 */ /* 0x080fe20000000f00 */
[----:B------:R-:W-:Y:S01]  /*0590*/  @!P3 IMAD R17, R39, c[0x0][0x1c4], R0 ;  /* 0x000071002711ba24 */ /* 0x000fe200078e0200 */
[-C--:B------:R-:W-:Y:S01]  /*05a0*/  @!P4 MOV R8, R2.reuse ;  /* 0x000000020008c202 */ /* 0x080fe20000000f00 */
[----:B------:R-:W-:Y:S01]  /*05b0*/  @!P2 IMAD R21, R38, c[0x0][0x1c4], R19 ;  /* 0x000071002615aa24 */ /* 0x000fe200078e0213 */
[-C--:B------:R-:W-:Y:S01]  /*05c0*/  @!P4 MOV R9, R13.reuse ;  /* 0x0000000d0009c202 */ /* 0x080fe20000000f00 */
[----:B------:R-:W-:Y:S01]  /*05d0*/  @P0 IMAD.WIDE.U32 R4, R45, c[0x0][0x1c0], R12 ;  /* 0x000070002d040a25 */ /* 0x000fe200078e000c */
[----:B------:R-:W-:Y:S02]  /*05e0*/  @!P3 MOV R14, R2 ;  /* 0x00000002000eb202 */ /* 0x000fe40000000f00 */
[----:B------:R-:W-:Y:S01]  /*05f0*/  @!P3 MOV R15, R13 ;  /* 0x0000000d000fb202 */ /* 0x000fe20000000f00 */
[----:B------:R-:W-:Y:S01]  /*0600*/  @!P4 IMAD.WIDE.U32 R8, R40, c[0x0][0x1c0], R8 ;  /* 0x000070002808ca25 */ /* 0x000fe200078e0008 */
[----:B------:R-:W-:-:S02]  /*0610*/  @P0 IADD3 R5, R5, R7, RZ ;  /* 0x0000000705050210 */ /* 0x000fc40007ffe0ff */
[C---:B------:R-:W-:Y:S01]  /*0620*/  @P0 LEA R6, P5, R4.reuse, c[0x0][0x170], 0x2 ;  /* 0x00005c0004060a11 */ /* 0x040fe200078a10ff */
[----:B------:R-:W-:Y:S01]  /*0630*/  @!P3 IMAD.WIDE.U32 R14, R39, c[0x0][0x1c0], R14 ;  /* 0x00007000270eba25 */ /* 0x000fe200078e000e */
[----:B------:R-:W-:Y:S02]  /*0640*/  ISETP.GT.U32.OR P1, PT, R47, 0x27f, P1 ;  /* 0x0000027f2f00780c */ /* 0x000fe40000f24470 */
[----:B------:R-:W-:Y:S02]  /*0650*/  @!P2 MOV R18, R2 ;  /* 0x000000020012a202 */ /* 0x000fe40000000f00 */
[----:B------:R-:W-:Y:S02]  /*0660*/  @!P2 MOV R19, R13 ;  /* 0x0000000d0013a202 */ /* 0x000fe40000000f00 */
[----:B------:R-:W-:Y:S02]  /*0670*/  @P0 LEA.HI.X R7, R4, c[0x0][0x174], R5, 0x2, P5 ;  /* 0x00005d0004070a11 */ /* 0x000fe400028f1405 */
[----:B------:R-:W-:Y:S01]  /*0680*/  @!P4 IADD3 R9, R9, R11, RZ ;  /* 0x0000000b0909c210 */ /* 0x000fe20007ffe0ff */
[----:B------:R-:W-:Y:S01]  /*0690*/  @!P2 IMAD.WIDE.U32 R18, R38, c[0x0][0x1c0], R18 ;  /* 0x000070002612aa25 */ /* 0x000fe200078e0012 */
[----:B------:R-:W-:-:S02]  /*06a0*/  @!P4 LEA R10, P5, R8, c[0x0][0x170], 0x2 ;  /* 0x00005c00080aca11 */ /* 0x000fc400078a10ff */
[----:B------:R-:W-:Y:S02]  /*06b0*/  @!P3 IADD3 R5, R15, R17, RZ ;  /* 0x000000110f05b210 */ /* 0x000fe40007ffe0ff */
[----:B------:R-:W-:Y:S01]  /*06c0*/  CS2R R16, SRZ ;  /* 0x0000000000107805 */ /* 0x000fe2000001ff00 */
[----:B------:R-:W-:Y:S02]  /*06d0*/  @!P4 LEA.HI.X R11, R8, c[0x0][0x174], R9, 0x2, P5 ;  /* 0x00005d00080bca11 */ /* 0x000fe400028f1409 */
[----:B------:R-:W-:Y:S02]  /*06e0*/  @!P3 LEA R4, P6, R14, c[0x0][0x170], 0x2 ;  /* 0x00005c000e04ba11 */ /* 0x000fe400078c10ff */
[----:B------:R-:W-:Y:S01]  /*06f0*/  @!P2 IADD3 R9, R19, R21, RZ ;  /* 0x000000151309a210 */ /* 0x000fe20007ffe0ff */
[----:B------:R0:W2:Y:S01]  /*0700*/  @!P4 LDG.E.64 R16, [R10.64] ;  /* 0x000000060a10c981 */ /* 0x0000a2000c1e1b00 */
[----:B------:R-:W-:Y:S01]  /*0710*/  @!P2 LEA R8, P5, R18, c[0x0][0x170], 0x2 ;  /* 0x00005c001208aa11 */ /* 0x000fe200078a10ff */
[----:B------:R-:W-:Y:S01]  /*0720*/  @!P1 IMAD R0, R32, c[0x0][0x1c0], RZ ;  /* 0x0000700020009a24 */ /* 0x000fe200078e02ff */
[----:B------:R-:W-:-:S02]  /*0730*/  ISETP.GE.U32.AND P4, PT, R36, c[0x0][0x1c8], PT ;  /* 0x0000720024007a0c */ /* 0x000fc40003f86070 */
[----:B------:R-:W-:Y:S02]  /*0740*/  SHF.R.S32.HI R31, RZ, 0x1f, R36 ;  /* 0x0000001fff1f7819 */ /* 0x000fe40000011424 */
[----:B------:R-:W-:Y:S02]  /*0750*/  @!P1 MOV R22, R2 ;  /* 0x0000000200169202 */ /* 0x000fe40000000f00 */
[----:B------:R-:W-:Y:S02]  /*0760*/  @!P1 MOV R23, R13 ;  /* 0x0000000d00179202 */ /* 0x000fe40000000f00 */
[----:B------:R-:W-:Y:S02]  /*0770*/  @!P3 LEA.HI.X R5, R14, c[0x0][0x174], R5, 0x2, P6 ;  /* 0x00005d000e05ba11 */ /* 0x000fe400030f1405 */
[----:B------:R-:W-:Y:S01]  /*0780*/  @!P2 LEA.HI.X R9, R18, c[0x0][0x174], R9, 0x2, P5 ;  /* 0x00005d001209aa11 */ /* 0x000fe200028f1409 */
[----:B------:R-:W-:Y:S01]  /*0790*/  CS2R R14, SRZ ;  /* 0x00000000000e7805 */ /* 0x000fe2000001ff00 */
[----:B------:R-:W-:-:S02]  /*07a0*/  ISETP.GE.U32.AND P5, PT, R35, c[0x0][0x1c8], PT ;  /* 0x0000720023007a0c */ /* 0x000fc40003fa6070 */
[----:B------:R-:W-:Y:S01]  /*07b0*/  SHF.R.S32.HI R30, RZ, 0x1f, R35 ;  /* 0x0000001fff1e7819 */ /* 0x000fe20000011423 */
[----:B------:R-:W-:Y:S01]  /*07c0*/  @!P1 IMAD R21, R37, c[0x0][0x1c4], R0 ;  /* 0x0000710025159a24 */ /* 0x000fe200078e0200 */
[----:B------:R-:W-:Y:S01]  /*07d0*/  ISETP.GE.AND.EX P4, PT, R31, c[0x0][0x1cc], PT, P4 ;  /* 0x000073001f007a0c */ /* 0x000fe20003f86340 */
[----:B------:R-:W-:Y:S01]  /*07e0*/  @!P1 IMAD.WIDE.U32 R22, R37, c[0x0][0x1c0], R22 ;  /* 0x0000700025169a25 */ /* 0x000fe200078e0016 */
[----:B------:R-:W-:Y:S01]  /*07f0*/  ISETP.GE.AND.EX P5, PT, R30, c[0x0][0x1cc], PT, P5 ;  /* 0x000073001e007a0c */ /* 0x000fe20003fa6350 */
[----:B------:R1:W3:Y:S01]  /*0800*/  @P0 LDG.E.64 R14, [R6.64] ;  /* 0x00000006060e0981 */ /* 0x0002e2000c1e1b00 */
[C---:B------:R-:W-:Y:S01]  /*0810*/  ISETP.GT.U32.OR P4, PT, R47.reuse, 0x27f, P4 ;  /* 0x0000027f2f00780c */ /* 0x040fe20002784470 */
[----:B------:R-:W-:Y:S01]  /*0820*/  CS2R R18, SRZ ;  /* 0x0000000000127805 */ /* 0x000fe2000001ff00 */
[----:B------:R-:W-:Y:S02]  /*0830*/  ISETP.GT.U32.OR P5, PT, R47, 0x27f, P5 ;  /* 0x0000027f2f00780c */ /* 0x000fe40002fa4470 */
[----:B------:R-:W-:-:S03]  /*0840*/  SHF.R.S32.HI R0, RZ, 0x1f, R34 ;  /* 0x0000001fff007819 */ /* 0x000fc60000011422 */
[----:B------:R4:W5:Y:S01]  /*0850*/  @!P3 LDG.E.64 R18, [R4.64] ;  /* 0x000000060412b981 */ /* 0x000962000c1e1b00 */
[----:B-1----:R-:W-:Y:S02]  /*0860*/  @!P1 IADD3 R7, R23, R21, RZ ;  /* 0x0000001517079210 */ /* 0x002fe40007ffe0ff */
[----:B------:R-:W-:Y:S01]  /*0870*/  CS2R R20, SRZ ;  /* 0x0000000000147805 */ /* 0x000fe2000001ff00 */
[----:B------:R-:W-:-:S05]  /*0880*/  @!P1 LEA R6, P6, R22, c[0x0][0x170], 0x2 ;  /* 0x00005c0016069a11 */ /* 0x000fca00078c10ff */
[----:B------:R1:W5:Y:S01]  /*0890*/  @!P2 LDG.E.64 R20, [R8.64] ;  /* 0x000000060814a981 */ /* 0x000362000c1e1b00 */
[----:B------:R-:W-:Y:S01]  /*08a0*/  ISETP.GE.U32.AND P2, PT, R34, c[0x0][0x1c8], PT ;  /* 0x0000720022007a0c */ /* 0x000fe20003f46070 */
[----:B0-----:R-:W-:Y:S01]  /*08b0*/  @!P4 IMAD R11, R31, c[0x0][0x1c0], RZ ;  /* 0x000070001f0bca24 */ /* 0x001fe200078e02ff */
[----:B----4-:R-:W-:Y:S02]  /*08c0*/  @!P4 MOV R4, R2 ;  /* 0x000000020004c202 */ /* 0x010fe40000000f00 */
[----:B------:R-:W-:Y:S02]  /*08d0*/  @!P4 MOV R5, R13 ;  /* 0x0000000d0005c202 */ /* 0x000fe40000000f00 */
[----:B------:R-:W-:Y:S01]  /*08e0*/  ISETP.GE.AND.EX P2, PT, R0, c[0x0][0x1cc], PT, P2 ;  /* 0x0000730000007a0c */ /* 0x000fe20003f46320 */
[----:B------:R-:W-:Y:S01]  /*08f0*/  @!P5 IMAD R10, R30, c[0x0][0x1c0], RZ ;  /* 0x000070001e0ada24 */ /* 0x000fe200078e02ff */
[----:B------:R-:W-:Y:S01]  /*0900*/  @!P1 LEA.HI.X R7, R22, c[0x0][0x174], R7, 0x2, P6 ;  /* 0x00005d0016079a11 */ /* 0x000fe200030f1407 */
[C---:B------:R-:W-:Y:S01]  /*0910*/  @!P4 IMAD R25, R36.reuse, c[0x0][0x1c4], R11 ;  /* 0x000071002419ca24 */ /* 0x040fe200078e020b */
[----:B------:R-:W-:Y:S01]  /*0920*/  CS2R R22, SRZ ;  /* 0x0000000000167805 */ /* 0x000fe2000001ff00 */
[----:B------:R-:W-:Y:S01]  /*0930*/  @!P4 IMAD.WIDE.U32 R4, R36, c[0x0][0x1c0], R4 ;  /* 0x000070002404ca25 */ /* 0x000fe200078e0004 */
[----:B------:R-:W-:-:S02]  /*0940*/  ISETP.GT.U32.OR P2, PT, R47, 0x27f, P2 ;  /* 0x0000027f2f00780c */ /* 0x000fc40001744470 */
[----:B------:R-:W-:Y:S01]  /*0950*/  @!P5 MOV R11, R13 ;  /* 0x0000000d000bd202 */ /* 0x000fe20000000f00 */
[----:B------:R-:W-:Y:S01]  /*0960*/  @!P5 IMAD R27, R35, c[0x0][0x1c4], R10 ;  /* 0x00007100231bda24 */ /* 0x000fe200078e020a */
[----:B------:R-:W-:Y:S01]  /*0970*/  @!P5 MOV R10, R2 ;  /* 0x00000002000ad202 */ /* 0x000fe20000000f00 */
[----:B------:R0:W4:Y:S01]  /*0980*/  @!P1 LDG.E.64 R22, [R6.64] ;  /* 0x0000000606169981 */ /* 0x000122000c1e1b00 */
[----:B------:R-:W-:Y:S02]  /*0990*/  @!P4 IADD3 R5, R5, R25, RZ ;  /* 0x000000190505c210 */ /* 0x000fe40007ffe0ff */
[C---:B-1----:R-:W-:Y:S01]  /*09a0*/  @!P4 LEA R8, P3, R4.reuse, c[0x0][0x170], 0x2 ;  /* 0x00005c000408ca11 */ /* 0x042fe200078610ff */
[----:B------:R-:W-:Y:S01]  /*09b0*/  @!P5 IMAD.WIDE.U32 R10, R35, c[0x0][0x1c0], R10 ;  /* 0x00007000230ada25 */ /* 0x000fe200078e000a */
[----:B------:R-:W-:Y:S02]  /*09c0*/  CS2R R24, SRZ ;  /* 0x0000000000187805 */ /* 0x000fe4000001ff00 */
[----:B------:R-:W-:-:S02]  /*09d0*/  @!P4 LEA.HI.X R9, R4, c[0x0][0x174], R5, 0x2, P3 ;  /* 0x00005d000409ca11 */ /* 0x000fc400018f1405 */
[----:B------:R-:W-:Y:S01]  /*09e0*/  @!P5 IADD3 R5, R11, R27, RZ ;  /* 0x0000001b0b05d210 */ /* 0x000fe20007ffe0ff */
[----:B------:R-:W-:Y:S01]  /*09f0*/  @!P2 IMAD R11, R0, c[0x0][0x1c0], RZ ;  /* 0x00007000000baa24 */ /* 0x000fe200078e02ff */
[----:B0-----:R-:W-:Y:S01]  /*0a00*/  @!P2 MOV R6, R2 ;  /* 0x000000020006a202 */ /* 0x001fe20000000f00 */
[----:B------:R2:W4:Y:S01]  /*0a10*/  @!P4 LDG.E.64 R24, [R8.64] ;  /* 0x000000060818c981 */ /* 0x000522000c1e1b00 */
[----:B------:R-:W-:Y:S02]  /*0a20*/  @!P2 MOV R7, R13 ;  /* 0x0000000d0007a202 */ /* 0x000fe40000000f00 */
[----:B------:R-:W-:Y:S01]  /*0a30*/  @!P5 LEA R4, P1, R10, c[0x0][0x170], 0x2 ;  /* 0x00005c000a04da11 */ /* 0x000fe200078210ff */
[----:B------:R-:W-:Y:S01]  /*0a40*/  CS2R R26, SRZ ;  /* 0x00000000001a7805 */ /* 0x000fe2000001ff00 */
[----:B------:R-:W-:Y:S02]  /*0a50*/  @!P2 IMAD R11, R34, c[0x0][0x1c4], R11 ;  /* 0x00007100220baa24 */ /* 0x000fe400078e020b */
[----:B------:R-:W-:Y:S01]  /*0a60*/  @!P5 LEA.HI.X R5, R10, c[0x0][0x174], R5, 0x2, P1 ;  /* 0x00005d000a05da11 */ /* 0x000fe200008f1405 */
[----:B------:R-:W-:Y:S01]  /*0a70*/  @!P2 IMAD.WIDE.U32 R6, R34, c[0x0][0x1c0], R6 ;  /* 0x000070002206aa25 */ /* 0x000fe200078e0006 */
[----:B------:R-:W-:-:S03]  /*0a80*/  CS2R R28, SRZ ;  /* 0x00000000001c7805 */ /* 0x000fc6000001ff00 */
[----:B------:R5:W4:Y:S01]  /*0a90*/  @!P5 LDG.E.64 R26, [R4.64] ;  /* 0x00000006041ad981 */ /* 0x000b22000c1e1b00 */
[----:B------:R-:W-:Y:S02]  /*0aa0*/  @!P2 IADD3 R7, R7, R11, RZ ;  /* 0x0000000b0707a210 */ /* 0x000fe40007ffe0ff */
[----:B------:R-:W-:-:S04]  /*0ab0*/  @!P2 LEA R10, P1, R6, c[0x0][0x170], 0x2 ;  /* 0x00005c00060aaa11 */ /* 0x000fc800078210ff */
[----:B------:R-:W-:-:S05]  /*0ac0*/  @!P2 LEA.HI.X R11, R6, c[0x0][0x174], R7, 0x2, P1 ;  /* 0x00005d00060baa11 */ /* 0x000fca00008f1407 */
[----:B------:R-:W4:Y:S01]  /*0ad0*/  @!P2 LDG.E.64 R28, [R10.64] ;  /* 0x000000060a1ca981 */ /* 0x000f22000c1e1b00 */
[C---:B------:R-:W-:Y:S02]  /*0ae0*/  ISETP.GT.AND P1, PT, R54.reuse, 0x1e, PT ;  /* 0x0000001e3600780c */ /* 0x040fe40003f24270 */
[----:B------:R-:W-:Y:S02]  /*0af0*/  ISETP.NE.AND P2, PT, R54, RZ, PT ;  /* 0x000000ff3600720c */ /* 0x000fe40003f45270 */
[----:B------:R-:W-:Y:S01]  /*0b00*/  ISETP.NE.AND P3, PT, R47, RZ, PT ;  /* 0x000000ff2f00720c */ /* 0x000fe20003f65270 */
[----:B--2---:R-:W-:-:S04]  /*0b10*/  FMUL.FTZ R9, R17, R17 ;  /* 0x0000001111097220 */ /* 0x004fc80000410000 */
[----:B------:R-:W-:Y:S02]  /*0b20*/  FFMA.FTZ R6, R16, R16, R9 ;  /* 0x0000001010067223 */ /* 0x000fe40000010009 */
[----:B---3--:R-:W-:-:S04]  /*0b30*/  FMUL.FTZ R7, R15, R15 ;  /* 0x0000000f0f077220 */ /* 0x008fc80000410000 */
[----:B------:R-:W-:-:S04]  /*0b40*/  FFMA.FTZ R7, R14, R14, R7 ;  /* 0x0000000e0e077223 */ /* 0x000fc80000010007 */
[----:B------:R-:W-:Y:S02]  /*0b50*/  FADD.FTZ R7, RZ, R7 ;  /* 0x00000007ff077221 */ /* 0x000fe40000010000 */
[----:B-----5:R-:W-:Y:S02]  /*0b60*/  FMUL.FTZ R5, R19, R19 ;  /* 0x0000001313057220 */ /* 0x020fe40000410000 */
[----:B------:R-:W-:Y:S02]  /*0b70*/  FADD.FTZ R6, R7, R6 ;  /* 0x0000000607067221 */ /* 0x000fe40000010000 */
[----:B------:R-:W-:Y:S02]  /*0b80*/  FFMA.FTZ R5, R18, R18, R5 ;  /* 0x0000001212057223 */ /* 0x000fe40000010005 */
[----:B------:R-:W-:Y:S02]  /*0b90*/  FMUL.FTZ R7, R21, R21 ;  /* 0x0000001515077220 */ /* 0x000fe40000410000 */
[----:B------:R-:W-:-:S02]  /*0ba0*/  FADD.FTZ R5, R6, R5 ;  /* 0x0000000506057221 */ /* 0x000fc40000010000 */
[----:B------:R-:W-:Y:S02]  /*0bb0*/  FFMA.FTZ R6, R20, R20, R7 ;  /* 0x0000001414067223 */ /* 0x000fe40000010007 */
[----:B------:R-:W-:Y:S02]  /*0bc0*/  FADD.FTZ R4, R14, R15 ;  /* 0x0000000f0e047221 */ /* 0x000fe40000010000 */
[----:B------:R-:W-:Y:S02]  /*0bd0*/  FADD.FTZ R6, R5, R6 ;  /* 0x0000000605067221 */ /* 0x000fe40000010000 */
[----:B------:R-:W-:Y:S02]  /*0be0*/  FADD.FTZ R4, RZ, R4 ;  /* 0x00000004ff047221 */ /* 0x000fe40000010000 */
[----:B------:R-:W-:Y:S02]  /*0bf0*/  FADD.FTZ R5, R16, R17 ;  /* 0x0000001110057221 */ /* 0x000fe40000010000 */
[----:B----4-:R-:W-:-:S02]  /*0c00*/  FMUL.FTZ R7, R23, R23 ;  /* 0x0000001717077220 */ /* 0x010fc40000410000 */
[----:B------:R-:W-:Y:S02]  /*0c10*/  FADD.FTZ R4, R4, R5 ;  /* 0x0000000504047221 */ /* 0x000fe40000010000 */
[----:B------:R-:W-:Y:S02]  /*0c20*/  FFMA.FTZ R7, R22, R22, R7 ;  /* 0x0000001616077223 */ /* 0x000fe40000010007 */
[----:B------:R-:W-:Y:S02]  /*0c30*/  FADD.FTZ R5, R18, R19 ;  /* 0x0000001312057221 */ /* 0x000fe40000010000 */
[----:B------:R-:W-:Y:S02]  /*0c40*/  FADD.FTZ R6, R6, R7 ;  /* 0x0000000706067221 */ /* 0x000fe40000010000 */
[----:B------:R-:W-:Y:S02]  /*0c50*/  FADD.FTZ R4, R4, R5 ;  /* 0x0000000504047221 */ /* 0x000fe40000010000 */
[----:B------:R-:W-:-:S02]  /*0c60*/  FMUL.FTZ R7, R25, R25 ;  /* 0x0000001919077220 */ /* 0x000fc40000410000 */
[----:B------:R-:W-:Y:S02]  /*0c70*/  FADD.FTZ R5, R20, R21 ;  /* 0x0000001514057221 */ /* 0x000fe40000010000 */
[----:B------:R-:W-:Y:S02]  /*0c80*/  FFMA.FTZ R7, R24, R24, R7 ;  /* 0x0000001818077223 */ /* 0x000fe40000010007 */
[----:B------:R-:W-:Y:S02]  /*0c90*/  FADD.FTZ R4, R4, R5 ;  /* 0x0000000504047221 */ /* 0x000fe40000010000 */
[----:B------:R-:W-:Y:S02]  /*0ca0*/  FADD.FTZ R5, R22, R23 ;  /* 0x0000001716057221 */ /* 0x000fe40000010000 */
[----:B------:R-:W-:Y:S02]  /*0cb0*/  FADD.FTZ R6, R6, R7 ;  /* 0x0000000706067221 */ /* 0x000fe40000010000 */
[----:B------:R-:W-:-:S02]  /*0cc0*/  FMUL.FTZ R7, R27, R27 ;  /* 0x0000001b1b077220 */ /* 0x000fc40000410000 */
[----:B------:R-:W-:Y:S02]  /*0cd0*/  FADD.FTZ R4, R4, R5 ;  /* 0x0000000504047221 */ /* 0x000fe40000010000 */
[----:B------:R-:W-:Y:S02]  /*0ce0*/  FADD.FTZ R5, R24, R25 ;  /* 0x0000001918057221 */ /* 0x000fe40000010000 */
[----:B------:R-:W-:Y:S02]  /*0cf0*/  FFMA.FTZ R7, R26, R26, R7 ;  /* 0x0000001a1a077223 */ /* 0x000fe40000010007 */
[----:B------:R-:W-:Y:S02]  /*0d00*/  FADD.FTZ R4, R4, R5 ;  /* 0x0000000504047221 */ /* 0x000fe40000010000 */
[----:B------:R-:W-:Y:S02]  /*0d10*/  FADD.FTZ R6, R6, R7 ;  /* 0x0000000706067221 */ /* 0x000fe40000010000 */
[----:B------:R-:W-:-:S02]  /*0d20*/  FADD.FTZ R5, R26, R27 ;  /* 0x0000001b1a057221 */ /* 0x000fc40000010000 */
[----:B------:R-:W-:Y:S02]  /*0d30*/  FMUL.FTZ R7, R29, R29 ;  /* 0x0000001d1d077220 */ /* 0x000fe40000410000 */
[----:B------:R-:W-:Y:S02]  /*0d40*/  FADD.FTZ R4, R4, R5 ;  /* 0x0000000504047221 */ /* 0x000fe40000010000 */
        /* <DEDUP_REMOVED lines=25> */
[----:B------:R-:W-:Y:S01]  /*0ee0*/  ISETP.GT.AND P1, PT, R54, 0xf, PT ;  /* 0x0000000f3600780c */ /* 0x000fe20003f24270 */
[----:B------:R-:W-:-:S12]  /*0ef0*/  BSSY B0, `(.L_x_4897) ;  /* 0x0000038000007945 */ /* 0x000fd80003800000 */
[----:B0-----:R-:W-:Y:S02]  /*0f00*/  @!P1 FADD.FTZ R4, R4, R5 ;  /* 0x0000000504049221 */ /* 0x001fe40000010000 */
[----:B-1----:R-:W-:-:S03]  /*0f10*/  @!P1 FADD.FTZ R6, R6, R7 ;  /* 0x0000000706069221 */ /* 0x002fc60000010000 */
[----:B------:R-:W-:Y:S02]  /*0f20*/  MOV R52, R4 ;  /* 0x0000000400347202 */ /* 0x000fe40000000f00 */
[----:B------:R-:W-:-:S05]  /*0f30*/  MOV R53, R6 ;  /* 0x0000000600357202 */ /* 0x000fca0000000f00 */
        /* <DEDUP_REMOVED lines=51> */
.L_x_4898:
[----:B------:R-:W-:Y:S05]  /*1270*/  BSYNC B0 ;  /* 0x0000000000007941 */ /* 0x000fea0003800000 */
.L_x_4897:
        /* <DEDUP_REMOVED lines=20> */
[----:B------:R-:W-:Y:S01]  /*13c0*/  SEL R55, RZ, c[0x0][0xc], P1 ;  /* 0x00000300ff377a07 */ /* 0x000fe20000800000 */
[----:B------:R-:W-:-:S00]  /*13d0*/  ERRBAR ;  /* 0x00000000000079ab */ /* 0x000fc00000000000 */
[----:B------:R2:W-:Y:S02]  /*13e0*/  RED.E.ADD.S32.STRONG.GPU [R6.64], R11 ;  /* 0x0000000b0600798e */ /* 0x0005e4000c10e386 */
[----:B------:R-:W-:-:S13]  /*13f0*/  ISETP.NE.AND P1, PT, R55, -0x1, PT ;  /* 0xffffffff3700780c */ /* 0x000fda0003f25270 */
[----:B------:R-:W-:Y:S05]  /*1400*/  @!P1 BRA `(.L_x_4900) ;  /* 0x0000007000009947 */ /* 0x000fea0003800000 */
[----:B-12---:R-:W-:-:S04]  /*1410*/  IMAD R4, R10, c[0x0][0x10], R57 ;  /* 0x000004000a047a24 */ /* 0x006fc800078e0239 */
[----:B------:R-:W-:-:S05]  /*1420*/  IMAD.WIDE.U32 R4, R4, R9, c[0x0][0x190] ;  /* 0x0000640004047625 */ /* 0x000fca00078e0009 */
.L_x_4901:
[----:B------:R-:W2:Y:S01]  /*1430*/  LDG.E.STRONG.GPU R6, [R4.64] ;  /* 0x0000000604067981 */ /* 0x000ea2000c1ef900 */
[----:B------:R-:W-:Y:S01]  /*1440*/  YIELD ;  /* 0x0000000000007946 */ /* 0x000fe20003800000 */
[----:B--2---:R-:W-:Y:S01]  /*1450*/  ISETP.NE.AND P1, PT, R6, R55, PT ;  /* 0x000000370600720c */ /* 0x004fe20003f25270 */
[----:B------:R-:W-:-:S12]  /*1460*/  CCTL.IVALL ;  /* 0x00000000ff00798f */ /* 0x000fd80002000000 */
[----:B------:R-:W-:Y:S05]  /*1470*/  @P1 BRA `(.L_x_4901) ;  /* 0xffffffb000001947 */ /* 0x000fea000383ffff */
.L_x_4900:
[----:B--2---:R-:W-:Y:S01]  /*1480*/  ISETP.NE.AND P1, PT, RZ, c[0x0][0xc], PT ;  /* 0x00000300ff007a0c */ /* 0x004fe20003f25270 */
        /* <DEDUP_REMOVED lines=9> */
[----:B------:R-:W-:Y:S02]  /*1520*/  IADD3 R4, -R4, c[0x0][0xc], RZ ;  /* 0x0000030004047a10 */ /* 0x000fe40007ffe1ff */
.L_x_4903:
        /* <DEDUP_REMOVED lines=59> */
.L_x_4902:
        /* <DEDUP_REMOVED lines=19> */
.L_x_4905:
[----:B------:R-:W-:Y:S05]  /*1a10*/  BSYNC B0 ;  /* 0x0000000000007941 */ /* 0x000fea0003800000 */
.L_x_4904:
[----:B------:R-:W-:Y:S05]  /*1a20*/  @!P2 BRA `(.L_x_4899) ;  /* 0x000001d00000a947 */ /* 0x000fea0003800000 */
[C---:B------:R-:W-:Y:S02]  /*1a30*/  IADD3 R7, R5.reuse, 0x1, RZ ;  /* 0x0000000105077810 */ /* 0x040fe40007ffe0ff */
[----:B------:R-:W-:Y:S02]  /*1a40*/  IADD3 R9, R5, 0x2, RZ ;  /* 0x0000000205097810 */ /* 0x000fe40007ffe0ff */
[-C--:B------:R-:W-:Y:S02]  /*1a50*/  ISETP.EQ.OR P2, PT, R7, R44.reuse, P3 ;  /* 0x0000002c0700720c */ /* 0x080fe40001f42670 */
[----:B------:R-:W-:-:S04]  /*1a60*/  ISETP.EQ.OR P1, PT, R9, R44, P3 ;  /* 0x0000002c0900720c */ /* 0x000fc80001f22670 */
[----:B------:R-:W-:-:S07]  /*1a70*/  ISETP.EQ.OR P1, PT, R4, 0x2, P1 ;  /* 0x000000020400780c */ /* 0x000fce0000f22670 */
[----:B------:R-:W1:Y:S01]  /*1a80*/  @!P2 S2R R6, SR_CTAID.Y ;  /* 0x000000000006a919 */ /* 0x000e620000002600 */
[----:B------:R-:W-:Y:S02]  /*1a90*/  @!P2 LOP3.LUT R4, R49, 0x1, RZ, 0xc0, !PT ;  /* 0x000000013104a812 */ /* 0x000fe400078ec0ff */
[----:B------:R-:W-:-:S03]  /*1aa0*/  @!P2 MOV R5, 0x4 ;  /* 0x000000040005a802 */ /* 0x000fc60000000f00 */
[----:B------:R-:W-:Y:S01]  /*1ab0*/  @!P2 IMAD R4, R4, c[0x0][0x10], RZ ;  /* 0x000004000404aa24 */ /* 0x000fe200078e02ff */
[----:B------:R-:W2:Y:S03]  /*1ac0*/  @!P1 S2R R8, SR_CTAID.Y ;  /* 0x0000000000089919 */ /* 0x000ea60000002600 */
[----:B------:R-:W-:-:S05]  /*1ad0*/  @!P2 IMAD R4, R4, c[0x0][0xc], RZ ;  /* 0x000003000404aa24 */ /* 0x000fca00078e02ff */
[----:B------:R-:W-:-:S05]  /*1ae0*/  @!P2 SHF.L.U32 R4, R4, 0x1, RZ ;  /* 0x000000010404a819 */ /* 0x000fca00000006ff */
[----:B------:R-:W-:-:S04]  /*1af0*/  @!P2 IMAD.WIDE R4, R4, R5, c[0x0][0x198] ;  /* 0x000066000404a625 */ /* 0x000fc800078e0205 */
[----:B-1----:R-:W-:Y:S01]  /*1b00*/  @!P2 IMAD R7, R7, c[0x0][0x10], R6 ;  /* 0x000004000707aa24 */ /* 0x002fe200078e0206 */
[----:B------:R-:W-:-:S03]  /*1b10*/  @!P1 LOP3.LUT R6, R49, 0x1, RZ, 0xc0, !PT ;  /* 0x0000000131069812 */ /* 0x000fc600078ec0ff */
[----:B------:R-:W-:Y:S01]  /*1b20*/  @!P2 IMAD.WIDE.U32 R4, R7, 0x8, R4 ;  /* 0x000000080704a825 */ /* 0x000fe200078e0004 */
[----:B------:R-:W-:-:S03]  /*1b30*/  @!P1 MOV R7, 0x4 ;  /* 0x0000000400079802 */ /* 0x000fc60000000f00 */
[----:B------:R-:W-:Y:S02]  /*1b40*/  @!P1 IMAD R6, R6, c[0x0][0x10], RZ ;  /* 0x0000040006069a24 */ /* 0x000fe400078e02ff */
[----:B--2---:R-:W-:Y:S01]  /*1b50*/  @!P1 IMAD R9, R9, c[0x0][0x10], R8 ;  /* 0x0000040009099a24 */ /* 0x004fe200078e0208 */
[----:B------:R-:W2:Y:S01]  /*1b60*/  @!P2 LDG.E.64 R4, [R4.64] ;  /* 0x000000060404a981 */ /* 0x000ea2000c1e1b00 */
[----:B------:R-:W-:-:S05]  /*1b70*/  @!P1 IMAD R6, R6, c[0x0][0xc], RZ ;  /* 0x0000030006069a24 */ /* 0x000fca00078e02ff */
[----:B------:R-:W-:-:S05]  /*1b80*/  @!P1 SHF.L.U32 R6, R6, 0x1, RZ ;  /* 0x0000000106069819 */ /* 0x000fca00000006ff */
[----:B------:R-:W-:-:S06]  /*1b90*/  @!P1 IMAD.WIDE R6, R6, R7, c[0x0][0x198] ;  /* 0x0000660006069625 */ /* 0x000fcc00078e0207 */
[----:B------:R-:W-:-:S06]  /*1ba0*/  @!P1 IMAD.WIDE.U32 R6, R9, 0x8, R6 ;  /* 0x0000000809069825 */ /* 0x000fcc00078e0006 */
[----:B------:R-:W3:Y:S01]  /*1bb0*/  @!P1 LDG.E.64 R6, [R6.64] ;  /* 0x0000000606069981 */ /* 0x000ee2000c1e1b00 */
[----:B0-2---:R-:W-:Y:S02]  /*1bc0*/  @!P2 FADD.FTZ R52, R52, R4 ;  /* 0x000000043434a221 */ /* 0x005fe40000010000 */
[----:B------:R-:W-:Y:S02]  /*1bd0*/  @!P2 FADD.FTZ R53, R53, R5 ;  /* 0x000000053535a221 */ /* 0x000fe40000010000 */
[----:B---3--:R-:W-:Y:S02]  /*1be0*/  @!P1 FADD.FTZ R52, R52, R6 ;  /* 0x0000000634349221 */ /* 0x008fe40000010000 */
[----:B------:R-:W-:-:S04]  /*1bf0*/  @!P1 FADD.FTZ R53, R53, R7 ;  /* 0x0000000735359221 */ /* 0x000fc80000010000 */
.L_x_4899:
[----:B------:R-:W-:Y:S01]  /*1c00*/  LOP3.LUT P1, RZ, R44, R47, RZ, 0xfc, !PT ;  /* 0x0000002f2cff7212 */ /* 0x000fe2000782fcff */
[----:B------:R-:W-:Y:S01]  /*1c10*/  @!P3 STS.64 [0xc0], R52 ;  /* 0x0000c034ff00b388 */ /* 0x000fe20000000a00 */
[----:B------:R-:W-:Y:S01]  /*1c20*/  ISETP.EQ.U32.AND P2, PT, RZ, c[0x0][0x168], PT ;  /* 0x00005a00ff007a0c */ /* 0x000fe20003f42070 */
[----:B-1----:R-:W-:Y:S01]  /*1c30*/  HFMA2.MMA R5, -RZ, RZ, 0, 2.384185791015625e-07 ;  /* 0x00000004ff057435 */ /* 0x002fe200000001ff */
        /* <DEDUP_REMOVED lines=8> */
[----:B------:R-:W-:Y:S04]  /*1cc0*/  @!P1 STG.E.64 [R8.64], R10 ;  /* 0x0000000a08009986 */ /* 0x000fe8000c101b06 */
[----:B------:R-:W-:Y:S06]  /*1cd0*/  BAR.SYNC.DEFER_BLOCKING 0x0 ;  /* 0x0000000000007b1d */ /* 0x000fec0000010000 */
[----:B------:R-:W2:Y:S04]  /*1ce0*/  LDG.E.64 R6, [R6.64] ;  /* 0x0000000606067981 */ /* 0x000ea8000c1e1b00 */
[----:B------:R-:W2:Y:S01]  /*1cf0*/  LDG.E.64 R4, [R4.64] ;  /* 0x0000000604047981 */ /* 0x000ea2000c1e1b00 */
[----:B------:R-:W-:-:S02]  /*1d00*/  ISETP.NE.AND P6, PT, RZ, UR5, PT ;  /* 0x00000005ff007c0c */ /* 0x000fc4000bfc5270 */
[----:B------:R-:W-:Y:S01]  /*1d10*/  ISETP.GE.U32.AND P2, PT, R39, c[0x0][0x1c8], PT ;  /* 0x0000720027007a0c */ /* 0x000fe20003f46070 */
[----:B------:R-:W1:Y:S03]  /*1d20*/  LDS.64 R56, [0xc0] ;  /* 0x0000c000ff387984 */ /* 0x000e660000000a00 */
[----:B------:R-:W-:-:S04]  /*1d30*/  ISETP.GE.AND.EX P2, PT, R46, c[0x0][0x1cc], PT, P2 ;  /* 0x000073002e007a0c */ /* 0x000fc80003f46320 */
[----:B------:R-:W-:Y:S01]  /*1d40*/  ISETP.GT.U32.OR P2, PT, R47, 0x27f, P2 ;  /* 0x0000027f2f00780c */ /* 0x000fe20001744470 */
[----:B-1----:R-:W-:-:S04]  /*1d50*/  FMUL.FTZ R56, R56, c[0x0][0x1f4] ;  /* 0x00007d0038387a20 */ /* 0x002fc80000410000 */
[C---:B------:R-:W-:Y:S02]  /*1d60*/  FMUL.FTZ R8, R56.reuse, R56 ;  /* 0x0000003838087220 */ /* 0x040fe40000410000 */
[C---:B------:R-:W-:Y:S02]  /*1d70*/  FADD.FTZ R11, -R56.reuse, R14 ;  /* 0x0000000e380b7221 */ /* 0x040fe40000010100 */
[----:B------:R-:W-:Y:S02]  /*1d80*/  FFMA.FTZ R8, R57, c[0x0][0x1f4], -R8 ;  /* 0x00007d0039087a23 */ /* 0x000fe40000010808 */
[C---:B------:R-:W-:Y:S02]  /*1d90*/  FADD.FTZ R15, -R56.reuse, R15 ;  /* 0x0000000f380f7221 */ /* 0x040fe40000010100 */
[----:B------:R-:W-:Y:S01]  /*1da0*/  FADD.FTZ R17, -R56, R17 ;  /* 0x0000001138117221 */ /* 0x000fe20000010100 */
[----:B------:R-:W-:Y:S01]  /*1db0*/  FSETP.GTU.FTZ.AND P1, PT, R8, RZ, PT ;  /* 0x000000ff0800720b */ /* 0x000fe20003f3c000 */
[----:B------:R-:W-:-:S02]  /*1dc0*/  FADD.FTZ R19, -R56, R19 ;  /* 0x0000001338137221 */ /* 0x000fc40000010100 */
[C---:B0-----:R-:W-:Y:S02]  /*1dd0*/  FADD.FTZ R53, -R56.reuse, R16 ;  /* 0x0000001038357221 */ /* 0x041fe40000010100 */
[C---:B------:R-:W-:Y:S02]  /*1de0*/  FADD.FTZ R55, -R56.reuse, R18 ;  /* 0x0000001238377221 */ /* 0x040fe40000010100 */
[C---:B------:R-:W-:Y:S02]  /*1df0*/  FADD.FTZ R57, -R56.reuse, R20 ;  /* 0x0000001438397221 */ /* 0x040fe40000010100 */
[C---:B------:R-:W-:Y:S02]  /*1e00*/  FADD.FTZ R59, -R56.reuse, R21 ;  /* 0x00000015383b7221 */ /* 0x040fe40000010100 */
[----:B------:R-:W-:Y:S02]  /*1e10*/  FADD.FTZ R61, -R56, R22 ;  /* 0x00000016383d7221 */ /* 0x000fe40000010100 */
[----:B------:R-:W-:Y:S01]  /*1e20*/  @P1 FADD.FTZ R9, R8, c[0x0][0x188] ;  /* 0x0000620008091621 */ /* 0x000fe20000010000 */
[----:B------:R-:W-:Y:S01]  /*1e30*/  MOV R8, 0x3f800000 ;  /* 0x3f80000000087802 */ /* 0x000fe20000000f00 */
[----:B------:R-:W-:-:S02]  /*1e40*/  FADD.FTZ R63, -R56, R23 ;  /* 0x00000017383f7221 */ /* 0x000fc40000010100 */
[C---:B------:R-:W-:Y:S02]  /*1e50*/  FADD.FTZ R65, -R56.reuse, R24 ;  /* 0x0000001838417221 */ /* 0x040fe40000010100 */
[----:B------:R-:W-:Y:S01]  /*1e60*/  FADD.FTZ R25, -R56, R25 ;  /* 0x0000001938197221 */ /* 0x000fe20000010100 */
[----:B------:R-:W0:Y:S01]  /*1e70*/  @P1 MUFU.RSQ R8, R9 ;  /* 0x0000000900081308 */ /* 0x000e220000001400 */
[----:B------:R-:W-:Y:S01]  /*1e80*/  ISETP.GE.U32.AND P1, PT, R40, c[0x0][0x1c8], PT ;  /* 0x0000720028007a0c */ /* 0x000fe20003f26070 */
[C---:B------:R-:W-:Y:S02]  /*1e90*/  FADD.FTZ R67, -R56.reuse, R26 ;  /* 0x0000001a38437221 */ /* 0x040fe40000010100 */
[----:B------:R-:W-:Y:S01]  /*1ea0*/  FADD.FTZ R27, -R56, R27 ;  /* 0x0000001b381b7221 */ /* 0x000fe20000010100 */
[----:B------:R-:W-:Y:S01]  /*1eb0*/  ISETP.GE.AND.EX P1, PT, R48, c[0x0][0x1cc], PT, P1 ;  /* 0x0000730030007a0c */ /* 0x000fe20003f26310 */
[C---:B------:R-:W-:Y:S02]  /*1ec0*/  FADD.FTZ R69, -R56.reuse, R28 ;  /* 0x0000001c38457221 */ /* 0x040fe40000010100 */
[----:B------:R-:W-:Y:S01]  /*1ed0*/  FADD.FTZ R29, -R56, R29 ;  /* 0x0000001d381d7221 */ /* 0x000fe20000010100 */
[----:B------:R-:W-:Y:S01]  /*1ee0*/  ISETP.GT.U32.OR P1, PT, R47, 0x27f, P1 ;  /* 0x0000027f2f00780c */ /* 0x000fe20000f24470 */
[----:B0-----:R-:W-:-:S02]  /*1ef0*/  FMUL.FTZ R9, R11, R8 ;  /* 0x000000080b097220 */ /* 0x001fc40000410000 */
        /* <DEDUP_REMOVED lines=28> */
.L_x_4906:
[----:B------:R-:W-:Y:S01]  /*20c0*/  BSSY B0, `(.L_x_4907) ;  /* 0x000000b000007945 */ /* 0x000fe20003800000 */
[----:B------:R-:W-:Y:S05]  /*20d0*/  @!P0 BRA `(.L_x_4908) ;  /* 0x0000009000008947 */ /* 0x000fea0003800000 */
        /* <DEDUP_REMOVED lines=8> */
[----:B------:R0:W-:Y:S04]  /*2160*/  STG.E.64 [R26.64], R8 ;  /* 0x000000081a007986 */ /* 0x0001e8000c101b06 */
.L_x_4908:
[----:B------:R-:W-:Y:S05]  /*2170*/  BSYNC B0 ;  /* 0x0000000000007941 */ /* 0x000fea0003800000 */
.L_x_4907:
        /* <DEDUP_REMOVED lines=13> */
.L_x_4909:
[----:B------:R-:W-:Y:S01]  /*2250*/  BSSY B0, `(.L_x_4910) ;  /* 0x000000b000007945 */ /* 0x000fe20003800000 */
[----:B------:R-:W-:Y:S05]  /*2260*/  @P1 BRA `(.L_x_4911) ;  /* 0x0000009000001947 */ /* 0x000fea0003800000 */
        /* <DEDUP_REMOVED lines=8> */
[----:B------:R0:W-:Y:S04]  /*22f0*/  STG.E.64 [R24.64], R8 ;  /* 0x0000000818007986 */ /* 0x0001e8000c101b06 */
.L_x_4911:
[----:B------:R-:W-:Y:S05]  /*2300*/  BSYNC B0 ;  /* 0x0000000000007941 */ /* 0x000fea0003800000 */
.L_x_4910:
        /* <DEDUP_REMOVED lines=13> */
.L_x_4912:
[----:B------:R-:W-:Y:S01]  /*23e0*/  BSSY B0, `(.L_x_4913) ;  /* 0x000000b000007945 */ /* 0x000fe20003800000 */
[----:B------:R-:W-:Y:S05]  /*23f0*/  @P2 BRA `(.L_x_4914) ;  /* 0x0000009000002947 */ /* 0x000fea0003800000 */
        /* <DEDUP_REMOVED lines=9> */
.L_x_4914:
[----:B------:R-:W-:Y:S05]  /*2490*/  BSYNC B0 ;  /* 0x0000000000007941 */ /* 0x000fea0003800000 */
.L_x_4913:
[----:B------:R-:W-:Y:S01]  /*24a0*/  ISETP.GE.U32.AND P5, PT, R38, c[0x0][0x1c8], PT ;  /* 0x0000720026007a0c */ /* 0x000fe20003fa6070 */
[C-C-:B0-----:R-:W-:Y:S01]  /*24b0*/  FFMA.FTZ R8, R6.reuse, R11, R4.reuse ;  /* 0x0000000b06087223 */ /* 0x141fe20000010004 */
[----:B------:R-:W-:Y:S01]  /*24c0*/  ISETP.GE.U32.AND P1, PT, R37, c[0x0][0x1c8], PT ;  /* 0x0000720025007a0c */ /* 0x000fe20003f26070 */
[--C-:B------:R-:W-:Y:S01]  /*24d0*/  FFMA.FTZ R28, R6, R21, R4.reuse ;  /* 0x00000015061c7223 */ /* 0x100fe20000010004 */
[----:B------:R-:W-:Y:S01]  /*24e0*/  ISETP.GE.U32.AND P2, PT, R36, c[0x0][0x1c8], PT ;  /* 0x0000720024007a0c */ /* 0x000fe20003f46070 */
[C-C-:B------:R-:W-:Y:S01]  /*24f0*/  FFMA.FTZ R26, R6.reuse, R19, R4.reuse ;  /* 0x00000013061a7223 */ /* 0x140fe20000010004 */
[----:B------:R-:W-:Y:S01]  /*2500*/  ISETP.GE.U32.AND P3, PT, R35, c[0x0][0x1c8], PT ;  /* 0x0000720023007a0c */ /* 0x000fe20003f66070 */
[--C-:B------:R-:W-:Y:S01]  /*2510*/  FFMA.FTZ R24, R6, R17, R4.reuse ;  /* 0x0000001106187223 */ /* 0x100fe20000010004 */
        /* <DEDUP_REMOVED lines=28> */
.L_x_4915:
        /* <DEDUP_REMOVED lines=11> */
.L_x_4917:
[----:B------:R-:W-:Y:S05]  /*2790*/  BSYNC B0 ;  /* 0x0000000000007941 */ /* 0x000fea0003800000 */
.L_x_4916:
        /* <DEDUP_REMOVED lines=11> */
.L_x_4918:
[----:B------:R-:W-:Y:S01]  /*2850*/  BSSY B0, `(.L_x_4919) ;  /* 0x000000b000007945 */ /* 0x000fe20003800000 */
[----:B------:R-:W-:Y:S05]  /*2860*/  @P1 BRA `(.L_x_4920) ;  /* 0x0000009000001947 */ /* 0x000fea0003800000 */
[----:B0-----:R-:W-:Y:S01]  /*2870*/  MOV R4, R2 ;  /* 0x0000000200047202 */ /* 0x001fe20000000f00 */
        /* <DEDUP_REMOVED lines=8> */
.L_x_4920:
[----:B------:R-:W-:Y:S05]  /*2900*/  BSYNC B0 ;  /* 0x0000000000007941 */ /* 0x000fea0003800000 */
.L_x_4919:
        /* <DEDUP_REMOVED lines=11> */
.L_x_4921:
        /* <DEDUP_REMOVED lines=11> */
.L_x_4923:
[----:B------:R-:W-:Y:S05]  /*2a70*/  BSYNC B0 ;  /* 0x0000000000007941 */ /* 0x000fea0003800000 */
.L_x_4922:
        /* <DEDUP_REMOVED lines=11> */
.L_x_4924:
        /* <DEDUP_REMOVED lines=11> */
.L_x_4926:
[----:B------:R-:W-:Y:S05]  /*2be0*/  BSYNC B0 ;  /* 0x0000000000007941 */ /* 0x000fea0003800000 */
.L_x_4925:
        /* <DEDUP_REMOVED lines=11> */
.L_x_4927:
[----:B------:R-:W-:Y:S01]  /*2ca0*/  BSSY B0, `(.L_x_4928) ;  /* 0x000000a000007945 */ /* 0x000fe20003800000 */
[----:B------:R-:W-:Y:S05]  /*2cb0*/  @P4 BRA `(.L_x_4929) ;  /* 0x0000008000004947 */ /* 0x000fea0003800000 */
[----:B------:R-:W-:Y:S01]  /*2cc0*/  MOV R3, R13 ;  /* 0x0000000d00037202 */ /* 0x000fe20000000f00 */
[----:B------:R-:W-:-:S04]  /*2cd0*/  IMAD R7, R0, c[0x0][0x1c0], RZ ;  /* 0x0000700000077a24 */ /* 0x000fc800078e02ff */
[----:B0-----:R-:W-:-:S04]  /*2ce0*/  IMAD.WIDE.U32 R4, R34, c[0x0][0x1c0], R2 ;  /* 0x0000700022047a25 */ /* 0x001fc800078e0002 */
[----:B------:R-:W-:Y:S01]  /*2cf0*/  IMAD R7, R34, c[0x0][0x1c4], R7 ;  /* 0x0000710022077a24 */ /* 0x000fe200078e0207 */
[----:B------:R-:W-:-:S04]  /*2d00*/  LEA R2, P1, R4, c[0x0][0x160], 0x2 ;  /* 0x0000580004027a11 */ /* 0x000fc800078210ff */
[----:B------:R-:W-:-:S04]  /*2d10*/  IADD3 R7, R5, R7, RZ ;  /* 0x0000000705077210 */ /* 0x000fc80007ffe0ff */
[----:B------:R-:W-:-:S05]  /*2d20*/  LEA.HI.X R3, R4, c[0x0][0x164], R7, 0x2, P1 ;  /* 0x0000590004037a11 */ /* 0x000fca00008f1407 */
[----:B------:R0:W-:Y:S02]  /*2d30*/  STG.E.64 [R2.64], R8 ;  /* 0x0000000802007986 */ /* 0x0001e4000c101b06 */
.L_x_4929:
[----:B------:R-:W-:Y:S05]  /*2d40*/  BSYNC B0 ;  /* 0x0000000000007941 */ /* 0x000fea0003800000 */
.L_x_4928:
[----:B------:R-:W-:Y:S02]  /*2d50*/  IADD3 R43, R43, c[0x0][0x10], RZ ;  /* 0x000004002b2b7a10 */ /* 0x000fe40007ffe0ff */
[----:B------:R-:W-:Y:S02]  /*2d60*/  IADD3 R49, R49, 0x1, RZ ;  /* 0x0000000131317810 */ /* 0x000fe40007ffe0ff */
[----:B------:R-:W-:-:S13]  /*2d70*/  ISETP.GE.AND P1, PT, R43, UR4, PT ;  /* 0x000000042b007c0c */ /* 0x000fda000bf26270 */
[----:B------:R-:W-:Y:S01]  /*2d80*/  @P1 CALL.REL.NOINC `(.L_x_4930) ;  /* 0x0000001000001944 */ /* 0x000fe20003c00000 */
[----:B------:R-:W-:Y:S05]  /*2d90*/  BRA `(.L_x_4931) ;  /* 0xffffd46000007947 */ /* 0x000fea000383ffff */
.L_x_4930:
[----:B------:R-:W-:Y:S05]  /*2da0*/  EXIT ;  /* 0x000000000000794d */ /* 0x000fea0003800000 */
.L_x_4932:
        /* <DEDUP_REMOVED lines=13> */
.L_x_5648:


//--------------------- .text._Z35group_norm_nhwc_fwd_one_pass_kernelI11Fp32IOFp32WLi128ELi160ELi640EEv26Group_norm_nhwc_fwd_params --------------------------
	.section	.text._Z35group_norm_nhwc_fwd_one_pass_kernelI11Fp32IOFp32WLi128ELi160ELi640EEv26Group_norm_nhwc_fwd_params,"ax",@progbits
	.sectioninfo	@"SHI_REGISTERS=96"
	.align	128
        .global         _Z35group_norm_nhwc_fwd_one_pass_kernelI11Fp32IOFp32WLi128ELi160ELi640EEv26Group_norm_nhwc_fwd_params
        .type           _Z35group_norm_nhwc_fwd_one_pass_kernelI11Fp32IOFp32WLi128ELi160ELi640EEv26Group_norm_nhwc_fwd_params,@function
        .size           _Z35group_norm_nhwc_fwd_one_pass_kernelI11Fp32IOFp32WLi128ELi160ELi640EEv26Group_norm_nhwc_fwd_params,(.L_x_5649 - _Z35group_norm_nhwc_fwd_one_pass_kernelI11Fp32IOFp32WLi128ELi160ELi640EEv26Group_norm_nhwc_fwd_params)
        .other          _Z35group_norm_nhwc_fwd_one_pass_kernelI11Fp32IOFp32WLi128ELi160ELi640EEv26Group_norm_nhwc_fwd_params,@"STO_CUDA_ENTRY STV_DEFAULT"
_Z35group_norm_nhwc_fwd_one_pass_kernelI11Fp32IOFp32WLi128ELi160ELi640EEv26Group_norm_nhwc_fwd_params:
.text._Z35group_norm_nhwc_fwd_one_pass_kernelI11Fp32IOFp32WLi128ELi160ELi640EEv26Group_norm_nhwc_fwd_params:
        /* <DEDUP_REMOVED lines=40> */
.L_x_4991:
[----:B0-----:R-:W-:Y:S02]  /*0280*/  IABS R12, c[0x0][0x1d8] ;  /* 0x00007600000c7a13 */ /* 0x001fe40000000000 */
[----:B------:R-:W-:Y:S02]  /*0290*/  IABS R14, R86 ;  /* 0x00000056000e7213 */ /* 0x000fe40000000000 */
[----:B------:R-:W0:Y:S01]  /*02a0*/  I2F.RP R9, R12 ;  /* 0x0000000c00097306 */ /* 0x000e220000209400 */
[----:B------:R-:W-:-:S07]  /*02b0*/  ISETP.GE.U32.AND P4, PT, R83, c[0x0][0x1c8], PT ;  /* 0x0000720053007a0c */ /* 0x000fce0003f86070 */
        /* <DEDUP_REMOVED lines=9> */
[----:B------:R-:W-:-:S05]  /*0350*/  IMAD.HI.U32 R11, R11, R13, RZ ;  /* 0x0000000d0b0b7227 */ /* 0x000fca00078e00ff */
        /* <DEDUP_REMOVED lines=9> */
[----:B------:R-:W-:-:S02]  /*03f0*/  ISETP.GE.AND P3, PT, R9, RZ, PT ;  /* 0x000000ff0900720c */ /* 0x000fc40003f66270 */
[----:B------:R-:W-:-:S05]  /*0400*/  SHF.R.S32.HI R12, RZ, 0x1f, R81 ;  /* 0x0000001fff0c7819 */ /* 0x000fca0000011451 */
[----:B------:R-:W-:-:S06]  /*0410*/  @P1 IADD3 R11, R11, 0x1, RZ ;  /* 0x000000010b0b1810 */ /* 0x000fcc0007ffe0ff */
[----:B------:R-:W-:Y:S02]  /*0420*/  @!P3 IADD3 R11, -R11, RZ, RZ ;  /* 0x000000ff0b0bb210 */ /* 0x000fe40007ffe1ff */
[----:B------:R-:W-:Y:S02]  /*0430*/  @!P2 LOP3.LUT R11, RZ, c[0x0][0x1d8], RZ, 0x33, !PT ;  /* 0x00007600ff0baa12 */ /* 0x000fe400078e33ff */
[----:B------:R-:W-:Y:S02]  /*0440*/  ISETP.GE.U32.AND P2, PT, R81, c[0x0][0x1c8], PT ;  /* 0x0000720051007a0c */ /* 0x000fe40003f46070 */
[----:B------:R-:W-:Y:S02]  /*0450*/  IADD3 R9, -R11, RZ, RZ ;  /* 0x000000ff0b097210 */ /* 0x000fe40007ffe1ff */
[----:B------:R-:W-:Y:S02]  /*0460*/  ISETP.GE.AND.EX P2, PT, R12, c[0x0][0x1cc], PT, P2 ;  /* 0x000073000c007a0c */ /* 0x000fe40003f46320 */
[----:B------:R-:W-:Y:S01]  /*0470*/  ISETP.GE.U32.AND P3, PT, R82, c[0x0][0x1c8], PT ;  /* 0x0000720052007a0c */ /* 0x000fe20003f66070 */
[----:B------:R-:W-:Y:S01]  /*0480*/  IMAD R88, R9, c[0x0][0x1d8], R86 ;  /* 0x0000760009587a24 */ /* 0x000fe200078e0256 */
[----:B------:R-:W-:-:S02]  /*0490*/  SHF.R.S32.HI R9, RZ, 0x1f, R11 ;  /* 0x0000001fff097819 */ /* 0x000fc4000001140b */
[----:B------:R-:W-:Y:S01]  /*04a0*/  ISETP.GT.U32.OR P2, PT, R0, 0x27f, P2 ;  /* 0x0000027f0000780c */ /* 0x000fe20001744470 */
[----:B------:R-:W-:Y:S02]  /*04b0*/  IMAD R88, R88, 0xa0, RZ ;  /* 0x000000a058587824 */ /* 0x000fe400078e02ff */
[----:B------:R-:W-:Y:S01]  /*04c0*/  IMAD R10, R9, c[0x0][0x1d0], RZ ;  /* 0x00007400090a7a24 */ /* 0x000fe200078e02ff */
[----:B------:R-:W-:Y:S02]  /*04d0*/  SHF.R.S32.HI R9, RZ, 0x1f, R84 ;  /* 0x0000001fff097819 */ /* 0x000fe40000011454 */
[----:B------:R-:W-:Y:S01]  /*04e0*/  IADD3 R90, P1, R87, R88, RZ ;  /* 0x00000058575a7210 */ /* 0x000fe20007f3e0ff */
[----:B------:R-:W-:Y:S01]  /*04f0*/  IMAD R93, R11, c[0x0][0x1d4], R10 ;  /* 0x000075000b5d7a24 */ /* 0x000fe200078e020a */
[----:B------:R-:W-:Y:S02]  /*0500*/  SHF.R.S32.HI R10, RZ, 0x1f, R83 ;  /* 0x0000001fff0a7819 */ /* 0x000fe40000011453 */
[----:B------:R-:W-:Y:S01]  /*0510*/  LEA.HI.X.SX32 R91, R88, R13, 0x1, P1 ;  /* 0x0000000d585b7211 */ /* 0x000fe200008f0eff */
[----:B------:R-:W-:Y:S01]  /*0520*/  @P0 IMAD R13, R85, c[0x0][0x1c4], R14 ;  /* 0x00007100550d0a24 */ /* 0x000fe200078e020e */
[----:B------:R-:W-:Y:S01]  /*0530*/  ISETP.GE.U32.AND P1, PT, R84, c[0x0][0x1c8], PT ;  /* 0x0000720054007a0c */ /* 0x000fe20003f26070 */
[----:B------:R-:W-:Y:S01]  /*0540*/  @!P2 IMAD R16, R12, c[0x0][0x1c0], RZ ;  /* 0x000070000c10aa24 */ /* 0x000fe200078e02ff */
[----:B------:R-:W-:Y:S01]  /*0550*/  ISETP.GE.AND.EX P4, PT, R10, c[0x0][0x1cc], PT, P4 ;  /* 0x000073000a007a0c */ /* 0x000fe20003f86340 */
[----:B------:R-:W-:Y:S01]  /*0560*/  IMAD.WIDE.U32 R90, R11, c[0x0][0x1d0], R90 ;  /* 0x000074000b5a7a25 */ /* 0x000fe200078e005a */
[----:B------:R-:W-:-:S02]  /*0570*/  ISETP.GE.AND.EX P1, PT, R9, c[0x0][0x1cc], PT, P1 ;  /* 0x0000730009007a0c */ /* 0x000fc40003f26310 */
[----:B------:R-:W-:Y:S01]  /*0580*/  SHF.R.S32.HI R11, RZ, 0x1f, R82 ;  /* 0x0000001fff0b7819 */ /* 0x000fe20000011452 */
[----:B------:R-:W-:Y:S01]  /*0590*/  @!P2 IMAD R29, R81, c[0x0][0x1c4], R16 ;  /* 0x00007100511daa24 */ /* 0x000fe200078e0210 */
[----:B------:R-:W-:Y:S02]  /*05a0*/  IADD3 R93, R91, R93, RZ ;  /* 0x0000005d5b5d7210 */ /* 0x000fe40007ffe0ff */
[----:B------:R-:W-:Y:S02]  /*05b0*/  @P0 MOV R92, R90 ;  /* 0x0000005a005c0202 */ /* 0x000fe40000000f00 */
[C---:B------:R-:W-:Y:S02]  /*05c0*/  ISETP.GT.U32.OR P1, PT, R0.reuse, 0x27f, P1 ;  /* 0x0000027f0000780c */ /* 0x040fe40000f24470 */
[----:B------:R-:W-:Y:S01]  /*05d0*/  ISETP.GE.AND.EX P3, PT, R11, c[0x0][0x1cc], PT, P3 ;  /* 0x000073000b007a0c */ /* 0x000fe20003f66330 */
[----:B------:R-:W-:Y:S01]  /*05e0*/  @P0 IMAD.WIDE.U32 R14, R85, c[0x0][0x1c0], R92 ;  /* 0x00007000550e0a25 */ /* 0x000fe200078e005c */
[----:B------:R-:W-:-:S02]  /*05f0*/  ISETP.GT.U32.OR P4, PT, R0, 0x27f, P4 ;  /* 0x0000027f0000780c */ /* 0x000fc40002784470 */
[----:B------:R-:W-:Y:S02]  /*0600*/  ISETP.GT.U32.OR P3, PT, R0, 0x27f, P3 ;  /* 0x0000027f0000780c */ /* 0x000fe40001f64470 */
[----:B------:R-:W-:Y:S02]  /*0610*/  @P0 IADD3 R13, R15, R13, RZ ;  /* 0x0000000d0f0d0210 */ /* 0x000fe40007ffe0ff */
[C---:B------:R-:W-:Y:S02]  /*0620*/  @P0 LEA R38, P5, R14.reuse, c[0x0][0x170], 0x2 ;  /* 0x00005c000e260a11 */ /* 0x040fe400078a10ff */
[-C--:B------:R-:W-:Y:S02]  /*0630*/  @!P2 MOV R26, R90.reuse ;  /* 0x0000005a001aa202 */ /* 0x080fe40000000f00 */
[----:B------:R-:W-:Y:S01]  /*0640*/  @P0 LEA.HI.X R39, R14, c[0x0][0x174], R13, 0x2, P5 ;  /* 0x00005d000e270a11 */ /* 0x000fe200028f140d */
[----:B------:R-:W-:Y:S01]  /*0650*/  @!P1 IMAD R13, R9, c[0x0][0x1c0], RZ ;  /* 0x00007000090d9a24 */ /* 0x000fe200078e02ff */
[-C--:B------:R-:W-:Y:S01]  /*0660*/  @!P1 MOV R18, R90.reuse ;  /* 0x0000005a00129202 */ /* 0x080fe20000000f00 */
[----:B------:R-:W-:Y:S01]  /*0670*/  @!P4 IMAD R14, R10, c[0x0][0x1c0], RZ ;  /* 0x000070000a0eca24 */ /* 0x000fe200078e02ff */
[-C--:B------:R-:W-:Y:S01]  /*0680*/  @!P1 MOV R19, R93.reuse ;  /* 0x0000005d00139202 */ /* 0x080fe20000000f00 */
[----:B------:R-:W-:Y:S01]  /*0690*/  @!P3 IMAD R15, R11, c[0x0][0x1c0], RZ ;  /* 0x000070000b0fba24 */ /* 0x000fe200078e02ff */
[----:B------:R-:W-:Y:S01]  /*06a0*/  @!P4 MOV R16, R90 ;  /* 0x0000005a0010c202 */ /* 0x000fe20000000f00 */
[C---:B------:R-:W-:Y:S01]  /*06b0*/  @!P1 IMAD R13, R84.reuse, c[0x0][0x1c4], R13 ;  /* 0x00007100540d9a24 */ /* 0x040fe200078e020d */
[-C--:B------:R-:W-:Y:S01]  /*06c0*/  @!P4 MOV R17, R93.reuse ;  /* 0x0000005d0011c202 */ /* 0x080fe20000000f00 */
[----:B------:R-:W-:Y:S01]  /*06d0*/  @!P1 IMAD.WIDE.U32 R18, R84, c[0x0][0x1c0], R18 ;  /* 0x0000700054129a25 */ /* 0x000fe200078e0012 */
[----:B------:R-:W-:-:S03]  /*06e0*/  @!P2 MOV R27, R93 ;  /* 0x0000005d001ba202 */ /* 0x000fc60000000f00 */
[C---:B------:R-:W-:Y:S01]  /*06f0*/  @!P4 IMAD R21, R83.reuse, c[0x0][0x1c4], R14 ;  /* 0x000071005315ca24 */ /* 0x040fe200078e020e */
[----:B------:R-:W-:Y:S01]  /*0700*/  @!P3 MOV R14, R90 ;  /* 0x0000005a000eb202 */ /* 0x000fe20000000f00 */
[----:B------:R-:W-:Y:S01]  /*0710*/  @!P4 IMAD.WIDE.U32 R16, R83, c[0x0][0x1c0], R16 ;  /* 0x000070005310ca25 */ /* 0x000fe200078e0010 */
[----:B------:R-:W-:Y:S02]  /*0720*/  @!P1 IADD3 R19, R19, R13, RZ ;  /* 0x0000000d13139210 */ /* 0x000fe40007ffe0ff */
[----:B------:R-:W-:Y:S01]  /*0730*/  @!P1 LEA R20, P6, R18, c[0x0][0x170], 0x2 ;  /* 0x00005c0012149a11 */ /* 0x000fe200078c10ff */
[----:B------:R-:W-:Y:S01]  /*0740*/  @!P3 IMAD R23, R82, c[0x0][0x1c4], R15 ;  /* 0x000071005217ba24 */ /* 0x000fe200078e020f */
[----:B------:R-:W-:Y:S01]  /*0750*/  @!P3 MOV R15, R93 ;  /* 0x0000005d000fb202 */ /* 0x000fe20000000f00 */
[----:B------:R-:W-:Y:S01]  /*0760*/  @!P2 IMAD.WIDE.U32 R26, R81, c[0x0][0x1c0], R26 ;  /* 0x00007000511aaa25 */ /* 0x000fe200078e001a */
[----:B------:R-:W-:Y:S02]  /*0770*/  @!P4 IADD3 R13, R17, R21, RZ ;  /* 0x00000015110dc210 */ /* 0x000fe40007ffe0ff */
[----:B------:R-:W-:Y:S01]  /*0780*/  @!P4 LEA R24, P5, R16, c[0x0][0x170], 0x2 ;  /* 0x00005c001018ca11 */ /* 0x000fe200078a10ff */
[----:B------:R-:W-:Y:S01]  /*0790*/  @!P3 IMAD.WIDE.U32 R14, R82, c[0x0][0x1c0], R14 ;  /* 0x00007000520eba25 */ /* 0x000fe200078e000e */
[----:B------:R-:W-:-:S02]  /*07a0*/  @!P1 LEA.HI.X R21, R18, c[0x0][0x174], R19, 0x2, P6 ;  /* 0x00005d0012159a11 */ /* 0x000fc400030f1413 */
[----:B------:R-:W-:Y:S01]  /*07b0*/  CS2R R18, SRZ ;  /* 0x0000000000127805 */ /* 0x000fe2000001ff00 */
[----:B------:R-:W-:Y:S02]  /*07c0*/  @!P4 LEA.HI.X R25, R16, c[0x0][0x174], R13, 0x2, P5 ;  /* 0x00005d001019ca11 */ /* 0x000fe400028f140d */
[----:B------:R-:W-:Y:S01]  /*07d0*/  @!P2 IADD3 R13, R27, R29, RZ ;  /* 0x0000001d1b0da210 */ /* 0x000fe20007ffe0ff */
[----:B------:R-:W-:Y:S01]  /*07e0*/  CS2R R16, SRZ ;  /* 0x0000000000107805 */ /* 0x000fe2000001ff00 */
[----:B------:R-:W-:Y:S01]  /*07f0*/  @!P2 LEA R22, P5, R26, c[0x0][0x170], 0x2 ;  /* 0x00005c001a16aa11 */ /* 0x000fe200078a10ff */
[----:B------:R0:W2:Y:S01]  /*0800*/  @!P1 LDG.E.64 R18, [R20.64] ;  /* 0x0000000614129981 */ /* 0x0000a2000c1e1b00 */
[----:B------:R-:W-:Y:S02]  /*0810*/  @!P3 IADD3 R15, R15, R23, RZ ;  /* 0x000000170f0fb210 */ /* 0x000fe40007ffe0ff */
[----:B------:R-:W-:Y:S01]  /*0820*/  @!P3 LEA R28, P6, R14, c[0x0][0x170], 0x2 ;  /* 0x00005c000e1cba11 */ /* 0x000fe200078c10ff */
[----:B------:R1:W3:Y:S01]  /*0830*/  @!P4 LDG.E.64 R16, [R24.64] ;  /* 0x000000061810c981 */ /* 0x0002e2000c1e1b00 */
[----:B------:R-:W-:-:S02]  /*0840*/  @!P2 LEA.HI.X R23, R26, c[0x0][0x174], R13, 0x2, P5 ;  /* 0x00005d001a17aa11 */ /* 0x000fc400028f140d */
[----:B------:R-:W-:Y:S02]  /*0850*/  ISETP.GE.U32.AND P1, PT, R80, c[0x0][0x1c8], PT ;  /* 0x0000720050007a0c */ /* 0x000fe40003f26070 */
[----:B------:R-:W-:Y:S02]  /*0860*/  SHF.R.S32.HI R13, RZ, 0x1f, R80 ;  /* 0x0000001fff0d7819 */ /* 0x000fe40000011450 */
[----:B------:R-:W-:Y:S02]  /*0870*/  @!P3 LEA.HI.X R29, R14, c[0x0][0x174], R15, 0x2, P6 ;  /* 0x00005d000e1dba11 */ /* 0x000fe400030f140f */
[----:B------:R-:W-:Y:S01]  /*0880*/  CS2R R14, SRZ ;  /* 0x00000000000e7805 */ /* 0x000fe2000001ff00 */
[----:B------:R-:W-:Y:S02]  /*0890*/  ISETP.GE.AND.EX P1, PT, R13, c[0x0][0x1cc], PT, P1 ;  /* 0x000073000d007a0c */ /* 0x000fe40003f26310 */
[----:B------:R-:W-:Y:S02]  /*08a0*/  SHF.R.S32.HI R62, RZ, 0x1f, R79 ;  /* 0x0000001fff3e7819 */ /* 0x000fe4000001144f */
[----:B------:R-:W-:Y:S01]  /*08b0*/  ISETP.GT.U32.OR P1, PT, R0, 0x27f, P1 ;  /* 0x0000027f0000780c */ /* 0x000fe20000f24470 */
[----:B------:R4:W5:Y:S01]  /*08c0*/  @!P3 LDG.E.64 R14, [R28.64] ;  /* 0x000000061c0eb981 */ /* 0x000962000c1e1b00 */
[----:B------:R-:W-:-:S04]  /*08d0*/  ISETP.GE.U32.AND P3, PT, R79, c[0x0][0x1c8], PT ;  /* 0x000072004f007a0c */ /* 0x000fc80003f66070 */
[----:B------:R-:W-:Y:S02]  /*08e0*/  ISETP.GE.AND.EX P3, PT, R62, c[0x0][0x1cc], PT, P3 ;  /* 0x000073003e007a0c */ /* 0x000fe40003f66330 */
[----:B------:R-:W-:Y:S02]  /*08f0*/  ISETP.GE.U32.AND P6, PT, R78, c[0x0][0x1c8], PT ;  /* 0x000072004e007a0c */ /* 0x000fe40003fc6070 */
[----:B------:R-:W-:Y:S02]  /*0900*/  ISETP.GT.U32.OR P3, PT, R0, 0x27f, P3 ;  /* 0x0000027f0000780c */ /* 0x000fe40001f64470 */
[----:B------:R-:W-:Y:S01]  /*0910*/  SHF.R.S32.HI R63, RZ, 0x1f, R78 ;  /* 0x0000001fff3f7819 */ /* 0x000fe2000001144e */
[----:B-1----:R-:W-:Y:S01]  /*0920*/  @!P1 IMAD R25, R13, c[0x0][0x1c0], RZ ;  /* 0x000070000d199a24 */ /* 0x002fe200078e02ff */
[----:B0-----:R-:W-:Y:S01]  /*0930*/  CS2R R20, SRZ ;  /* 0x0000000000147805 */ /* 0x001fe2000001ff00 */
[----:B------:R-:W-:Y:S02]  /*0940*/  ISETP.GE.U32.AND P5, PT, R77, c[0x0][0x1c8], PT ;  /* 0x000072004d007a0c */ /* 0x000fe40003fa6070 */
[----:B------:R-:W-:Y:S01]  /*0950*/  ISETP.GE.AND.EX P6, PT, R63, c[0x0][0x1cc], PT, P6 ;  /* 0x000073003f007a0c */ /* 0x000fe20003fc6360 */
[----:B------:R-:W-:Y:S01]  /*0960*/  @!P1 IMAD R27, R80, c[0x0][0x1c4], R25 ;  /* 0x00007100501b9a24 */ /* 0x000fe200078e0219 */
[----:B------:R-:W-:Y:S01]  /*0970*/  SHF.R.S32.HI R64, RZ, 0x1f, R77 ;  /* 0x0000001fff407819 */ /* 0x000fe2000001144d */
[----:B------:R0:W5:Y:S01]  /*0980*/  @!P2 LDG.E.64 R20, [R22.64] ;  /* 0x000000061614a981 */ /* 0x000162000c1e1b00 */
[----:B------:R-:W-:-:S02]  /*0990*/  @!P1 MOV R24, R90 ;  /* 0x0000005a00189202 */ /* 0x000fc40000000f00 */
[----:B------:R-:W-:Y:S02]  /*09a0*/  @!P1 MOV R25, R93 ;  /* 0x0000005d00199202 */ /* 0x000fe40000000f00 */
[----:B------:R-:W-:Y:S02]  /*09b0*/  ISETP.GT.U32.OR P6, PT, R0, 0x27f, P6 ;  /* 0x0000027f0000780c */ /* 0x000fe400037c4470 */
[----:B------:R-:W-:Y:S01]  /*09c0*/  ISETP.GE.AND.EX P5, PT, R64, c[0x0][0x1cc], PT, P5 ;  /* 0x0000730040007a0c */ /* 0x000fe20003fa6350 */
[----:B------:R-:W-:Y:S01]  /*09d0*/  @!P1 IMAD.WIDE.U32 R24, R80, c[0x0][0x1c0], R24 ;  /* 0x0000700050189a25 */ /* 0x000fe200078e0018 */
[----:B------:R-:W-:Y:S02]  /*09e0*/  ISETP.GE.U32.AND P4, PT, R76, c[0x0][0x1c8], PT ;  /* 0x000072004c007a0c */ /* 0x000fe40003f86070 */
[----:B------:R-:W-:Y:S01]  /*09f0*/  SHF.R.S32.HI R65, RZ, 0x1f, R76 ;  /* 0x0000001fff417819 */ /* 0x000fe2000001144c */
[----:B------:R-:W-:Y:S01]  /*0a00*/  @!P3 IMAD R26, R62, c[0x0][0x1c0], RZ ;  /* 0x000070003e1aba24 */ /* 0x000fe200078e02ff */
[----:B0-----:R-:W-:-:S02]  /*0a10*/  @!P3 MOV R22, R90 ;  /* 0x0000005a0016b202 */ /* 0x001fc40000000f00 */
[----:B------:R-:W-:Y:S02]  /*0a20*/  @!P3 MOV R23, R93 ;  /* 0x0000005d0017b202 */ /* 0x000fe40000000f00 */
[----:B------:R-:W-:Y:S01]  /*0a30*/  ISETP.GT.U32.OR P5, PT, R0, 0x27f, P5 ;  /* 0x0000027f0000780c */ /* 0x000fe20002fa4470 */
[----:B----4-:R-:W-:Y:S01]  /*0a40*/  @!P3 IMAD R29, R79, c[0x0][0x1c4], R26 ;  /* 0x000071004f1dba24 */ /* 0x010fe200078e021a */
[----:B------:R-:W-:Y:S01]  /*0a50*/  ISETP.GE.AND.EX P2, PT, R65, c[0x0][0x1cc], PT, P4 ;  /* 0x0000730041007a0c */ /* 0x000fe20003f46340 */
[----:B------:R-:W-:Y:S01]  /*0a60*/  @!P3 IMAD.WIDE.U32 R22, R79, c[0x0][0x1c0], R22 ;  /* 0x000070004f16ba25 */ /* 0x000fe200078e0016 */
[----:B------:R-:W-:Y:S02]  /*0a70*/  @!P1 IADD3 R25, R25, R27, RZ ;  /* 0x0000001b19199210 */ /* 0x000fe40007ffe0ff */
[----:B------:R-:W-:Y:S01]  /*0a80*/  @!P1 LEA R36, P4, R24, c[0x0][0x170], 0x2 ;  /* 0x00005c0018249a11 */ /* 0x000fe200078810ff */
[----:B------:R-:W-:Y:S01]  /*0a90*/  @!P6 IMAD R31, R63, c[0x0][0x1c0], RZ ;  /* 0x000070003f1fea24 */ /* 0x000fe200078e02ff */
[----:B------:R-:W-:-:S02]  /*0aa0*/  @!P3 IADD3 R23, R23, R29, RZ ;  /* 0x0000001d1717b210 */ /* 0x000fc40007ffe0ff */
[----:B------:R-:W-:Y:S02]  /*0ab0*/  @!P1 LEA.HI.X R37, R24, c[0x0][0x174], R25, 0x2, P4 ;  /* 0x00005d0018259a11 */ /* 0x000fe400020f1419 */
[----:B------:R-:W-:Y:S02]  /*0ac0*/  @!P3 LEA R34, P4, R22, c[0x0][0x170], 0x2 ;  /* 0x00005c001622ba11 */ /* 0x000fe400078810ff */
[----:B------:R-:W-:Y:S02]  /*0ad0*/  @!P6 MOV R24, R90 ;  /* 0x0000005a0018e202 */ /* 0x000fe40000000f00 */
[----:B------:R-:W-:Y:S02]  /*0ae0*/  @!P6 MOV R25, R93 ;  /* 0x0000005d0019e202 */ /* 0x000fe40000000f00 */
[----:B------:R-:W-:Y:S01]  /*0af0*/  ISETP.GT.U32.OR P2, PT, R0, 0x27f, P2 ;  /* 0x0000027f0000780c */ /* 0x000fe20001744470 */
[----:B------:R-:W-:Y:S01]  /*0b00*/  @!P6 IMAD R31, R78, c[0x0][0x1c4], R31 ;  /* 0x000071004e1fea24 */ /* 0x000fe200078e021f */
[----:B------:R-:W-:Y:S01]  /*0b10*/  @!P3 LEA.HI.X R35, R22, c[0x0][0x174], R23, 0x2, P4 ;  /* 0x00005d001623ba11 */ /* 0x000fe200020f1417 */
[----:B------:R-:W-:-:S04]  /*0b20*/  @!P6 IMAD.WIDE.U32 R24, R78, c[0x0][0x1c0], R24 ;  /* 0x000070004e18ea25 */ /* 0x000fc800078e0018 */
[----:B------:R-:W-:Y:S01]  /*0b30*/  @!P5 IMAD R22, R64, c[0x0][0x1c0], RZ ;  /* 0x000070004016da24 */ /* 0x000fe200078e02ff */
[----:B------:R-:W-:Y:S02]  /*0b40*/  @!P6 IADD3 R25, R25, R31, RZ ;  /* 0x0000001f1919e210 */ /* 0x000fe40007ffe0ff */
[C---:B------:R-:W-:Y:S01]  /*0b50*/  @!P6 LEA R32, P4, R24.reuse, c[0x0][0x170], 0x2 ;  /* 0x00005c001820ea11 */ /* 0x040fe200078810ff */
[----:B------:R-:W-:Y:S01]  /*0b60*/  @!P5 IMAD R27, R77, c[0x0][0x1c4], R22 ;  /* 0x000071004d1bda24 */ /* 0x000fe200078e0216 */
[-C--:B------:R-:W-:Y:S02]  /*0b70*/  @!P5 MOV R22, R90.reuse ;  /* 0x0000005a0016d202 */ /* 0x080fe40000000f00 */
[-C--:B------:R-:W-:Y:S02]  /*0b80*/  @!P5 MOV R23, R93.reuse ;  /* 0x0000005d0017d202 */ /* 0x080fe40000000f00 */
[----:B------:R-:W-:Y:S01]  /*0b90*/  @!P6 LEA.HI.X R33, R24, c[0x0][0x174], R25, 0x2, P4 ;  /* 0x00005d001821ea11 */ /* 0x000fe200020f1419 */
[----:B------:R-:W-:Y:S01]  /*0ba0*/  @!P2 IMAD R29, R65, c[0x0][0x1c0], RZ ;  /* 0x00007000411daa24 */ /* 0x000fe200078e02ff */
[----:B------:R-:W-:Y:S01]  /*0bb0*/  @!P2 MOV R24, R90 ;  /* 0x0000005a0018a202 */ /* 0x000fe20000000f00 */
[----:B------:R-:W-:Y:S01]  /*0bc0*/  @!P5 IMAD.WIDE.U32 R22, R77, c[0x0][0x1c0], R22 ;  /* 0x000070004d16da25 */ /* 0x000fe200078e0016 */
[----:B------:R-:W-:-:S03]  /*0bd0*/  @!P2 MOV R25, R93 ;  /* 0x0000005d0019a202 */ /* 0x000fc60000000f00 */
[C---:B------:R-:W-:Y:S01]  /*0be0*/  @!P2 IMAD R29, R76.reuse, c[0x0][0x1c4], R29 ;  /* 0x000071004c1daa24 */ /* 0x040fe200078e021d */
[----:B------:R-:W-:Y:S01]  /*0bf0*/  @!P5 IADD3 R23, R23, R27, RZ ;  /* 0x0000001b1717d210 */ /* 0x000fe20007ffe0ff */
[----:B------:R-:W-:Y:S01]  /*0c00*/  @!P2 IMAD.WIDE.U32 R24, R76, c[0x0][0x1c0], R24 ;  /* 0x000070004c18aa25 */ /* 0x000fe200078e0018 */
[----:B------:R-:W-:-:S04]  /*0c10*/  @!P5 LEA R30, P4, R22, c[0x0][0x170], 0x2 ;  /* 0x00005c00161eda11 */ /* 0x000fc800078810ff */
[----:B------:R-:W-:Y:S02]  /*0c20*/  @!P5 LEA.HI.X R31, R22, c[0x0][0x174], R23, 0x2, P4 ;  /* 0x00005d00161fda11 */ /* 0x000fe400020f1417 */
[----:B------:R-:W-:Y:S02]  /*0c30*/  @!P2 IADD3 R25, R25, R29, RZ ;  /* 0x0000001d1919a210 */ /* 0x000fe40007ffe0ff */
[----:B------:R-:W-:-:S04]  /*0c40*/  @!P2 LEA R28, P4, R24, c[0x0][0x170], 0x2 ;  /* 0x00005c00181caa11 */ /* 0x000fc800078810ff */
[----:B------:R-:W-:Y:S02]  /*0c50*/  @!P2 LEA.HI.X R29, R24, c[0x0][0x174], R25, 0x2, P4 ;  /* 0x00005d00181daa11 */ /* 0x000fe400020f1419 */
[----:B------:R-:W-:Y:S01]  /*0c60*/  CS2R R24, SRZ ;  /* 0x0000000000187805 */ /* 0x000fe2000001ff00 */
[----:B------:R-:W-:-:S05]  /*0c70*/  SHF.R.S32.HI R66, RZ, 0x1f, R75 ;  /* 0x0000001fff427819 */ /* 0x000fca000001144b */
[----:B------:R0:W4:Y:S01]  /*0c80*/  @!P1 LDG.E.64 R24, [R36.64] ;  /* 0x0000000624189981 */ /* 0x000122000c1e1b00 */
[----:B------:R-:W-:Y:S01]  /*0c90*/  ISETP.GE.U32.AND P1, PT, R75, c[0x0][0x1c8], PT ;  /* 0x000072004b007a0c */ /* 0x000fe20003f26070 */
[----:B------:R-:W-:-:S03]  /*0ca0*/  CS2R R26, SRZ ;  /* 0x00000000001a7805 */ /* 0x000fc6000001ff00 */
[----:B------:R-:W-:Y:S01]  /*0cb0*/  ISETP.GE.AND.EX P1, PT, R66, c[0x0][0x1cc], PT, P1 ;  /* 0x0000730042007a0c */ /* 0x000fe20003f26310 */
[----:B------:R-:W-:Y:S01]  /*0cc0*/  CS2R R48, SRZ ;  /* 0x0000000000307805 */ /* 0x000fe2000001ff00 */
[----:B------:R-:W-:Y:S01]  /*0cd0*/  SHF.R.S32.HI R67, RZ, 0x1f, R74 ;  /* 0x0000001fff437819 */ /* 0x000fe2000001144a */
[----:B------:R1:W4:Y:S01]  /*0ce0*/  @!P3 LDG.E.64 R26, [R34.64] ;  /* 0x00000006221ab981 */ /* 0x000322000c1e1b00 */
[----:B------:R-:W-:Y:S02]  /*0cf0*/  ISETP.GT.U32.OR P1, PT, R0, 0x27f, P1 ;  /* 0x0000027f0000780c */ /* 0x000fe40000f24470 */
[----:B------:R-:W-:Y:S01]  /*0d00*/  ISETP.GE.U32.AND P3, PT, R74, c[0x0][0x1c8], PT ;  /* 0x000072004a007a0c */ /* 0x000fe20003f66070 */
[----:B------:R-:W-:Y:S01]  /*0d10*/  CS2R R44, SRZ ;  /* 0x00000000002c7805 */ /* 0x000fe2000001ff00 */
[----:B------:R-:W-:Y:S01]  /*0d20*/  CS2R R46, SRZ ;  /* 0x00000000002e7805 */ /* 0x000fe2000001ff00 */
[----:B------:R0:W4:Y:S01]  /*0d30*/  @!P2 LDG.E.64 R48, [R28.64] ;  /* 0x000000061c30a981 */ /* 0x000122000c1e1b00 */
[----:B------:R-:W-:Y:S01]  /*0d40*/  ISETP.GE.AND.EX P3, PT, R67, c[0x0][0x1cc], PT, P3 ;  /* 0x0000730043007a0c */ /* 0x000fe20003f66330 */
[----:B------:R-:W-:-:S02]  /*0d50*/  CS2R R22, SRZ ;  /* 0x0000000000167805 */ /* 0x000fc4000001ff00 */
[----:B------:R0:W4:Y:S01]  /*0d60*/  @!P6 LDG.E.64 R44, [R32.64] ;  /* 0x00000006202ce981 */ /* 0x000122000c1e1b00 */
[----:B------:R-:W-:-:S03]  /*0d70*/  ISETP.GT.U32.OR P2, PT, R0, 0x27f, P3 ;  /* 0x0000027f0000780c */ /* 0x000fc60001f44470 */
[----:B------:R1:W4:Y:S04]  /*0d80*/  @!P5 LDG.E.64 R46, [R30.64] ;  /* 0x000000061e2ed981 */ /* 0x000328000c1e1b00 */
[----:B------:R1:W4:Y:S01]  /*0d90*/  @P0 LDG.E.64 R22, [R38.64] ;  /* 0x0000000626160981 */ /* 0x000322000c1e1b00 */
[----:B0-----:R-:W-:Y:S01]  /*0da0*/  @!P1 IMAD R32, R66, c[0x0][0x1c0], RZ ;  /* 0x0000700042209a24 */ /* 0x001fe200078e02ff */
[----:B------:R-:W-:-:S03]  /*0db0*/  @!P1 MOV R33, R93 ;  /* 0x0000005d00219202 */ /* 0x000fc60000000f00 */
[----:B-1----:R-:W-:Y:S01]  /*0dc0*/  @!P1 IMAD R31, R75, c[0x0][0x1c4], R32 ;  /* 0x000071004b1f9a24 */ /* 0x002fe200078e0220 */
[----:B------:R-:W-:Y:S01]  /*0dd0*/  @!P1 MOV R32, R90 ;  /* 0x0000005a00209202 */ /* 0x000fe20000000f00 */
[----:B------:R-:W-:Y:S01]  /*0de0*/  @!P2 IMAD R29, R67, c[0x0][0x1c0], RZ ;  /* 0x00007000431daa24 */ /* 0x000fe200078e02ff */
[----:B------:R-:W-:Y:S02]  /*0df0*/  ISETP.GE.U32.AND P4, PT, R73, c[0x0][0x1c8], PT ;  /* 0x0000720049007a0c */ /* 0x000fe40003f86070 */
[----:B------:R-:W-:Y:S01]  /*0e00*/  SHF.R.S32.HI R68, RZ, 0x1f, R73 ;  /* 0x0000001fff447819 */ /* 0x000fe20000011449 */
[----:B------:R-:W-:Y:S01]  /*0e10*/  @!P1 IMAD.WIDE.U32 R32, R75, c[0x0][0x1c0], R32 ;  /* 0x000070004b209a25 */ /* 0x000fe200078e0020 */
[----:B------:R-:W-:Y:S02]  /*0e20*/  ISETP.GE.U32.AND P6, PT, R72, c[0x0][0x1c8], PT ;  /* 0x0000720048007a0c */ /* 0x000fe40003fc6070 */
[----:B------:R-:W-:Y:S02]  /*0e30*/  ISETP.GE.AND.EX P3, PT, R68, c[0x0][0x1cc], PT, P4 ;  /* 0x0000730044007a0c */ /* 0x000fe40003f66340 */
[----:B------:R-:W-:Y:S01]  /*0e40*/  @!P1 IADD3 R31, R33, R31, RZ ;  /* 0x0000001f211f9210 */ /* 0x000fe20007ffe0ff */
[----:B------:R-:W-:Y:S01]  /*0e50*/  @!P2 IMAD R33, R74, c[0x0][0x1c4], R29 ;  /* 0x000071004a21aa24 */ /* 0x000fe200078e021d */
[----:B------:R-:W-:-:S02]  /*0e60*/  SHF.R.S32.HI R69, RZ, 0x1f, R72 ;  /* 0x0000001fff457819 */ /* 0x000fc40000011448 */
[----:B------:R-:W-:Y:S02]  /*0e70*/  @!P2 MOV R28, R90 ;  /* 0x0000005a001ca202 */ /* 0x000fe40000000f00 */
[----:B------:R-:W-:Y:S02]  /*0e80*/  @!P2 MOV R29, R93 ;  /* 0x0000005d001da202 */ /* 0x000fe40000000f00 */
[----:B------:R-:W-:Y:S02]  /*0e90*/  ISETP.GT.U32.OR P3, PT, R0, 0x27f, P3 ;  /* 0x0000027f0000780c */ /* 0x000fe40001f64470 */
[----:B------:R-:W-:Y:S01]  /*0ea0*/  ISETP.GE.AND.EX P4, PT, R69, c[0x0][0x1cc], PT, P6 ;  /* 0x0000730045007a0c */ /* 0x000fe20003f86360 */
[----:B------:R-:W-:Y:S01]  /*0eb0*/  @!P2 IMAD.WIDE.U32 R28, R74, c[0x0][0x1c0], R28 ;  /* 0x000070004a1caa25 */ /* 0x000fe200078e001c */
[----:B------:R-:W-:Y:S02]  /*0ec0*/  @!P1 LEA R30, P6, R32, c[0x0][0x170], 0x2 ;  /* 0x00005c00201e9a11 */ /* 0x000fe400078c10ff */
[----:B------:R-:W-:-:S02]  /*0ed0*/  ISETP.GE.U32.AND P5, PT, R7, c[0x0][0x1c8], PT ;  /* 0x0000720007007a0c */ /* 0x000fc40003fa6070 */
[----:B------:R-:W-:Y:S02]  /*0ee0*/  SHF.R.S32.HI R70, RZ, 0x1f, R7 ;  /* 0x0000001fff467819 */ /* 0x000fe40000011407 */
[----:B------:R-:W-:Y:S02]  /*0ef0*/  @!P1 LEA.HI.X R31, R32, c[0x0][0x174], R31, 0x2, P6 ;  /* 0x00005d00201f9a11 */ /* 0x000fe400030f141f */
[----:B------:R-:W-:Y:S02]  /*0f00*/  @!P2 IADD3 R29, R29, R33, RZ ;  /* 0x000000211d1da210 */ /* 0x000fe40007ffe0ff */
[----:B------:R-:W-:Y:S02]  /*0f10*/  @!P2 LEA R38, P6, R28, c[0x0][0x170], 0x2 ;  /* 0x00005c001c26aa11 */ /* 0x000fe400078c10ff */
[----:B------:R-:W-:Y:S02]  /*0f20*/  ISETP.GT.U32.OR P4, PT, R0, 0x27f, P4 ;  /* 0x0000027f0000780c */ /* 0x000fe40002784470 */
[----:B------:R-:W-:-:S02]  /*0f30*/  ISETP.GE.AND.EX P5, PT, R70, c[0x0][0x1cc], PT, P5 ;  /* 0x0000730046007a0c */ /* 0x000fc40003fa6350 */
[----:B------:R-:W-:Y:S01]  /*0f40*/  @!P2 LEA.HI.X R39, R28, c[0x0][0x174], R29, 0x2, P6 ;  /* 0x00005d001c27aa11 */ /* 0x000fe200030f141d */
[----:B------:R-:W-:Y:S01]  /*0f50*/  CS2R R50, SRZ ;  /* 0x0000000000327805 */ /* 0x000fe2000001ff00 */
[----:B------:R-:W-:Y:S01]  /*0f60*/  @!P3 MOV R28, R90 ;  /* 0x0000005a001cb202 */ /* 0x000fe20000000f00 */
[----:B------:R-:W-:Y:S01]  /*0f70*/  @!P3 IMAD R32, R68, c[0x0][0x1c0], RZ ;  /* 0x000070004420ba24 */ /* 0x000fe200078e02ff */
[----:B------:R-:W-:Y:S02]  /*0f80*/  @!P3 MOV R29, R93 ;  /* 0x0000005d001db202 */ /* 0x000fe40000000f00 */
[----:B------:R-:W-:Y:S01]  /*0f90*/  ISETP.GT.U32.OR P5, PT, R0, 0x27f, P5 ;  /* 0x0000027f0000780c */ /* 0x000fe20002fa4470 */
[C---:B------:R-:W-:Y:S01]  /*0fa0*/  @!P3 IMAD R33, R73.reuse, c[0x0][0x1c4], R32 ;  /* 0x000071004921ba24 */ /* 0x040fe200078e0220 */
[----:B------:R0:W4:Y:S01]  /*0fb0*/  @!P1 LDG.E.64 R50, [R30.64] ;  /* 0x000000061e329981 */ /* 0x000122000c1e1b00 */
[----:B------:R-:W-:Y:S01]  /*0fc0*/  @!P3 IMAD.WIDE.U32 R28, R73, c[0x0][0x1c0], R28 ;  /* 0x00007000491cba25 */ /* 0x000fe200078e001c */
[----:B------:R-:W-:-:S02]  /*0fd0*/  ISETP.GE.U32.AND P1, PT, R8, c[0x0][0x1c8], PT ;  /* 0x0000720008007a0c */ /* 0x000fc40003f26070 */
[----:B------:R-:W-:Y:S01]  /*0fe0*/  SHF.R.S32.HI R71, RZ, 0x1f, R8 ;  /* 0x0000001fff477819 */ /* 0x000fe20000011408 */
[----:B------:R-:W-:Y:S01]  /*0ff0*/  @!P4 IMAD R35, R69, c[0x0][0x1c0], RZ ;  /* 0x000070004523ca24 */ /* 0x000fe200078e02ff */
[----:B------:R-:W-:Y:S02]  /*1000*/  @!P3 IADD3 R29, R29, R33, RZ ;  /* 0x000000211d1db210 */ /* 0x000fe40007ffe0ff */
[----:B------:R-:W-:Y:S02]  /*1010*/  @!P3 LEA R36, P6, R28, c[0x0][0x170], 0x2 ;  /* 0x00005c001c24ba11 */ /* 0x000fe400078c10ff */
[-C--:B0-----:R-:W-:Y:S02]  /*1020*/  @!P4 MOV R30, R90.reuse ;  /* 0x0000005a001ec202 */ /* 0x081fe40000000f00 */
[----:B------:R-:W-:Y:S02]  /*1030*/  @!P4 MOV R31, R93 ;  /* 0x0000005d001fc202 */ /* 0x000fe40000000f00 */
[----:B------:R-:W-:Y:S01]  /*1040*/  ISETP.GE.AND.EX P1, PT, R71, c[0x0][0x1cc], PT, P1 ;  /* 0x0000730047007a0c */ /* 0x000fe20003f26310 */
[----:B------:R-:W-:Y:S01]  /*1050*/  @!P4 IMAD R35, R72, c[0x0][0x1c4], R35 ;  /* 0x000071004823ca24 */ /* 0x000fe200078e0223 */
[----:B------:R-:W-:Y:S01]  /*1060*/  @!P3 LEA.HI.X R37, R28, c[0x0][0x174], R29, 0x2, P6 ;  /* 0x00005d001c25ba11 */ /* 0x000fe200030f141d */
[----:B------:R-:W-:Y:S01]  /*1070*/  @!P4 IMAD.WIDE.U32 R30, R72, c[0x0][0x1c0], R30 ;  /* 0x00007000481eca25 */ /* 0x000fe200078e001e */
[----:B------:R-:W-:-:S02]  /*1080*/  @!P5 MOV R28, R90 ;  /* 0x0000005a001cd202 */ /* 0x000fc40000000f00 */
[----:B------:R-:W-:Y:S01]  /*1090*/  @!P5 MOV R29, R93 ;  /* 0x0000005d001dd202 */ /* 0x000fe20000000f00 */
[----:B------:R-:W-:Y:S01]  /*10a0*/  @!P5 IMAD R32, R70, c[0x0][0x1c0], RZ ;  /* 0x000070004620da24 */ /* 0x000fe200078e02ff */
[----:B------:R-:W-:Y:S02]  /*10b0*/  ISETP.GT.U32.OR P1, PT, R0, 0x27f, P1 ;  /* 0x0000027f0000780c */ /* 0x000fe40000f24470 */
[----:B------:R-:W-:Y:S01]  /*10c0*/  @!P4 IADD3 R31, R31, R35, RZ ;  /* 0x000000231f1fc210 */ /* 0x000fe20007ffe0ff */
[C---:B------:R-:W-:Y:S01]  /*10d0*/  @!P5 IMAD R33, R7.reuse, c[0x0][0x1c4], R32 ;  /* 0x000071000721da24 */ /* 0x040fe200078e0220 */
[C---:B------:R-:W-:Y:S01]  /*10e0*/  @!P4 LEA R34, P6, R30.reuse, c[0x0][0x170], 0x2 ;  /* 0x00005c001e22ca11 */ /* 0x040fe200078c10ff */
[----:B------:R-:W-:Y:S01]  /*10f0*/  @!P5 IMAD.WIDE.U32 R28, R7, c[0x0][0x1c0], R28 ;  /* 0x00007000071cda25 */ /* 0x000fe200078e001c */
[----:B------:R-:W-:Y:S02]  /*1100*/  CS2R R52, SRZ ;  /* 0x0000000000347805 */ /* 0x000fe4000001ff00 */
[----:B------:R-:W-:-:S02]  /*1110*/  @!P4 LEA.HI.X R35, R30, c[0x0][0x174], R31, 0x2, P6 ;  /* 0x00005d001e23ca11 */ /* 0x000fc400030f141f */
[----:B------:R-:W-:Y:S02]  /*1120*/  @!P5 IADD3 R29, R29, R33, RZ ;  /* 0x000000211d1dd210 */ /* 0x000fe40007ffe0ff */
[C---:B------:R-:W-:Y:S01]  /*1130*/  @!P5 LEA R32, P6, R28.reuse, c[0x0][0x170], 0x2 ;  /* 0x00005c001c20da11 */ /* 0x040fe200078c10ff */
[----:B------:R-:W-:Y:S01]  /*1140*/  CS2R R54, SRZ ;  /* 0x0000000000367805 */ /* 0x000fe2000001ff00 */
[----:B------:R-:W4:Y:S01]  /*1150*/  @!P2 LDG.E.64 R52, [R38.64] ;  /* 0x000000062634a981 */ /* 0x000f22000c1e1b00 */
[----:B------:R-:W-:Y:S02]  /*1160*/  @!P1 MOV R30, R90 ;  /* 0x0000005a001e9202 */ /* 0x000fe40000000f00 */
[----:B------:R-:W-:Y:S01]  /*1170*/  @!P5 LEA.HI.X R33, R28, c[0x0][0x174], R29, 0x2, P6 ;  /* 0x00005d001c21da11 */ /* 0x000fe200030f141d */
[----:B------:R-:W-:Y:S01]  /*1180*/  @!P1 IMAD R29, R71, c[0x0][0x1c0], RZ ;  /* 0x00007000471d9a24 */ /* 0x000fe200078e02ff */
[----:B------:R-:W-:Y:S01]  /*1190*/  @!P1 MOV R31, R93 ;  /* 0x0000005d001f9202 */ /* 0x000fe20000000f00 */
[----:B------:R-:W-:Y:S01]  /*11a0*/  CS2R R56, SRZ ;  /* 0x0000000000387805 */ /* 0x000fe2000001ff00 */
[----:B------:R0:W4:Y:S01]  /*11b0*/  @!P3 LDG.E.64 R54, [R36.64] ;  /* 0x000000062436b981 */ /* 0x000122000c1e1b00 */
[----:B------:R-:W-:-:S02]  /*11c0*/  @!P1 IMAD R29, R8, c[0x0][0x1c4], R29 ;  /* 0x00007100081d9a24 */ /* 0x000fc400078e021d */
[----:B------:R-:W-:Y:S01]  /*11d0*/  @!P1 IMAD.WIDE.U32 R30, R8, c[0x0][0x1c0], R30 ;  /* 0x00007000081e9a25 */ /* 0x000fe200078e001e */
[----:B------:R-:W-:Y:S01]  /*11e0*/  CS2R R58, SRZ ;  /* 0x00000000003a7805 */ /* 0x000fe2000001ff00 */
[----:B------:R2:W4:Y:S03]  /*11f0*/  @!P4 LDG.E.64 R56, [R34.64] ;  /* 0x000000062238c981 */ /* 0x000526000c1e1b00 */
[----:B------:R-:W-:Y:S02]  /*1200*/  @!P1 IADD3 R29, R31, R29, RZ ;  /* 0x0000001d1f1d9210 */ /* 0x000fe40007ffe0ff */
[C---:B------:R-:W-:Y:S01]  /*1210*/  @!P1 LEA R28, P2, R30.reuse, c[0x0][0x170], 0x2 ;  /* 0x00005c001e1c9a11 */ /* 0x040fe200078410ff */
[----:B------:R-:W-:Y:S01]  /*1220*/  CS2R R60, SRZ ;  /* 0x00000000003c7805 */ /* 0x000fe2000001ff00 */
[----:B------:R1:W4:Y:S02]  /*1230*/  @!P5 LDG.E.64 R58, [R32.64] ;  /* 0x00000006203ad981 */ /* 0x000324000c1e1b00 */
[----:B------:R-:W-:-:S05]  /*1240*/  @!P1 LEA.HI.X R29, R30, c[0x0][0x174], R29, 0x2, P2 ;  /* 0x00005d001e1d9a11 */ /* 0x000fca00010f141d */
[----:B------:R3:W4:Y:S01]  /*1250*/  @!P1 LDG.E.64 R60, [R28.64] ;  /* 0x000000061c3c9981 */ /* 0x000722000c1e1b00 */
[----:B--2---:R-:W-:Y:S02]  /*1260*/  FADD.FTZ R35, R18, R19 ;  /* 0x0000001312237221 */ /* 0x004fe40000010000 */
[----:B0-----:R-:W-:Y:S02]  /*1270*/  FMUL.FTZ R37, R19, R19 ;  /* 0x0000001313257220 */ /* 0x001fe40000410000 */
[----:B---3--:R-:W-:Y:S02]  /*1280*/  FADD.FTZ R29, R16, R17 ;  /* 0x00000011101d7221 */ /* 0x008fe40000010000 */
[----:B------:R-:W-:Y:S02]  /*1290*/  FFMA.FTZ R34, R18, R18, R37 ;  /* 0x0000001212227223 */ /* 0x000fe40000010025 */
[----:B-1----:R-:W-:-:S04]  /*12a0*/  FMUL.FTZ R33, R17, R17 ;  /* 0x0000001111217220 */ /* 0x002fc80000410000 */
[----:B------:R-:W-:Y:S02]  /*12b0*/  FFMA.FTZ R28, R16, R16, R33 ;  /* 0x00000010101c7223 */ /* 0x000fe40000010021 */
[----:B-----5:R-:W-:-:S04]  /*12c0*/  FMUL.FTZ R33, R15, R15 ;  /* 0x0000000f0f217220 */ /* 0x020fc80000410000 */
[----:B------:R-:W-:Y:S01]  /*12d0*/  FFMA.FTZ R33, R14, R14, R33 ;  /* 0x0000000e0e217223 */ /* 0x000fe20000010021 */
[----:B------:R-:W-:Y:S01]  /*12e0*/  ISETP.GT.AND P1, PT, R2, 0x1e, PT ;  /* 0x0000001e0200780c */ /* 0x000fe20003f24270 */
[C---:B----4-:R-:W-:Y:S02]  /*12f0*/  FADD.FTZ R30, R22.reuse, R23 ;  /* 0x00000017161e7221 */ /* 0x050fe40000010000 */
[----:B------:R-:W-:Y:S02]  /*1300*/  FMUL.FTZ R31, R23, R23 ;  /* 0x00000017171f7220 */ /* 0x000fe40000410000 */
[----:B------:R-:W-:Y:S02]  /*1310*/  FADD.FTZ R30, RZ, R30 ;  /* 0x0000001eff1e7221 */ /* 0x000fe40000010000 */
[----:B------:R-:W-:Y:S02]  /*1320*/  FFMA.FTZ R31, R22, R22, R31 ;  /* 0x00000016161f7223 */ /* 0x000fe4000001001f */
[----:B------:R-:W-:-:S02]  /*1330*/  FADD.FTZ R30, R30, R35 ;  /* 0x000000231e1e7221 */ /* 0x000fc40000010000 */
[----:B------:R-:W-:Y:S02]  /*1340*/  FADD.FTZ R31, RZ, R31 ;  /* 0x0000001fff1f7221 */ /* 0x000fe40000010000 */
[----:B------:R-:W-:Y:S02]  /*1350*/  FADD.FTZ R29, R30, R29 ;  /* 0x0000001d1e1d7221 */ /* 0x000fe40000010000 */
[----:B------:R-:W-:Y:S02]  /*1360*/  FADD.FTZ R30, R14, R15 ;  /* 0x0000000f0e1e7221 */ /* 0x000fe40000010000 */
[----:B------:R-:W-:Y:S02]  /*1370*/  FADD.FTZ R31, R31, R34 ;  /* 0x000000221f1f7221 */ /* 0x000fe40000010000 */
[----:B------:R-:W-:Y:S02]  /*1380*/  FADD.FTZ R29, R29, R30 ;  /* 0x0000001e1d1d7221 */ /* 0x000fe40000010000 */
[----:B------:R-:W-:-:S02]  /*1390*/  FADD.FTZ R30, R20, R21 ;  /* 0x00000015141e7221 */ /* 0x000fc40000010000 */
[----:B------:R-:W-:Y:S02]  /*13a0*/  FADD.FTZ R28, R31, R28 ;  /* 0x0000001c1f1c7221 */ /* 0x000fe40000010000 */
[----:B------:R-:W-:Y:S02]  /*13b0*/  FADD.FTZ R29, R29, R30 ;  /* 0x0000001e1d1d7221 */ /* 0x000fe40000010000 */
[----:B------:R-:W-:Y:S02]  /*13c0*/  FMUL.FTZ R31, R21, R21 ;  /* 0x00000015151f7220 */ /* 0x000fe40000410000 */
[----:B------:R-:W-:Y:S02]  /*13d0*/  FADD.FTZ R30, R24, R25 ;  /* 0x00000019181e7221 */ /* 0x000fe40000010000 */
[----:B------:R-:W-:Y:S02]  /*13e0*/  FADD.FTZ R28, R28, R33 ;  /* 0x000000211c1c7221 */ /* 0x000fe40000010000 */
[----:B------:R-:W-:-:S02]  /*13f0*/  FFMA.FTZ R31, R20, R20, R31 ;  /* 0x00000014141f7223 */ /* 0x000fc4000001001f */
[----:B------:R-:W-:Y:S02]  /*1400*/  FADD.FTZ R29, R29, R30 ;  /* 0x0000001e1d1d7221 */ /* 0x000fe40000010000 */
[----:B------:R-:W-:Y:S02]  /*1410*/  FMUL.FTZ R33, R25, R25 ;  /* 0x0000001919217220 */ /* 0x000fe40000410000 */
[----:B------:R-:W-:Y:S02]  /*1420*/  FADD.FTZ R30, R26, R27 ;  /* 0x0000001b1a1e7221 */ /* 0x000fe40000010000 */
[----:B------:R-:W-:Y:S02]  /*1430*/  FADD.FTZ R28, R28, R31 ;  /* 0x0000001f1c1c7221 */ /* 0x000fe40000010000 */
[----:B------:R-:W-:Y:S02]  /*1440*/  FFMA.FTZ R33, R24, R24, R33 ;  /* 0x0000001818217223 */ /* 0x000fe40000010021 */
[----:B------:R-:W-:-:S02]  /*1450*/  FMUL.FTZ R31, R27, R27 ;  /* 0x0000001b1b1f7220 */ /* 0x000fc40000410000 */
[----:B------:R-:W-:Y:S02]  /*1460*/  FADD.FTZ R29, R29, R30 ;  /* 0x0000001e1d1d7221 */ /* 0x000fe40000010000 */
[----:B------:R-:W-:Y:S02]  /*1470*/  FADD.FTZ R30, R44, R45 ;  /* 0x0000002d2c1e7221 */ /* 0x000fe40000010000 */
[----:B------:R-:W-:Y:S02]  /*1480*/  FADD.FTZ R28, R28, R33 ;  /* 0x000000211c1c7221 */ /* 0x000fe40000010000 */
[----:B------:R-:W-:Y:S02]  /*1490*/  FFMA.FTZ R31, R26, R26, R31 ;  /* 0x0000001a1a1f7223 */ /* 0x000fe4000001001f */
[----:B------:R-:W-:Y:S02]  /*14a0*/  FMUL.FTZ R33, R45, R45 ;  /* 0x0000002d2d217220 */ /* 0x000fe40000410000 */
[----:B------:R-:W-:-:S02]  /*14b0*/  FADD.FTZ R29, R29, R30 ;  /* 0x0000001e1d1d7221 */ /* 0x000fc40000010000 */
[----:B------:R-:W-:Y:S02]  /*14c0*/  FADD.FTZ R30, R46, R47 ;  /* 0x0000002f2e1e7221 */ /* 0x000fe40000010000 */
[----:B------:R-:W-:Y:S02]  /*14d0*/  FADD.FTZ R28, R28, R31 ;  /* 0x0000001f1c1c7221 */ /* 0x000fe40000010000 */
[----:B------:R-:W-:Y:S02]  /*14e0*/  FFMA.FTZ R33, R44, R44, R33 ;  /* 0x0000002c2c217223 */ /* 0x000fe40000010021 */
[----:B------:R-:W-:Y:S02]  /*14f0*/  FMUL.FTZ R31, R47, R47 ;  /* 0x0000002f2f1f7220 */ /* 0x000fe40000410000 */
[----:B------:R-:W-:Y:S02]  /*1500*/  FADD.FTZ R29, R29, R30 ;  /* 0x0000001e1d1d7221 */ /* 0x000fe40000010000 */
[----:B------:R-:W-:-:S02]  /*1510*/  FADD.FTZ R30, R48, R49 ;  /* 0x00000031301e7221 */ /* 0x000fc40000010000 */
[----:B------:R-:W-:Y:S02]  /*1520*/  FADD.FTZ R28, R28, R33 ;  /* 0x000000211c1c7221 */ /* 0x000fe40000010000 */
[----:B------:R-:W-:Y:S02]  /*1530*/  FFMA.FTZ R31, R46, R46, R31 ;  /* 0x0000002e2e1f7223 */ /* 0x000fe4000001001f */
[----:B------:R-:W-:Y:S02]  /*1540*/  FMUL.FTZ R33, R49, R49 ;  /* 0x0000003131217220 */ /* 0x000fe40000410000 */
[----:B------:R-:W-:Y:S02]  /*1550*/  FADD.FTZ R29, R29, R30 ;  /* 0x0000001e1d1d7221 */ /* 0x000fe40000010000 */
[----:B------:R-:W-:Y:S02]  /*1560*/  FADD.FTZ R30, R50, R51 ;  /* 0x00000033321e7221 */ /* 0x000fe40000010000 */
[----:B------:R-:W-:-:S02]  /*1570*/  FADD.FTZ R28, R28, R31 ;  /* 0x0000001f1c1c7221 */ /* 0x000fc40000010000 */
[----:B------:R-:W-:Y:S02]  /*1580*/  FFMA.FTZ R33, R48, R48, R33 ;  /* 0x0000003030217223 */ /* 0x000fe40000010021 */
[----:B------:R-:W-:Y:S02]  /*1590*/  FMUL.FTZ R31, R51, R51 ;  /* 0x00000033331f7220 */ /* 0x000fe40000410000 */
[----:B------:R-:W-:Y:S02]  /*15a0*/  FADD.FTZ R29, R29, R30 ;  /* 0x0000001e1d1d7221 */ /* 0x000fe40000010000 */
[----:B------:R-:W-:Y:S02]  /*15b0*/  FADD.FTZ R28, R28, R33 ;  /* 0x000000211c1c7221 */ /* 0x000fe40000010000 */
[----:B------:R-:W-:Y:S02]  /*15c0*/  FADD.FTZ R30, R52, R53 ;  /* 0x00000035341e7221 */ /* 0x000fe40000010000 */
[----:B------:R-:W-:-:S02]  /*15d0*/  FFMA.FTZ R31, R50, R50, R31 ;  /* 0x00000032321f7223 */ /* 0x000fc4000001001f */
[----:B------:R-:W-:Y:S02]  /*15e0*/  FMUL.FTZ R33, R53, R53 ;  /* 0x0000003535217220 */ /* 0x000fe40000410000 */
[----:B------:R-:W-:Y:S02]  /*15f0*/  FADD.FTZ R29, R29, R30 ;  /* 0x0000001e1d1d7221 */ /* 0x000fe40000010000 */
[----:B------:R-:W-:Y:S02]  /*1600*/  FADD.FTZ R28, R28, R31 ;  /* 0x0000001f1c1c7221 */ /* 0x000fe40000010000 */
[----:B------:R-:W-:Y:S02]  /*1610*/  FADD.FTZ R30, R54, R55 ;  /* 0x00000037361e7221 */ /* 0x000fe40000010000 */
[----:B------:R-:W-:Y:S02]  /*1620*/  FFMA.FTZ R33, R52, R52, R33 ;  /* 0x0000003434217223 */ /* 0x000fe40000010021 */
[----:B------:R-:W-:-:S02]  /*1630*/  FMUL.FTZ R31, R55, R55 ;  /* 0x00000037371f7220 */ /* 0x000fc40000410000 */
[----:B------:R-:W-:Y:S02]  /*1640*/  FADD.FTZ R29, R29, R30 ;  /* 0x0000001e1d1d7221 */ /* 0x000fe40000010000 */
[----:B------:R-:W-:Y:S02]  /*1650*/  FADD.FTZ R28, R28, R33 ;  /* 0x000000211c1c7221 */ /* 0x000fe40000010000 */
[----:B------:R-:W-:Y:S02]  /*1660*/  FFMA.FTZ R31, R54, R54, R31 ;  /* 0x00000036361f7223 */ /* 0x000fe4000001001f */
[----:B------:R-:W-:Y:S02]  /*1670*/  FADD.FTZ R30, R56, R57 ;  /* 0x00000039381e7221 */ /* 0x000fe40000010000 */
[----:B------:R-:W-:Y:S02]  /*1680*/  FMUL.FTZ R33, R57, R57 ;  /* 0x0000003939217220 */ /* 0x000fe40000410000 */
[----:B------:R-:W-:-:S02]  /*1690*/  FADD.FTZ R28, R28, R31 ;  /* 0x0000001f1c1c7221 */ /* 0x000fc40000010000 */
[----:B------:R-:W-:Y:S02]  /*16a0*/  FADD.FTZ R29, R29, R30 ;  /* 0x0000001e1d1d7221 */ /* 0x000fe40000010000 */
[----:B------:R-:W-:Y:S02]  /*16b0*/  FFMA.FTZ R33, R56, R56, R33 ;  /* 0x0000003838217223 */ /* 0x000fe40000010021 */
        /* <DEDUP_REMOVED lines=9> */
[----:B------:R-:W-:-:S02]  /*1750*/  FADD.FTZ R29, R29, R30 ;  /* 0x0000001e1d1d7221 */ /* 0x000fc40000010000 */
        /* <DEDUP_REMOVED lines=24> */
[----:B------:R-:W-:Y:S01]  /*18e0*/  ISETP.NE.AND P3, PT, R0, RZ, PT ;  /* 0x000000ff0000720c */ /* 0x000fe20003f65270 */
[----:B------:R-:W-:Y:S08]  /*18f0*/  BSSY B0, `(.L_x_4933) ;  /* 0x0000037000007945 */ /* 0x000ff00003800000 */
[----:B0-----:R-:W-:-:S02]  /*1900*/  @!P1 FADD.FTZ R29, R29, R28 ;  /* 0x0000001c1d1d9221 */ /* 0x001fc40000010000 */
[----:B-1----:R-:W-:-:S03]  /*1910*/  @!P1 FADD.FTZ R33, R33, R30 ;  /* 0x0000001e21219221 */ /* 0x002fc60000010000 */
[----:B------:R-:W-:-:S05]  /*1920*/  MOV R32, R29 ;  /* 0x0000001d00207202 */ /* 0x000fca0000000f00 */
        /* <DEDUP_REMOVED lines=9> */
[----:B0-----:R-:W0:Y:S01]  /*19c0*/  LDS.128 R32, [0x50] ;  /* 0x00005000ff207984 */ /* 0x001e220000000c00 */
        /* <DEDUP_REMOVED lines=8> */
[----:B------:R-:W1:Y:S01]  /*1a50*/  LDS.128 R36, [0x60] ;  /* 0x00006000ff247984 */ /* 0x000e620000000c00 */
[----:B------:R-:W-:Y:S02]  /*1a60*/  FADD.FTZ R40, R28, R31 ;  /* 0x0000001f1c287221 */ /* 0x000fe40000010000 */
[----:B0-----:R-:W-:-:S02]  /*1a70*/  FADD.FTZ R41, R29, R32 ;  /* 0x000000201d297221 */ /* 0x001fc40000010000 */
[----:B------:R-:W0:Y:S01]  /*1a80*/  LDS.128 R28, [0x70] ;  /* 0x00007000ff1c7984 */ /* 0x000e220000000c00 */
[----:B------:R-:W-:Y:S02]  /*1a90*/  FADD.FTZ R32, R40, R33 ;  /* 0x0000002128207221 */ /* 0x000fe40000010000 */
[----:B------:R-:W-:Y:S02]  /*1aa0*/  FADD.FTZ R33, R41, R34 ;  /* 0x0000002229217221 */ /* 0x000fe40000010000 */
[----:B------:R-:W2:Y:S01]  /*1ab0*/  LDS.128 R40, [0x80] ;  /* 0x00008000ff287984 */ /* 0x000ea20000000c00 */
[----:B------:R-:W-:Y:S02]  /*1ac0*/  FADD.FTZ R32, R32, R35 ;  /* 0x0000002320207221 */ /* 0x000fe40000010000 */
[----:B-1----:R-:W-:Y:S02]  /*1ad0*/  FADD.FTZ R33, R33, R36 ;  /* 0x0000002421217221 */ /* 0x002fe40000010000 */
[----:B------:R-:W-:-:S02]  /*1ae0*/  FADD.FTZ R32, R32, R37 ;  /* 0x0000002520207221 */ /* 0x000fc40000010000 */
[----:B------:R-:W-:Y:S01]  /*1af0*/  FADD.FTZ R33, R33, R38 ;  /* 0x0000002621217221 */ /* 0x000fe20000010000 */
[----:B------:R-:W-:Y:S01]  /*1b00*/  LDS.64 R36, [0xb0] ;  /* 0x0000b000ff247984 */ /* 0x000fe20000000a00 */
[----:B------:R-:W-:Y:S02]  /*1b10*/  FADD.FTZ R32, R32, R39 ;  /* 0x0000002720207221 */ /* 0x000fe40000010000 */
[----:B0-----:R-:W-:Y:S02]  /*1b20*/  FADD.FTZ R33, R33, R28 ;  /* 0x0000001c21217221 */ /* 0x001fe40000010000 */
[----:B------:R-:W-:Y:S02]  /*1b30*/  FADD.FTZ R28, R32, R29 ;  /* 0x0000001d201c7221 */ /* 0x000fe40000010000 */
[----:B------:R-:W-:Y:S02]  /*1b40*/  FADD.FTZ R29, R33, R30 ;  /* 0x0000001e211d7221 */ /* 0x000fe40000010000 */
[----:B------:R-:W0:Y:S01]  /*1b50*/  LDS.128 R32, [0x90] ;  /* 0x00009000ff207984 */ /* 0x000e220000000c00 */
[----:B------:R-:W-:-:S02]  /*1b60*/  FADD.FTZ R38, R28, R31 ;  /* 0x0000001f1c267221 */ /* 0x000fc40000010000 */
[----:B--2---:R-:W-:Y:S02]  /*1b70*/  FADD.FTZ R39, R29, R40 ;  /* 0x000000281d277221 */ /* 0x004fe40000010000 */
[----:B------:R-:W1:Y:S01]  /*1b80*/  LDS.128 R28, [0xa0] ;  /* 0x0000a000ff1c7984 */ /* 0x000e620000000c00 */
        /* <DEDUP_REMOVED lines=11> */
[----:B------:R-:W-:Y:S02]  /*1c40*/  FADD.FTZ R32, R39, R36 ;  /* 0x0000002427207221 */ /* 0x000fe40000010000 */
[----:B------:R-:W-:Y:S02]  /*1c50*/  FADD.FTZ R33, R38, R37 ;  /* 0x0000002526217221 */ /* 0x000fe40000010000 */
.L_x_4934:
[----:B------:R-:W-:Y:S05]  /*1c60*/  BSYNC B0 ;  /* 0x0000000000007941 */ /* 0x000fea0003800000 */
.L_x_4933:
        /* <DEDUP_REMOVED lines=13> */
[----:B------:R-:W-:Y:S02]  /*1d40*/  IADD3 R28, R28, R36, RZ ;  /* 0x000000241c1c7210 */ /* 0x000fe40007ffe0ff */
[----:B------:R-:W-:Y:S01]  /*1d50*/  MOV R36, 0x1 ;  /* 0x0000000100247802 */ /* 0x000fe20000000f00 */
[----:B------:R-:W-:-:S03]  /*1d60*/  IMAD.WIDE.U32 R30, R29, 0x8, R30 ;  /* 0x000000081d1e7825 */ /* 0x000fc600078e001e */
[----:B------:R-:W-:Y:S01]  /*1d70*/  SEL R37, R36, 0xffffffff, !P1 ;  /* 0xffffffff24257807 */ /* 0x000fe20004800000 */
[----:B------:R-:W-:Y:S01]  /*1d80*/  IMAD.WIDE.U32 R28, R28, R35, c[0x0][0x190] ;  /* 0x000064001c1c7625 */ /* 0x000fe200078e0023 */
[----:B------:R1:W-:Y:S01]  /*1d90*/  STG.E.64 [R30.64], R32 ;  /* 0x000000201e007986 */ /* 0x0003e2000c101b06 */
[----:B------:R-:W-:Y:S06]  /*1da0*/  MEMBAR.ALL.GPU ;  /* 0x0000000000007992 */ /* 0x000fec000000a000 */
[----:B-1----:R-:W-:Y:S01]  /*1db0*/  SEL R31, RZ, c[0x0][0xc], P1 ;  /* 0x00000300ff1f7a07 */ /* 0x002fe20000800000 */
[----:B------:R-:W-:-:S00]  /*1dc0*/  ERRBAR ;  /* 0x00000000000079ab */ /* 0x000fc00000000000 */
[----:B------:R1:W-:Y:S02]  /*1dd0*/  RED.E.ADD.S32.STRONG.GPU [R28.64], R37 ;  /* 0x000000251c00798e */ /* 0x0003e4000c10e386 */
[----:B------:R-:W-:-:S13]  /*1de0*/  ISETP.NE.AND P1, PT, R31, -0x1, PT ;  /* 0xffffffff1f00780c */ /* 0x000fda0003f25270 */
[----:B-1----:R-:W-:Y:S05]  /*1df0*/  @!P1 BRA `(.L_x_4936) ;  /* 0x0000005000009947 */ /* 0x002fea0003800000 */
.L_x_4937:
[----:B------:R-:W2:Y:S01]  /*1e00*/  LDG.E.STRONG.GPU R30, [R28.64] ;  /* 0x000000061c1e7981 */ /* 0x000ea2000c1ef900 */
[----:B------:R-:W-:Y:S01]  /*1e10*/  YIELD ;  /* 0x0000000000007946 */ /* 0x000fe20003800000 */
[----:B--2---:R-:W-:Y:S01]  /*1e20*/  ISETP.NE.AND P1, PT, R30, R31, PT ;  /* 0x0000001f1e00720c */ /* 0x004fe20003f25270 */
[----:B------:R-:W-:-:S12]  /*1e30*/  CCTL.IVALL ;  /* 0x00000000ff00798f */ /* 0x000fd80002000000 */
[----:B------:R-:W-:Y:S05]  /*1e40*/  @P1 BRA `(.L_x_4937) ;  /* 0xffffffb000001947 */ /* 0x000fea000383ffff */
.L_x_4936:
        /* <DEDUP_REMOVED lines=11> */
.L_x_4939:
[CC--:B------:R-:W-:Y:S02]  /*1f00*/  ISETP.EQ.OR P1, PT, R40.reuse, R3.reuse, P3 ;  /* 0x000000032800720c */ /* 0x0c0fe40001f22670 */
[C---:B------:R-:W-:Y:S02]  /*1f10*/  IADD3 R34, R40.reuse, 0x1, RZ ;  /* 0x0000000128227810 */ /* 0x040fe40007ffe0ff */
[----:B------:R-:W-:Y:S02]  /*1f20*/  IADD3 R30, R40, 0x2, RZ ;  /* 0x00000002281e7810 */ /* 0x000fe40007ffe0ff */
[----:B------:R-:W-:-:S02]  /*1f30*/  ISETP.EQ.OR P2, PT, R34, R3, P3 ;  /* 0x000000032200720c */ /* 0x000fc40001f42670 */
[----:B------:R-:W-:Y:S02]  /*1f40*/  ISETP.EQ.OR P4, PT, R30, R3, P3 ;  /* 0x000000031e00720c */ /* 0x000fe40001f82670 */
[----:B------:R-:W-:-:S03]  /*1f50*/  IADD3 R36, R40, 0x3, RZ ;  /* 0x0000000328247810 */ /* 0x000fc60007ffe0ff */
[----:B------:R-:W1:Y:S01]  /*1f60*/  @!P1 S2R R31, SR_CTAID.Y ;  /* 0x00000000001f9919 */ /* 0x000e620000002600 */
[----:B------:R-:W-:Y:S02]  /*1f70*/  @!P1 LOP3.LUT R28, R4, 0x1, RZ, 0xc0, !PT ;  /* 0x00000001041c9812 */ /* 0x000fe400078ec0ff */
[----:B------:R-:W-:Y:S02]  /*1f80*/  @!P1 MOV R29, 0x4 ;  /* 0x00000004001d9802 */ /* 0x000fe40000000f00 */
[----:B------:R-:W-:Y:S01]  /*1f90*/  ISETP.EQ.OR P5, PT, R36, R3, P3 ;  /* 0x000000032400720c */ /* 0x000fe20001fa2670 */
[----:B------:R-:W-:Y:S01]  /*1fa0*/  @!P1 IMAD R28, R28, c[0x0][0x10], RZ ;  /* 0x000004001c1c9a24 */ /* 0x000fe200078e02ff */
[----:B------:R-:W2:Y:S01]  /*1fb0*/  @!P2 S2R R43, SR_CTAID.Y ;  /* 0x00000000002ba919 */ /* 0x000ea20000002600 */
[----:B------:R-:W-:Y:S02]  /*1fc0*/  @!P4 LOP3.LUT R37, R4, 0x1, RZ, 0xc0, !PT ;  /* 0x000000010425c812 */ /* 0x000fe400078ec0ff */
[----:B------:R-:W-:Y:S01]  /*1fd0*/  @!P1 IMAD R28, R28, c[0x0][0xc], RZ ;  /* 0x000003001c1c9a24 */ /* 0x000fe200078e02ff */
[----:B------:R-:W3:Y:S01]  /*1fe0*/  @!P4 S2R R35, SR_CTAID.Y ;  /* 0x000000000023c919 */ /* 0x000ee20000002600 */
[----:B------:R-:W-:Y:S01]  /*1ff0*/  @!P4 MOV R39, 0x4 ;  /* 0x000000040027c802 */ /* 0x000fe20000000f00 */
[----:B------:R-:W-:-:S02]  /*2000*/  @!P4 IMAD R37, R37, c[0x0][0x10], RZ ;  /* 0x000004002525ca24 */ /* 0x000fc400078e02ff */
[----:B------:R-:W-:Y:S02]  /*2010*/  @!P1 SHF.L.U32 R28, R28, 0x1, RZ ;  /* 0x000000011c1c9819 */ /* 0x000fe400000006ff */
[----:B------:R-:W-:-:S03]  /*2020*/  @!P4 IMAD R37, R37, c[0x0][0xc], RZ ;  /* 0x000003002525ca24 */ /* 0x000fc600078e02ff */
[----:B------:R-:W-:Y:S02]  /*2030*/  @!P1 IMAD.WIDE R28, R28, R29, c[0x0][0x198] ;  /* 0x000066001c1c9625 */ /* 0x000fe400078e021d */
[----:B------:R-:W-:Y:S02]  /*2040*/  @!P4 SHF.L.U32 R38, R37, 0x1, RZ ;  /* 0x000000012526c819 */ /* 0x000fe400000006ff */
[----:B-1----:R-:W-:Y:S01]  /*2050*/  @!P1 IMAD R31, R40, c[0x0][0x10], R31 ;  /* 0x00000400281f9a24 */ /* 0x002fe200078e021f */
[----:B------:R-:W1:Y:S02]  /*2060*/  @!P5 S2R R37, SR_CTAID.Y ;  /* 0x000000000025d919 */ /* 0x000e640000002600 */
[----:B------:R-:W-:-:S04]  /*2070*/  @!P4 IMAD.WIDE R38, R38, R39, c[0x0][0x198] ;  /* 0x000066002626c625 */ /* 0x000fc800078e0227 */
[----:B------:R-:W-:Y:S01]  /*2080*/  @!P1 IMAD.WIDE.U32 R28, R31, 0x8, R28 ;  /* 0x000000081f1c9825 */ /* 0x000fe200078e001c */
[----:B------:R-:W-:-:S03]  /*2090*/  @!P2 LOP3.LUT R31, R4, 0x1, RZ, 0xc0, !PT ;  /* 0x00000001041fa812 */ /* 0x000fc600078ec0ff */
[----:B--2---:R-:W-:Y:S01]  /*20a0*/  @!P2 IMAD R43, R34, c[0x0][0x10], R43 ;  /* 0x00000400222baa24 */ /* 0x004fe200078e022b */
[----:B------:R-:W-:Y:S01]  /*20b0*/  @!P5 LOP3.LUT R34, R4, 0x1, RZ, 0xc0, !PT ;  /* 0x000000010422d812 */ /* 0x000fe200078ec0ff */
[----:B------:R-:W-:Y:S01]  /*20c0*/  @!P2 IMAD R31, R31, c[0x0][0x10], RZ ;  /* 0x000004001f1faa24 */ /* 0x000fe200078e02ff */
[----:B------:R-:W2:Y:S01]  /*20d0*/  @!P1 LDG.E.64 R28, [R28.64] ;  /* 0x000000061c1c9981 */ /* 0x000ea2000c1e1b00 */
[----:B---3--:R-:W-:Y:S01]  /*20e0*/  @!P4 IMAD R35, R30, c[0x0][0x10], R35 ;  /* 0x000004001e23ca24 */ /* 0x008fe200078e0223 */
[----:B------:R-:W-:Y:S01]  /*20f0*/  @!P2 MOV R30, 0x4 ;  /* 0x00000004001ea802 */ /* 0x000fe20000000f00 */
[----:B------:R-:W-:Y:S02]  /*2100*/  @!P2 IMAD R31, R31, c[0x0][0xc], RZ ;  /* 0x000003001f1faa24 */ /* 0x000fe400078e02ff */
[----:B------:R-:W-:Y:S02]  /*2110*/  @!P5 IMAD R34, R34, c[0x0][0x10], RZ ;  /* 0x000004002222da24 */ /* 0x000fe400078e02ff */
[----:B------:R-:W-:Y:S01]  /*2120*/  @!P4 IMAD.WIDE.U32 R38, R35, 0x8, R38 ;  /* 0x000000082326c825 */ /* 0x000fe200078e0026 */
[----:B------:R-:W-:-:S02]  /*2130*/  @!P2 SHF.L.U32 R31, R31, 0x1, RZ ;  /* 0x000000011f1fa819 */ /* 0x000fc400000006ff */
[----:B------:R-:W-:Y:S01]  /*2140*/  @!P5 MOV R35, 0x4 ;  /* 0x000000040023d802 */ /* 0x000fe20000000f00 */
[----:B------:R-:W-:Y:S02]  /*2150*/  @!P5 IMAD R34, R34, c[0x0][0xc], RZ ;  /* 0x000003002222da24 */ /* 0x000fe400078e02ff */
[----:B------:R-:W-:-:S03]  /*2160*/  @!P2 IMAD.WIDE R30, R31, R30, c[0x0][0x198] ;  /* 0x000066001f1ea625 */ /* 0x000fc600078e021e */
[----:B------:R-:W-:-:S03]  /*2170*/  @!P5 SHF.L.U32 R34, R34, 0x1, RZ ;  /* 0x000000012222d819 */ /* 0x000fc600000006ff */
[----:B------:R-:W-:-:S04]  /*2180*/  @!P2 IMAD.WIDE.U32 R30, R43, 0x8, R30 ;  /* 0x000000082b1ea825 */ /* 0x000fc800078e001e */
[----:B------:R-:W-:Y:S02]  /*2190*/  @!P5 IMAD.WIDE R34, R34, R35, c[0x0][0x198] ;  /* 0x000066002222d625 */ /* 0x000fe400078e0223 */
[----:B------:R-:W3:Y:S02]  /*21a0*/  @!P2 LDG.E.64 R30, [R30.64] ;  /* 0x000000061e1ea981 */ /* 0x000ee4000c1e1b00 */
[----:B-1----:R-:W-:-:S04]  /*21b0*/  @!P5 IMAD R37, R36, c[0x0][0x10], R37 ;  /* 0x000004002425da24 */ /* 0x002fc800078e0225 */
[----:B------:R-:W-:Y:S02]  /*21c0*/  @!P5 IMAD.WIDE.U32 R36, R37, 0x8, R34 ;  /* 0x000000082524d825 */ /* 0x000fe400078e0022 */
[----:B------:R-:W4:Y:S04]  /*21d0*/  @!P4 LDG.E.64 R34, [R38.64] ;  /* 0x000000062622c981 */ /* 0x000f28000c1e1b00 */
[----:B------:R-:W5:Y:S01]  /*21e0*/  @!P5 LDG.E.64 R36, [R36.64] ;  /* 0x000000062424d981 */ /* 0x000f62000c1e1b00 */
[----:B------:R-:W-:Y:S02]  /*21f0*/  IADD3 R41, R41, -0x4, RZ ;  /* 0xfffffffc29297810 */ /* 0x000fe40007ffe0ff */
[----:B------:R-:W-:Y:S01]  /*2200*/  IADD3 R40, R40, 0x4, RZ ;  /* 0x0000000428287810 */ /* 0x000fe20007ffe0ff */
[----:B0-2---:R-:W-:-:S02]  /*2210*/  @!P1 FADD.FTZ R32, R32, R28 ;  /* 0x0000001c20209221 */ /* 0x005fc40000010000 */
[----:B------:R-:W-:Y:S01]  /*2220*/  @!P1 FADD.FTZ R33, R33, R29 ;  /* 0x0000001d21219221 */ /* 0x000fe20000010000 */
[----:B------:R-:W-:Y:S01]  /*2230*/  ISETP.NE.AND P1, PT, R41, RZ, PT ;  /* 0x000000ff2900720c */ /* 0x000fe20003f25270 */
[----:B---3--:R-:W-:Y:S02]  /*2240*/  @!P2 FADD.FTZ R32, R32, R30 ;  /* 0x0000001e2020a221 */ /* 0x008fe40000010000 */
[----:B------:R-:W-:Y:S02]  /*2250*/  @!P2 FADD.FTZ R33, R33, R31 ;  /* 0x0000001f2121a221 */ /* 0x000fe40000010000 */
[----:B----4-:R-:W-:Y:S02]  /*2260*/  @!P4 FADD.FTZ R32, R32, R34 ;  /* 0x000000222020c221 */ /* 0x010fe40000010000 */
[----:B------:R-:W-:Y:S02]  /*2270*/  @!P4 FADD.FTZ R33, R33, R35 ;  /* 0x000000232121c221 */ /* 0x000fe40000010000 */
[----:B-----5:R-:W-:-:S02]  /*2280*/  @!P5 FADD.FTZ R32, R32, R36 ;  /* 0x000000242020d221 */ /* 0x020fc40000010000 */
[----:B------:R-:W-:Y:S02]  /*2290*/  @!P5 FADD.FTZ R33, R33, R37 ;  /* 0x000000252121d221 */ /* 0x000fe40000010000 */
[----:B------:R-:W-:Y:S05]  /*22a0*/  @P1 BRA `(.L_x_4939) ;  /* 0xfffffc5000001947 */ /* 0x000fea000383ffff */
.L_x_4938:
        /* <DEDUP_REMOVED lines=19> */
.L_x_4941:
[----:B------:R-:W-:Y:S05]  /*23e0*/  BSYNC B0 ;  /* 0x0000000000007941 */ /* 0x000fea0003800000 */
.L_x_4940:
[----:B------:R-:W-:Y:S05]  /*23f0*/  @!P2 BRA `(.L_x_4935) ;  /* 0x000001d00000a947 */ /* 0x000fea0003800000 */
[C---:B------:R-:W-:Y:S02]  /*2400*/  IADD3 R34, R40.reuse, 0x2, RZ ;  /* 0x0000000228227810 */ /* 0x040fe40007ffe0ff */
[----:B------:R-:W-:Y:S02]  /*2410*/  IADD3 R40, R40, 0x1, RZ ;  /* 0x0000000128287810 */ /* 0x000fe40007ffe0ff */
[-C--:B------:R-:W-:Y:S02]  /*2420*/  ISETP.EQ.OR P1, PT, R34, R3.reuse, P3 ;  /* 0x000000032200720c */ /* 0x080fe40001f22670 */
[----:B------:R-:W-:-:S02]  /*2430*/  ISETP.EQ.OR P2, PT, R40, R3, P3 ;  /* 0x000000032800720c */ /* 0x000fc40001f42670 */
[----:B------:R-:W-:-:S11]  /*2440*/  ISETP.EQ.OR P1, PT, R30, 0x2, P1 ;  /* 0x000000021e00780c */ /* 0x000fd60000f22670 */
[----:B------:R-:W1:Y:S01]  /*2450*/  @!P2 S2R R31, SR_CTAID.Y ;  /* 0x00000000001fa919 */ /* 0x000e620000002600 */
[C---:B------:R-:W-:Y:S02]  /*2460*/  @!P2 LOP3.LUT R28, R4.reuse, 0x1, RZ, 0xc0, !PT ;  /* 0x00000001041ca812 */ /* 0x040fe400078ec0ff */
[----:B------:R-:W-:Y:S01]  /*2470*/  @!P1 LOP3.LUT R29, R4, 0x1, RZ, 0xc0, !PT ;  /* 0x00000001041d9812 */ /* 0x000fe200078ec0ff */
[----:B------:R-:W2:Y:S01]  /*2480*/  @!P1 S2R R35, SR_CTAID.Y ;  /* 0x0000000000239919 */ /* 0x000ea20000002600 */
[----:B------:R-:W-:Y:S01]  /*2490*/  @!P1 MOV R39, 0x4 ;  /* 0x0000000400279802 */ /* 0x000fe20000000f00 */
[----:B------:R-:W-:Y:S02]  /*24a0*/  @!P2 IMAD R28, R28, c[0x0][0x10], RZ ;  /* 0x000004001c1caa24 */ /* 0x000fe400078e02ff */
[----:B------:R-:W-:Y:S02]  /*24b0*/  @!P1 IMAD R29, R29, c[0x0][0x10], RZ ;  /* 0x000004001d1d9a24 */ /* 0x000fe400078e02ff */
[----:B------:R-:W-:-:S02]  /*24c0*/  @!P2 IMAD R28, R28, c[0x0][0xc], RZ ;  /* 0x000003001c1caa24 */ /* 0x000fc400078e02ff */
[----:B------:R-:W-:Y:S01]  /*24d0*/  @!P1 IMAD R30, R29, c[0x0][0xc], RZ ;  /* 0x000003001d1e9a24 */ /* 0x000fe200078e02ff */
[----:B------:R-:W-:Y:S02]  /*24e0*/  @!P2 MOV R29, 0x4 ;  /* 0x00000004001da802 */ /* 0x000fe40000000f00 */
[----:B------:R-:W-:Y:S02]  /*24f0*/  @!P2 SHF.L.U32 R28, R28, 0x1, RZ ;  /* 0x000000011c1ca819 */ /* 0x000fe400000006ff */
[----:B------:R-:W-:-:S03]  /*2500*/  @!P1 SHF.L.U32 R30, R30, 0x1, RZ ;  /* 0x000000011e1e9819 */ /* 0x000fc600000006ff */
[----:B------:R-:W-:-:S04]  /*2510*/  @!P2 IMAD.WIDE R28, R28, R29, c[0x0][0x198] ;  /* 0x000066001c1ca625 */ /* 0x000fc800078e021d */
[----:B-1----:R-:W-:Y:S02]  /*2520*/  @!P2 IMAD R37, R40, c[0x0][0x10], R31 ;  /* 0x000004002825aa24 */ /* 0x002fe400078e021f */
[----:B------:R-:W-:-:S04]  /*2530*/  @!P1 IMAD.WIDE R30, R30, R39, c[0x0][0x198] ;  /* 0x000066001e1e9625 */ /* 0x000fc800078e0227 */
[----:B--2---:R-:W-:Y:S02]  /*2540*/  @!P1 IMAD R35, R34, c[0x0][0x10], R35 ;  /* 0x0000040022239a24 */ /* 0x004fe400078e0223 */
[----:B------:R-:W-:-:S04]  /*2550*/  @!P2 IMAD.WIDE.U32 R28, R37, 0x8, R28 ;  /* 0x00000008251ca825 */ /* 0x000fc800078e001c */
[----:B------:R-:W-:Y:S02]  /*2560*/  @!P1 IMAD.WIDE.U32 R30, R35, 0x8, R30 ;  /* 0x00000008231e9825 */ /* 0x000fe400078e001e */
[----:B------:R-:W2:Y:S04]  /*2570*/  @!P2 LDG.E.64 R28, [R28.64] ;  /* 0x000000061c1ca981 */ /* 0x000ea8000c1e1b00 */
[----:B------:R-:W3:Y:S01]  /*2580*/  @!P1 LDG.E.64 R30, [R30.64] ;  /* 0x000000061e1e9981 */ /* 0x000ee2000c1e1b00 */
[----:B0-2---:R-:W-:Y:S02]  /*2590*/  @!P2 FADD.FTZ R32, R32, R28 ;  /* 0x0000001c2020a221 */ /* 0x005fe40000010000 */
[----:B------:R-:W-:Y:S02]  /*25a0*/  @!P2 FADD.FTZ R33, R33, R29 ;  /* 0x0000001d2121a221 */ /* 0x000fe40000010000 */
[----:B---3--:R-:W-:-:S02]  /*25b0*/  @!P1 FADD.FTZ R32, R32, R30 ;  /* 0x0000001e20209221 */ /* 0x008fc40000010000 */
[----:B------:R-:W-:-:S04]  /*25c0*/  @!P1 FADD.FTZ R33, R33, R31 ;  /* 0x0000001f21219221 */ /* 0x000fc80000010000 */
.L_x_4935:
[----:B------:R-:W-:Y:S01]  /*25d0*/  LOP3.LUT P1, RZ, R3, R0, RZ, 0xfc, !PT ;  /* 0x0000000003ff7212 */ /* 0x000fe2000782fcff */
[----:B------:R-:W-:Y:S01]  /*25e0*/  @!P3 STS.64 [0xc0], R32 ;  /* 0x0000c020ff00b388 */ /* 0x000fe20000000a00 */
[----:B------:R-:W-:Y:S01]  /*25f0*/  ISETP.EQ.U32.AND P2, PT, RZ, c[0x0][0x168], PT ;  /* 0x00005a00ff007a0c */ /* 0x000fe20003f42070 */
[----:B------:R-:W-:Y:S01]  /*2600*/  HFMA2.MMA R31, -RZ, RZ, 0, 2.384185791015625e-07 ;  /* 0x00000004ff1f7435 */ /* 0x000fe200000001ff */
[----:B------:R-:W-:Y:S02]  /*2610*/  IADD3 R30, R87, R88, RZ ;  /* 0x00000058571e7210 */ /* 0x000fe40007ffe0ff */
        /* <DEDUP_REMOVED lines=11> */
[----:B------:R-:W-:-:S03]  /*26d0*/  ISETP.NE.AND P5, PT, RZ, UR5, PT ;  /* 0x00000005ff007c0c */ /* 0x000fc6000bfa5270 */
[----:B------:R-:W1:Y:S02]  /*26e0*/  LDS.64 R34, [0xc0] ;  /* 0x0000c000ff227984 */ /* 0x000e640000000a00 */
[----:B-1----:R-:W-:-:S04]  /*26f0*/  FMUL.FTZ R34, R34, c[0x0][0x1f4] ;  /* 0x00007d0022227a20 */ /* 0x002fc80000410000 */
[C---:B------:R-:W-:Y:S02]  /*2700*/  FMUL.FTZ R40, R34.reuse, R34 ;  /* 0x0000002222287220 */ /* 0x040fe40000410000 */
[C---:B------:R-:W-:Y:S02]  /*2710*/  FADD.FTZ R22, -R34.reuse, R22 ;  /* 0x0000001622167221 */ /* 0x040fe40000010100 */
[----:B------:R-:W-:Y:S01]  /*2720*/  FFMA.FTZ R40, R35, c[0x0][0x1f4], -R40 ;  /* 0x00007d0023287a23 */ /* 0x000fe20000010828 */
[----:B------:R-:W-:Y:S01]  /*2730*/  MOV R35, 0x3f800000 ;  /* 0x3f80000000237802 */ /* 0x000fe20000000f00 */
[C---:B0-----:R-:W-:Y:S02]  /*2740*/  FADD.FTZ R32, -R34.reuse, R23 ;  /* 0x0000001722207221 */ /* 0x041fe40000010100 */
[----:B------:R-:W-:Y:S01]  /*2750*/  FADD.FTZ R38, -R34, R18 ;  /* 0x0000001222267221 */ /* 0x000fe20000010100 */
[----:B------:R-:W-:Y:S01]  /*2760*/  FSETP.GTU.FTZ.AND P1, PT, R40, RZ, PT ;  /* 0x000000ff2800720b */ /* 0x000fe20003f3c000 */
[----:B------:R-:W-:-:S12]  /*2770*/  FADD.FTZ R23, -R34, R19 ;  /* 0x0000001322177221 */ /* 0x000fd80000010100 */
        /* <DEDUP_REMOVED lines=17> */
.L_x_4942:
        /* <DEDUP_REMOVED lines=11> */
.L_x_4944:
[----:B------:R-:W-:Y:S05]  /*2940*/  BSYNC B0 ;  /* 0x0000000000007941 */ /* 0x000fea0003800000 */
.L_x_4943:
[----:B------:R-:W-:Y:S01]  /*2950*/  ISETP.GE.U32.AND P6, PT, R84, c[0x0][0x1c8], PT ;  /* 0x0000720054007a0c */ /* 0x000fe20003fc6070 */
[C---:B------:R-:W-:Y:S01]  /*2960*/  FADD.FTZ R88, -R34.reuse, R15 ;  /* 0x0000000f22587221 */ /* 0x040fe20000010100 */
[----:B------:R-:W-:Y:S01]  /*2970*/  ISETP.GE.U32.AND P1, PT, R83, c[0x0][0x1c8], PT ;  /* 0x0000720053007a0c */ /* 0x000fe20003f26070 */
[----:B------:R-:W-:Y:S01]  /*2980*/  FADD.FTZ R22, -R34, R16 ;  /* 0x0000001022167221 */ /* 0x000fe20000010100 */
[----:B------:R-:W-:Y:S01]  /*2990*/  ISETP.GE.U32.AND P2, PT, R82, c[0x0][0x1c8], PT ;  /* 0x0000720052007a0c */ /* 0x000fe20003f46070 */
[-C--:B------:R-:W-:Y:S01]  /*29a0*/  FMUL.FTZ R15, R38, R35.reuse ;  /* 0x00000023260f7220 */ /* 0x080fe20000410000 */
[----:B------:R-:W-:Y:S01]  /*29b0*/  ISETP.GE.U32.AND P3, PT, R81, c[0x0][0x1c8], PT ;  /* 0x0000720051007a0c */ /* 0x000fe20003f66070 */
[----:B------:R-:W-:Y:S01]  /*29c0*/  FMUL.FTZ R16, R23, R35 ;  /* 0x0000002317107220 */ /* 0x000fe20000410000 */
[----:B------:R-:W-:Y:S01]  /*29d0*/  ISETP.GE.U32.AND P4, PT, R80, c[0x0][0x1c8], PT ;  /* 0x0000720050007a0c */ /* 0x000fe20003f86070 */
[C---:B0-----:R-:W-:Y:S01]  /*29e0*/  FADD.FTZ R36, -R34.reuse, R14 ;  /* 0x0000000e22247221 */ /* 0x041fe20000010100 */
[----:B------:R-:W-:Y:S01]  /*29f0*/  ISETP.GE.AND.EX P6, PT, R9, c[0x0][0x1cc], PT, P6 ;  /* 0x0000730009007a0c */ /* 0x000fe20003fc6360 */
[----:B------:R-:W-:Y:S01]  /*2a00*/  FADD.FTZ R32, -R34, R17 ;  /* 0x0000001122207221 */ /* 0x000fe20000010100 */
[----:B------:R-:W-:Y:S01]  /*2a10*/  ISETP.GE.AND.EX P1, PT, R10, c[0x0][0x1cc], PT, P1 ;  /* 0x000073000a007a0c */ /* 0x000fe20003f26310 */
[C---:B------:R-:W-:Y:S01]  /*2a20*/  FADD.FTZ R20, -R34.reuse, R20 ;  /* 0x0000001422147221 */ /* 0x040fe20000010100 */
[----:B------:R-:W-:Y:S01]  /*2a30*/  ISETP.GE.AND.EX P2, PT, R11, c[0x0][0x1cc], PT, P2 ;  /* 0x000073000b007a0c */ /* 0x000fe20003f46320 */
[----:B------:R-:W-:Y:S01]  /*2a40*/  FADD.FTZ R40, -R34, R21 ;  /* 0x0000001522287221 */ /* 0x000fe20000010100 */
[----:B------:R-:W-:Y:S01]  /*2a50*/  ISETP.GE.AND.EX P3, PT, R12, c[0x0][0x1cc], PT, P3 ;  /* 0x000073000c007a0c */ /* 0x000fe20003f66330 */
[C---:B------:R-:W-:Y:S01]  /*2a60*/  FADD.FTZ R24, -R34.reuse, R24 ;  /* 0x0000001822187221 */ /* 0x040fe20000010100 */
[----:B------:R-:W-:Y:S01]  /*2a70*/  ISETP.GE.AND.EX P4, PT, R13, c[0x0][0x1cc], PT, P4 ;  /* 0x000073000d007a0c */ /* 0x000fe20003f86340 */
[----:B------:R-:W-:Y:S01]  /*2a80*/  FADD.FTZ R42, -R34, R25 ;  /* 0x00000019222a7221 */ /* 0x000fe20000010100 */
[----:B------:R-:W-:Y:S01]  /*2a90*/  ISETP.GT.U32.OR P6, PT, R0, 0x27f, P6 ;  /* 0x0000027f0000780c */ /* 0x000fe200037c4470 */
        /* <DEDUP_REMOVED lines=8> */
[----:B------:R-:W-:-:S02]  /*2b20*/  FADD.FTZ R46, -R34, R46 ;  /* 0x0000002e222e7221 */ /* 0x000fc40000010100 */
[C---:B------:R-:W-:Y:S02]  /*2b30*/  FADD.FTZ R47, -R34.reuse, R47 ;  /* 0x0000002f222f7221 */ /* 0x040fe40000010100 */
[C---:B------:R-:W-:Y:S02]  /*2b40*/  FADD.FTZ R48, -R34.reuse, R48 ;  /* 0x0000003022307221 */ /* 0x040fe40000010100 */
[C---:B------:R-:W-:Y:S02]  /*2b50*/  FADD.FTZ R49, -R34.reuse, R49 ;  /* 0x0000003122317221 */ /* 0x040fe40000010100 */
[C---:B------:R-:W-:Y:S02]  /*2b60*/  FADD.FTZ R50, -R34.reuse, R50 ;  /* 0x0000003222327221 */ /* 0x040fe40000010100 */
[C---:B------:R-:W-:Y:S02]  /*2b70*/  FADD.FTZ R51, -R34.reuse, R51 ;  /* 0x0000003322337221 */ /* 0x040fe40000010100 */
        /* <DEDUP_REMOVED lines=8> */
[----:B------:R-:W-:Y:S02]  /*2c00*/  FADD.FTZ R60, -R34, R60 ;  /* 0x0000003c223c7221 */ /* 0x000fe40000010100 */
[----:B------:R-:W-:Y:S02]  /*2c10*/  FFMA.FTZ R14, R28, R15, R30 ;  /* 0x0000000f1c0e7223 */ /* 0x000fe4000001001e */
[----:B------:R-:W-:Y:S02]  /*2c20*/  FADD.FTZ R34, -R34, R61 ;  /* 0x0000003d22227221 */ /* 0x000fe40000010100 */
        /* <DEDUP_REMOVED lines=12> */
.L_x_4945:
        /* <DEDUP_REMOVED lines=11> */
.L_x_4947:
[----:B------:R-:W-:Y:S05]  /*2da0*/  BSYNC B0 ;  /* 0x0000000000007941 */ /* 0x000fea0003800000 */
.L_x_4946:
[-C--:B0-----:R-:W-:Y:S02]  /*2db0*/  FMUL.FTZ R15, R22, R35.reuse ;  /* 0x00000023160f7220 */ /* 0x081fe40000410000 */
[----:B------:R-:W-:Y:S02]  /*2dc0*/  FMUL.FTZ R32, R32, R35 ;  /* 0x0000002320207220 */ /* 0x000fe40000410000 */
[----:B------:R-:W-:Y:S02]  /*2dd0*/  FFMA.FTZ R14, R28, R15, R30 ;  /* 0x0000000f1c0e7223 */ /* 0x000fe4000001001e */
[-C--:B------:R-:W-:Y:S02]  /*2de0*/  FMUL.FTZ R9, R36, R35.reuse ;  /* 0x0000002324097220 */ /* 0x080fe40000410000 */
[----:B------:R-:W-:Y:S02]  /*2df0*/  FMUL.FTZ R88, R88, R35 ;  /* 0x0000002358587220 */ /* 0x000fe40000410000 */
        /* <DEDUP_REMOVED lines=12> */
.L_x_4948:
        /* <DEDUP_REMOVED lines=11> */
.L_x_4950:
[----:B------:R-:W-:Y:S05]  /*2f70*/  BSYNC B0 ;  /* 0x0000000000007941 */ /* 0x000fea0003800000 */
.L_x_4949:
        /* <DEDUP_REMOVED lines=13> */
.L_x_4951:
        /* <DEDUP_REMOVED lines=11> */
.L_x_4953:
[----:B------:R-:W-:Y:S05]  /*3100*/  BSYNC B0 ;  /* 0x0000000000007941 */ /* 0x000fea0003800000 */
.L_x_4952:
        /* <DEDUP_REMOVED lines=17> */
.L_x_4954:
        /* <DEDUP_REMOVED lines=11> */
.L_x_4956:
[----:B------:R-:W-:Y:S05]  /*32d0*/  BSYNC B0 ;  /* 0x0000000000007941 */ /* 0x000fea0003800000 */
.L_x_4955:
        /* <DEDUP_REMOVED lines=13> */
.L_x_4957:
        /* <DEDUP_REMOVED lines=11> */
.L_x_4959:
[----:B------:R-:W-:Y:S05]  /*3460*/  BSYNC B0 ;  /* 0x0000000000007941 */ /* 0x000fea0003800000 */
.L_x_4958:
[----:B------:R-:W-:Y:S01]  /*3470*/  ISETP.GE.U32.AND P6, PT, R79, c[0x0][0x1c8], PT ;  /* 0x000072004f007a0c */ /* 0x000fe20003fc6070 */
[-C--:B0-----:R-:W-:Y:S01]  /*3480*/  FMUL.FTZ R11, R26, R35.reuse ;  /* 0x000000231a0b7220 */ /* 0x081fe20000410000 */
[----:B------:R-:W-:Y:S01]  /*3490*/  ISETP.GE.U32.AND P1, PT, R78, c[0x0][0x1c8], PT ;  /* 0x000072004e007a0c */ /* 0x000fe20003f26070 */
[----:B------:R-:W-:Y:S01]  /*34a0*/  FMUL.FTZ R12, R27, R35 ;  /* 0x000000231b0c7220 */ /* 0x000fe20000410000 */
[----:B------:R-:W-:Y:S01]  /*34b0*/  ISETP.GE.U32.AND P2, PT, R77, c[0x0][0x1c8], PT ;  /* 0x000072004d007a0c */ /* 0x000fe20003f46070 */
[----:B------:R-:W-:Y:S01]  /*34c0*/  FFMA.FTZ R10, R28, R11, R30 ;  /* 0x0000000b1c0a7223 */ /* 0x000fe2000001001e */
        /* <DEDUP_REMOVED lines=16> */
[----:B------:R-:W-:Y:S01]  /*35d0*/  ISETP.GT.U32.OR P1, PT, R0, 0x27f, P1 ;  /* 0x0000027f0000780c */ /* 0x000fe20000f24470 */
[-C--:B------:R-:W-:Y:S01]  /*35e0*/  FMUL.FTZ R17, R52, R35.reuse ;  /* 0x0000002334117220 */ /* 0x080fe20000410000 */
[C---:B------:R-:W-:Y:S01]  /*35f0*/  ISETP.GT.U32.OR P2, PT, R0.reuse, 0x27f, P2 ;  /* 0x0000027f0000780c */ /* 0x040fe20001744470 */
[-C--:B------:R-:W-:Y:S01]  /*3600*/  FMUL.FTZ R18, R53, R35.reuse ;  /* 0x0000002335127220 */ /* 0x080fe20000410000 */
[----:B------:R-:W-:Y:S01]  /*3610*/  ISETP.GT.U32.OR P3, PT, R0, 0x27f, P3 ;  /* 0x0000027f0000780c */ /* 0x000fe20001f64470 */
        /* <DEDUP_REMOVED lines=21> */
.L_x_4960:
        /* <DEDUP_REMOVED lines=11> */
.L_x_4962:
[----:B------:R-:W-:Y:S05]  /*3820*/  BSYNC B0 ;  /* 0x0000000000007941 */ /* 0x000fea0003800000 */
.L_x_4961:
        /* <DEDUP_REMOVED lines=13> */
.L_x_4963:
        /* <DEDUP_REMOVED lines=11> */
.L_x_4965:
[----:B------:R-:W-:Y:S05]  /*39b0*/  BSYNC B0 ;  /* 0x0000000000007941 */ /* 0x000fea0003800000 */
.L_x_4964:
        /* <DEDUP_REMOVED lines=13> */
.L_x_4966:
        /* <DEDUP_REMOVED lines=11> */
.L_x_4968:
[----:B------:R-:W-:Y:S05]  /*3b40*/  BSYNC B0 ;  /* 0x0000000000007941 */ /* 0x000fea0003800000 */
.L_x_4967:
        /* <DEDUP_REMOVED lines=13> */
.L_x_4969:
        /* <DEDUP_REMOVED lines=11> */
.L_x_4971:
[----:B------:R-:W-:Y:S05]  /*3cd0*/  BSYNC B0 ;  /* 0x0000000000007941 */ /* 0x000fea0003800000 */
.L_x_4970:
        /* <DEDUP_REMOVED lines=13> */
.L_x_4972:
        /* <DEDUP_REMOVED lines=11> */
.L_x_4974:
[----:B------:R-:W-:Y:S05]  /*3e60*/  BSYNC B0 ;  /* 0x0000000000007941 */ /* 0x000fea0003800000 */
.L_x_4973:
        /* <DEDUP_REMOVED lines=36> */
.L_x_4975:
        /* <DEDUP_REMOVED lines=11> */
.L_x_4977:
[----:B------:R-:W-:Y:S05]  /*4160*/  BSYNC B0 ;  /* 0x0000000000007941 */ /* 0x000fea0003800000 */
.L_x_4976:
        /* <DEDUP_REMOVED lines=11> */
.L_x_4978:
        /* <DEDUP_REMOVED lines=11> */
.L_x_4980:
[----:B------:R-:W-:Y:S05]  /*42d0*/  BSYNC B0 ;  /* 0x0000000000007941 */ /* 0x000fea0003800000 */
.L_x_4979:
        /* <DEDUP_REMOVED lines=11> */
.L_x_4981:
        /* <DEDUP_REMOVED lines=11> */
.L_x_4983:
[----:B------:R-:W-:Y:S05]  /*4440*/  BSYNC B0 ;  /* 0x0000000000007941 */ /* 0x000fea0003800000 */
.L_x_4982:
        /* <DEDUP_REMOVED lines=11> */
.L_x_4984:
        /* <DEDUP_REMOVED lines=11> */
.L_x_4986:
[----:B------:R-:W-:Y:S05]  /*45b0*/  BSYNC B0 ;  /* 0x0000000000007941 */ /* 0x000fea0003800000 */
.L_x_4985:
        /* <DEDUP_REMOVED lines=11> */
.L_x_4987:
[----:B------:R-:W-:Y:S01]  /*4670*/  BSSY B0, `(.L_x_4988) ;  /* 0x000000a000007945 */ /* 0x000fe20003800000 */
[----:B------:R-:W-:Y:S05]  /*4680*/  @P4 BRA `(.L_x_4989) ;  /* 0x0000008000004947 */ /* 0x000fea0003800000 */
[----:B------:R-:W-:Y:S01]  /*4690*/  MOV R91, R93 ;  /* 0x0000005d005b7202 */ /* 0x000fe20000000f00 */
[----:B------:R-:W-:-:S04]  /*46a0*/  IMAD R71, R71, c[0x0][0x1c0], RZ ;  /* 0x0000700047477a24 */ /* 0x000fc800078e02ff */
[----:B------:R-:W-:-:S04]  /*46b0*/  IMAD.WIDE.U32 R90, R8, c[0x0][0x1c0], R90 ;  /* 0x00007000085a7a25 */ /* 0x000fc800078e005a */
[----:B------:R-:W-:Y:S01]  /*46c0*/  IMAD R71, R8, c[0x0][0x1c4], R71 ;  /* 0x0000710008477a24 */ /* 0x000fe200078e0247 */
[----:B0-----:R-:W-:-:S04]  /*46d0*/  LEA R10, P1, R90, c[0x0][0x160], 0x2 ;  /* 0x000058005a0a7a11 */ /* 0x001fc800078210ff */
[----:B------:R-:W-:-:S04]  /*46e0*/  IADD3 R71, R91, R71, RZ ;  /* 0x000000475b477210 */ /* 0x000fc80007ffe0ff */
[----:B------:R-:W-:-:S05]  /*46f0*/  LEA.HI.X R11, R90, c[0x0][0x164], R71, 0x2, P1 ;  /* 0x000059005a0b7a11 */ /* 0x000fca00008f1447 */
[----:B------:R0:W-:Y:S02]  /*4700*/  STG.E.64 [R10.64], R22 ;  /* 0x000000160a007986 */ /* 0x0001e4000c101b06 */
.L_x_4989:
[----:B------:R-:W-:Y:S05]  /*4710*/  BSYNC B0 ;  /* 0x0000000000007941 */ /* 0x000fea0003800000 */
.L_x_4988:
[----:B------:R-:W-:Y:S02]  /*4720*/  IADD3 R86, R86, c[0x0][0x10], RZ ;  /* 0x0000040056567a10 */ /* 0x000fe40007ffe0ff */
[----:B------:R-:W-:Y:S02]  /*4730*/  IADD3 R4, R4, 0x1, RZ ;  /* 0x0000000104047810 */ /* 0x000fe40007ffe0ff */
[----:B------:R-:W-:-:S13]  /*4740*/  ISETP.GE.AND P1, PT, R86, UR4, PT ;  /* 0x0000000456007c0c */ /* 0x000fda000bf26270 */
[----:B------:R-:W-:Y:S01]  /*4750*/  @P1 CALL.REL.NOINC `(.L_x_4990) ;  /* 0x0000001000001944 */ /* 0x000fe20003c00000 */
[----:B------:R-:W-:Y:S05]  /*4760*/  BRA `(.L_x_4991) ;  /* 0xffffbb1000007947 */ /* 0x000fea000383ffff */
.L_x_4990:
[----:B------:R-:W-:Y:S05]  /*4770*/  EXIT ;  /* 0x000000000000794d */ /* 0x000fea0003800000 */
.L_x_4992:
        /* <DEDUP_REMOVED lines=16> */
.L_x_5649:


//--------------------- .text._Z35group_norm_nhwc_fwd_one_pass_kernelI11Fp32IOFp32WLi256ELi160ELi640EEv26Group_norm_nhwc_fwd_params --------------------------
	.section	.text._Z35group_norm_nhwc_fwd_one_pass_kernelI11Fp32IOFp32WLi256ELi160ELi640EEv26Group_norm_nhwc_fwd_params,"ax",@progbits
	.sectioninfo	@"SHI_REGISTERS=96"
	.align	128
        .global         _Z35group_norm_nhwc_fwd_one_pass_kernelI11Fp32IOFp32WLi256ELi160ELi640EEv26Group_norm_nhwc_fwd_params
        .type           _Z35group_norm_nhwc_fwd_one_pass_kernelI11Fp32IOFp32WLi256ELi160ELi640EEv26Group_norm_nhwc_fwd_params,@function
        .size           _Z35group_norm_nhwc_fwd_one_pass_kernelI11Fp32IOFp32WLi256ELi160ELi640EEv26Group_norm_nhwc_fwd_params,(.L_x_5650 - _Z35group_norm_nhwc_fwd_one_pass_kernelI11Fp32IOFp32WLi256ELi160ELi640EEv26Group_norm_nhwc_fwd_params)
        .other          _Z35group_norm_nhwc_fwd_one_pass_kernelI11Fp32IOFp32WLi256ELi160ELi640EEv26Group_norm_nhwc_fwd_params,@"STO_CUDA_ENTRY STV_DEFAULT"
_Z35group_norm_nhwc_fwd_one_pass_kernelI11Fp32IOFp32WLi256ELi160ELi640EEv26Group_norm_nhwc_fwd_params:
.text._Z35group_norm_nhwc_fwd_one_pass_kernelI11Fp32IOFp32WLi256ELi160ELi640EEv26Group_norm_nhwc_fwd_params:
        /* <DEDUP_REMOVED lines=14> */
[----:B------:R-:W-:-:S04]  /*00e0*/  SHF.R.S32.HI R0, RZ, 0x1f, R75 ;  /* 0x0000001fff007819 */ /* 0x000fc8000001144b */
[----:B------:R-:W-:Y:S02]  /*00f0*/  SHF.R.U32.HI R4, RZ, 0x6, R3 ;  /* 0x00000006ff047819 */ /* 0x000fe40000011603 */
[----:B-1----:R-:W-:Y:S02]  /*0100*/  MOV R3, UR16 ;  /* 0x0000001000037c02 */ /* 0x002fe40008000f00 */
[----:B------:R-:W-:Y:S01]  /*0110*/  LEA.HI R2, R0, R75, RZ, 0x5 ;  /* 0x0000004b00027211 */ /* 0x000fe200078f28ff */
[----:B------:R-:W-:Y:S02]  /*0120*/  IMAD R74, R4, -0x50, R75 ;  /* 0xffffffb0044a7824 */ /* 0x000fe400078e024b */
[----:B------:R-:W-:Y:S01]  /*0130*/  IMAD R0, R3, c[0x0][0x1e4], R4 ;  /* 0x0000790003007a24 */ /* 0x000fe200078e0204 */
[----:B------:R-:W-:Y:S02]  /*0140*/  SHF.R.S32.HI R2, RZ, 0x5, R2 ;  /* 0x00000005ff027819 */ /* 0x000fe40000011402 */
[----:B------:R-:W-:-:S02]  /*0150*/  SHF.L.U32 R74, R74, 0x1, RZ ;  /* 0x000000014a4a7819 */ /* 0x000fc400000006ff */
[C---:B------:R-:W-:Y:S02]  /*0160*/  ISETP.GE.U32.AND P0, PT, R0.reuse, c[0x0][0x1c8], PT ;  /* 0x0000720000007a0c */ /* 0x040fe40003f06070 */
[----:B------:R-:W-:Y:S02]  /*0170*/  SHF.R.S32.HI R3, RZ, 0x1f, R0 ;  /* 0x0000001fff037819 */ /* 0x000fe40000011400 */
[C---:B------:R-:W-:Y:S02]  /*0180*/  IADD3 R4, R0.reuse, 0x10, RZ ;  /* 0x0000001000047810 */ /* 0x040fe40007ffe0ff */
[C---:B------:R-:W-:Y:S02]  /*0190*/  IADD3 R2, R0.reuse, 0x18, RZ ;  /* 0x0000001800027810 */ /* 0x040fe40007ffe0ff */
[C---:B------:R-:W-:Y:S02]  /*01a0*/  IADD3 R5, R0.reuse, 0x8, RZ ;  /* 0x0000000800057810 */ /* 0x040fe40007ffe0ff */
[----:B------:R-:W-:-:S02]  /*01b0*/  IADD3 R4, R0, 0x20, RZ ;  /* 0x0000002000047810 */ /* 0x000fc40007ffe0ff */
[C---:B------:R-:W-:Y:S02]  /*01c0*/  IADD3 R2, R0.reuse, 0x28, RZ ;  /* 0x0000002800027810 */ /* 0x040fe40007ffe0ff */
[----:B------:R-:W-:Y:S02]  /*01d0*/  ISETP.GE.AND.EX P0, PT, R3, c[0x0][0x1cc], PT, P0 ;  /* 0x0000730003007a0c */ /* 0x000fe40003f06300 */
        /* <DEDUP_REMOVED lines=20> */
[----:B------:R-:W-:Y:S02]  /*0320*/  ISETP.LT.U32.AND P0, PT, R75, 0x280, !P0 ;  /* 0x000002804b00780c */ /* 0x000fe40004701070 */
[----:B------:R-:W-:-:S02]  /*0330*/  IADD3 R81, R0, 0xd0, RZ ;  /* 0x000000d000517810 */ /* 0x000fc40007ffe0ff */
[C---:B------:R-:W-:Y:S02]  /*0340*/  IADD3 R80, R0.reuse, 0xd8, RZ ;  /* 0x000000d800507810 */ /* 0x040fe40007ffe0ff */
[C---:B------:R-:W-:Y:S02]  /*0350*/  IADD3 R79, R0.reuse, 0xe0, RZ ;  /* 0x000000e0004f7810 */ /* 0x040fe40007ffe0ff */
[C---:B------:R-:W-:Y:S02]  /*0360*/  IADD3 R78, R0.reuse, 0xe8, RZ ;  /* 0x000000e8004e7810 */ /* 0x040fe40007ffe0ff */
[C---:B------:R-:W-:Y:S02]  /*0370*/  IADD3 R77, R0.reuse, 0xf0, RZ ;  /* 0x000000f0004d7810 */ /* 0x040fe40007ffe0ff */
[----:B------:R-:W-:Y:S02]  /*0380*/  IADD3 R76, R0, 0xf8, RZ ;  /* 0x000000f8004c7810 */ /* 0x000fe40007ffe0ff */
.L_x_5099:
[----:B------:R-:W-:Y:S01]  /*0390*/  IABS R4, c[0x0][0x1d8] ;  /* 0x0000760000047a13 */ /* 0x000fe20000000000 */
[----:B------:R-:W-:Y:S01]  /*03a0*/  UMOV UR6, URZ ;  /* 0x0000003f00067c82 */ /* 0x000fe20008000000 */
[----:B------:R-:W-:-:S02]  /*03b0*/  IABS R5, UR9 ;  /* 0x0000000900057c13 */ /* 0x000fc40008000000 */
[----:B0-----:R-:W0:Y:S01]  /*03c0*/  R2UR UR11, R4 ;  /* 0x00000000040b73c2 */ /* 0x001e2200000e0000 */
[C---:B------:R-:W-:Y:S02]  /*03d0*/  IADD3 R18, R0.reuse, 0x8, RZ ;  /* 0x0000000800127810 */ /* 0x040fe40007ffe0ff */
[----:B------:R-:W-:Y:S02]  /*03e0*/  IADD3 R16, R0, 0x10, RZ ;  /* 0x0000001000107810 */ /* 0x000fe40007ffe0ff */
[----:B------:R-:W-:Y:S02]  /*03f0*/  ISETP.GE.U32.AND P2, PT, R18, c[0x0][0x1c8], PT ;  /* 0x0000720012007a0c */ /* 0x000fe40003f46070 */
[----:B------:R-:W-:Y:S01]  /*0400*/  SHF.R.S32.HI R9, RZ, 0x1f, R18 ;  /* 0x0000001fff097819 */ /* 0x000fe20000011412 */
[----:B------:R-:W1:Y:S01]  /*0410*/  R2UR UR10, R5 ;  /* 0x00000000050a73c2 */ /* 0x000e6200000e0000 */
[----:B------:R-:W-:Y:S02]  /*0420*/  IADD3 R14, R0, 0x18, RZ ;  /* 0x00000018000e7810 */ /* 0x000fe40007ffe0ff */
[----:B------:R-:W-:-:S02]  /*0430*/  ISETP.GE.AND.EX P2, PT, R9, c[0x0][0x1cc], PT, P2 ;  /* 0x0000730009007a0c */ /* 0x000fc40003f46320 */
[----:B------:R-:W-:Y:S02]  /*0440*/  ISETP.GE.U32.AND P1, PT, R16, c[0x0][0x1c8], PT ;  /* 0x0000720010007a0c */ /* 0x000fe40003f26070 */
[----:B------:R-:W-:Y:S02]  /*0450*/  SHF.R.S32.HI R6, RZ, 0x1f, R16 ;  /* 0x0000001fff067819 */ /* 0x000fe40000011410 */
[----:B------:R-:W-:Y:S02]  /*0460*/  ISETP.GE.U32.AND P4, PT, R14, c[0x0][0x1c8], PT ;  /* 0x000072000e007a0c */ /* 0x000fe40003f86070 */
[----:B------:R-:W-:Y:S02]  /*0470*/  SHF.R.S32.HI R8, RZ, 0x1f, R14 ;  /* 0x0000001fff087819 */ /* 0x000fe4000001140e */
[----:B------:R-:W-:Y:S02]  /*0480*/  ISETP.GT.U32.OR P2, PT, R75, 0x27f, P2 ;  /* 0x0000027f4b00780c */ /* 0x000fe40001744470 */
[----:B------:R-:W-:Y:S01]  /*0490*/  ISETP.GE.AND.EX P1, PT, R6, c[0x0][0x1cc], PT, P1 ;  /* 0x0000730006007a0c */ /* 0x000fe20003f26310 */
[----:B0-----:R-:W0:Y:S01]  /*04a0*/  I2F.RP R2, UR11 ;  /* 0x0000000b00027d06 */ /* 0x001e220008209400 */
[----:B------:R-:W-:-:S02]  /*04b0*/  ISETP.GE.AND.EX P4, PT, R8, c[0x0][0x1cc], PT, P4 ;  /* 0x0000730008007a0c */ /* 0x000fc40003f86340 */
[C---:B------:R-:W-:Y:S02]  /*04c0*/  ISETP.GT.U32.OR P1, PT, R75.reuse, 0x27f, P1 ;  /* 0x0000027f4b00780c */ /* 0x040fe40000f24470 */
[----:B------:R-:W-:Y:S02]  /*04d0*/  ISETP.GT.U32.OR P4, PT, R75, 0x27f, P4 ;  /* 0x0000027f4b00780c */ /* 0x000fe40002784470 */
[----:B------:R-:W-:Y:S02]  /*04e0*/  SHF.R.S32.HI R7, RZ, 0x1f, R0 ;  /* 0x0000001fff077819 */ /* 0x000fe40000011400 */
[----:B------:R-:W-:-:S03]  /*04f0*/  IADD3 R27, R0, 0x20, RZ ;  /* 0x00000020001b7810 */ /* 0x000fc60007ffe0ff */
[----:B------:R-:W-:Y:S01]  /*0500*/  @P0 IMAD R7, R7, c[0x0][0x1c0], RZ ;  /* 0x0000700007070a24 */ /* 0x000fe200078e02ff */
[----:B0-----:R-:W0:Y:S03]  /*0510*/  MUFU.RCP R2, R2 ;  /* 0x0000000200027308 */ /* 0x001e260000001000 */
[----:B------:R-:W-:Y:S02]  /*0520*/  @!P1 IMAD R6, R6, c[0x0][0x1c0], RZ ;  /* 0x0000700006069a24 */ /* 0x000fe400078e02ff */
[----:B------:R-:W-:Y:S02]  /*0530*/  @!P4 IMAD R8, R8, c[0x0][0x1c0], RZ ;  /* 0x000070000808ca24 */ /* 0x000fe400078e02ff */
[----:B------:R-:W-:Y:S02]  /*0540*/  @P0 IMAD R15, R0, c[0x0][0x1c4], R7 ;  /* 0x00007100000f0a24 */ /* 0x000fe400078e0207 */
[----:B------:R-:W-:-:S02]  /*0550*/  @!P1 IMAD R19, R16, c[0x0][0x1c4], R6 ;  /* 0x0000710010139a24 */ /* 0x000fc400078e0206 */
[----:B------:R-:W-:Y:S01]  /*0560*/  @!P4 IMAD R21, R14, c[0x0][0x1c4], R8 ;  /* 0x000071000e15ca24 */ /* 0x000fe200078e0208 */
[----:B0-----:R-:W-:-:S06]  /*0570*/  IADD3 R3, R2, 0xffffffe, RZ ;  /* 0x0ffffffe02037810 */ /* 0x001fcc0007ffe0ff */
[----:B------:R-:W0:Y:S02]  /*0580*/  F2I.FTZ.U32.TRUNC.NTZ R3, R3 ;  /* 0x0000000300037305 */ /* 0x000e24000021f000 */
[----:B0-----:R0:W2:Y:S02]  /*0590*/  R2UR UR7, R3 ;  /* 0x00000000030773c2 */ /* 0x0010a400000e0000 */
[----:B0-----:R-:W-:Y:S01]  /*05a0*/  SHF.R.S32.HI R3, RZ, 0x1f, R74 ;  /* 0x0000001fff037819 */ /* 0x001fe2000001144a */
[----:B--2---:R-:W-:-:S04]  /*05b0*/  UIADD3 UR5, URZ, -UR7, URZ ;  /* 0x800000073f057290 */ /* 0x004fc8000fffe03f */
        /* <DEDUP_REMOVED lines=17> */
[----:B------:R-:W-:Y:S02]  /*06d0*/  UIADD3 UR5, -UR7, URZ, URZ ;  /* 0x0000003f07057290 */ /* 0x000fe4000fffe13f */
[----:B------:R-:W-:Y:S02]  /*06e0*/  MOV R5, UR7 ;  /* 0x0000000700057c02 */ /* 0x000fe40008000f00 */
        /* <DEDUP_REMOVED lines=8> */
[----:B------:R-:W-:-:S04]  /*0770*/  @!P2 IMAD R4, R9, c[0x0][0x1c0], RZ ;  /* 0x000070000904aa24 */ /* 0x000fc800078e02ff */
[----:B------:R-:W-:-:S04]  /*0780*/  IMAD.WIDE.U32 R2, R5, c[0x0][0x1d0], R2 ;  /* 0x0000740005027a25 */ /* 0x000fc800078e0002 */
[----:B------:R-:W-:Y:S01]  /*0790*/  @!P2 IMAD R17, R18, c[0x0][0x1c4], R4 ;  /* 0x000071001211aa24 */ /* 0x000fe200078e0204 */
[----:B------:R-:W-:Y:S02]  /*07a0*/  IADD3 R5, R3, UR5, RZ ;  /* 0x0000000503057c10 */ /* 0x000fe4000fffe0ff */
[-C--:B------:R-:W-:Y:S02]  /*07b0*/  @P0 MOV R4, R2.reuse ;  /* 0x0000000200040202 */ /* 0x080fe40000000f00 */
[-C--:B------:R-:W-:Y:S02]  /*07c0*/  @!P2 MOV R12, R2.reuse ;  /* 0x00000002000ca202 */ /* 0x080fe40000000f00 */
[-C--:B------:R-:W-:Y:S01]  /*07d0*/  @!P2 MOV R13, R5.reuse ;  /* 0x00000005000da202 */ /* 0x080fe20000000f00 */
[----:B------:R-:W-:Y:S01]  /*07e0*/  @P0 IMAD.WIDE.U32 R10, R0, c[0x0][0x1c0], R4 ;  /* 0x00007000000a0a25 */ /* 0x000fe200078e0004 */
[-C--:B------:R-:W-:Y:S02]  /*07f0*/  @!P1 MOV R6, R2.reuse ;  /* 0x0000000200069202 */ /* 0x080fe40000000f00 */
[----:B------:R-:W-:Y:S01]  /*0800*/  @!P1 MOV R7, R5 ;  /* 0x0000000500079202 */ /* 0x000fe20000000f00 */
[----:B------:R-:W-:Y:S01]  /*0810*/  @!P2 IMAD.WIDE.U32 R12, R18, c[0x0][0x1c0], R12 ;  /* 0x00007000120caa25 */ /* 0x000fe200078e000c */
[----:B------:R-:W-:-:S02]  /*0820*/  @!P4 MOV R8, R2 ;  /* 0x000000020008c202 */ /* 0x000fc40000000f00 */
[----:B------:R-:W-:Y:S01]  /*0830*/  @!P4 MOV R9, R5 ;  /* 0x000000050009c202 */ /* 0x000fe20000000f00 */
[----:B------:R-:W-:Y:S01]  /*0840*/  @!P1 IMAD.WIDE.U32 R6, R16, c[0x0][0x1c0], R6 ;  /* 0x0000700010069a25 */ /* 0x000fe200078e0006 */
[----:B------:R-:W-:Y:S02]  /*0850*/  @P0 IADD3 R15, R11, R15, RZ ;  /* 0x0000000f0b0f0210 */ /* 0x000fe40007ffe0ff */
[----:B------:R-:W-:Y:S01]  /*0860*/  @P0 LEA R28, P3, R10, c[0x0][0x170], 0x2 ;  /* 0x00005c000a1c0a11 */ /* 0x000fe200078610ff */
[----:B------:R-:W-:Y:S01]  /*0870*/  @!P4 IMAD.WIDE.U32 R8, R14, c[0x0][0x1c0], R8 ;  /* 0x000070000e08ca25 */ /* 0x000fe200078e0008 */
[----:B------:R-:W-:Y:S02]  /*0880*/  @!P2 IADD3 R11, R13, R17, RZ ;  /* 0x000000110d0ba210 */ /* 0x000fe40007ffe0ff */
[----:B------:R-:W-:Y:S02]  /*0890*/  @!P2 LEA R14, P5, R12, c[0x0][0x170], 0x2 ;  /* 0x00005c000c0eaa11 */ /* 0x000fe400078a10ff */
[----:B------:R-:W-:-:S02]  /*08a0*/  @P0 LEA.HI.X R29, R10, c[0x0][0x174], R15, 0x2, P3 ;  /* 0x00005d000a1d0a11 */ /* 0x000fc400018f140f */
[----:B------:R-:W-:Y:S02]  /*08b0*/  @!P1 IADD3 R7, R7, R19, RZ ;  /* 0x0000001307079210 */ /* 0x000fe40007ffe0ff */
[----:B------:R-:W-:Y:S02]  /*08c0*/  @!P1 LEA R10, P3, R6, c[0x0][0x170], 0x2 ;  /* 0x00005c00060a9a11 */ /* 0x000fe400078610ff */
[----:B------:R-:W-:Y:S02]  /*08d0*/  @!P2 LEA.HI.X R15, R12, c[0x0][0x174], R11, 0x2, P5 ;  /* 0x00005d000c0faa11 */ /* 0x000fe400028f140b */
[----:B------:R-:W-:Y:S02]  /*08e0*/  @!P4 IADD3 R9, R9, R21, RZ ;  /* 0x000000150909c210 */ /* 0x000fe40007ffe0ff */
[----:B------:R-:W-:Y:S02]  /*08f0*/  @!P4 LEA R12, P5, R8, c[0x0][0x170], 0x2 ;  /* 0x00005c00080cca11 */ /* 0x000fe400078a10ff */
[----:B------:R-:W-:-:S02]  /*0900*/  @!P1 LEA.HI.X R11, R6, c[0x0][0x174], R7, 0x2, P3 ;  /* 0x00005d00060b9a11 */ /* 0x000fc400018f1407 */
[----:B------:R-:W-:Y:S01]  /*0910*/  CS2R R6, SRZ ;  /* 0x0000000000067805 */ /* 0x000fe2000001ff00 */
[----:B------:R-:W-:Y:S02]  /*0920*/  @!P4 LEA.HI.X R13, R8, c[0x0][0x174], R9, 0x2, P5 ;  /* 0x00005d00080dca11 */ /* 0x000fe400028f1409 */
[----:B------:R-:W-:Y:S01]  /*0930*/  CS2R R8, SRZ ;  /* 0x0000000000087805 */ /* 0x000fe2000001ff00 */
[----:B------:R-:W-:Y:S02]  /*0940*/  SHF.R.S32.HI R30, RZ, 0x1f, R27 ;  /* 0x0000001fff1e7819 */ /* 0x000fe4000001141b */
[----:B------:R0:W2:Y:S01]  /*0950*/  @!P2 LDG.E.64 R6, [R14.64] ;  /* 0x0000000c0e06a981 */ /* 0x0000a2000c1e1b00 */
[----:B------:R-:W-:Y:S02]  /*0960*/  ISETP.GE.U32.AND P2, PT, R27, c[0x0][0x1c8], PT ;  /* 0x000072001b007a0c */ /* 0x000fe40003f46070 */
[----:B------:R-:W-:Y:S01]  /*0970*/  IADD3 R26, R0, 0x28, RZ ;  /* 0x00000028001a7810 */ /* 0x000fe20007ffe0ff */
[----:B------:R1:W3:Y:S01]  /*0980*/  @!P1 LDG.E.64 R8, [R10.64] ;  /* 0x0000000c0a089981 */ /* 0x0002e2000c1e1b00 */
[----:B------:R-:W-:-:S02]  /*0990*/  ISETP.GE.AND.EX P1, PT, R30, c[0x0][0x1cc], PT, P2 ;  /* 0x000073001e007a0c */ /* 0x000fc40003f26320 */
[----:B------:R-:W-:Y:S02]  /*09a0*/  ISETP.GE.U32.AND P5, PT, R26, c[0x0][0x1c8], PT ;  /* 0x000072001a007a0c */ /* 0x000fe40003fa6070 */
[----:B------:R-:W-:Y:S02]  /*09b0*/  ISETP.GT.U32.OR P1, PT, R75, 0x27f, P1 ;  /* 0x0000027f4b00780c */ /* 0x000fe40000f24470 */
[----:B------:R-:W-:Y:S02]  /*09c0*/  SHF.R.S32.HI R16, RZ, 0x1f, R26 ;  /* 0x0000001fff107819 */ /* 0x000fe4000001141a */
[----:B------:R-:W-:Y:S01]  /*09d0*/  IADD3 R23, R0, 0x30, RZ ;  /* 0x0000003000177810 */ /* 0x000fe20007ffe0ff */
[----:B-1----:R-:W-:Y:S01]  /*09e0*/  CS2R R10, SRZ ;  /* 0x00000000000a7805 */ /* 0x002fe2000001ff00 */
[----:B------:R-:W-:Y:S02]  /*09f0*/  ISETP.GE.AND.EX P2, PT, R16, c[0x0][0x1cc], PT, P5 ;  /* 0x0000730010007a0c */ /* 0x000fe40003f46350 */
[----:B------:R-:W-:-:S02]  /*0a00*/  ISETP.GE.U32.AND P3, PT, R23, c[0x0][0x1c8], PT ;  /* 0x0000720017007a0c */ /* 0x000fc40003f66070 */
[----:B------:R-:W-:Y:S01]  /*0a10*/  SHF.R.S32.HI R18, RZ, 0x1f, R23 ;  /* 0x0000001fff127819 */ /* 0x000fe20000011417 */
[----:B------:R1:W4:Y:S01]  /*0a20*/  @!P4 LDG.E.64 R10, [R12.64] ;  /* 0x0000000c0c0ac981 */ /* 0x000322000c1e1b00 */
[C---:B------:R-:W-:Y:S02]  /*0a30*/  ISETP.GT.U32.OR P2, PT, R75.reuse, 0x27f, P2 ;  /* 0x0000027f4b00780c */ /* 0x040fe40001744470 */
[----:B------:R-:W-:Y:S01]  /*0a40*/  ISETP.GE.AND.EX P3, PT, R18, c[0x0][0x1cc], PT, P3 ;  /* 0x0000730012007a0c */ /* 0x000fe20003f66330 */
[----:B0-----:R-:W-:Y:S01]  /*0a50*/  @!P1 IMAD R14, R30, c[0x0][0x1c0], RZ ;  /* 0x000070001e0e9a24 */ /* 0x001fe200078e02ff */
[C---:B------:R-:W-:Y:S02]  /*0a60*/  IADD3 R25, R0.reuse, 0x38, RZ ;  /* 0x0000003800197810 */ /* 0x040fe40007ffe0ff */
[----:B------:R-:W-:Y:S01]  /*0a70*/  ISETP.GT.U32.OR P3, PT, R75, 0x27f, P3 ;  /* 0x0000027f4b00780c */ /* 0x000fe20001f64470 */
[----:B------:R-:W-:Y:S01]  /*0a80*/  @!P1 IMAD R17, R27, c[0x0][0x1c4], R14 ;  /* 0x000071001b119a24 */ /* 0x000fe200078e020e */
[----:B------:R-:W-:-:S02]  /*0a90*/  IADD3 R24, R0, 0x40, RZ ;  /* 0x0000004000187810 */ /* 0x000fc40007ffe0ff */
[----:B------:R-:W-:Y:S02]  /*0aa0*/  ISETP.GE.U32.AND P5, PT, R25, c[0x0][0x1c8], PT ;  /* 0x0000720019007a0c */ /* 0x000fe40003fa6070 */
[----:B------:R-:W-:Y:S02]  /*0ab0*/  SHF.R.S32.HI R22, RZ, 0x1f, R25 ;  /* 0x0000001fff167819 */ /* 0x000fe40000011419 */
[----:B------:R-:W-:Y:S02]  /*0ac0*/  @!P1 MOV R14, R2 ;  /* 0x00000002000e9202 */ /* 0x000fe40000000f00 */
[----:B------:R-:W-:Y:S02]  /*0ad0*/  @!P1 MOV R15, R5 ;  /* 0x00000005000f9202 */ /* 0x000fe40000000f00 */
[----:B------:R-:W-:Y:S02]  /*0ae0*/  ISETP.GE.U32.AND P6, PT, R24, c[0x0][0x1c8], PT ;  /* 0x0000720018007a0c */ /* 0x000fe40003fc6070 */
[----:B------:R-:W-:-:S02]  /*0af0*/  SHF.R.S32.HI R20, RZ, 0x1f, R24 ;  /* 0x0000001fff147819 */ /* 0x000fc40000011418 */
[----:B------:R-:W-:Y:S01]  /*0b00*/  ISETP.GE.AND.EX P5, PT, R22, c[0x0][0x1cc], PT, P5 ;  /* 0x0000730016007a0c */ /* 0x000fe20003fa6350 */
[----:B------:R-:W-:Y:S01]  /*0b10*/  @!P2 IMAD R16, R16, c[0x0][0x1c0], RZ ;  /* 0x000070001010aa24 */ /* 0x000fe200078e02ff */
[----:B-1----:R-:W-:Y:S01]  /*0b20*/  @!P2 MOV R12, R2 ;  /* 0x00000002000ca202 */ /* 0x002fe20000000f00 */
[----:B------:R-:W-:Y:S01]  /*0b30*/  @!P1 IMAD.WIDE.U32 R14, R27, c[0x0][0x1c0], R14 ;  /* 0x000070001b0e9a25 */ /* 0x000fe200078e000e */
[----:B------:R-:W-:Y:S02]  /*0b40*/  @!P2 MOV R13, R5 ;  /* 0x00000005000da202 */ /* 0x000fe40000000f00 */
[----:B------:R-:W-:Y:S02]  /*0b50*/  ISETP.GE.AND.EX P4, PT, R20, c[0x0][0x1cc], PT, P6 ;  /* 0x0000730014007a0c */ /* 0x000fe40003f86360 */
[----:B------:R-:W-:Y:S01]  /*0b60*/  ISETP.GT.U32.OR P5, PT, R75, 0x27f, P5 ;  /* 0x0000027f4b00780c */ /* 0x000fe20002fa4470 */
[----:B------:R-:W-:Y:S01]  /*0b70*/  @!P2 IMAD R19, R26, c[0x0][0x1c4], R16 ;  /* 0x000071001a13aa24 */ /* 0x000fe200078e0210 */
[----:B------:R-:W-:Y:S01]  /*0b80*/  @!P1 IADD3 R15, R15, R17, RZ ;  /* 0x000000110f0f9210 */ /* 0x000fe20007ffe0ff */
[----:B------:R-:W-:Y:S01]  /*0b90*/  @!P3 IMAD R18, R18, c[0x0][0x1c0], RZ ;  /* 0x000070001212ba24 */ /* 0x000fe200078e02ff */
[----:B------:R-:W-:Y:S01]  /*0ba0*/  @!P1 LEA R16, P6, R14, c[0x0][0x170], 0x2 ;  /* 0x00005c000e109a11 */ /* 0x000fe200078c10ff */
[----:B------:R-:W-:Y:S01]  /*0bb0*/  @!P2 IMAD.WIDE.U32 R12, R26, c[0x0][0x1c0], R12 ;  /* 0x000070001a0caa25 */ /* 0x000fe200078e000c */
[----:B------:R-:W-:-:S02]  /*0bc0*/  ISETP.GT.U32.OR P4, PT, R75, 0x27f, P4 ;  /* 0x0000027f4b00780c */ /* 0x000fc40002784470 */
[----:B------:R-:W-:Y:S01]  /*0bd0*/  @!P1 LEA.HI.X R17, R14, c[0x0][0x174], R15, 0x2, P6 ;  /* 0x00005d000e119a11 */ /* 0x000fe200030f140f */
[----:B------:R-:W-:Y:S01]  /*0be0*/  @!P3 IMAD R21, R23, c[0x0][0x1c4], R18 ;  /* 0x000071001715ba24 */ /* 0x000fe200078e0212 */
[----:B------:R-:W-:Y:S02]  /*0bf0*/  @!P2 IADD3 R13, R13, R19, RZ ;  /* 0x000000130d0da210 */ /* 0x000fe40007ffe0ff */
[C---:B------:R-:W-:Y:S02]  /*0c00*/  @!P2 LEA R18, P6, R12.reuse, c[0x0][0x170], 0x2 ;  /* 0x00005c000c12aa11 */ /* 0x040fe400078c10ff */
[----:B------:R-:W-:Y:S02]  /*0c10*/  @!P3 MOV R14, R2 ;  /* 0x00000002000eb202 */ /* 0x000fe40000000f00 */
[----:B------:R-:W-:Y:S02]  /*0c20*/  @!P3 MOV R15, R5 ;  /* 0x00000005000fb202 */ /* 0x000fe40000000f00 */
[----:B------:R-:W-:Y:S01]  /*0c30*/  @!P2 LEA.HI.X R19, R12, c[0x0][0x174], R13, 0x2, P6 ;  /* 0x00005d000c13aa11 */ /* 0x000fe200030f140d */
[----:B------:R-:W-:-:S02]  /*0c40*/  @!P5 IMAD R12, R22, c[0x0][0x1c0], RZ ;  /* 0x00007000160cda24 */ /* 0x000fc400078e02ff */
[----:B------:R-:W-:Y:S01]  /*0c50*/  @!P3 IMAD.WIDE.U32 R14, R23, c[0x0][0x1c0], R14 ;  /* 0x00007000170eba25 */ /* 0x000fe200078e000e */
[----:B------:R-:W-:-:S03]  /*0c60*/  @!P5 MOV R13, R5 ;  /* 0x00000005000dd202 */ /* 0x000fc60000000f00 */
[----:B------:R-:W-:Y:S01]  /*0c70*/  @!P4 IMAD R22, R20, c[0x0][0x1c0], RZ ;  /* 0x000070001416ca24 */ /* 0x000fe200078e02ff */
[----:B------:R-:W-:Y:S01]  /*0c80*/  @!P3 IADD3 R15, R15, R21, RZ ;  /* 0x000000150f0fb210 */ /* 0x000fe20007ffe0ff */
[C---:B------:R-:W-:Y:S01]  /*0c90*/  @!P5 IMAD R23, R25.reuse, c[0x0][0x1c4], R12 ;  /* 0x000071001917da24 */ /* 0x040fe200078e020c */
[C---:B------:R-:W-:Y:S02]  /*0ca0*/  @!P3 LEA R20, P6, R14.reuse, c[0x0][0x170], 0x2 ;  /* 0x00005c000e14ba11 */ /* 0x040fe400078c10ff */
[-C--:B------:R-:W-:Y:S02]  /*0cb0*/  @!P5 MOV R12, R2.reuse ;  /* 0x00000002000cd202 */ /* 0x080fe40000000f00 */
[----:B------:R-:W-:Y:S02]  /*0cc0*/  @!P3 LEA.HI.X R21, R14, c[0x0][0x174], R15, 0x2, P6 ;  /* 0x00005d000e15ba11 */ /* 0x000fe400030f140f */
[----:B------:R-:W-:Y:S01]  /*0cd0*/  @!P4 MOV R14, R2 ;  /* 0x00000002000ec202 */ /* 0x000fe20000000f00 */
[----:B------:R-:W-:Y:S01]  /*0ce0*/  @!P5 IMAD.WIDE.U32 R12, R25, c[0x0][0x1c0], R12 ;  /* 0x00007000190cda25 */ /* 0x000fe200078e000c */
[----:B------:R-:W-:-:S03]  /*0cf0*/  @!P4 MOV R15, R5 ;  /* 0x00000005000fc202 */ /* 0x000fc60000000f00 */
[C---:B------:R-:W-:Y:S01]  /*0d00*/  @!P4 IMAD R25, R24.reuse, c[0x0][0x1c4], R22 ;  /* 0x000071001819ca24 */ /* 0x040fe200078e0216 */
[----:B------:R-:W-:Y:S01]  /*0d10*/  @!P5 IADD3 R13, R13, R23, RZ ;  /* 0x000000170d0dd210 */ /* 0x000fe20007ffe0ff */
[----:B------:R-:W-:Y:S01]  /*0d20*/  @!P4 IMAD.WIDE.U32 R14, R24, c[0x0][0x1c0], R14 ;  /* 0x00007000180eca25 */ /* 0x000fe200078e000e */
[----:B------:R-:W-:Y:S02]  /*0d30*/  @!P5 LEA R22, P6, R12, c[0x0][0x170], 0x2 ;  /* 0x00005c000c16da11 */ /* 0x000fe400078c10ff */
[----:B------:R-:W-:Y:S02]  /*0d40*/  IADD3 R38, R0, 0x48, RZ ;  /* 0x0000004800267810 */ /* 0x000fe40007ffe0ff */
[----:B------:R-:W-:Y:S02]  /*0d50*/  @!P5 LEA.HI.X R23, R12, c[0x0][0x174], R13, 0x2, P6 ;  /* 0x00005d000c17da11 */ /* 0x000fe400030f140d */
[----:B------:R-:W-:Y:S02]  /*0d60*/  @!P4 IADD3 R15, R15, R25, RZ ;  /* 0x000000190f0fc210 */ /* 0x000fe40007ffe0ff */
[----:B------:R-:W-:Y:S01]  /*0d70*/  @!P4 LEA R26, P6, R14, c[0x0][0x170], 0x2 ;  /* 0x00005c000e1aca11 */ /* 0x000fe200078c10ff */
[----:B------:R-:W-:Y:S01]  /*0d80*/  CS2R R12, SRZ ;  /* 0x00000000000c7805 */ /* 0x000fe2000001ff00 */
[----:B------:R-:W-:-:S02]  /*0d90*/  SHF.R.S32.HI R24, RZ, 0x1f, R38 ;  /* 0x0000001fff187819 */ /* 0x000fc40000011426 */
[----:B------:R-:W-:Y:S02]  /*0da0*/  @!P4 LEA.HI.X R27, R14, c[0x0][0x174], R15, 0x2, P6 ;  /* 0x00005d000e1bca11 */ /* 0x000fe400030f140f */
[----:B------:R-:W-:Y:S01]  /*0db0*/  ISETP.GE.U32.AND P6, PT, R38, c[0x0][0x1c8], PT ;  /* 0x0000720026007a0c */ /* 0x000fe20003fc6070 */
[----:B------:R0:W5:Y:S01]  /*0dc0*/  @!P1 LDG.E.64 R12, [R16.64] ;  /* 0x0000000c100c9981 */ /* 0x000162000c1e1b00 */
[----:B------:R-:W-:Y:S02]  /*0dd0*/  IADD3 R37, R0, 0x50, RZ ;  /* 0x0000005000257810 */ /* 0x000fe40007ffe0ff */
[----:B------:R-:W-:Y:S02]  /*0de0*/  ISETP.GE.AND.EX P6, PT, R24, c[0x0][0x1cc], PT, P6 ;  /* 0x0000730018007a0c */ /* 0x000fe40003fc6360 */
[----:B------:R-:W-:Y:S02]  /*0df0*/  ISETP.GE.U32.AND P1, PT, R37, c[0x0][0x1c8], PT ;  /* 0x0000720025007a0c */ /* 0x000fe40003f26070 */
[----:B------:R-:W-:-:S02]  /*0e00*/  SHF.R.S32.HI R34, RZ, 0x1f, R37 ;  /* 0x0000001fff227819 */ /* 0x000fc40000011425 */
[----:B------:R-:W-:Y:S01]  /*0e10*/  ISETP.GT.U32.OR P6, PT, R75, 0x27f, P6 ;  /* 0x0000027f4b00780c */ /* 0x000fe200037c4470 */
[----:B0-----:R-:W-:Y:S01]  /*0e20*/  CS2R R16, SRZ ;  /* 0x0000000000107805 */ /* 0x001fe2000001ff00 */
[----:B------:R-:W-:Y:S01]  /*0e30*/  ISETP.GE.AND.EX P1, PT, R34, c[0x0][0x1cc], PT, P1 ;  /* 0x0000730022007a0c */ /* 0x000fe20003f26310 */
[----:B------:R-:W-:-:S04]  /*0e40*/  CS2R R14, SRZ ;  /* 0x00000000000e7805 */ /* 0x000fc8000001ff00 */
[----:B------:R0:W2:Y:S01]  /*0e50*/  @!P3 LDG.E.64 R16, [R20.64] ;  /* 0x0000000c1410b981 */ /* 0x0000a2000c1e1b00 */
[----:B------:R-:W-:Y:S02]  /*0e60*/  ISETP.GT.U32.OR P3, PT, R75, 0x27f, P1 ;  /* 0x0000027f4b00780c */ /* 0x000fe40000f64470 */
[----:B------:R-:W-:Y:S01]  /*0e70*/  IADD3 R35, R0, 0x58, RZ ;  /* 0x0000005800237810 */ /* 0x000fe20007ffe0ff */
[----:B------:R1:W2:Y:S02]  /*0e80*/  @!P2 LDG.E.64 R14, [R18.64] ;  /* 0x0000000c120ea981 */ /* 0x0002a4000c1e1b00 */
[----:B------:R-:W-:Y:S01]  /*0e90*/  @!P6 MOV R30, R2 ;  /* 0x00000002001ee202 */ /* 0x000fe20000000f00 */
[----:B------:R-:W-:Y:S01]  /*0ea0*/  @!P6 IMAD R24, R24, c[0x0][0x1c0], RZ ;  /* 0x000070001818ea24 */ /* 0x000fe200078e02ff */
[----:B------:R-:W-:Y:S02]  /*0eb0*/  @!P6 MOV R31, R5 ;  /* 0x00000005001fe202 */ /* 0x000fe40000000f00 */
[----:B------:R-:W-:Y:S01]  /*0ec0*/  IADD3 R32, R0, 0x60, RZ ;  /* 0x0000006000207810 */ /* 0x000fe20007ffe0ff */
[----:B-1----:R-:W-:Y:S01]  /*0ed0*/  CS2R R18, SRZ ;  /* 0x0000000000127805 */ /* 0x002fe2000001ff00 */
[----:B------:R-:W-:-:S02]  /*0ee0*/  ISETP.GE.U32.AND P2, PT, R35, c[0x0][0x1c8], PT ;  /* 0x0000720023007a0c */ /* 0x000fc40003f46070 */
[----:B------:R-:W-:Y:S01]  /*0ef0*/  SHF.R.S32.HI R36, RZ, 0x1f, R35 ;  /* 0x0000001fff247819 */ /* 0x000fe20000011423 */
[C---:B------:R-:W-:Y:S01]  /*0f00*/  @!P6 IMAD R25, R38.reuse, c[0x0][0x1c4], R24 ;  /* 0x000071002619ea24 */ /* 0x040fe200078e0218 */
[----:B------:R-:W-:Y:S01]  /*0f10*/  SHF.R.S32.HI R33, RZ, 0x1f, R32 ;  /* 0x0000001fff217819 */ /* 0x000fe20000011420 */
[----:B------:R1:W2:Y:S01]  /*0f20*/  @!P5 LDG.E.64 R18, [R22.64] ;  /* 0x0000000c1612d981 */ /* 0x0002a2000c1e1b00 */
[----:B------:R-:W-:Y:S01]  /*0f30*/  @!P6 IMAD.WIDE.U32 R30, R38, c[0x0][0x1c0], R30 ;  /* 0x00007000261eea25 */ /* 0x000fe200078e001e */
[----:B------:R-:W-:Y:S02]  /*0f40*/  ISETP.GE.U32.AND P5, PT, R32, c[0x0][0x1c8], PT ;  /* 0x0000720020007a0c */ /* 0x000fe40003fa6070 */
[----:B------:R-:W-:Y:S02]  /*0f50*/  ISETP.GE.AND.EX P2, PT, R36, c[0x0][0x1cc], PT, P2 ;  /* 0x0000730024007a0c */ /* 0x000fe40003f46320 */
[----:B------:R-:W-:Y:S01]  /*0f60*/  ISETP.GE.AND.EX P5, PT, R33, c[0x0][0x1cc], PT, P5 ;  /* 0x0000730021007a0c */ /* 0x000fe20003fa6350 */
[----:B-1----:R-:W-:Y:S01]  /*0f70*/  @!P3 IMAD R22, R34, c[0x0][0x1c0], RZ ;  /* 0x000070002216ba24 */ /* 0x002fe200078e02ff */
[----:B------:R-:W-:-:S02]  /*0f80*/  @!P6 IADD3 R25, R31, R25, RZ ;  /* 0x000000191f19e210 */ /* 0x000fc40007ffe0ff */
[----:B------:R-:W-:Y:S01]  /*0f90*/  ISETP.GT.U32.OR P2, PT, R75, 0x27f, P2 ;  /* 0x0000027f4b00780c */ /* 0x000fe20001744470 */
[----:B------:R-:W-:Y:S01]  /*0fa0*/  @!P3 IMAD R31, R37, c[0x0][0x1c4], R22 ;  /* 0x00007100251fba24 */ /* 0x000fe200078e0216 */
[----:B------:R-:W-:Y:S02]  /*0fb0*/  @!P3 MOV R22, R2 ;  /* 0x000000020016b202 */ /* 0x000fe40000000f00 */
[----:B------:R-:W-:Y:S01]  /*0fc0*/  @!P3 MOV R23, R5 ;  /* 0x000000050017b202 */ /* 0x000fe20000000f00 */
[----:B0-----:R-:W-:Y:S01]  /*0fd0*/  CS2R R20, SRZ ;  /* 0x0000000000147805 */ /* 0x001fe2000001ff00 */
[----:B------:R-:W-:-:S03]  /*0fe0*/  ISETP.GT.U32.OR P5, PT, R75, 0x27f, P5 ;  /* 0x0000027f4b00780c */ /* 0x000fc60002fa4470 */
[----:B------:R-:W-:Y:S01]  /*0ff0*/  @!P3 IMAD.WIDE.U32 R22, R37, c[0x0][0x1c0], R22 ;  /* 0x000070002516ba25 */ /* 0x000fe200078e0016 */
[C---:B------:R-:W-:Y:S01]  /*1000*/  @!P6 LEA R24, P1, R30.reuse, c[0x0][0x170], 0x2 ;  /* 0x00005c001e18ea11 */ /* 0x040fe200078210ff */
[----:B------:R0:W2:Y:S03]  /*1010*/  @!P4 LDG.E.64 R20, [R26.64] ;  /* 0x0000000c1a14c981 */ /* 0x0000a6000c1e1b00 */
[----:B------:R-:W-:Y:S02]  /*1020*/  @!P3 IADD3 R23, R23, R31, RZ ;  /* 0x0000001f1717b210 */ /* 0x000fe40007ffe0ff */
[----:B------:R-:W-:Y:S01]  /*1030*/  @!P6 LEA.HI.X R25, R30, c[0x0][0x174], R25, 0x2, P1 ;  /* 0x00005d001e19ea11 */ /* 0x000fe200008f1419 */
[----:B------:R-:W-:Y:S01]  /*1040*/  @!P2 IMAD R30, R36, c[0x0][0x1c0], RZ ;  /* 0x00007000241eaa24 */ /* 0x000fe200078e02ff */
[----:B0-----:R-:W-:-:S04]  /*1050*/  @!P3 LEA R26, P4, R22, c[0x0][0x170], 0x2 ;  /* 0x00005c00161aba11 */ /* 0x001fc800078810ff */
[----:B------:R-:W-:Y:S01]  /*1060*/  @!P3 LEA.HI.X R27, R22, c[0x0][0x174], R23, 0x2, P4 ;  /* 0x00005d00161bba11 */ /* 0x000fe200020f1417 */
[----:B------:R-:W-:Y:S01]  /*1070*/  @!P5 IMAD R22, R33, c[0x0][0x1c0], RZ ;  /* 0x000070002116da24 */ /* 0x000fe200078e02ff */
[-C--:B------:R-:W-:Y:S01]  /*1080*/  @!P2 MOV R31, R5.reuse ;  /* 0x00000005001fa202 */ /* 0x080fe20000000f00 */
[----:B------:R-:W-:Y:S01]  /*1090*/  @!P2 IMAD R33, R35, c[0x0][0x1c4], R30 ;  /* 0x000071002321aa24 */ /* 0x000fe200078e021e */
[----:B------:R-:W-:Y:S02]  /*10a0*/  @!P2 MOV R30, R2 ;  /* 0x00000002001ea202 */ /* 0x000fe40000000f00 */
[----:B------:R-:W-:-:S03]  /*10b0*/  @!P5 MOV R23, R5 ;  /* 0x000000050017d202 */ /* 0x000fc60000000f00 */
[----:B------:R-:W-:-:S04]  /*10c0*/  @!P2 IMAD.WIDE.U32 R30, R35, c[0x0][0x1c0], R30 ;  /* 0x00007000231eaa25 */ /* 0x000fc800078e001e */
[----:B------:R-:W-:Y:S01]  /*10d0*/  @!P5 IMAD R35, R32, c[0x0][0x1c4], R22 ;  /* 0x000071002023da24 */ /* 0x000fe200078e0216 */
[----:B------:R-:W-:Y:S02]  /*10e0*/  @!P5 MOV R22, R2 ;  /* 0x000000020016d202 */ /* 0x000fe40000000f00 */
[----:B------:R-:W-:-:S03]  /*10f0*/  @!P2 IADD3 R31, R31, R33, RZ ;  /* 0x000000211f1fa210 */ /* 0x000fc60007ffe0ff */
[----:B------:R-:W-:Y:S01]  /*1100*/  @!P5 IMAD.WIDE.U32 R22, R32, c[0x0][0x1c0], R22 ;  /* 0x000070002016da25 */ /* 0x000fe200078e0016 */
[----:B------:R-:W-:-:S04]  /*1110*/  @!P2 LEA R32, P4, R30, c[0x0][0x170], 0x2 ;  /* 0x00005c001e20aa11 */ /* 0x000fc800078810ff */
[----:B------:R-:W-:Y:S02]  /*1120*/  @!P2 LEA.HI.X R33, R30, c[0x0][0x174], R31, 0x2, P4 ;  /* 0x00005d001e21aa11 */ /* 0x000fe400020f141f */
[----:B------:R-:W-:Y:S02]  /*1130*/  @!P5 IADD3 R23, R23, R35, RZ ;  /* 0x000000231717d210 */ /* 0x000fe40007ffe0ff */
[----:B------:R-:W-:-:S04]  /*1140*/  @!P5 LEA R36, P4, R22, c[0x0][0x170], 0x2 ;  /* 0x00005c001624da11 */ /* 0x000fc800078810ff */
[----:B------:R-:W-:Y:S02]  /*1150*/  @!P5 LEA.HI.X R37, R22, c[0x0][0x174], R23, 0x2, P4 ;  /* 0x00005d001625da11 */ /* 0x000fe400020f1417 */
[----:B------:R-:W-:-:S06]  /*1160*/  CS2R R22, SRZ ;  /* 0x0000000000167805 */ /* 0x000fcc000001ff00 */
[----:B------:R0:W2:Y:S01]  /*1170*/  @!P6 LDG.E.64 R22, [R24.64] ;  /* 0x0000000c1816e981 */ /* 0x0000a2000c1e1b00 */
[----:B------:R-:W-:Y:S01]  /*1180*/  IADD3 R34, R0, 0x68, RZ ;  /* 0x0000006800227810 */ /* 0x000fe20007ffe0ff */
[----:B0-----:R-:W-:-:S03]  /*1190*/  CS2R R24, SRZ ;  /* 0x0000000000187805 */ /* 0x001fc6000001ff00 */
[----:B------:R-:W-:-:S03]  /*11a0*/  ISETP.GE.U32.AND P1, PT, R34, c[0x0][0x1c8], PT ;  /* 0x0000720022007a0c */ /* 0x000fc60003f26070 */
[----:B------:R0:W2:Y:S01]  /*11b0*/  @!P3 LDG.E.64 R24, [R26.64] ;  /* 0x0000000c1a18b981 */ /* 0x0000a2000c1e1b00 */
[----:B------:R-:W-:Y:S01]  /*11c0*/  SHF.R.S32.HI R38, RZ, 0x1f, R34 ;  /* 0x0000001fff267819 */ /* 0x000fe20000011422 */
[----:B0-----:R-:W-:-:S03]  /*11d0*/  CS2R R26, SRZ ;  /* 0x00000000001a7805 */ /* 0x001fc6000001ff00 */
[----:B------:R-:W-:-:S03]  /*11e0*/  ISETP.GE.AND.EX P1, PT, R38, c[0x0][0x1cc], PT, P1 ;  /* 0x0000730026007a0c */ /* 0x000fc60003f26310 */
[----:B------:R0:W2:Y:S01]  /*11f0*/  @P0 LDG.E.64 R26, [R28.64] ;  /* 0x0000000c1c1a0981 */ /* 0x0000a2000c1e1b00 */
[----:B------:R-:W-:Y:S02]  /*1200*/  ISETP.GT.U32.OR P1, PT, R75, 0x27f, P1 ;  /* 0x0000027f4b00780c */ /* 0x000fe40000f24470 */
[----:B------:R-:W-:-:S04]  /*1210*/  IADD3 R41, R0, 0x70, RZ ;  /* 0x0000007000297810 */ /* 0x000fc80007ffe0ff */
[----:B------:R-:W-:-:S07]  /*1220*/  ISETP.GE.U32.AND P4, PT, R41, c[0x0][0x1c8], PT ;  /* 0x0000720029007a0c */ /* 0x000fce0003f86070 */
[----:B------:R-:W-:Y:S01]  /*1230*/  @!P1 IMAD R30, R38, c[0x0][0x1c0], RZ ;  /* 0x00007000261e9a24 */ /* 0x000fe200078e02ff */
[----:B------:R-:W-:-:S04]  /*1240*/  SHF.R.S32.HI R38, RZ, 0x1f, R41 ;  /* 0x0000001fff267819 */ /* 0x000fc80000011429 */
[----:B------:R-:W-:Y:S01]  /*1250*/  ISETP.GE.AND.EX P4, PT, R38, c[0x0][0x1cc], PT, P4 ;  /* 0x0000730026007a0c */ /* 0x000fe20003f86340 */
[----:B------:R-:W-:Y:S01]  /*1260*/  @!P1 IMAD R35, R34, c[0x0][0x1c4], R30 ;  /* 0x0000710022239a24 */ /* 0x000fe200078e021e */
[----:B------:R-:W-:Y:S02]  /*1270*/  @!P1 MOV R30, R2 ;  /* 0x00000002001e9202 */ /* 0x000fe40000000f00 */
[----:B------:R-:W-:Y:S02]  /*1280*/  @!P1 MOV R31, R5 ;  /* 0x00000005001f9202 */ /* 0x000fe40000000f00 */
[----:B------:R-:W-:Y:S02]  /*1290*/  ISETP.GT.U32.OR P3, PT, R75, 0x27f, P4 ;  /* 0x0000027f4b00780c */ /* 0x000fe40002764470 */
[----:B------:R-:W-:Y:S01]  /*12a0*/  IADD3 R45, R0, 0x78, RZ ;  /* 0x00000078002d7810 */ /* 0x000fe20007ffe0ff */
[----:B------:R-:W-:Y:S01]  /*12b0*/  @!P1 IMAD.WIDE.U32 R30, R34, c[0x0][0x1c0], R30 ;  /* 0x00007000221e9a25 */ /* 0x000fe200078e001e */
[----:B0-----:R-:W-:-:S02]  /*12c0*/  CS2R R28, SRZ ;  /* 0x00000000001c7805 */ /* 0x001fc4000001ff00 */
[----:B------:R-:W-:Y:S02]  /*12d0*/  ISETP.GE.U32.AND P4, PT, R45, c[0x0][0x1c8], PT ;  /* 0x000072002d007a0c */ /* 0x000fe40003f86070 */
[----:B------:R-:W-:Y:S02]  /*12e0*/  SHF.R.S32.HI R40, RZ, 0x1f, R45 ;  /* 0x0000001fff287819 */ /* 0x000fe4000001142d */
[----:B------:R-:W-:Y:S01]  /*12f0*/  @!P1 IADD3 R31, R31, R35, RZ ;  /* 0x000000231f1f9210 */ /* 0x000fe20007ffe0ff */
[----:B------:R0:W2:Y:S01]  /*1300*/  @!P2 LDG.E.64 R28, [R32.64] ;  /* 0x0000000c201ca981 */ /* 0x0000a2000c1e1b00 */
[----:B------:R-:W-:Y:S02]  /*1310*/  @!P1 LEA R34, P6, R30, c[0x0][0x170], 0x2 ;  /* 0x00005c001e229a11 */ /* 0x000fe400078c10ff */
[----:B------:R-:W-:Y:S01]  /*1320*/  ISETP.GE.AND.EX P4, PT, R40, c[0x0][0x1cc], PT, P4 ;  /* 0x0000730028007a0c */ /* 0x000fe20003f86340 */
[----:B------:R-:W-:Y:S01]  /*1330*/  @!P3 IMAD R38, R38, c[0x0][0x1c0], RZ ;  /* 0x000070002626ba24 */ /* 0x000fe200078e02ff */
[----:B------:R-:W-:-:S02]  /*1340*/  @!P1 LEA.HI.X R35, R30, c[0x0][0x174], R31, 0x2, P6 ;  /* 0x00005d001e239a11 */ /* 0x000fc400030f141f */
[----:B------:R-:W-:Y:S01]  /*1350*/  ISETP.GT.U32.OR P4, PT, R75, 0x27f, P4 ;  /* 0x0000027f4b00780c */ /* 0x000fe20002784470 */
[----:B------:R-:W-:Y:S01]  /*1360*/  CS2R R30, SRZ ;  /* 0x00000000001e7805 */ /* 0x000fe2000001ff00 */
[----:B0-----:R-:W-:Y:S02]  /*1370*/  @!P3 MOV R32, R2 ;  /* 0x000000020020b202 */ /* 0x001fe40000000f00 */
[----:B------:R-:W-:Y:S01]  /*1380*/  @!P3 MOV R33, R5 ;  /* 0x000000050021b202 */ /* 0x000fe20000000f00 */
[C---:B------:R-:W-:Y:S01]  /*1390*/  @!P3 IMAD R39, R41.reuse, c[0x0][0x1c4], R38 ;  /* 0x000071002927ba24 */ /* 0x040fe200078e0226 */
[----:B------:R-:W-:Y:S01]  /*13a0*/  IADD3 R42, R0, 0x80, RZ ;  /* 0x00000080002a7810 */ /* 0x000fe20007ffe0ff */
[----:B------:R0:W2:Y:S02]  /*13b0*/  @!P5 LDG.E.64 R30, [R36.64] ;  /* 0x0000000c241ed981 */ /* 0x0000a4000c1e1b00 */
[----:B------:R-:W-:Y:S01]  /*13c0*/  @!P3 IMAD.WIDE.U32 R32, R41, c[0x0][0x1c0], R32 ;  /* 0x000070002920ba25 */ /* 0x000fe200078e0020 */
[----:B------:R-:W-:-:S02]  /*13d0*/  ISETP.GE.U32.AND P5, PT, R42, c[0x0][0x1c8], PT ;  /* 0x000072002a007a0c */ /* 0x000fc40003fa6070 */
[----:B------:R-:W-:Y:S02]  /*13e0*/  SHF.R.S32.HI R44, RZ, 0x1f, R42 ;  /* 0x0000001fff2c7819 */ /* 0x000fe4000001142a */
[----:B------:R-:W-:Y:S02]  /*13f0*/  @!P3 IADD3 R33, R33, R39, RZ ;  /* 0x000000272121b210 */ /* 0x000fe40007ffe0ff */
[----:B0-----:R-:W-:Y:S01]  /*1400*/  @!P3 LEA R36, P6, R32, c[0x0][0x170], 0x2 ;  /* 0x00005c002024ba11 */ /* 0x001fe200078c10ff */
[----:B------:R-:W-:Y:S01]  /*1410*/  @!P4 IMAD R38, R40, c[0x0][0x1c0], RZ ;  /* 0x000070002826ca24 */ /* 0x000fe200078e02ff */
[----:B------:R-:W-:Y:S02]  /*1420*/  ISETP.GE.AND.EX P5, PT, R44, c[0x0][0x1cc], PT, P5 ;  /* 0x000073002c007a0c */ /* 0x000fe40003fa6350 */
[----:B------:R-:W-:Y:S02]  /*1430*/  @!P4 MOV R40, R2 ;  /* 0x000000020028c202 */ /* 0x000fe40000000f00 */
[----:B------:R-:W-:-:S02]  /*1440*/  @!P4 MOV R41, R5 ;  /* 0x000000050029c202 */ /* 0x000fc40000000f00 */
[----:B------:R-:W-:Y:S02]  /*1450*/  @!P3 LEA.HI.X R37, R32, c[0x0][0x174], R33, 0x2, P6 ;  /* 0x00005d002025ba11 */ /* 0x000fe400030f1421 */
[----:B------:R-:W-:Y:S01]  /*1460*/  IADD3 R46, R0, 0x88, RZ ;  /* 0x00000088002e7810 */ /* 0x000fe20007ffe0ff */
[----:B------:R-:W-:Y:S01]  /*1470*/  CS2R R32, SRZ ;  /* 0x0000000000207805 */ /* 0x000fe2000001ff00 */
[----:B------:R-:W-:Y:S01]  /*1480*/  ISETP.GT.U32.OR P5, PT, R75, 0x27f, P5 ;  /* 0x0000027f4b00780c */ /* 0x000fe20002fa4470 */
[C---:B------:R-:W-:Y:S01]  /*1490*/  @!P4 IMAD R38, R45.reuse, c[0x0][0x1c4], R38 ;  /* 0x000071002d26ca24 */ /* 0x040fe200078e0226 */
[----:B------:R-:W-:Y:S01]  /*14a0*/  ISETP.GE.U32.AND P2, PT, R46, c[0x0][0x1c8], PT ;  /* 0x000072002e007a0c */ /* 0x000fe20003f46070 */
[----:B------:R-:W-:Y:S01]  /*14b0*/  @!P4 IMAD.WIDE.U32 R40, R45, c[0x0][0x1c0], R40 ;  /* 0x000070002d28ca25 */ /* 0x000fe200078e0028 */
[----:B------:R-:W-:Y:S01]  /*14c0*/  SHF.R.S32.HI R43, RZ, 0x1f, R46 ;  /* 0x0000001fff2b7819 */ /* 0x000fe2000001142e */
[----:B------:R0:W2:Y:S03]  /*14d0*/  @!P1 LDG.E.64 R32, [R34.64] ;  /* 0x0000000c22209981 */ /* 0x0000a6000c1e1b00 */
[----:B------:R-:W-:-:S02]  /*14e0*/  ISETP.GE.AND.EX P2, PT, R43, c[0x0][0x1cc], PT, P2 ;  /* 0x000073002b007a0c */ /* 0x000fc40003f46320 */
[----:B------:R-:W-:Y:S02]  /*14f0*/  @!P4 IADD3 R39, R41, R38, RZ ;  /* 0x000000262927c210 */ /* 0x000fe40007ffe0ff */
[C---:B------:R-:W-:Y:S01]  /*1500*/  @!P4 LEA R38, P6, R40.reuse, c[0x0][0x170], 0x2 ;  /* 0x00005c002826ca11 */ /* 0x040fe200078c10ff */
[----:B0-----:R-:W-:Y:S01]  /*1510*/  CS2R R34, SRZ ;  /* 0x0000000000227805 */ /* 0x001fe2000001ff00 */
[----:B------:R-:W-:Y:S02]  /*1520*/  ISETP.GT.U32.OR P2, PT, R75, 0x27f, P2 ;  /* 0x0000027f4b00780c */ /* 0x000fe40001744470 */
[----:B------:R-:W-:Y:S02]  /*1530*/  ISETP.GE.U32.AND P1, PT, R93, c[0x0][0x1c8], PT ;  /* 0x000072005d007a0c */ /* 0x000fe40003f26070 */
[----:B------:R-:W-:Y:S01]  /*1540*/  SHF.R.S32.HI R45, RZ, 0x1f, R93 ;  /* 0x0000001fff2d7819 */ /* 0x000fe2000001145d */
[----:B------:R0:W2:Y:S01]  /*1550*/  @!P3 LDG.E.64 R34, [R36.64] ;  /* 0x0000000c2422b981 */ /* 0x0000a2000c1e1b00 */
[----:B------:R-:W-:Y:S01]  /*1560*/  @!P4 LEA.HI.X R39, R40, c[0x0][0x174], R39, 0x2, P6 ;  /* 0x00005d002827ca11 */ /* 0x000fe200030f1427 */
[----:B------:R-:W-:Y:S01]  /*1570*/  @!P5 IMAD R40, R44, c[0x0][0x1c0], RZ ;  /* 0x000070002c28da24 */ /* 0x000fe200078e02ff */
[----:B------:R-:W-:-:S02]  /*1580*/  ISETP.GE.AND.EX P3, PT, R45, c[0x0][0x1cc], PT, P1 ;  /* 0x000073002d007a0c */ /* 0x000fc40003f66310 */
[----:B------:R-:W-:Y:S02]  /*1590*/  ISETP.GE.U32.AND P1, PT, R92, c[0x0][0x1c8], PT ;  /* 0x000072005c007a0c */ /* 0x000fe40003f26070 */
[----:B0-----:R-:W-:Y:S02]  /*15a0*/  @!P5 MOV R36, R2 ;  /* 0x000000020024d202 */ /* 0x001fe40000000f00 */
[----:B------:R-:W-:Y:S01]  /*15b0*/  @!P5 MOV R37, R5 ;  /* 0x000000050025d202 */ /* 0x000fe20000000f00 */
[C---:B------:R-:W-:Y:S01]  /*15c0*/  @!P5 IMAD R40, R42.reuse, c[0x0][0x1c4], R40 ;  /* 0x000071002a28da24 */ /* 0x040fe200078e0228 */
[----:B------:R-:W-:Y:S02]  /*15d0*/  SHF.R.S32.HI R50, RZ, 0x1f, R92 ;  /* 0x0000001fff327819 */ /* 0x000fe4000001145c */
[----:B------:R-:W-:Y:S01]  /*15e0*/  ISETP.GT.U32.OR P3, PT, R75, 0x27f, P3 ;  /* 0x0000027f4b00780c */ /* 0x000fe20001f64470 */
[----:B------:R-:W-:Y:S01]  /*15f0*/  @!P5 IMAD.WIDE.U32 R36, R42, c[0x0][0x1c0], R36 ;  /* 0x000070002a24da25 */ /* 0x000fe200078e0024 */
[----:B------:R-:W-:-:S02]  /*1600*/  ISETP.GE.AND.EX P1, PT, R50, c[0x0][0x1cc], PT, P1 ;  /* 0x0000730032007a0c */ /* 0x000fc40003f26310 */
[----:B------:R-:W-:Y:S02]  /*1610*/  @!P2 MOV R41, R5 ;  /* 0x000000050029a202 */ /* 0x000fe40000000f00 */
[----:B------:R-:W-:Y:S01]  /*1620*/  @!P5 IADD3 R37, R37, R40, RZ ;  /* 0x000000282525d210 */ /* 0x000fe20007ffe0ff */
[----:B------:R-:W-:Y:S01]  /*1630*/  @!P2 IMAD R44, R43, c[0x0][0x1c0], RZ ;  /* 0x000070002b2caa24 */ /* 0x000fe200078e02ff */
[-C--:B------:R-:W-:Y:S02]  /*1640*/  @!P2 MOV R40, R2.reuse ;  /* 0x000000020028a202 */ /* 0x080fe40000000f00 */
[----:B------:R-:W-:Y:S01]  /*1650*/  ISETP.GT.U32.OR P1, PT, R75, 0x27f, P1 ;  /* 0x0000027f4b00780c */ /* 0x000fe20000f24470 */
[----:B------:R-:W-:Y:S01]  /*1660*/  @!P2 IMAD R44, R46, c[0x0][0x1c4], R44 ;  /* 0x000071002e2caa24 */ /* 0x000fe200078e022c */
[----:B------:R-:W-:Y:S01]  /*1670*/  @!P5 LEA R42, P6, R36, c[0x0][0x170], 0x2 ;  /* 0x00005c00242ada11 */ /* 0x000fe200078c10ff */
[----:B------:R-:W-:Y:S01]  /*1680*/  @!P2 IMAD.WIDE.U32 R40, R46, c[0x0][0x1c0], R40 ;  /* 0x000070002e28aa25 */ /* 0x000fe200078e0028 */
[----:B------:R-:W-:-:S02]  /*1690*/  @!P3 MOV R48, R2 ;  /* 0x000000020030b202 */ /* 0x000fc40000000f00 */
[----:B------:R-:W-:Y:S01]  /*16a0*/  @!P3 MOV R49, R5 ;  /* 0x000000050031b202 */ /* 0x000fe20000000f00 */
[----:B------:R-:W-:Y:S01]  /*16b0*/  @!P3 IMAD R45, R45, c[0x0][0x1c0], RZ ;  /* 0x000070002d2dba24 */ /* 0x000fe200078e02ff */
[----:B------:R-:W-:Y:S02]  /*16c0*/  @!P5 LEA.HI.X R43, R36, c[0x0][0x174], R37, 0x2, P6 ;  /* 0x00005d00242bda11 */ /* 0x000fe400030f1425 */
[----:B------:R-:W-:Y:S01]  /*16d0*/  @!P2 IADD3 R44, R41, R44, RZ ;  /* 0x0000002c292ca210 */ /* 0x000fe20007ffe0ff */
[----:B------:R-:W-:Y:S01]  /*16e0*/  CS2R R36, SRZ ;  /* 0x0000000000247805 */ /* 0x000fe2000001ff00 */
[C---:B------:R-:W-:Y:S01]  /*16f0*/  @!P2 LEA R46, P6, R40.reuse, c[0x0][0x170], 0x2 ;  /* 0x00005c00282eaa11 */ /* 0x040fe200078c10ff */
[C---:B------:R-:W-:Y:S02]  /*1700*/  @!P3 IMAD R45, R93.reuse, c[0x0][0x1c4], R45 ;  /* 0x000071005d2dba24 */ /* 0x040fe400078e022d */
[----:B------:R-:W-:Y:S01]  /*1710*/  @!P3 IMAD.WIDE.U32 R48, R93, c[0x0][0x1c0], R48 ;  /* 0x000070005d30ba25 */ /* 0x000fe200078e0030 */
[----:B------:R-:W-:Y:S01]  /*1720*/  @!P2 LEA.HI.X R47, R40, c[0x0][0x174], R44, 0x2, P6 ;  /* 0x00005d00282faa11 */ /* 0x000fe200030f142c */
[----:B------:R0:W2:Y:S02]  /*1730*/  @!P4 LDG.E.64 R36, [R38.64] ;  /* 0x0000000c2624c981 */ /* 0x0000a4000c1e1b00 */
[----:B------:R-:W-:Y:S01]  /*1740*/  @!P1 IMAD R40, R50, c[0x0][0x1c0], RZ ;  /* 0x0000700032289a24 */ /* 0x000fe200078e02ff */
[----:B------:R-:W-:-:S02]  /*1750*/  ISETP.GE.U32.AND P4, PT, R91, c[0x0][0x1c8], PT ;  /* 0x000072005b007a0c */ /* 0x000fc40003f86070 */
[----:B------:R-:W-:Y:S02]  /*1760*/  SHF.R.S32.HI R53, RZ, 0x1f, R91 ;  /* 0x0000001fff357819 */ /* 0x000fe4000001145b */
[----:B------:R-:W-:Y:S01]  /*1770*/  @!P3 IADD3 R45, R49, R45, RZ ;  /* 0x0000002d312db210 */ /* 0x000fe20007ffe0ff */
[----:B------:R-:W-:Y:S01]  /*1780*/  @!P1 IMAD R49, R92, c[0x0][0x1c4], R40 ;  /* 0x000071005c319a24 */ /* 0x000fe200078e0228 */
[----:B------:R-:W-:Y:S01]  /*1790*/  @!P1 MOV R40, R2 ;  /* 0x0000000200289202 */ /* 0x000fe20000000f00 */
[----:B0-----:R-:W-:Y:S01]  /*17a0*/  CS2R R38, SRZ ;  /* 0x0000000000267805 */ /* 0x001fe2000001ff00 */
[----:B------:R-:W-:Y:S02]  /*17b0*/  @!P1 MOV R41, R5 ;  /* 0x0000000500299202 */ /* 0x000fe40000000f00 */
[----:B------:R-:W-:Y:S02]  /*17c0*/  ISETP.GE.AND.EX P4, PT, R53, c[0x0][0x1cc], PT, P4 ;  /* 0x0000730035007a0c */ /* 0x000fe40003f86340 */
[----:B------:R-:W-:Y:S01]  /*17d0*/  @!P3 LEA R44, P6, R48, c[0x0][0x170], 0x2 ;  /* 0x00005c00302cba11 */ /* 0x000fe200078c10ff */
[----:B------:R-:W-:Y:S01]  /*17e0*/  @!P1 IMAD.WIDE.U32 R40, R92, c[0x0][0x1c0], R40 ;  /* 0x000070005c289a25 */ /* 0x000fe200078e0028 */
[----:B------:R0:W2:Y:S01]  /*17f0*/  @!P5 LDG.E.64 R38, [R42.64] ;  /* 0x0000000c2a26d981 */ /* 0x0000a2000c1e1b00 */
[----:B------:R-:W-:-:S02]  /*1800*/  ISETP.GT.U32.OR P5, PT, R75, 0x27f, P4 ;  /* 0x0000027f4b00780c */ /* 0x000fc400027a4470 */
[----:B------:R-:W-:Y:S02]  /*1810*/  ISETP.GE.U32.AND P4, PT, R90, c[0x0][0x1c8], PT ;  /* 0x000072005a007a0c */ /* 0x000fe40003f86070 */
[----:B------:R-:W-:Y:S02]  /*1820*/  SHF.R.S32.HI R52, RZ, 0x1f, R90 ;  /* 0x0000001fff347819 */ /* 0x000fe4000001145a */
[----:B------:R-:W-:Y:S02]  /*1830*/  @!P3 LEA.HI.X R45, R48, c[0x0][0x174], R45, 0x2, P6 ;  /* 0x00005d00302dba11 */ /* 0x000fe400030f142d */
[----:B------:R-:W-:Y:S02]  /*1840*/  @!P1 IADD3 R49, R41, R49, RZ ;  /* 0x0000003129319210 */ /* 0x000fe40007ffe0ff */
[----:B------:R-:W-:Y:S02]  /*1850*/  @!P1 LEA R50, P6, R40, c[0x0][0x170], 0x2 ;  /* 0x00005c0028329a11 */ /* 0x000fe400078c10ff */
[----:B------:R-:W-:Y:S01]  /*1860*/  ISETP.GE.AND.EX P4, PT, R52, c[0x0][0x1cc], PT, P4 ;  /* 0x0000730034007a0c */ /* 0x000fe20003f86340 */
[----:B0-----:R-:W-:Y:S01]  /*1870*/  CS2R R42, SRZ ;  /* 0x00000000002a7805 */ /* 0x001fe2000001ff00 */
[----:B------:R-:W-:-:S02]  /*1880*/  @!P1 LEA.HI.X R51, R40, c[0x0][0x174], R49, 0x2, P6 ;  /* 0x00005d0028339a11 */ /* 0x000fc400030f1431 */
[----:B------:R-:W-:Y:S01]  /*1890*/  CS2R R40, SRZ ;  /* 0x0000000000287805 */ /* 0x000fe2000001ff00 */
[----:B------:R-:W-:Y:S02]  /*18a0*/  ISETP.GT.U32.OR P4, PT, R75, 0x27f, P4 ;  /* 0x0000027f4b00780c */ /* 0x000fe40002784470 */
[----:B------:R0:W2:Y:S04]  /*18b0*/  @!P3 LDG.E.64 R42, [R44.64] ;  /* 0x0000000c2c2ab981 */ /* 0x0000a8000c1e1b00 */
[----:B------:R1:W2:Y:S01]  /*18c0*/  @!P2 LDG.E.64 R40, [R46.64] ;  /* 0x0000000c2e28a981 */ /* 0x0002a2000c1e1b00 */
[----:B------:R-:W-:Y:S02]  /*18d0*/  ISETP.GE.U32.AND P3, PT, R89, c[0x0][0x1c8], PT ;  /* 0x0000720059007a0c */ /* 0x000fe40003f66070 */
[----:B0-----:R-:W-:-:S02]  /*18e0*/  @!P5 MOV R44, R2 ;  /* 0x00000002002cd202 */ /* 0x001fc40000000f00 */
[----:B------:R-:W-:Y:S01]  /*18f0*/  @!P5 MOV R45, R5 ;  /* 0x00000005002dd202 */ /* 0x000fe20000000f00 */
[----:B-1----:R-:W-:Y:S01]  /*1900*/  @!P5 IMAD R47, R53, c[0x0][0x1c0], RZ ;  /* 0x00007000352fda24 */ /* 0x002fe200078e02ff */
[----:B------:R-:W-:-:S03]  /*1910*/  SHF.R.S32.HI R55, RZ, 0x1f, R89 ;  /* 0x0000001fff377819 */ /* 0x000fc60000011459 */
[----:B------:R-:W-:-:S04]  /*1920*/  @!P5 IMAD.WIDE.U32 R44, R91, c[0x0][0x1c0], R44 ;  /* 0x000070005b2cda25 */ /* 0x000fc800078e002c */
[----:B------:R-:W-:Y:S02]  /*1930*/  @!P5 IMAD R47, R91, c[0x0][0x1c4], R47 ;  /* 0x000071005b2fda24 */ /* 0x000fe400078e022f */
[----:B------:R-:W-:Y:S01]  /*1940*/  @!P4 IMAD R48, R52, c[0x0][0x1c0], RZ ;  /* 0x000070003430ca24 */ /* 0x000fe200078e02ff */
[----:B------:R-:W-:Y:S02]  /*1950*/  ISETP.GE.U32.AND P2, PT, R88, c[0x0][0x1c8], PT ;  /* 0x0000720058007a0c */ /* 0x000fe40003f46070 */
[----:B------:R-:W-:Y:S02]  /*1960*/  SHF.R.S32.HI R54, RZ, 0x1f, R88 ;  /* 0x0000001fff367819 */ /* 0x000fe40000011458 */
[----:B------:R-:W-:Y:S02]  /*1970*/  ISETP.GE.AND.EX P3, PT, R55, c[0x0][0x1cc], PT, P3 ;  /* 0x0000730037007a0c */ /* 0x000fe40003f66330 */
[----:B------:R-:W-:Y:S01]  /*1980*/  @!P5 IADD3 R47, R45, R47, RZ ;  /* 0x0000002f2d2fd210 */ /* 0x000fe20007ffe0ff */
[----:B------:R-:W-:Y:S01]  /*1990*/  @!P4 IMAD R45, R90, c[0x0][0x1c4], R48 ;  /* 0x000071005a2dca24 */ /* 0x000fe200078e0230 */
[----:B------:R-:W-:Y:S01]  /*19a0*/  ISETP.GE.AND.EX P2, PT, R54, c[0x0][0x1cc], PT, P2 ;  /* 0x0000730036007a0c */ /* 0x000fe20003f46320 */
[----:B------:R-:W-:Y:S01]  /*19b0*/  CS2R R48, SRZ ;  /* 0x0000000000307805 */ /* 0x000fe2000001ff00 */
[----:B------:R-:W-:-:S02]  /*19c0*/  ISETP.GT.U32.OR P3, PT, R75, 0x27f, P3 ;  /* 0x0000027f4b00780c */ /* 0x000fc40001f64470 */
[----:B------:R-:W-:Y:S02]  /*19d0*/  @!P4 MOV R52, R2 ;  /* 0x000000020034c202 */ /* 0x000fe40000000f00 */
[----:B------:R-:W-:Y:S01]  /*19e0*/  @!P4 MOV R53, R5 ;  /* 0x000000050035c202 */ /* 0x000fe20000000f00 */
[----:B------:R0:W5:Y:S01]  /*19f0*/  @!P1 LDG.E.64 R48, [R50.64] ;  /* 0x0000000c32309981 */ /* 0x000162000c1e1b00 */
[----:B------:R-:W-:Y:S02]  /*1a00*/  @!P5 LEA R46, P6, R44, c[0x0][0x170], 0x2 ;  /* 0x00005c002c2eda11 */ /* 0x000fe400078c10ff */
[----:B------:R-:W-:Y:S01]  /*1a10*/  ISETP.GT.U32.OR P2, PT, R75, 0x27f, P2 ;  /* 0x0000027f4b00780c */ /* 0x000fe20001744470 */
[----:B------:R-:W-:Y:S01]  /*1a20*/  @!P4 IMAD.WIDE.U32 R52, R90, c[0x0][0x1c0], R52 ;  /* 0x000070005a34ca25 */ /* 0x000fe200078e0034 */
[----:B------:R-:W-:Y:S01]  /*1a30*/  @!P5 LEA.HI.X R47, R44, c[0x0][0x174], R47, 0x2, P6 ;  /* 0x00005d002c2fda11 */ /* 0x000fe200030f142f */
[----:B0-----:R-:W-:Y:S01]  /*1a40*/  CS2R R50, SRZ ;  /* 0x0000000000327805 */ /* 0x001fe2000001ff00 */
[----:B------:R-:W-:-:S02]  /*1a50*/  ISETP.GE.U32.AND P1, PT, R87, c[0x0][0x1c8], PT ;  /* 0x0000720057007a0c */ /* 0x000fc40003f26070 */
[----:B------:R-:W-:Y:S02]  /*1a60*/  SHF.R.S32.HI R57, RZ, 0x1f, R87 ;  /* 0x0000001fff397819 */ /* 0x000fe40000011457 */
[----:B------:R-:W-:Y:S01]  /*1a70*/  @!P4 IADD3 R45, R53, R45, RZ ;  /* 0x0000002d352dc210 */ /* 0x000fe20007ffe0ff */
[----:B------:R0:W5:Y:S01]  /*1a80*/  @!P5 LDG.E.64 R50, [R46.64] ;  /* 0x0000000c2e32d981 */ /* 0x000162000c1e1b00 */
[C---:B------:R-:W-:Y:S01]  /*1a90*/  @!P4 LEA R44, P6, R52.reuse, c[0x0][0x170], 0x2 ;  /* 0x00005c00342cca11 */ /* 0x040fe200078c10ff */
[----:B------:R-:W-:Y:S01]  /*1aa0*/  @!P3 IMAD R53, R55, c[0x0][0x1c0], RZ ;  /* 0x000070003735ba24 */ /* 0x000fe200078e02ff */
[----:B------:R-:W-:Y:S02]  /*1ab0*/  ISETP.GE.AND.EX P5, PT, R57, c[0x0][0x1cc], PT, P1 ;  /* 0x0000730039007a0c */ /* 0x000fe40003fa6310 */
[----:B------:R-:W-:Y:S01]  /*1ac0*/  @!P4 LEA.HI.X R45, R52, c[0x0][0x174], R45, 0x2, P6 ;  /* 0x00005d00342dca11 */ /* 0x000fe200030f142d */
[----:B------:R-:W-:Y:S01]  /*1ad0*/  @!P2 IMAD R52, R54, c[0x0][0x1c0], RZ ;  /* 0x000070003634aa24 */ /* 0x000fe200078e02ff */
[----:B0-----:R-:W-:-:S02]  /*1ae0*/  @!P3 MOV R46, R2 ;  /* 0x00000002002eb202 */ /* 0x001fc40000000f00 */
[-C--:B------:R-:W-:Y:S01]  /*1af0*/  @!P3 MOV R47, R5.reuse ;  /* 0x00000005002fb202 */ /* 0x080fe20000000f00 */
[C---:B------:R-:W-:Y:S01]  /*1b00*/  @!P3 IMAD R53, R89.reuse, c[0x0][0x1c4], R53 ;  /* 0x000071005935ba24 */ /* 0x040fe200078e0235 */
[----:B------:R-:W-:Y:S02]  /*1b10*/  ISETP.GE.U32.AND P1, PT, R86, c[0x0][0x1c8], PT ;  /* 0x0000720056007a0c */ /* 0x000fe40003f26070 */
[----:B------:R-:W-:Y:S01]  /*1b20*/  SHF.R.S32.HI R56, RZ, 0x1f, R86 ;  /* 0x0000001fff387819 */ /* 0x000fe20000011456 */
[----:B------:R-:W-:Y:S01]  /*1b30*/  @!P3 IMAD.WIDE.U32 R46, R89, c[0x0][0x1c0], R46 ;  /* 0x00007000592eba25 */ /* 0x000fe200078e002e */
[----:B------:R-:W-:Y:S02]  /*1b40*/  @!P2 MOV R54, R2 ;  /* 0x000000020036a202 */ /* 0x000fe40000000f00 */
[----:B------:R-:W-:Y:S02]  /*1b50*/  @!P2 MOV R55, R5 ;  /* 0x000000050037a202 */ /* 0x000fe40000000f00 */
[----:B------:R-:W-:Y:S01]  /*1b60*/  ISETP.GT.U32.OR P5, PT, R75, 0x27f, P5 ;  /* 0x0000027f4b00780c */ /* 0x000fe20002fa4470 */
[----:B------:R-:W-:Y:S01]  /*1b70*/  @!P2 IMAD R52, R88, c[0x0][0x1c4], R52 ;  /* 0x000071005834aa24 */ /* 0x000fe200078e0234 */
[----:B------:R-:W-:Y:S01]  /*1b80*/  ISETP.GE.AND.EX P1, PT, R56, c[0x0][0x1cc], PT, P1 ;  /* 0x0000730038007a0c */ /* 0x000fe20003f26310 */
[----:B------:R-:W-:Y:S01]  /*1b90*/  @!P2 IMAD.WIDE.U32 R54, R88, c[0x0][0x1c0], R54 ;  /* 0x000070005836aa25 */ /* 0x000fe200078e0036 */
[----:B------:R-:W-:-:S02]  /*1ba0*/  @!P3 IADD3 R47, R47, R53, RZ ;  /* 0x000000352f2fb210 */ /* 0x000fc40007ffe0ff */
[C---:B------:R-:W-:Y:S02]  /*1bb0*/  @!P3 LEA R58, P6, R46.reuse, c[0x0][0x170], 0x2 ;  /* 0x00005c002e3aba11 */ /* 0x040fe400078c10ff */
[----:B------:R-:W-:Y:S02]  /*1bc0*/  ISETP.GT.U32.OR P1, PT, R75, 0x27f, P1 ;  /* 0x0000027f4b00780c */ /* 0x000fe40000f24470 */
[----:B------:R-:W-:Y:S02]  /*1bd0*/  @!P3 LEA.HI.X R59, R46, c[0x0][0x174], R47, 0x2, P6 ;  /* 0x00005d002e3bba11 */ /* 0x000fe400030f142f */
[----:B------:R-:W-:Y:S02]  /*1be0*/  @!P2 IADD3 R47, R55, R52, RZ ;  /* 0x00000034372fa210 */ /* 0x000fe40007ffe0ff */
[----:B------:R-:W-:Y:S01]  /*1bf0*/  @!P2 LEA R46, P6, R54, c[0x0][0x170], 0x2 ;  /* 0x00005c00362eaa11 */ /* 0x000fe200078c10ff */
[----:B------:R-:W-:Y:S01]  /*1c00*/  CS2R R52, SRZ ;  /* 0x0000000000347805 */ /* 0x000fe2000001ff00 */
[----:B------:R-:W-:-:S02]  /*1c10*/  @!P5 MOV R60, R2 ;  /* 0x00000002003cd202 */ /* 0x000fc40000000f00 */
[----:B------:R-:W-:Y:S01]  /*1c20*/  @!P2 LEA.HI.X R47, R54, c[0x0][0x174], R47, 0x2, P6 ;  /* 0x00005d00362faa11 */ /* 0x000fe200030f142f */
[----:B------:R-:W-:Y:S01]  /*1c30*/  @!P5 IMAD R54, R57, c[0x0][0x1c0], RZ ;  /* 0x000070003936da24 */ /* 0x000fe200078e02ff */
[----:B------:R-:W-:Y:S01]  /*1c40*/  @!P5 MOV R61, R5 ;  /* 0x00000005003dd202 */ /* 0x000fe20000000f00 */
[----:B------:R0:W5:Y:S01]  /*1c50*/  @!P4 LDG.E.64 R52, [R44.64] ;  /* 0x0000000c2c34c981 */ /* 0x000162000c1e1b00 */
[----:B------:R-:W-:-:S03]  /*1c60*/  @!P1 IMAD R56, R56, c[0x0][0x1c0], RZ ;  /* 0x0000700038389a24 */ /* 0x000fc600078e02ff */
[----:B------:R-:W-:-:S04]  /*1c70*/  @!P5 IMAD.WIDE.U32 R60, R87, c[0x0][0x1c0], R60 ;  /* 0x00007000573cda25 */ /* 0x000fc800078e003c */
[----:B0-----:R-:W-:Y:S01]  /*1c80*/  @!P5 IMAD R45, R87, c[0x0][0x1c4], R54 ;  /* 0x00007100572dda24 */ /* 0x001fe200078e0236 */
[----:B------:R-:W-:Y:S01]  /*1c90*/  @!P1 MOV R57, R5 ;  /* 0x0000000500399202 */ /* 0x000fe20000000f00 */
[----:B------:R-:W-:-:S03]  /*1ca0*/  CS2R R54, SRZ ;  /* 0x0000000000367805 */ /* 0x000fc6000001ff00 */
[----:B------:R-:W-:Y:S01]  /*1cb0*/  @!P5 IADD3 R45, R61, R45, RZ ;  /* 0x0000002d3d2dd210 */ /* 0x000fe20007ffe0ff */
[C---:B------:R-:W-:Y:S01]  /*1cc0*/  @!P1 IMAD R61, R86.reuse, c[0x0][0x1c4], R56 ;  /* 0x00007100563d9a24 */ /* 0x040fe200078e0238 */
[----:B------:R-:W-:Y:S01]  /*1cd0*/  @!P1 MOV R56, R2 ;  /* 0x0000000200389202 */ /* 0x000fe20000000f00 */
[----:B------:R0:W5:Y:S01]  /*1ce0*/  @!P3 LDG.E.64 R54, [R58.64] ;  /* 0x0000000c3a36b981 */ /* 0x000162000c1e1b00 */
        /* <DEDUP_REMOVED lines=10> */
[----:B------:R-:W-:-:S02]  /*1d90*/  @!P1 LEA R62, P6, R56, c[0x0][0x170], 0x2 ;  /* 0x00005c00383e9a11 */ /* 0x000fc400078c10ff */
[----:B------:R-:W-:Y:S01]  /*1da0*/  ISETP.GE.AND.EX P3, PT, R64, c[0x0][0x1cc], PT, P3 ;  /* 0x0000730040007a0c */ /* 0x000fe20003f66330 */
[----:B0-----:R-:W-:Y:S01]  /*1db0*/  CS2R R58, SRZ ;  /* 0x00000000003a7805 */ /* 0x001fe2000001ff00 */
[----:B------:R-:W-:Y:S02]  /*1dc0*/  @!P1 LEA.HI.X R63, R56, c[0x0][0x174], R61, 0x2, P6 ;  /* 0x00005d00383f9a11 */ /* 0x000fe400030f143d */
[----:B------:R-:W-:Y:S01]  /*1dd0*/  ISETP.GT.U32.OR P3, PT, R75, 0x27f, P3 ;  /* 0x0000027f4b00780c */ /* 0x000fe20001f64470 */
[----:B------:R-:W-:Y:S01]  /*1de0*/  CS2R R56, SRZ ;  /* 0x0000000000387805 */ /* 0x000fe2000001ff00 */
[----:B------:R-:W-:Y:S01]  /*1df0*/  SHF.R.S32.HI R67, RZ, 0x1f, R79 ;  /* 0x0000001fff437819 */ /* 0x000fe2000001144f */
[----:B------:R0:W5:Y:S01]  /*1e00*/  @!P5 LDG.E.64 R58, [R44.64] ;  /* 0x0000000c2c3ad981 */ /* 0x000162000c1e1b00 */
[----:B------:R-:W-:Y:S02]  /*1e10*/  ISETP.GE.U32.AND P5, PT, R78, c[0x0][0x1c8], PT ;  /* 0x000072004e007a0c */ /* 0x000fe40003fa6070 */
[----:B------:R-:W-:Y:S01]  /*1e20*/  SHF.R.S32.HI R66, RZ, 0x1f, R78 ;  /* 0x0000001fff427819 */ /* 0x000fe2000001144e */
[----:B------:R1:W5:Y:S01]  /*1e30*/  @!P2 LDG.E.64 R56, [R46.64] ;  /* 0x0000000c2e38a981 */ /* 0x000362000c1e1b00 */
[----:B------:R-:W-:-:S02]  /*1e40*/  ISETP.GE.U32.AND P2, PT, R79, c[0x0][0x1c8], PT ;  /* 0x000072004f007a0c */ /* 0x000fc40003f46070 */
[-C--:B0-----:R-:W-:Y:S02]  /*1e50*/  @!P4 MOV R44, R2.reuse ;  /* 0x00000002002cc202 */ /* 0x081fe40000000f00 */
[-C--:B------:R-:W-:Y:S01]  /*1e60*/  @!P4 MOV R45, R5.reuse ;  /* 0x00000005002dc202 */ /* 0x080fe20000000f00 */
[----:B-1----:R-:W-:Y:S01]  /*1e70*/  @!P4 IMAD R47, R65, c[0x0][0x1c0], RZ ;  /* 0x00007000412fca24 */ /* 0x002fe200078e02ff */
[----:B------:R-:W-:Y:S01]  /*1e80*/  ISETP.GE.AND.EX P2, PT, R67, c[0x0][0x1cc], PT, P2 ;  /* 0x0000730043007a0c */ /* 0x000fe20003f46320 */
[----:B------:R-:W-:Y:S01]  /*1e90*/  @!P3 IMAD R60, R64, c[0x0][0x1c0], RZ ;  /* 0x00007000403cba24 */ /* 0x000fe200078e02ff */
[----:B------:R-:W-:Y:S01]  /*1ea0*/  ISETP.GE.AND.EX P5, PT, R66, c[0x0][0x1cc], PT, P5 ;  /* 0x0000730042007a0c */ /* 0x000fe20003fa6350 */
[C---:B------:R-:W-:Y:S01]  /*1eb0*/  @!P4 IMAD R47, R81.reuse, c[0x0][0x1c4], R47 ;  /* 0x00007100512fca24 */ /* 0x040fe200078e022f */
[----:B------:R-:W-:Y:S01]  /*1ec0*/  @!P3 MOV R64, R2 ;  /* 0x000000020040b202 */ /* 0x000fe20000000f00 */
[----:B------:R-:W-:Y:S01]  /*1ed0*/  @!P4 IMAD.WIDE.U32 R44, R81, c[0x0][0x1c0], R44 ;  /* 0x00007000512cca25 */ /* 0x000fe200078e002c */
[----:B------:R-:W-:-:S02]  /*1ee0*/  @!P3 MOV R65, R5 ;  /* 0x000000050041b202 */ /* 0x000fc40000000f00 */
[C---:B------:R-:W-:Y:S02]  /*1ef0*/  ISETP.GT.U32.OR P2, PT, R75.reuse, 0x27f, P2 ;  /* 0x0000027f4b00780c */ /* 0x040fe40001744470 */
[----:B------:R-:W-:Y:S01]  /*1f00*/  ISETP.GT.U32.OR P5, PT, R75, 0x27f, P5 ;  /* 0x0000027f4b00780c */ /* 0x000fe20002fa4470 */
[----:B------:R-:W-:Y:S01]  /*1f10*/  @!P3 IMAD.WIDE.U32 R64, R80, c[0x0][0x1c0], R64 ;  /* 0x000070005040ba25 */ /* 0x000fe200078e0040 */
[----:B------:R-:W-:Y:S02]  /*1f20*/  @!P4 IADD3 R47, R45, R47, RZ ;  /* 0x0000002f2d2fc210 */ /* 0x000fe40007ffe0ff */
[----:B------:R-:W-:Y:S01]  /*1f30*/  @!P4 LEA R46, P6, R44, c[0x0][0x170], 0x2 ;  /* 0x00005c002c2eca11 */ /* 0x000fe200078c10ff */
[----:B------:R-:W-:Y:S02]  /*1f40*/  @!P3 IMAD R45, R80, c[0x0][0x1c4], R60 ;  /* 0x00007100502dba24 */ /* 0x000fe400078e023c */
[----:B------:R-:W-:Y:S01]  /*1f50*/  CS2R R60, SRZ ;  /* 0x00000000003c7805 */ /* 0x000fe2000001ff00 */
[----:B------:R-:W-:-:S02]  /*1f60*/  @!P4 LEA.HI.X R47, R44, c[0x0][0x174], R47, 0x2, P6 ;  /* 0x00005d002c2fca11 */ /* 0x000fc400030f142f */
[----:B------:R-:W-:Y:S02]  /*1f70*/  @!P3 IADD3 R45, R65, R45, RZ ;  /* 0x0000002d412db210 */ /* 0x000fe40007ffe0ff */
[----:B------:R-:W-:Y:S01]  /*1f80*/  @!P3 LEA R44, P6, R64, c[0x0][0x170], 0x2 ;  /* 0x00005c00402cba11 */ /* 0x000fe200078c10ff */
[----:B------:R0:W5:Y:S01]  /*1f90*/  @!P1 LDG.E.64 R60, [R62.64] ;  /* 0x0000000c3e3c9981 */ /* 0x000162000c1e1b00 */
[----:B------:R-:W-:Y:S02]  /*1fa0*/  @!P5 IMAD R70, R66, c[0x0][0x1c0], RZ ;  /* 0x000070004246da24 */ /* 0x000fe400078e02ff */
[----:B------:R-:W-:Y:S01]  /*1fb0*/  @!P3 LEA.HI.X R45, R64, c[0x0][0x174], R45, 0x2, P6 ;  /* 0x00005d00402dba11 */ /* 0x000fe200030f142d */
[----:B------:R-:W-:Y:S01]  /*1fc0*/  @!P2 IMAD R64, R67, c[0x0][0x1c0], RZ ;  /* 0x000070004340aa24 */ /* 0x000fe200078e02ff */
[----:B------:R-:W-:Y:S02]  /*1fd0*/  @!P2 MOV R66, R2 ;  /* 0x000000020042a202 */ /* 0x000fe40000000f00 */
[----:B------:R-:W-:Y:S01]  /*1fe0*/  @!P2 MOV R67, R5 ;  /* 0x000000050043a202 */ /* 0x000fe20000000f00 */
[----:B0-----:R-:W-:Y:S01]  /*1ff0*/  CS2R R62, SRZ ;  /* 0x00000000003e7805 */ /* 0x001fe2000001ff00 */
[----:B------:R-:W-:-:S02]  /*2000*/  ISETP.GE.U32.AND P1, PT, R77, c[0x0][0x1c8], PT ;  /* 0x000072004d007a0c */ /* 0x000fc40003f26070 */
[----:B------:R-:W-:Y:S01]  /*2010*/  SHF.R.S32.HI R71, RZ, 0x1f, R77 ;  /* 0x0000001fff477819 */ /* 0x000fe2000001144d */
[----:B------:R-:W-:Y:S02]  /*2020*/  @!P2 IMAD.WIDE.U32 R66, R79, c[0x0][0x1c0], R66 ;  /* 0x000070004f42aa25 */ /* 0x000fe400078e0042 */
[----:B------:R0:W5:Y:S01]  /*2030*/  @!P4 LDG.E.64 R62, [R46.64] ;  /* 0x0000000c2e3ec981 */ /* 0x000162000c1e1b00 */
[----:B------:R-:W-:Y:S02]  /*2040*/  ISETP.GE.AND.EX P1, PT, R71, c[0x0][0x1cc], PT, P1 ;  /* 0x0000730047007a0c */ /* 0x000fe40003f26310 */
[----:B------:R-:W-:Y:S02]  /*2050*/  @!P5 MOV R68, R2 ;  /* 0x000000020044d202 */ /* 0x000fe40000000f00 */
[----:B------:R-:W-:Y:S01]  /*2060*/  @!P5 MOV R69, R5 ;  /* 0x000000050045d202 */ /* 0x000fe20000000f00 */
[----:B0-----:R-:W-:Y:S01]  /*2070*/  @!P2 IMAD R47, R79, c[0x0][0x1c4], R64 ;  /* 0x000071004f2faa24 */ /* 0x001fe200078e0240 */
[----:B------:R-:W-:Y:S01]  /*2080*/  ISETP.GT.U32.OR P1, PT, R75, 0x27f, P1 ;  /* 0x0000027f4b00780c */ /* 0x000fe20000f24470 */
[----:B------:R-:W-:Y:S01]  /*2090*/  CS2R R64, SRZ ;  /* 0x0000000000407805 */ /* 0x000fe2000001ff00 */
[----:B------:R-:W-:-:S02]  /*20a0*/  @!P2 LEA R46, P4, R66, c[0x0][0x170], 0x2 ;  /* 0x00005c00422eaa11 */ /* 0x000fc400078810ff */
[----:B------:R-:W-:Y:S01]  /*20b0*/  @!P2 IADD3 R47, R67, R47, RZ ;  /* 0x0000002f432fa210 */ /* 0x000fe20007ffe0ff */
[C---:B------:R-:W-:Y:S02]  /*20c0*/  @!P5 IMAD R70, R78.reuse, c[0x0][0x1c4], R70 ;  /* 0x000071004e46da24 */ /* 0x040fe400078e0246 */
[----:B------:R-:W-:Y:S01]  /*20d0*/  @!P5 IMAD.WIDE.U32 R68, R78, c[0x0][0x1c0], R68 ;  /* 0x000070004e44da25 */ /* 0x000fe200078e0044 */
[----:B------:R-:W-:Y:S01]  /*20e0*/  @!P2 LEA.HI.X R47, R66, c[0x0][0x174], R47, 0x2, P4 ;  /* 0x00005d00422faa11 */ /* 0x000fe200020f142f */
[----:B------:R0:W5:Y:S01]  /*20f0*/  @!P3 LDG.E.64 R64, [R44.64] ;  /* 0x0000000c2c40b981 */ /* 0x000162000c1e1b00 */
[----:B------:R-:W-:Y:S02]  /*2100*/  CS2R R66, SRZ ;  /* 0x0000000000427805 */ /* 0x000fe4000001ff00 */
[----:B------:R-:W-:-:S04]  /*2110*/  @!P5 IADD3 R70, R69, R70, RZ ;  /* 0x000000464546d210 */ /* 0x000fc80007ffe0ff */
[----:B------:R1:W5:Y:S01]  /*2120*/  @!P2 LDG.E.64 R66, [R46.64] ;  /* 0x0000000c2e42a981 */ /* 0x000362000c1e1b00 */
[----:B0-----:R-:W-:-:S04]  /*2130*/  @!P5 LEA R44, P3, R68, c[0x0][0x170], 0x2 ;  /* 0x00005c00442cda11 */ /* 0x001fc800078610ff */
[----:B------:R-:W-:Y:S01]  /*2140*/  @!P5 LEA.HI.X R45, R68, c[0x0][0x174], R70, 0x2, P3 ;  /* 0x00005d00442dda11 */ /* 0x000fe200018f1446 */
[----:B------:R-:W-:Y:S01]  /*2150*/  @!P1 IMAD R70, R71, c[0x0][0x1c0], RZ ;  /* 0x0000700047469a24 */ /* 0x000fe200078e02ff */
[----:B-1----:R-:W-:Y:S02]  /*2160*/  @!P1 MOV R46, R2 ;  /* 0x00000002002e9202 */ /* 0x002fe40000000f00 */
[----:B------:R-:W-:Y:S01]  /*2170*/  @!P1 MOV R47, R5 ;  /* 0x00000005002f9202 */ /* 0x000fe20000000f00 */
[----:B------:R-:W-:Y:S01]  /*2180*/  CS2R R68, SRZ ;  /* 0x0000000000447805 */ /* 0x000fe2000001ff00 */
[----:B------:R-:W-:-:S03]  /*2190*/  @!P1 IMAD R70, R77, c[0x0][0x1c4], R70 ;  /* 0x000071004d469a24 */ /* 0x000fc600078e0246 */
[----:B------:R-:W-:Y:S02]  /*21a0*/  @!P1 IMAD.WIDE.U32 R46, R77, c[0x0][0x1c0], R46 ;  /* 0x000070004d2e9a25 */ /* 0x000fe400078e002e */
[----:B------:R0:W5:Y:S03]  /*21b0*/  @!P5 LDG.E.64 R68, [R44.64] ;  /* 0x0000000c2c44d981 */ /* 0x000166000c1e1b00 */
[----:B------:R-:W-:Y:S02]  /*21c0*/  @!P1 IADD3 R70, R47, R70, RZ ;  /* 0x000000462f469210 */ /* 0x000fe40007ffe0ff */
[----:B------:R-:W-:Y:S02]  /*21d0*/  ISETP.GE.U32.AND P2, PT, R76, c[0x0][0x1c8], PT ;  /* 0x000072004c007a0c */ /* 0x000fe40003f46070 */
[----:B0-----:R-:W-:Y:S02]  /*21e0*/  @!P1 LEA R44, P3, R46, c[0x0][0x170], 0x2 ;  /* 0x00005c002e2c9a11 */ /* 0x001fe400078610ff */
[----:B------:R-:W-:-:S02]  /*21f0*/  SHF.R.S32.HI R72, RZ, 0x1f, R76 ;  /* 0x0000001fff487819 */ /* 0x000fc4000001144c */
[----:B------:R-:W-:Y:S02]  /*2200*/  @!P1 LEA.HI.X R45, R46, c[0x0][0x174], R70, 0x2, P3 ;  /* 0x00005d002e2d9a11 */ /* 0x000fe400018f1446 */
[----:B------:R-:W-:Y:S01]  /*2210*/  CS2R R70, SRZ ;  /* 0x0000000000467805 */ /* 0x000fe2000001ff00 */
[----:B------:R-:W-:-:S04]  /*2220*/  ISETP.GE.AND.EX P2, PT, R72, c[0x0][0x1cc], PT, P2 ;  /* 0x0000730048007a0c */ /* 0x000fc80003f46320 */
[----:B------:R-:W-:Y:S01]  /*2230*/  ISETP.GT.U32.OR P2, PT, R75, 0x27f, P2 ;  /* 0x0000027f4b00780c */ /* 0x000fe20001744470 */
[----:B------:R0:W5:-:S12]  /*2240*/  @!P1 LDG.E.64 R70, [R44.64] ;  /* 0x0000000c2c469981 */ /* 0x000158000c1e1b00 */
[----:B------:R-:W-:Y:S01]  /*2250*/  @!P2 MOV R46, R2 ;  /* 0x00000002002ea202 */ /* 0x000fe20000000f00 */
[----:B0-----:R-:W-:Y:S01]  /*2260*/  @!P2 IMAD R44, R72, c[0x0][0x1c0], RZ ;  /* 0x00007000482caa24 */ /* 0x001fe200078e02ff */
[----:B------:R-:W-:-:S03]  /*2270*/  @!P2 MOV R47, R5 ;  /* 0x00000005002fa202 */ /* 0x000fc60000000f00 */
[C---:B------:R-:W-:Y:S02]  /*2280*/  @!P2 IMAD R44, R76.reuse, c[0x0][0x1c4], R44 ;  /* 0x000071004c2caa24 */ /* 0x040fe400078e022c */
[----:B------:R-:W-:Y:S01]  /*2290*/  @!P2 IMAD.WIDE.U32 R46, R76, c[0x0][0x1c0], R46 ;  /* 0x000070004c2eaa25 */ /* 0x000fe200078e002e */
[----:B------:R-:W-:-:S04]  /*22a0*/  CS2R R72, SRZ ;  /* 0x0000000000487805 */ /* 0x000fc8000001ff00 */
[----:B------:R-:W-:Y:S02]  /*22b0*/  @!P2 IADD3 R45, R47, R44, RZ ;  /* 0x0000002c2f2da210 */ /* 0x000fe40007ffe0ff */
[----:B------:R-:W-:-:S04]  /*22c0*/  @!P2 LEA R44, P1, R46, c[0x0][0x170], 0x2 ;  /* 0x00005c002e2caa11 */ /* 0x000fc800078210ff */
[----:B------:R-:W-:-:S05]  /*22d0*/  @!P2 LEA.HI.X R45, R46, c[0x0][0x174], R45, 0x2, P1 ;  /* 0x00005d002e2daa11 */ /* 0x000fca00008f142d */
[----:B------:R2:W5:Y:S02]  /*22e0*/  @!P2 LDG.E.64 R72, [R44.64] ;  /* 0x0000000c2c48a981 */ /* 0x000564000c1e1b00 */
[----:B--2---:R-:W-:Y:S02]  /*22f0*/  FMUL.FTZ R44, R27, R27 ;  /* 0x0000001b1b2c7220 */ /* 0x004fe40000410000 */
[----:B------:R-:W-:Y:S02]  /*2300*/  FMUL.FTZ R45, R7, R7 ;  /* 0x00000007072d7220 */ /* 0x000fe40000410000 */
[----:B------:R-:W-:Y:S02]  /*2310*/  FFMA.FTZ R44, R26, R26, R44 ;  /* 0x0000001a1a2c7223 */ /* 0x000fe4000001002c */
[----:B------:R-:W-:Y:S02]  /*2320*/  FFMA.FTZ R45, R6, R6, R45 ;  /* 0x00000006062d7223 */ /* 0x000fe4000001002d */
[----:B------:R-:W-:-:S04]  /*2330*/  FADD.FTZ R44, RZ, R44 ;  /* 0x0000002cff2c7221 */ /* 0x000fc80000010000 */
[----:B------:R-:W-:Y:S02]  /*2340*/  FADD.FTZ R44, R44, R45 ;  /* 0x0000002d2c2c7221 */ /* 0x000fe40000010000 */
[----:B---3--:R-:W-:-:S04]  /*2350*/  FMUL.FTZ R45, R9, R9 ;  /* 0x00000009092d7220 */ /* 0x008fc80000410000 */
[----:B------:R-:W-:-:S04]  /*2360*/  FFMA.FTZ R45, R8, R8, R45 ;  /* 0x00000008082d7223 */ /* 0x000fc8000001002d */
[----:B------:R-:W-:Y:S02]  /*2370*/  FADD.FTZ R44, R44, R45 ;  /* 0x0000002d2c2c7221 */ /* 0x000fe40000010000 */
[----:B----4-:R-:W-:-:S04]  /*2380*/  FMUL.FTZ R45, R11, R11 ;  /* 0x0000000b0b2d7220 */ /* 0x010fc80000410000 */
[----:B------:R-:W-:-:S04]  /*2390*/  FFMA.FTZ R45, R10, R10, R45 ;  /* 0x0000000a0a2d7223 */ /* 0x000fc8000001002d */
[----:B------:R-:W-:Y:S02]  /*23a0*/  FADD.FTZ R44, R44, R45 ;  /* 0x0000002d2c2c7221 */ /* 0x000fe40000010000 */
[----:B-----5:R-:W-:-:S04]  /*23b0*/  FMUL.FTZ R45, R13, R13 ;  /* 0x0000000d0d2d7220 */ /* 0x020fc80000410000 */
[----:B------:R-:W-:-:S04]  /*23c0*/  FFMA.FTZ R45, R12, R12, R45 ;  /* 0x0000000c0c2d7223 */ /* 0x000fc8000001002d */
[----:B------:R-:W-:Y:S02]  /*23d0*/  FADD.FTZ R44, R44, R45 ;  /* 0x0000002d2c2c7221 */ /* 0x000fe40000010000 */
[----:B------:R-:W-:-:S04]  /*23e0*/  FMUL.FTZ R45, R15, R15 ;  /* 0x0000000f0f2d7220 */ /* 0x000fc80000410000 */
        /* <DEDUP_REMOVED lines=77> */
[----:B------:R-:W-:Y:S02]  /*28c0*/  FADD.FTZ R45, R26, R27 ;  /* 0x0000001b1a2d7221 */ /* 0x000fe40000010000 */
[----:B------:R-:W-:Y:S02]  /*28d0*/  FADD.FTZ R46, R6, R7 ;  /* 0x00000007062e7221 */ /* 0x000fe40000010000 */
[----:B------:R-:W-:-:S04]  /*28e0*/  FADD.FTZ R45, RZ, R45 ;  /* 0x0000002dff2d7221 */ /* 0x000fc80000010000 */
[----:B------:R-:W-:Y:S02]  /*28f0*/  FADD.FTZ R45, R45, R46 ;  /* 0x0000002e2d2d7221 */ /* 0x000fe40000010000 */
[----:B------:R-:W-:-:S04]  /*2900*/  FADD.FTZ R46, R8, R9 ;  /* 0x00000009082e7221 */ /* 0x000fc80000010000 */
        /* <DEDUP_REMOVED lines=55> */
[----:B------:R-:W-:Y:S01]  /*2c80*/  FADD.FTZ R45, R70, R71 ;  /* 0x00000047462d7221 */ /* 0x000fe20000010000 */
[----:B------:R-:W0:Y:S03]  /*2c90*/  S2R R82, SR_LANEID ;  /* 0x0000000000527919 */ /* 0x000e260000000000 */
[----:B------:R-:W-:Y:S02]  /*2ca0*/  FADD.FTZ R46, R46, R45 ;  /* 0x0000002d2e2e7221 */ /* 0x000fe40000010000 */
[----:B------:R-:W-:Y:S02]  /*2cb0*/  FMUL.FTZ R45, R73, R73 ;  /* 0x00000049492d7220 */ /* 0x000fe40000410000 */
[----:B------:R-:W-:-:S02]  /*2cc0*/  FADD.FTZ R47, R72, R73 ;  /* 0x00000049482f7221 */ /* 0x000fc40000010000 */
        /* <DEDUP_REMOVED lines=87> */
.L_x_4994:
[----:B------:R-:W-:Y:S05]  /*3240*/  BSYNC B0 ;  /* 0x0000000000007941 */ /* 0x000fea0003800000 */
.L_x_4993:
        /* <DEDUP_REMOVED lines=34> */
.L_x_4997:
[----:B------:R-:W2:Y:S01]  /*3470*/  LDG.E.STRONG.GPU R47, [R44.64] ;  /* 0x0000000c2c2f7981 */ /* 0x000ea2000c1ef900 */
[----:B------:R-:W-:Y:S01]  /*3480*/  YIELD ;  /* 0x0000000000007946 */ /* 0x000fe20003800000 */
[----:B--2---:R-:W-:Y:S01]  /*3490*/  ISETP.NE.AND P1, PT, R47, R46, PT ;  /* 0x0000002e2f00720c */ /* 0x004fe20003f25270 */
[----:B------:R-:W-:-:S12]  /*34a0*/  CCTL.IVALL ;  /* 0x00000000ff00798f */ /* 0x000fd80002000000 */
[----:B------:R-:W-:Y:S05]  /*34b0*/  @P1 BRA `(.L_x_4997) ;  /* 0xffffffb000001947 */ /* 0x000fea000383ffff */
.L_x_4996:
        /* <DEDUP_REMOVED lines=11> */
.L_x_4999:
        /* <DEDUP_REMOVED lines=9> */
[----:B------:R-:W-:Y:S01]  /*3600*/  @!P1 SHF.L.U32 R46, R46, 0x1, RZ ;  /* 0x000000012e2e9819 */ /* 0x000fe200000006ff */
[----:B------:R-:W-:-:S04]  /*3610*/  UIADD3 UR6, UR5, 0x1, URZ ;  /* 0x0000000105067890 */ /* 0x000fc8000fffe03f */
[----:B------:R-:W-:-:S04]  /*3620*/  @!P1 IMAD.WIDE R46, R46, R47, c[0x0][0x198] ;  /* 0x000066002e2e9625 */ /* 0x000fc800078e022f */
[----:B0-----:R-:W-:-:S04]  /*3630*/  @!P1 IMAD R45, R84, c[0x0][0x10], R45 ;  /* 0x00000400542d9a24 */ /* 0x001fc800078e022d */
[----:B------:R-:W-:Y:S01]  /*3640*/  @!P1 IMAD.WIDE.U32 R46, R45, 0x8, R46 ;  /* 0x000000082d2e9825 */ /* 0x000fe200078e002e */
[----:B------:R-:W-:-:S04]  /*3650*/  MOV R45, UR6 ;  /* 0x00000006002d7c02 */ /* 0x000fc80008000f00 */
[----:B------:R-:W-:Y:S01]  /*3660*/  ISETP.EQ.OR P2, PT, R45, UR16, P3 ;  /* 0x000000102d007c0c */ /* 0x000fe20009f42670 */
[----:B------:R0:W2:Y:S02]  /*3670*/  @!P1 LDG.E.64 R84, [R46.64] ;  /* 0x0000000c2e549981 */ /* 0x0000a4000c1e1b00 */
[----:B0-----:R-:W-:-:S10]  /*3680*/  MOV R46, UR4 ;  /* 0x00000004002e7c02 */ /* 0x001fd40008000f00 */
[----:B------:R-:W0:Y:S01]  /*3690*/  @!P2 S2R R45, SR_CTAID.Y ;  /* 0x00000000002da919 */ /* 0x000e220000002600 */
[----:B------:R-:W-:Y:S02]  /*36a0*/  MOV R47, UR6 ;  /* 0x00000006002f7c02 */ /* 0x000fe40008000f00 */
        /* <DEDUP_REMOVED lines=8> */
[----:B------:R-:W3:Y:S01]  /*3730*/  @!P2 LDG.E.64 R46, [R46.64] ;  /* 0x0000000c2e2ea981 */ /* 0x000ee2000c1e1b00 */
[----:B------:R-:W-:-:S06]  /*3740*/  UIADD3 UR6, UR5, 0x2, URZ ;  /* 0x0000000205067890 */ /* 0x000fcc000fffe03f */
[----:B------:R-:W-:-:S04]  /*3750*/  MOV R45, UR6 ;  /* 0x00000006002d7c02 */ /* 0x000fc80008000f00 */
[----:B------:R-:W-:-:S13]  /*3760*/  ISETP.EQ.OR P4, PT, R45, UR16, P3 ;  /* 0x000000102d007c0c */ /* 0x000fda0009f82670 */
[----:B------:R-:W0:Y:S01]  /*3770*/  @!P4 S2R R45, SR_CTAID.Y ;  /* 0x00000000002dc919 */ /* 0x000e220000002600 */
[----:B--2---:R-:W-:Y:S01]  /*3780*/  @!P1 FADD.FTZ R82, R82, R84 ;  /* 0x0000005452529221 */ /* 0x004fe20000010000 */
[----:B------:R-:W-:-:S04]  /*3790*/  MOV R84, UR4 ;  /* 0x0000000400547c02 */ /* 0x000fc80008000f00 */
[----:B------:R-:W-:-:S05]  /*37a0*/  @!P4 LOP3.LUT R84, R84, 0x1, RZ, 0xc0, !PT ;  /* 0x000000015454c812 */ /* 0x000fca00078ec0ff */
[----:B------:R-:W-:Y:S02]  /*37b0*/  @!P4 IMAD R84, R84, c[0x0][0x10], RZ ;  /* 0x000004005454ca24 */ /* 0x000fe400078e02ff */
[----:B------:R-:W-:Y:S02]  /*37c0*/  @!P1 FADD.FTZ R83, R83, R85 ;  /* 0x0000005553539221 */ /* 0x000fe40000010000 */
[----:B---3--:R-:W-:Y:S02]  /*37d0*/  @!P2 FADD.FTZ R82, R82, R46 ;  /* 0x0000002e5252a221 */ /* 0x008fe40000010000 */
[----:B------:R-:W-:Y:S01]  /*37e0*/  @!P4 IMAD R46, R84, c[0x0][0xc], RZ ;  /* 0x00000300542eca24 */ /* 0x000fe200078e02ff */
[----:B------:R-:W-:-:S04]  /*37f0*/  MOV R84, UR6 ;  /* 0x0000000600547c02 */ /* 0x000fc80008000f00 */
[----:B------:R-:W-:Y:S01]  /*3800*/  @!P4 SHF.L.U32 R46, R46, 0x1, RZ ;  /* 0x000000012e2ec819 */ /* 0x000fe200000006ff */
[----:B0-----:R-:W-:Y:S01]  /*3810*/  @!P4 IMAD R45, R84, c[0x0][0x10], R45 ;  /* 0x00000400542dca24 */ /* 0x001fe200078e022d */
[----:B------:R-:W-:Y:S01]  /*3820*/  @!P4 MOV R84, 0x4 ;  /* 0x000000040054c802 */ /* 0x000fe20000000f00 */
[----:B------:R-:W-:-:S04]  /*3830*/  UIADD3 UR6, UR5, 0x3, URZ ;  /* 0x0000000305067890 */ /* 0x000fc8000fffe03f */
[----:B------:R-:W-:-:S06]  /*3840*/  @!P4 IMAD.WIDE R84, R46, R84, c[0x0][0x198] ;  /* 0x000066002e54c625 */ /* 0x000fcc00078e0254 */
[----:B------:R-:W-:Y:S01]  /*3850*/  @!P4 IMAD.WIDE.U32 R84, R45, 0x8, R84 ;  /* 0x000000082d54c825 */ /* 0x000fe200078e0054 */
[----:B------:R-:W-:-:S04]  /*3860*/  MOV R45, UR6 ;  /* 0x00000006002d7c02 */ /* 0x000fc80008000f00 */
[----:B------:R-:W-:Y:S01]  /*3870*/  ISETP.EQ.OR P1, PT, R45, UR16, P3 ;  /* 0x000000102d007c0c */ /* 0x000fe20009f22670 */
[----:B------:R-:W-:Y:S01]  /*3880*/  @!P2 FADD.FTZ R83, R83, R47 ;  /* 0x0000002f5353a221 */ /* 0x000fe20000010000 */
[----:B------:R-:W-:Y:S01]  /*3890*/  MOV R46, UR4 ;  /* 0x00000004002e7c02 */ /* 0x000fe20008000f00 */
[----:B------:R-:W2:Y:S10]  /*38a0*/  @!P4 LDG.E.64 R84, [R84.64] ;  /* 0x0000000c5454c981 */ /* 0x000eb4000c1e1b00 */
[----:B------:R-:W0:Y:S01]  /*38b0*/  @!P1 S2R R45, SR_CTAID.Y ;  /* 0x00000000002d9919 */ /* 0x000e220000002600 */
[----:B------:R-:W-:-:S02]  /*38c0*/  @!P1 LOP3.LUT R46, R46, 0x1, RZ, 0xc0, !PT ;  /* 0x000000012e2e9812 */ /* 0x000fc400078ec0ff */
[----:B------:R-:W-:-:S03]  /*38d0*/  MOV R47, UR6 ;  /* 0x00000006002f7c02 */ /* 0x000fc60008000f00 */
        /* <DEDUP_REMOVED lines=8> */
[----:B------:R-:W-:-:S04]  /*3960*/  IADD3 R44, R44, -0x4, RZ ;  /* 0xfffffffc2c2c7810 */ /* 0x000fc80007ffe0ff */
[----:B------:R-:W-:Y:S01]  /*3970*/  ISETP.NE.AND P2, PT, R44, RZ, PT ;  /* 0x000000ff2c00720c */ /* 0x000fe20003f45270 */
[----:B------:R-:W-:Y:S01]  /*3980*/  UIADD3 UR5, UR5, 0x4, URZ ;  /* 0x0000000405057890 */ /* 0x000fe2000fffe03f */
[----:B--2---:R-:W-:Y:S02]  /*3990*/  @!P4 FADD.FTZ R82, R82, R84 ;  /* 0x000000545252c221 */ /* 0x004fe40000010000 */
[----:B------:R-:W-:Y:S02]  /*39a0*/  @!P4 FADD.FTZ R83, R83, R85 ;  /* 0x000000555353c221 */ /* 0x000fe40000010000 */
[----:B---3--:R-:W-:Y:S02]  /*39b0*/  @!P1 FADD.FTZ R82, R82, R46 ;  /* 0x0000002e52529221 */ /* 0x008fe40000010000 */
[----:B------:R-:W-:-:S05]  /*39c0*/  @!P1 FADD.FTZ R83, R83, R47 ;  /* 0x0000002f53539221 */ /* 0x000fca0000010000 */
[----:B------:R-:W-:Y:S05]  /*39d0*/  @P2 BRA `(.L_x_4999) ;  /* 0xfffffb9000002947 */ /* 0x000fea000383ffff */
.L_x_4998:
        /* <DEDUP_REMOVED lines=25> */
.L_x_5001:
[----:B------:R-:W-:Y:S05]  /*3b70*/  BSYNC B0 ;  /* 0x0000000000007941 */ /* 0x000fea0003800000 */
.L_x_5000:
        /* <DEDUP_REMOVED lines=35> */
.L_x_4995:
        /* <DEDUP_REMOVED lines=30> */
[----:B------:R-:W-:Y:S01]  /*3f90*/  FADD.FTZ R26, R26, -UR5 ;  /* 0x800000051a1a7e21 */ /* 0x000fe20008010000 */
[----:B------:R-:W-:Y:S01]  /*3fa0*/  UMOV UR6, 0x3f800000 ;  /* 0x3f80000000067882 */ /* 0x000fe20000000000 */
[----:B------:R-:W-:Y:S01]  /*3fb0*/  FADD.FTZ R27, R27, -UR5 ;  /* 0x800000051b1b7e21 */ /* 0x000fe20008010000 */
[----:B-1----:R-:W-:-:S02]  /*3fc0*/  @UP0 UMOV UR6, UR7 ;  /* 0x0000000700060c82 */ /* 0x002fc40008000000 */
        /* <DEDUP_REMOVED lines=15> */
.L_x_5002:
[----:B------:R-:W-:Y:S01]  /*40c0*/  BSSY B0, `(.L_x_5003) ;  /* 0x000000c000007945 */ /* 0x000fe20003800000 */
[----:B------:R-:W-:Y:S05]  /*40d0*/  @!P0 BRA `(.L_x_5004) ;  /* 0x000000a000008947 */ /* 0x000fea0003800000 */
[----:B------:R-:W-:Y:S02]  /*40e0*/  SHF.R.S32.HI R82, RZ, 0x1f, R0 ;  /* 0x0000001fff527819 */ /* 0x000fe40000011400 */
[----:B------:R-:W-:-:S03]  /*40f0*/  MOV R83, R5 ;  /* 0x0000000500537202 */ /* 0x000fc60000000f00 */
        /* <DEDUP_REMOVED lines=8> */
.L_x_5004:
[----:B------:R-:W-:Y:S05]  /*4180*/  BSYNC B0 ;  /* 0x0000000000007941 */ /* 0x000fea0003800000 */
.L_x_5003:
[----:B0-----:R-:W-:Y:S01]  /*4190*/  IADD3 R27, R0, 0x8, RZ ;  /* 0x00000008001b7810 */ /* 0x001fe20007ffe0ff */
[----:B------:R-:W-:Y:S01]  /*41a0*/  FADD.FTZ R6, R6, -UR5 ;  /* 0x8000000506067e21 */ /* 0x000fe20008010000 */
[----:B------:R-:W-:Y:S01]  /*41b0*/  IADD3 R83, R0, 0x8, RZ ;  /* 0x0000000800537810 */ /* 0x000fe20007ffe0ff */
[----:B------:R-:W-:Y:S01]  /*41c0*/  FADD.FTZ R7, R7, -UR5 ;  /* 0x8000000507077e21 */ /* 0x000fe20008010000 */
[----:B------:R-:W-:Y:S01]  /*41d0*/  SHF.R.S32.HI R27, RZ, 0x1f, R27 ;  /* 0x0000001fff1b7819 */ /* 0x000fe2000001141b */
[----:B------:R-:W-:Y:S01]  /*41e0*/  FMUL.FTZ R6, R6, UR6 ;  /* 0x0000000606067c20 */ /* 0x000fe20008410000 */
[----:B------:R-:W-:Y:S01]  /*41f0*/  ISETP.GE.U32.AND P1, PT, R83, c[0x0][0x1c8], PT ;  /* 0x0000720053007a0c */ /* 0x000fe20003f26070 */
[----:B------:R-:W-:Y:S02]  /*4200*/  FMUL.FTZ R7, R7, UR6 ;  /* 0x0000000607077c20 */ /* 0x000fe40008410000 */
[----:B------:R-:W-:Y:S01]  /*4210*/  FFMA.FTZ R6, R44, R6, R46 ;  /* 0x000000062c067223 */ /* 0x000fe2000001002e */
[----:B------:R-:W-:Y:S01]  /*4220*/  ISETP.GE.AND.EX P1, PT, R27, c[0x0][0x1cc], PT, P1 ;  /* 0x000073001b007a0c */ /* 0x000fe20003f26310 */
[----:B------:R-:W-:-:S03]  /*4230*/  FFMA.FTZ R7, R45, R7, R47 ;  /* 0x000000072d077223 */ /* 0x000fc6000001002f */
        /* <DEDUP_REMOVED lines=12> */
.L_x_5005:
        /* <DEDUP_REMOVED lines=11> */
.L_x_5007:
[----:B------:R-:W-:Y:S05]  /*43b0*/  BSYNC B0 ;  /* 0x0000000000007941 */ /* 0x000fea0003800000 */
.L_x_5006:
[----:B------:R-:W-:Y:S01]  /*43c0*/  IADD3 R26, R0, 0x10, RZ ;  /* 0x00000010001a7810 */ /* 0x000fe20007ffe0ff */
[----:B------:R-:W-:Y:S01]  /*43d0*/  FADD.FTZ R8, R8, -UR5 ;  /* 0x8000000508087e21 */ /* 0x000fe20008010000 */
[----:B------:R-:W-:Y:S01]  /*43e0*/  IADD3 R27, R0, 0x10, RZ ;  /* 0x00000010001b7810 */ /* 0x000fe20007ffe0ff */
[----:B------:R-:W-:Y:S01]  /*43f0*/  FADD.FTZ R9, R9, -UR5 ;  /* 0x8000000509097e21 */ /* 0x000fe20008010000 */
[----:B------:R-:W-:Y:S01]  /*4400*/  SHF.R.S32.HI R26, RZ, 0x1f, R26 ;  /* 0x0000001fff1a7819 */ /* 0x000fe2000001141a */
[----:B------:R-:W-:Y:S01]  /*4410*/  FMUL.FTZ R8, R8, UR6 ;  /* 0x0000000608087c20 */ /* 0x000fe20008410000 */
[----:B------:R-:W-:Y:S01]  /*4420*/  ISETP.GE.U32.AND P1, PT, R27, c[0x0][0x1c8], PT ;  /* 0x000072001b007a0c */ /* 0x000fe20003f26070 */
[----:B------:R-:W-:Y:S02]  /*4430*/  FMUL.FTZ R9, R9, UR6 ;  /* 0x0000000609097c20 */ /* 0x000fe40008410000 */
[----:B0-----:R-:W-:Y:S01]  /*4440*/  FFMA.FTZ R6, R44, R8, R46 ;  /* 0x000000082c067223 */ /* 0x001fe2000001002e */
        /* <DEDUP_REMOVED lines=14> */
.L_x_5008:
        /* <DEDUP_REMOVED lines=11> */
.L_x_5010:
[----:B------:R-:W-:Y:S05]  /*45e0*/  BSYNC B0 ;  /* 0x0000000000007941 */ /* 0x000fea0003800000 */
.L_x_5009:
[----:B------:R-:W-:Y:S01]  /*45f0*/  IADD3 R9, R0, 0x18, RZ ;  /* 0x0000001800097810 */ /* 0x000fe20007ffe0ff */
[----:B------:R-:W-:Y:S01]  /*4600*/  FADD.FTZ R10, R10, -UR5 ;  /* 0x800000050a0a7e21 */ /* 0x000fe20008010000 */
[----:B0-----:R-:W-:Y:S01]  /*4610*/  IADD3 R26, R0, 0x18, RZ ;  /* 0x00000018001a7810 */ /* 0x001fe20007ffe0ff */
        /* <DEDUP_REMOVED lines=20> */
.L_x_5011:
        /* <DEDUP_REMOVED lines=11> */
.L_x_5013:
[----:B------:R-:W-:Y:S05]  /*4810*/  BSYNC B0 ;  /* 0x0000000000007941 */ /* 0x000fea0003800000 */
.L_x_5012:
[----:B0-----:R-:W-:Y:S01]  /*4820*/  IADD3 R11, R0, 0x20, RZ ;  /* 0x00000020000b7810 */ /* 0x001fe20007ffe0ff */
[----:B------:R-:W-:Y:S01]  /*4830*/  FADD.FTZ R6, R12, -UR5 ;  /* 0x800000050c067e21 */ /* 0x000fe20008010000 */
[C---:B------:R-:W-:Y:S01]  /*4840*/  IADD3 R82, R0.reuse, 0x28, RZ ;  /* 0x0000002800527810 */ /* 0x040fe20007ffe0ff */
[----:B------:R-:W-:Y:S01]  /*4850*/  FADD.FTZ R7, R13, -UR5 ;  /* 0x800000050d077e21 */ /* 0x000fe20008010000 */
[----:B------:R-:W-:Y:S01]  /*4860*/  IADD3 R26, R0, 0x30, RZ ;  /* 0x00000030001a7810 */ /* 0x000fe20007ffe0ff */
[----:B------:R-:W-:Y:S01]  /*4870*/  FMUL.FTZ R6, R6, UR6 ;  /* 0x0000000606067c20 */ /* 0x000fe20008410000 */
[C---:B------:R-:W-:Y:S01]  /*4880*/  IADD3 R27, R0.reuse, 0x30, RZ ;  /* 0x00000030001b7810 */ /* 0x040fe20007ffe0ff */
[----:B------:R-:W-:Y:S01]  /*4890*/  FMUL.FTZ R7, R7, UR6 ;  /* 0x0000000607077c20 */ /* 0x000fe20008410000 */
[----:B------:R-:W-:Y:S01]  /*48a0*/  IADD3 R83, R0, 0x28, RZ ;  /* 0x0000002800537810 */ /* 0x000fe20007ffe0ff */
[----:B------:R-:W-:Y:S01]  /*48b0*/  FADD.FTZ R14, R14, -UR5 ;  /* 0x800000050e0e7e21 */ /* 0x000fe20008010000 */
[----:B------:R-:W-:Y:S01]  /*48c0*/  IADD3 R9, R0, 0x20, RZ ;  /* 0x0000002000097810 */ /* 0x000fe20007ffe0ff */
[----:B------:R-:W-:Y:S01]  /*48d0*/  FADD.FTZ R15, R15, -UR5 ;  /* 0x800000050f0f7e21 */ /* 0x000fe20008010000 */
[----:B------:R-:W-:Y:S01]  /*48e0*/  ISETP.GE.U32.AND P1, PT, R11, c[0x0][0x1c8], PT ;  /* 0x000072000b007a0c */ /* 0x000fe20003f26070 */
[----:B------:R-:W-:Y:S01]  /*48f0*/  FFMA.FTZ R6, R44, R6, R46 ;  /* 0x000000062c067223 */ /* 0x000fe2000001002e */
[----:B------:R-:W-:Y:S01]  /*4900*/  ISETP.GE.U32.AND P2, PT, R82, c[0x0][0x1c8], PT ;  /* 0x0000720052007a0c */ /* 0x000fe20003f46070 */
[----:B------:R-:W-:Y:S01]  /*4910*/  FFMA.FTZ R7, R45, R7, R47 ;  /* 0x000000072d077223 */ /* 0x000fe2000001002f */
[----:B------:R-:W-:-:S02]  /*4920*/  SHF.R.S32.HI R9, RZ, 0x1f, R9 ;  /* 0x0000001fff097819 */ /* 0x000fc40000011409 */
[----:B------:R-:W-:Y:S02]  /*4930*/  SHF.R.S32.HI R83, RZ, 0x1f, R83 ;  /* 0x0000001fff537819 */ /* 0x000fe40000011453 */
[----:B------:R-:W-:Y:S02]  /*4940*/  SHF.R.S32.HI R27, RZ, 0x1f, R27 ;  /* 0x0000001fff1b7819 */ /* 0x000fe4000001141b */
[----:B------:R-:W-:Y:S02]  /*4950*/  ISETP.GE.U32.AND P3, PT, R26, c[0x0][0x1c8], PT ;  /* 0x000072001a007a0c */ /* 0x000fe40003f66070 */
[----:B------:R-:W-:Y:S02]  /*4960*/  ISETP.GE.AND.EX P1, PT, R9, c[0x0][0x1cc], PT, P1 ;  /* 0x0000730009007a0c */ /* 0x000fe40003f26310 */
[----:B------:R-:W-:Y:S02]  /*4970*/  ISETP.GE.AND.EX P2, PT, R83, c[0x0][0x1cc], PT, P2 ;  /* 0x0000730053007a0c */ /* 0x000fe40003f46320 */
[----:B------:R-:W-:-:S02]  /*4980*/  ISETP.GE.AND.EX P3, PT, R27, c[0x0][0x1cc], PT, P3 ;  /* 0x000073001b007a0c */ /* 0x000fc40003f66330 */
        /* <DEDUP_REMOVED lines=14> */
.L_x_5014:
        /* <DEDUP_REMOVED lines=11> */
.L_x_5016:
[----:B------:R-:W-:Y:S05]  /*4b20*/  BSYNC B0 ;  /* 0x0000000000007941 */ /* 0x000fea0003800000 */
.L_x_5015:
[----:B------:R-:W-:Y:S02]  /*4b30*/  FMUL.FTZ R14, R14, UR6 ;  /* 0x000000060e0e7c20 */ /* 0x000fe40008410000 */
[----:B------:R-:W-:Y:S02]  /*4b40*/  FMUL.FTZ R15, R15, UR6 ;  /* 0x000000060f0f7c20 */ /* 0x000fe40008410000 */
[----:B------:R-:W-:Y:S02]  /*4b50*/  FADD.FTZ R16, R16, -UR5 ;  /* 0x8000000510107e21 */ /* 0x000fe40008010000 */
[----:B------:R-:W-:Y:S02]  /*4b60*/  FADD.FTZ R17, R17, -UR5 ;  /* 0x8000000511117e21 */ /* 0x000fe40008010000 */
[----:B0-----:R-:W-:Y:S02]  /*4b70*/  FFMA.FTZ R6, R44, R14, R46 ;  /* 0x0000000e2c067223 */ /* 0x001fe4000001002e */
        /* <DEDUP_REMOVED lines=12> */
.L_x_5017:
        /* <DEDUP_REMOVED lines=11> */
.L_x_5019:
[----:B------:R-:W-:Y:S05]  /*4cf0*/  BSYNC B0 ;  /* 0x0000000000007941 */ /* 0x000fea0003800000 */
.L_x_5018:
        /* <DEDUP_REMOVED lines=17> */
.L_x_5020:
        /* <DEDUP_REMOVED lines=11> */
.L_x_5022:
[----:B------:R-:W-:Y:S05]  /*4ec0*/  BSYNC B0 ;  /* 0x0000000000007941 */ /* 0x000fea0003800000 */
.L_x_5021:
[----:B0-----:R-:W-:Y:S01]  /*4ed0*/  IADD3 R11, R0, 0x38, RZ ;  /* 0x00000038000b7810 */ /* 0x001fe20007ffe0ff */
[----:B------:R-:W-:Y:S01]  /*4ee0*/  FMUL.FTZ R18, R18, UR6 ;  /* 0x0000000612127c20 */ /* 0x000fe20008410000 */
[C---:B------:R-:W-:Y:S01]  /*4ef0*/  IADD3 R26, R0.reuse, 0x40, RZ ;  /* 0x00000040001a7810 */ /* 0x040fe20007ffe0ff */
[----:B------:R-:W-:Y:S01]  /*4f00*/  FMUL.FTZ R19, R19, UR6 ;  /* 0x0000000613137c20 */ /* 0x000fe20008410000 */
[----:B------:R-:W-:Y:S01]  /*4f10*/  IADD3 R16, R0, 0x48, RZ ;  /* 0x0000004800107810 */ /* 0x000fe20007ffe0ff */
[----:B------:R-:W-:Y:S01]  /*4f20*/  FADD.FTZ R20, R20, -UR5 ;  /* 0x8000000514147e21 */ /* 0x000fe20008010000 */
[C---:B------:R-:W-:Y:S01]  /*4f30*/  IADD3 R14, R0.reuse, 0x50, RZ ;  /* 0x00000050000e7810 */ /* 0x040fe20007ffe0ff */
[----:B------:R-:W-:Y:S01]  /*4f40*/  FADD.FTZ R21, R21, -UR5 ;  /* 0x8000000515157e21 */ /* 0x000fe20008010000 */
[----:B------:R-:W-:Y:S01]  /*4f50*/  IADD3 R12, R0, 0x58, RZ ;  /* 0x00000058000c7810 */ /* 0x000fe20007ffe0ff */
[----:B------:R-:W-:Y:S01]  /*4f60*/  FFMA.FTZ R6, R44, R18, R46 ;  /* 0x000000122c067223 */ /* 0x000fe2000001002e */
[C---:B------:R-:W-:Y:S01]  /*4f70*/  IADD3 R9, R0.reuse, 0x38, RZ ;  /* 0x0000003800097810 */ /* 0x040fe20007ffe0ff */
[----:B------:R-:W-:Y:S01]  /*4f80*/  FFMA.FTZ R7, R45, R19, R47 ;  /* 0x000000132d077223 */ /* 0x000fe2000001002f */
[----:B------:R-:W-:-:S02]  /*4f90*/  IADD3 R13, R0, 0x58, RZ ;  /* 0x00000058000d7810 */ /* 0x000fc40007ffe0ff */
[C---:B------:R-:W-:Y:S02]  /*4fa0*/  IADD3 R15, R0.reuse, 0x50, RZ ;  /* 0x00000050000f7810 */ /* 0x040fe40007ffe0ff */
[C---:B------:R-:W-:Y:S02]  /*4fb0*/  IADD3 R17, R0.reuse, 0x48, RZ ;  /* 0x0000004800117810 */ /* 0x040fe40007ffe0ff */
[----:B------:R-:W-:Y:S02]  /*4fc0*/  IADD3 R27, R0, 0x40, RZ ;  /* 0x00000040001b7810 */ /* 0x000fe40007ffe0ff */
[----:B------:R-:W-:Y:S02]  /*4fd0*/  ISETP.GE.U32.AND P6, PT, R11, c[0x0][0x1c8], PT ;  /* 0x000072000b007a0c */ /* 0x000fe40003fc6070 */
[----:B------:R-:W-:Y:S02]  /*4fe0*/  ISETP.GE.U32.AND P1, PT, R26, c[0x0][0x1c8], PT ;  /* 0x000072001a007a0c */ /* 0x000fe40003f26070 */
[----:B------:R-:W-:-:S02]  /*4ff0*/  SHF.R.S32.HI R9, RZ, 0x1f, R9 ;  /* 0x0000001fff097819 */ /* 0x000fc40000011409 */
[----:B------:R-:W-:Y:S02]  /*5000*/  ISETP.GE.U32.AND P2, PT, R16, c[0x0][0x1c8], PT ;  /* 0x0000720010007a0c */ /* 0x000fe40003f46070 */
[----:B------:R-:W-:Y:S02]  /*5010*/  ISETP.GE.U32.AND P3, PT, R14, c[0x0][0x1c8], PT ;  /* 0x000072000e007a0c */ /* 0x000fe40003f66070 */
[----:B------:R-:W-:Y:S02]  /*5020*/  ISETP.GE.U32.AND P4, PT, R12, c[0x0][0x1c8], PT ;  /* 0x000072000c007a0c */ /* 0x000fe40003f86070 */
[----:B------:R-:W-:Y:S02]  /*5030*/  SHF.R.S32.HI R27, RZ, 0x1f, R27 ;  /* 0x0000001fff1b7819 */ /* 0x000fe4000001141b */
[----:B------:R-:W-:Y:S02]  /*5040*/  SHF.R.S32.HI R17, RZ, 0x1f, R17 ;  /* 0x0000001fff117819 */ /* 0x000fe40000011411 */
[----:B------:R-:W-:-:S02]  /*5050*/  SHF.R.S32.HI R15, RZ, 0x1f, R15 ;  /* 0x0000001fff0f7819 */ /* 0x000fc4000001140f */
[----:B------:R-:W-:Y:S02]  /*5060*/  SHF.R.S32.HI R13, RZ, 0x1f, R13 ;  /* 0x0000001fff0d7819 */ /* 0x000fe4000001140d */
[----:B------:R-:W-:Y:S02]  /*5070*/  ISETP.GE.AND.EX P6, PT, R9, c[0x0][0x1cc], PT, P6 ;  /* 0x0000730009007a0c */ /* 0x000fe40003fc6360 */
[----:B------:R-:W-:Y:S02]  /*5080*/  ISETP.GE.AND.EX P1, PT, R27, c[0x0][0x1cc], PT, P1 ;  /* 0x000073001b007a0c */ /* 0x000fe40003f26310 */
[----:B------:R-:W-:Y:S02]  /*5090*/  ISETP.GE.AND.EX P2, PT, R17, c[0x0][0x1cc], PT, P2 ;  /* 0x0000730011007a0c */ /* 0x000fe40003f46320 */
[----:B------:R-:W-:Y:S02]  /*50a0*/  ISETP.GE.AND.EX P3, PT, R15, c[0x0][0x1cc], PT, P3 ;  /* 0x000073000f007a0c */ /* 0x000fe40003f66330 */
[----:B------:R-:W-:-:S02]  /*50b0*/  ISETP.GE.AND.EX P4, PT, R13, c[0x0][0x1cc], PT, P4 ;  /* 0x000073000d007a0c */ /* 0x000fc40003f86340 */
[C---:B------:R-:W-:Y:S02]  /*50c0*/  ISETP.GT.U32.OR P6, PT, R75.reuse, 0x27f, P6 ;  /* 0x0000027f4b00780c */ /* 0x040fe400037c4470 */
[C---:B------:R-:W-:Y:S02]  /*50d0*/  ISETP.GT.U32.OR P1, PT, R75.reuse, 0x27f, P1 ;  /* 0x0000027f4b00780c */ /* 0x040fe40000f24470 */
[C---:B------:R-:W-:Y:S02]  /*50e0*/  ISETP.GT.U32.OR P2, PT, R75.reuse, 0x27f, P2 ;  /* 0x0000027f4b00780c */ /* 0x040fe40001744470 */
[C---:B------:R-:W-:Y:S02]  /*50f0*/  ISETP.GT.U32.OR P3, PT, R75.reuse, 0x27f, P3 ;  /* 0x0000027f4b00780c */ /* 0x040fe40001f64470 */
[----:B------:R-:W-:Y:S01]  /*5100*/  ISETP.GT.U32.OR P4, PT, R75, 0x27f, P4 ;  /* 0x0000027f4b00780c */ /* 0x000fe20002784470 */
        /* <DEDUP_REMOVED lines=11> */
.L_x_5023:
        /* <DEDUP_REMOVED lines=11> */
.L_x_5025:
[----:B------:R-:W-:Y:S05]  /*5270*/  BSYNC B0 ;  /* 0x0000000000007941 */ /* 0x000fea0003800000 */
.L_x_5024:
        /* <DEDUP_REMOVED lines=17> */
.L_x_5026:
        /* <DEDUP_REMOVED lines=11> */
.L_x_5028:
[----:B------:R-:W-:Y:S05]  /*5440*/  BSYNC B0 ;  /* 0x0000000000007941 */ /* 0x000fea0003800000 */
.L_x_5027:
        /* <DEDUP_REMOVED lines=17> */
.L_x_5029:
        /* <DEDUP_REMOVED lines=11> */
.L_x_5031:
[----:B------:R-:W-:Y:S05]  /*5610*/  BSYNC B0 ;  /* 0x0000000000007941 */ /* 0x000fea0003800000 */
.L_x_5030:
        /* <DEDUP_REMOVED lines=17> */
.L_x_5032:
        /* <DEDUP_REMOVED lines=11> */
.L_x_5034:
[----:B------:R-:W-:Y:S05]  /*57e0*/  BSYNC B0 ;  /* 0x0000000000007941 */ /* 0x000fea0003800000 */
.L_x_5033:
        /* <DEDUP_REMOVED lines=17> */
.L_x_5035:
        /* <DEDUP_REMOVED lines=11> */
.L_x_5037:
[----:B------:R-:W-:Y:S05]  /*59b0*/  BSYNC B0 ;  /* 0x0000000000007941 */ /* 0x000fea0003800000 */
.L_x_5036:
        /* <DEDUP_REMOVED lines=47> */
.L_x_5038:
        /* <DEDUP_REMOVED lines=11> */
.L_x_5040:
[----:B------:R-:W-:Y:S05]  /*5d60*/  BSYNC B0 ;  /* 0x0000000000007941 */ /* 0x000fea0003800000 */
.L_x_5039:
        /* <DEDUP_REMOVED lines=17> */
.L_x_5041:
        /* <DEDUP_REMOVED lines=11> */
.L_x_5043:
[----:B------:R-:W-:Y:S05]  /*5f30*/  BSYNC B0 ;  /* 0x0000000000007941 */ /* 0x000fea0003800000 */
.L_x_5042:
        /* <DEDUP_REMOVED lines=17> */
.L_x_5044:
        /* <DEDUP_REMOVED lines=11> */
.L_x_5046:
[----:B------:R-:W-:Y:S05]  /*6100*/  BSYNC B0 ;  /* 0x0000000000007941 */ /* 0x000fea0003800000 */
.L_x_5045:
        /* <DEDUP_REMOVED lines=17> */
.L_x_5047:
        /* <DEDUP_REMOVED lines=11> */
.L_x_5049:
[----:B------:R-:W-:Y:S05]  /*62d0*/  BSYNC B0 ;  /* 0x0000000000007941 */ /* 0x000fea0003800000 */
.L_x_5048:
        /* <DEDUP_REMOVED lines=17> */
.L_x_5050:
        /* <DEDUP_REMOVED lines=11> */
.L_x_5052:
[----:B------:R-:W-:Y:S05]  /*64a0*/  BSYNC B0 ;  /* 0x0000000000007941 */ /* 0x000fea0003800000 */
.L_x_5051:
[----:B------:R-:W-:Y:S01]  /*64b0*/  IADD3 R17, R0, 0x88, RZ ;  /* 0x0000008800117810 */ /* 0x000fe20007ffe0ff */
[----:B0-----:R-:W-:Y:S01]  /*64c0*/  FMUL.FTZ R7, R40, UR6 ;  /* 0x0000000628077c20 */ /* 0x001fe20008410000 */
[----:B------:R-:W-:Y:S01]  /*64d0*/  IADD3 R18, R0, 0x88, RZ ;  /* 0x0000008800127810 */ /* 0x000fe20007ffe0ff */
[----:B------:R-:W-:Y:S01]  /*64e0*/  FMUL.FTZ R8, R41, UR6 ;  /* 0x0000000629087c20 */ /* 0x000fe20008410000 */
[----:B------:R-:W-:Y:S01]  /*64f0*/  ISETP.GE.U32.AND P6, PT, R17, c[0x0][0x1c8], PT ;  /* 0x0000720011007a0c */ /* 0x000fe20003fc6070 */
[----:B------:R-:W-:Y:S01]  /*6500*/  FFMA.FTZ R6, R44, R7, R46 ;  /* 0x000000072c067223 */ /* 0x000fe2000001002e */
[----:B------:R-:W-:Y:S01]  /*6510*/  ISETP.GE.U32.AND P1, PT, R93, c[0x0][0x1c8], PT ;  /* 0x000072005d007a0c */ /* 0x000fe20003f26070 */
[----:B------:R-:W-:Y:S01]  /*6520*/  FADD.FTZ R42, R42, -UR5 ;  /* 0x800000052a2a7e21 */ /* 0x000fe20008010000 */
[----:B------:R-:W-:Y:S01]  /*6530*/  SHF.R.S32.HI R18, RZ, 0x1f, R18 ;  /* 0x0000001fff127819 */ /* 0x000fe20000011412 */
[----:B------:R-:W-:Y:S01]  /*6540*/  FADD.FTZ R43, R43, -UR5 ;  /* 0x800000052b2b7e21 */ /* 0x000fe20008010000 */
[----:B------:R-:W-:Y:S01]  /*6550*/  ISETP.GE.U32.AND P2, PT, R92, c[0x0][0x1c8], PT ;  /* 0x000072005c007a0c */ /* 0x000fe20003f46070 */
[----:B------:R-:W-:Y:S01]  /*6560*/  FFMA.FTZ R7, R45, R8, R47 ;  /* 0x000000082d077223 */ /* 0x000fe2000001002f */
[----:B------:R-:W-:-:S02]  /*6570*/  ISETP.GE.U32.AND P3, PT, R91, c[0x0][0x1c8], PT ;  /* 0x000072005b007a0c */ /* 0x000fc40003f66070 */
[----:B------:R-:W-:Y:S02]  /*6580*/  ISETP.GE.U32.AND P4, PT, R90, c[0x0][0x1c8], PT ;  /* 0x000072005a007a0c */ /* 0x000fe40003f86070 */
[----:B------:R-:W-:Y:S02]  /*6590*/  SHF.R.S32.HI R16, RZ, 0x1f, R93 ;  /* 0x0000001fff107819 */ /* 0x000fe4000001145d */
[----:B------:R-:W-:Y:S02]  /*65a0*/  SHF.R.S32.HI R15, RZ, 0x1f, R92 ;  /* 0x0000001fff0f7819 */ /* 0x000fe4000001145c */
[----:B------:R-:W-:Y:S02]  /*65b0*/  SHF.R.S32.HI R14, RZ, 0x1f, R91 ;  /* 0x0000001fff0e7819 */ /* 0x000fe4000001145b */
[----:B------:R-:W-:Y:S02]  /*65c0*/  SHF.R.S32.HI R13, RZ, 0x1f, R90 ;  /* 0x0000001fff0d7819 */ /* 0x000fe4000001145a */
[----:B------:R-:W-:-:S02]  /*65d0*/  ISETP.GE.AND.EX P6, PT, R18, c[0x0][0x1cc], PT, P6 ;  /* 0x0000730012007a0c */ /* 0x000fc40003fc6360 */
[----:B------:R-:W-:Y:S02]  /*65e0*/  ISETP.GE.AND.EX P1, PT, R16, c[0x0][0x1cc], PT, P1 ;  /* 0x0000730010007a0c */ /* 0x000fe40003f26310 */
[----:B------:R-:W-:Y:S02]  /*65f0*/  ISETP.GE.AND.EX P2, PT, R15, c[0x0][0x1cc], PT, P2 ;  /* 0x000073000f007a0c */ /* 0x000fe40003f46320 */
[----:B------:R-:W-:Y:S02]  /*6600*/  ISETP.GE.AND.EX P3, PT, R14, c[0x0][0x1cc], PT, P3 ;  /* 0x000073000e007a0c */ /* 0x000fe40003f66330 */
[----:B------:R-:W-:Y:S02]  /*6610*/  ISETP.GE.AND.EX P4, PT, R13, c[0x0][0x1cc], PT, P4 ;  /* 0x000073000d007a0c */ /* 0x000fe40003f86340 */
[C---:B------:R-:W-:Y:S02]  /*6620*/  ISETP.GT.U32.OR P6, PT, R75.reuse, 0x27f, P6 ;  /* 0x0000027f4b00780c */ /* 0x040fe400037c4470 */
[----:B------:R-:W-:-:S02]  /*6630*/  ISETP.GT.U32.OR P1, PT, R75, 0x27f, P1 ;  /* 0x0000027f4b00780c */ /* 0x000fc40000f24470 */
        /* <DEDUP_REMOVED lines=14> */
.L_x_5053:
        /* <DEDUP_REMOVED lines=11> */
.L_x_5055:
[----:B------:R-:W-:Y:S05]  /*67d0*/  BSYNC B0 ;  /* 0x0000000000007941 */ /* 0x000fea0003800000 */
.L_x_5054:
[----:B0-----:R-:W-:Y:S02]  /*67e0*/  FMUL.FTZ R7, R42, UR6 ;  /* 0x000000062a077c20 */ /* 0x001fe40008410000 */
[----:B------:R-:W-:Y:S02]  /*67f0*/  FMUL.FTZ R8, R43, UR6 ;  /* 0x000000062b087c20 */ /* 0x000fe40008410000 */
[----:B------:R-:W-:Y:S02]  /*6800*/  FFMA.FTZ R6, R44, R7, R46 ;  /* 0x000000072c067223 */ /* 0x000fe4000001002e */
[----:B------:R-:W-:Y:S02]  /*6810*/  FADD.FTZ R48, R48, -UR5 ;  /* 0x8000000530307e21 */ /* 0x000fe40008010000 */
[----:B------:R-:W-:Y:S02]  /*6820*/  FADD.FTZ R49, R49, -UR5 ;  /* 0x8000000531317e21 */ /* 0x000fe40008010000 */
        /* <DEDUP_REMOVED lines=12> */
.L_x_5056:
[----:B------:R-:W-:Y:S01]  /*68f0*/  BSSY B0, `(.L_x_5057) ;  /* 0x000000b000007945 */ /* 0x000fe20003800000 */
[----:B------:R-:W-:Y:S05]  /*6900*/  @P1 BRA `(.L_x_5058) ;  /* 0x0000009000001947 */ /* 0x000fea0003800000 */
[----:B------:R-:W-:Y:S01]  /*6910*/  IMAD R8, R16, c[0x0][0x1c0], RZ ;  /* 0x0000700010087a24 */ /* 0x000fe200078e02ff */
[----:B------:R-:W-:-:S03]  /*6920*/  MOV R9, R5 ;  /* 0x0000000500097202 */ /* 0x000fc60000000f00 */
[----:B------:R-:W-:Y:S01]  /*6930*/  IMAD R11, R93, c[0x0][0x1c4], R8 ;  /* 0x000071005d0b7a24 */ /* 0x000fe200078e0208 */
[----:B------:R-:W-:-:S05]  /*6940*/  MOV R8, R2 ;  /* 0x0000000200087202 */ /* 0x000fca0000000f00 */
[----:B------:R-:W-:-:S05]  /*6950*/  IMAD.WIDE.U32 R8, R93, c[0x0][0x1c0], R8 ;  /* 0x000070005d087a25 */ /* 0x000fca00078e0008 */
[----:B------:R-:W-:Y:S02]  /*6960*/  IADD3 R11, R9, R11, RZ ;  /* 0x0000000b090b7210 */ /* 0x000fe40007ffe0ff */
[----:B------:R-:W-:-:S04]  /*6970*/  LEA R10, P1, R8, c[0x0][0x160], 0x2 ;  /* 0x00005800080a7a11 */ /* 0x000fc800078210ff */
[----:B------:R-:W-:-:S05]  /*6980*/  LEA.HI.X R11, R8, c[0x0][0x164], R11, 0x2, P1 ;  /* 0x00005900080b7a11 */ /* 0x000fca00008f140b */
[----:B------:R0:W-:Y:S04]  /*6990*/  STG.E.64 [R10.64], R6 ;  /* 0x000000060a007986 */ /* 0x0001e8000c101b0c */
.L_x_5058:
[----:B------:R-:W-:Y:S05]  /*69a0*/  BSYNC B0 ;  /* 0x0000000000007941 */ /* 0x000fea0003800000 */
.L_x_5057:
        /* <DEDUP_REMOVED lines=17> */
.L_x_5059:
        /* <DEDUP_REMOVED lines=11> */
.L_x_5061:
[----:B------:R-:W-:Y:S05]  /*6b70*/  BSYNC B0 ;  /* 0x0000000000007941 */ /* 0x000fea0003800000 */
.L_x_5060:
        /* <DEDUP_REMOVED lines=17> */
.L_x_5062:
        /* <DEDUP_REMOVED lines=11> */
.L_x_5064:
[----:B------:R-:W-:Y:S05]  /*6d40*/  BSYNC B0 ;  /* 0x0000000000007941 */ /* 0x000fea0003800000 */
.L_x_5063:
        /* <DEDUP_REMOVED lines=17> */
.L_x_5065:
        /* <DEDUP_REMOVED lines=11> */
.L_x_5067:
[----:B------:R-:W-:Y:S05]  /*6f10*/  BSYNC B0 ;  /* 0x0000000000007941 */ /* 0x000fea0003800000 */
.L_x_5066:
[----:B------:R-:W-:Y:S01]  /*6f20*/  ISETP.GE.U32.AND P6, PT, R89, c[0x0][0x1c8], PT ;  /* 0x0000720059007a0c */ /* 0x000fe20003fc6070 */
[----:B0-----:R-:W-:Y:S01]  /*6f30*/  FMUL.FTZ R7, R54, UR6 ;  /* 0x0000000636077c20 */ /* 0x001fe20008410000 */
[----:B------:R-:W-:Y:S01]  /*6f40*/  ISETP.GE.U32.AND P1, PT, R88, c[0x0][0x1c8], PT ;  /* 0x0000720058007a0c */ /* 0x000fe20003f26070 */
[----:B------:R-:W-:Y:S01]  /*6f50*/  FMUL.FTZ R8, R55, UR6 ;  /* 0x0000000637087c20 */ /* 0x000fe20008410000 */
[----:B------:R-:W-:Y:S01]  /*6f60*/  SHF.R.S32.HI R17, RZ, 0x1f, R89 ;  /* 0x0000001fff117819 */ /* 0x000fe20000011459 */
[----:B------:R-:W-:Y:S01]  /*6f70*/  FFMA.FTZ R6, R44, R7, R46 ;  /* 0x000000072c067223 */ /* 0x000fe2000001002e */
[----:B------:R-:W-:Y:S01]  /*6f80*/  ISETP.GE.U32.AND P2, PT, R87, c[0x0][0x1c8], PT ;  /* 0x0000720057007a0c */ /* 0x000fe20003f46070 */
[----:B------:R-:W-:Y:S01]  /*6f90*/  FADD.FTZ R56, R56, -UR5 ;  /* 0x8000000538387e21 */ /* 0x000fe20008010000 */
[----:B------:R-:W-:Y:S01]  /*6fa0*/  ISETP.GE.U32.AND P3, PT, R86, c[0x0][0x1c8], PT ;  /* 0x0000720056007a0c */ /* 0x000fe20003f66070 */
[----:B------:R-:W-:Y:S01]  /*6fb0*/  FADD.FTZ R57, R57, -UR5 ;  /* 0x8000000539397e21 */ /* 0x000fe20008010000 */
[----:B------:R-:W-:Y:S01]  /*6fc0*/  ISETP.GE.U32.AND P4, PT, R81, c[0x0][0x1c8], PT ;  /* 0x0000720051007a0c */ /* 0x000fe20003f86070 */
[----:B------:R-:W-:Y:S01]  /*6fd0*/  FFMA.FTZ R7, R45, R8, R47 ;  /* 0x000000082d077223 */ /* 0x000fe2000001002f */
[----:B------:R-:W-:-:S02]  /*6fe0*/  SHF.R.S32.HI R16, RZ, 0x1f, R88 ;  /* 0x0000001fff107819 */ /* 0x000fc40000011458 */
[----:B------:R-:W-:Y:S02]  /*6ff0*/  SHF.R.S32.HI R15, RZ, 0x1f, R87 ;  /* 0x0000001fff0f7819 */ /* 0x000fe40000011457 */
[----:B------:R-:W-:Y:S02]  /*7000*/  SHF.R.S32.HI R14, RZ, 0x1f, R86 ;  /* 0x0000001fff0e7819 */ /* 0x000fe40000011456 */
[----:B------:R-:W-:Y:S02]  /*7010*/  SHF.R.S32.HI R13, RZ, 0x1f, R81 ;  /* 0x0000001fff0d7819 */ /* 0x000fe40000011451 */
        /* <DEDUP_REMOVED lines=21> */
.L_x_5068:
        /* <DEDUP_REMOVED lines=11> */
.L_x_5070:
[----:B------:R-:W-:Y:S05]  /*7220*/  BSYNC B0 ;  /* 0x0000000000007941 */ /* 0x000fea0003800000 */
.L_x_5069:
        /* <DEDUP_REMOVED lines=17> */
.L_x_5071:
        /* <DEDUP_REMOVED lines=11> */
.L_x_5073:
[----:B------:R-:W-:Y:S05]  /*73f0*/  BSYNC B0 ;  /* 0x0000000000007941 */ /* 0x000fea0003800000 */
.L_x_5072:
        /* <DEDUP_REMOVED lines=17> */
.L_x_5074:
        /* <DEDUP_REMOVED lines=11> */
.L_x_5076:
[----:B------:R-:W-:Y:S05]  /*75c0*/  BSYNC B0 ;  /* 0x0000000000007941 */ /* 0x000fea0003800000 */
.L_x_5075:
        /* <DEDUP_REMOVED lines=17> */
.L_x_5077:
        /* <DEDUP_REMOVED lines=11> */
.L_x_5079:
[----:B------:R-:W-:Y:S05]  /*7790*/  BSYNC B0 ;  /* 0x0000000000007941 */ /* 0x000fea0003800000 */
.L_x_5078:
        /* <DEDUP_REMOVED lines=17> */
.L_x_5080:
        /* <DEDUP_REMOVED lines=11> */
.L_x_5082:
[----:B------:R-:W-:Y:S05]  /*7960*/  BSYNC B0 ;  /* 0x0000000000007941 */ /* 0x000fea0003800000 */
.L_x_5081:
[----:B------:R-:W-:Y:S01]  /*7970*/  FADD.FTZ R66, R66, -UR5 ;  /* 0x8000000542427e21 */ /* 0x000fe20008010000 */
[----:B------:R-:W-:Y:S01]  /*7980*/  ISETP.GE.U32.AND P6, PT, R80, c[0x0][0x1c8], PT ;  /* 0x0000720050007a0c */ /* 0x000fe20003fc6070 */
[----:B------:R-:W-:Y:S01]  /*7990*/  FADD.FTZ R68, R68, -UR5 ;  /* 0x8000000544447e21 */ /* 0x000fe20008010000 */
[----:B------:R-:W-:Y:S01]  /*79a0*/  ISETP.GE.U32.AND P1, PT, R79, c[0x0][0x1c8], PT ;  /* 0x000072004f007a0c */ /* 0x000fe20003f26070 */
[----:B------:R-:W-:Y:S01]  /*79b0*/  FADD.FTZ R70, R70, -UR5 ;  /* 0x8000000546467e21 */ /* 0x000fe20008010000 */
[----:B------:R-:W-:Y:S01]  /*79c0*/  SHF.R.S32.HI R27, RZ, 0x1f, R80 ;  /* 0x0000001fff1b7819 */ /* 0x000fe20000011450 */
[----:B------:R-:W-:Y:S01]  /*79d0*/  FADD.FTZ R72, R72, -UR5 ;  /* 0x8000000548487e21 */ /* 0x000fe20008010000 */
[----:B------:R-:W-:Y:S01]  /*79e0*/  ISETP.GE.U32.AND P2, PT, R78, c[0x0][0x1c8], PT ;  /* 0x000072004e007a0c */ /* 0x000fe20003f46070 */
[----:B------:R-:W-:Y:S01]  /*79f0*/  FADD.FTZ R67, R67, -UR5 ;  /* 0x8000000543437e21 */ /* 0x000fe20008010000 */
[----:B------:R-:W-:Y:S01]  /*7a00*/  ISETP.GE.U32.AND P3, PT, R77, c[0x0][0x1c8], PT ;  /* 0x000072004d007a0c */ /* 0x000fe20003f66070 */
[----:B------:R-:W-:Y:S01]  /*7a10*/  FADD.FTZ R69, R69, -UR5 ;  /* 0x8000000545457e21 */ /* 0x000fe20008010000 */
[----:B------:R-:W-:Y:S01]  /*7a20*/  ISETP.GE.U32.AND P4, PT, R76, c[0x0][0x1c8], PT ;  /* 0x000072004c007a0c */ /* 0x000fe20003f86070 */
[----:B------:R-:W-:Y:S01]  /*7a30*/  FADD.FTZ R71, R71, -UR5 ;  /* 0x8000000547477e21 */ /* 0x000fe20008010000 */
[----:B------:R-:W-:Y:S01]  /*7a40*/  SHF.R.S32.HI R26, RZ, 0x1f, R79 ;  /* 0x0000001fff1a7819 */ /* 0x000fe2000001144f */
[----:B------:R-:W-:Y:S01]  /*7a50*/  FADD.FTZ R73, R73, -UR5 ;  /* 0x8000000549497e21 */ /* 0x000fe20008010000 */
[----:B------:R-:W-:Y:S01]  /*7a60*/  SHF.R.S32.HI R25, RZ, 0x1f, R78 ;  /* 0x0000001fff197819 */ /* 0x000fe2000001144e */
[----:B0-----:R-:W-:Y:S01]  /*7a70*/  FMUL.FTZ R7, R64, UR6 ;  /* 0x0000000640077c20 */ /* 0x001fe20008410000 */
        /* <DEDUP_REMOVED lines=42> */
.L_x_5083:
        /* <DEDUP_REMOVED lines=11> */
.L_x_5085:
[----:B------:R-:W-:Y:S05]  /*7dd0*/  BSYNC B0 ;  /* 0x0000000000007941 */ /* 0x000fea0003800000 */
.L_x_5084:
        /* <DEDUP_REMOVED lines=11> */
.L_x_5086:
        /* <DEDUP_REMOVED lines=11> */
.L_x_5088:
[----:B------:R-:W-:Y:S05]  /*7f40*/  BSYNC B0 ;  /* 0x0000000000007941 */ /* 0x000fea0003800000 */
.L_x_5087:
        /* <DEDUP_REMOVED lines=11> */
.L_x_5089:
        /* <DEDUP_REMOVED lines=11> */
.L_x_5091:
[----:B------:R-:W-:Y:S05]  /*80b0*/  BSYNC B0 ;  /* 0x0000000000007941 */ /* 0x000fea0003800000 */
.L_x_5090:
        /* <DEDUP_REMOVED lines=11> */
.L_x_5092:
[----:B------:R-:W-:Y:S01]  /*8170*/  BSSY B0, `(.L_x_5093) ;  /* 0x000000b000007945 */ /* 0x000fe20003800000 */
[----:B------:R-:W-:Y:S05]  /*8180*/  @P3 BRA `(.L_x_5094) ;  /* 0x0000009000003947 */ /* 0x000fea0003800000 */
        /* <DEDUP_REMOVED lines=9> */
.L_x_5094:
[----:B------:R-:W-:Y:S05]  /*8220*/  BSYNC B0 ;  /* 0x0000000000007941 */ /* 0x000fea0003800000 */
.L_x_5093:
        /* <DEDUP_REMOVED lines=11> */
.L_x_5095:
[----:B------:R-:W-:Y:S01]  /*82e0*/  BSSY B0, `(.L_x_5096) ;  /* 0x000000a000007945 */ /* 0x000fe20003800000 */
[----:B------:R-:W-:Y:S05]  /*82f0*/  @P4 BRA `(.L_x_5097) ;  /* 0x0000008000004947 */ /* 0x000fea0003800000 */
[----:B------:R-:W-:Y:S01]  /*8300*/  MOV R3, R5 ;  /* 0x0000000500037202 */ /* 0x000fe20000000f00 */
[----:B0-----:R-:W-:-:S04]  /*8310*/  IMAD R7, R21, c[0x0][0x1c0], RZ ;  /* 0x0000700015077a24 */ /* 0x001fc800078e02ff */
[----:B------:R-:W-:-:S04]  /*8320*/  IMAD.WIDE.U32 R4, R76, c[0x0][0x1c0], R2 ;  /* 0x000070004c047a25 */ /* 0x000fc800078e0002 */
[----:B------:R-:W-:Y:S01]  /*8330*/  IMAD R7, R76, c[0x0][0x1c4], R7 ;  /* 0x000071004c077a24 */ /* 0x000fe200078e0207 */
[----:B------:R-:W-:-:S04]  /*8340*/  LEA R2, P1, R4, c[0x0][0x160], 0x2 ;  /* 0x0000580004027a11 */ /* 0x000fc800078210ff */
[----:B------:R-:W-:-:S04]  /*8350*/  IADD3 R7, R5, R7, RZ ;  /* 0x0000000705077210 */ /* 0x000fc80007ffe0ff */
[----:B------:R-:W-:-:S05]  /*8360*/  LEA.HI.X R3, R4, c[0x0][0x164], R7, 0x2, P1 ;  /* 0x0000590004037a11 */ /* 0x000fca00008f1407 */
[----:B------:R0:W-:Y:S02]  /*8370*/  STG.E.64 [R2.64], R12 ;  /* 0x0000000c02007986 */ /* 0x0001e4000c101b0c */
.L_x_5097:
[----:B------:R-:W-:Y:S05]  /*8380*/  BSYNC B0 ;  /* 0x0000000000007941 */ /* 0x000fea0003800000 */
.L_x_5096:
[----:B------:R-:W-:Y:S02]  /*8390*/  ULDC UR5, c[0x0][0x10] ;  /* 0x0000040000057ab9 */ /* 0x000fe40000000800 */
[----:B------:R-:W-:Y:S02]  /*83a0*/  UIADD3 UR9, UR9, UR5, URZ ;  /* 0x0000000509097290 */ /* 0x000fe4000fffe03f */
[----:B------:R-:W-:Y:S02]  /*83b0*/  UIADD3 UR4, UR4, 0x1, URZ ;  /* 0x0000000104047890 */ /* 0x000fe4000fffe03f */
[----:B------:R-:W-:-:S06]  /*83c0*/  UISETP.GE.AND UP0, UPT, UR9, UR8, UPT ;  /* 0x000000080900728c */ /* 0x000fcc000bf06270 */
[----:B------:R-:W-:-:S13]  /*83d0*/  PLOP3.LUT P1, PT, PT, PT, UP0, 0x80, 0x0 ;  /* 0x000000000000781c */ /* 0x000fda0003f2f008 */
[----:B------:R-:W-:Y:S01]  /*83e0*/  @P1 CALL.REL.NOINC `(.L_x_5098) ;  /* 0x0000001000001944 */ /* 0x000fe20003c00000 */
[----:B------:R-:W-:Y:S05]  /*83f0*/  BRA `(.L_x_5099) ;  /* 0xffff7f9000007947 */ /* 0x000fea000383ffff */
.L_x_5098:
[----:B------:R-:W-:Y:S05]  /*8400*/  EXIT ;  /* 0x000000000000794d */ /* 0x000fea0003800000 */
.L_x_5100:
        /* <DEDUP_REMOVED lines=15> */
.L_x_5650:


//--------------------- .text._Z35group_norm_nhwc_fwd_one_pass_kernelI11Fp32IOFp32WLi512ELi160ELi640EEv26Group_norm_nhwc_fwd_params --------------------------
	.section	.text._Z35group_norm_nhwc_fwd_one_pass_kernelI11Fp32IOFp32WLi512ELi160ELi640EEv26Group_norm_nhwc_fwd_params,"ax",@progbits
	.sectioninfo	@"SHI_REGISTERS=48"
	.align	128
        .global         _Z35group_norm_nhwc_fwd_one_pass_kernelI11Fp32IOFp32WLi512ELi160ELi640EEv26Group_norm_nhwc_fwd_params
        .type           _Z35group_norm_nhwc_fwd_one_pass_kernelI11Fp32IOFp32WLi512ELi160ELi640EEv26Group_norm_nhwc_fwd_params,@function
        .size           _Z35group_norm_nhwc_fwd_one_pass_kernelI11Fp32IOFp32WLi512ELi160ELi640EEv26Group_norm_nhwc_fwd_params,(.L_x_5651 - _Z35group_norm_nhwc_fwd_one_pass_kernelI11Fp32IOFp32WLi512ELi160ELi640EEv26Group_norm_nhwc_fwd_params)
        .other          _Z35group_norm_nhwc_fwd_one_pass_kernelI11Fp32IOFp32WLi512ELi160ELi640EEv26Group_norm_nhwc_fwd_params,@"STO_CUDA_ENTRY STV_DEFAULT"
_Z35group_norm_nhwc_fwd_one_pass_kernelI11Fp32IOFp32WLi512ELi160ELi640EEv26Group_norm_nhwc_fwd_params:
.text._Z35group_norm_nhwc_fwd_one_pass_kernelI11Fp32IOFp32WLi512ELi160ELi640EEv26Group_norm_nhwc_fwd_params:
[----:B------:R-:W-:Y:S02]  /*0000*/  MOV R1, c[0x0][0x28] ;  /* 0x00000a0000017a02 */ /* 0x000fe40000000f00 */
        /* <DEDUP_REMOVED lines=11> */
[----:B------:R2:W-:Y:S04]  /*00c0*/  STL [R1+0x3b0], R4 ;  /* 0x0003b00401007387 */ /* 0x0005e80000100800 */
        /* <DEDUP_REMOVED lines=10> */
.L_x_5125:
[----:B------:R-:W3:Y:S04]  /*0170*/  LDL R0, [R1+0x3b0] ;  /* 0x0003b00001007983 */ /* 0x000ee80000100800 */
[----:B0-----:R-:W4:Y:S01]  /*0180*/  LDL R8, [R1+0x3b8] ;  /* 0x0003b80001087983 */ /* 0x001f220000100800 */
[----:B------:R-:W-:Y:S02]  /*0190*/  IABS R6, c[0x0][0x1d8] ;  /* 0x0000760000067a13 */ /* 0x000fe40000000000 */
[----:B------:R-:W-:Y:S02]  /*01a0*/  LOP3.LUT R10, R10, 0xfdffffff, RZ, 0xc0, !PT ;  /* 0xfdffffff0a0a7812 */ /* 0x000fe400078ec0ff */
[----:B--2---:R-:W0:Y:S01]  /*01b0*/  I2F.RP R4, R6 ;  /* 0x0000000600047306 */ /* 0x004e220000209400 */
[----:B------:R-:W-:-:S02]  /*01c0*/  IADD3 R15, R32, 0x18, RZ ;  /* 0x00000018200f7810 */ /* 0x000fc40007ffe0ff */
[C---:B------:R-:W-:Y:S02]  /*01d0*/  IADD3 R14, R32.reuse, 0x20, RZ ;  /* 0x00000020200e7810 */ /* 0x040fe40007ffe0ff */
[----:B------:R-:W-:Y:S02]  /*01e0*/  SHF.R.S32.HI R12, RZ, 0x1f, R15 ;  /* 0x0000001fff0c7819 */ /* 0x000fe4000001140f */
[----:B------:R-:W-:Y:S02]  /*01f0*/  SHF.R.S32.HI R16, RZ, 0x1f, R14 ;  /* 0x0000001fff107819 */ /* 0x000fe4000001140e */
[C---:B------:R-:W-:Y:S02]  /*0200*/  IADD3 R37, R32.reuse, 0x60, RZ ;  /* 0x0000006020257810 */ /* 0x040fe40007ffe0ff */
[----:B------:R-:W-:Y:S02]  /*0210*/  IADD3 R39, R32, 0x70, RZ ;  /* 0x0000007020277810 */ /* 0x000fe40007ffe0ff */
[----:B------:R-:W-:Y:S01]  /*0220*/  LOP3.LUT R11, R11, 0x7fffffff, RZ, 0xc0, !PT ;  /* 0x7fffffff0b0b7812 */ /* 0x000fe200078ec0ff */
[----:B0-----:R-:W0:Y:S02]  /*0230*/  MUFU.RCP R4, R4 ;  /* 0x0000000400047308 */ /* 0x001e240000001000 */
[----:B0-----:R-:W-:-:S02]  /*0240*/  IADD3 R2, R4, 0xffffffe, RZ ;  /* 0x0ffffffe04027810 */ /* 0x001fc40007ffe0ff */
[----:B------:R-:W-:-:S04]  /*0250*/  SHF.R.S32.HI R4, RZ, 0x1f, R32 ;  /* 0x0000001fff047819 */ /* 0x000fc80000011420 */
[----:B------:R0:W1:Y:S02]  /*0260*/  F2I.FTZ.U32.TRUNC.NTZ R3, R2 ;  /* 0x0000000200037305 */ /* 0x000064000021f000 */
[----:B0-----:R-:W-:Y:S01]  /*0270*/  IMAD.MOV.U32 R2, RZ, RZ, RZ ;  /* 0x000000ffff027224 */ /* 0x001fe200078e00ff */
[----:B-1----:R-:W-:-:S05]  /*0280*/  IADD3 R5, RZ, -R3, RZ ;  /* 0x80000003ff057210 */ /* 0x002fca0007ffe0ff */
[----:B------:R-:W-:-:S04]  /*0290*/  IMAD R5, R5, R6, RZ ;  /* 0x0000000605057224 */ /* 0x000fc800078e02ff */
[----:B------:R-:W-:Y:S01]  /*02a0*/  IMAD.HI.U32 R3, R3, R5, R2 ;  /* 0x0000000503037227 */ /* 0x000fe200078e0002 */
[----:B---3--:R-:W-:Y:S02]  /*02b0*/  IABS R7, R0 ;  /* 0x0000000000077213 */ /* 0x008fe40000000000 */
[----:B------:R-:W-:Y:S02]  /*02c0*/  LOP3.LUT R2, R0, c[0x0][0x1d8], RZ, 0x3c, !PT ;  /* 0x0000760000027a12 */ /* 0x000fe400078e3cff */
[----:B------:R-:W-:Y:S02]  /*02d0*/  MOV R5, R7 ;  /* 0x0000000700057202 */ /* 0x000fe40000000f00 */
[----:B------:R-:W-:-:S03]  /*02e0*/  ISETP.GE.AND P2, PT, R2, RZ, PT ;  /* 0x000000ff0200720c */ /* 0x000fc60003f46270 */
[----:B------:R-:W-:-:S04]  /*02f0*/  IMAD.HI.U32 R33, R3, R5, RZ ;  /* 0x0000000503217227 */ /* 0x000fc800078e00ff */
[----:B------:R-:W-:-:S04]  /*0300*/  IMAD.MOV R3, RZ, RZ, -R33 ;  /* 0x000000ffff037224 */ /* 0x000fc800078e0a21 */
[----:B------:R-:W-:Y:S01]  /*0310*/  IMAD R3, R6, R3, R5 ;  /* 0x0000000306037224 */ /* 0x000fe200078e0205 */
[----:B----4-:R-:W-:-:S04]  /*0320*/  SHF.R.S32.HI R5, RZ, 0x1f, R8 ;  /* 0x0000001fff057819 */ /* 0x010fc80000011408 */
[----:B------:R-:W-:-:S13]  /*0330*/  ISETP.GT.U32.AND P1, PT, R6, R3, PT ;  /* 0x000000030600720c */ /* 0x000fda0003f24070 */
[-C--:B------:R-:W-:Y:S02]  /*0340*/  @!P1 IADD3 R3, R3, -R6.reuse, RZ ;  /* 0x8000000603039210 */ /* 0x080fe40007ffe0ff */
[----:B------:R-:W-:Y:S02]  /*0350*/  @!P1 IADD3 R33, R33, 0x1, RZ ;  /* 0x0000000121219810 */ /* 0x000fe40007ffe0ff */
[----:B------:R-:W-:Y:S02]  /*0360*/  ISETP.GE.U32.AND P0, PT, R3, R6, PT ;  /* 0x000000060300720c */ /* 0x000fe40003f06070 */
[----:B------:R-:W-:Y:S02]  /*0370*/  ISETP.NE.AND P1, PT, RZ, c[0x0][0x1d8], PT ;  /* 0x00007600ff007a0c */ /* 0x000fe40003f25270 */
[----:B------:R-:W-:-:S04]  /*0380*/  IADD3 R3, R32, 0x8, RZ ;  /* 0x0000000820037810 */ /* 0x000fc80007ffe0ff */
[----:B------:R-:W-:-:S05]  /*0390*/  SHF.R.S32.HI R6, RZ, 0x1f, R3 ;  /* 0x0000001fff067819 */ /* 0x000fca0000011403 */
[----:B------:R-:W-:-:S05]  /*03a0*/  @P0 IADD3 R33, R33, 0x1, RZ ;  /* 0x0000000121210810 */ /* 0x000fca0007ffe0ff */
[----:B------:R-:W-:Y:S01]  /*03b0*/  @!P2 IMAD.MOV R33, RZ, RZ, -R33 ;  /* 0x000000ffff21a224 */ /* 0x000fe200078e0a21 */
[----:B------:R-:W-:Y:S02]  /*03c0*/  @!P1 LOP3.LUT R33, RZ, c[0x0][0x1d8], RZ, 0x33, !PT ;  /* 0x00007600ff219a12 */ /* 0x000fe400078e33ff */
[----:B------:R-:W-:Y:S02]  /*03d0*/  ISETP.GE.U32.AND P2, PT, R3, c[0x0][0x1c8], PT ;  /* 0x0000720003007a0c */ /* 0x000fe40003f46070 */
[----:B------:R-:W-:Y:S01]  /*03e0*/  IADD3 R2, -R33, RZ, RZ ;  /* 0x000000ff21027210 */ /* 0x000fe20007ffe1ff */
[----:B------:R-:W-:Y:S04]  /*03f0*/  STL [R1+0x3c0], R32 ;  /* 0x0003c02001007387 */ /* 0x000fe80000100800 */
[----:B------:R-:W-:Y:S01]  /*0400*/  IMAD R2, R2, c[0x0][0x1d8], R0 ;  /* 0x0000760002027a24 */ /* 0x000fe200078e0200 */
[----:B------:R-:W-:Y:S03]  /*0410*/  STL [R1+0x3bc], R33 ;  /* 0x0003bc2101007387 */ /* 0x000fe60000100800 */
[----:B------:R-:W-:Y:S01]  /*0420*/  IMAD R2, R2, 0xa0, RZ ;  /* 0x000000a002027824 */ /* 0x000fe200078e02ff */
[----:B------:R-:W0:Y:S04]  /*0430*/  S2R R0, SR_TID.X ;  /* 0x0000000000007919 */ /* 0x000e280000002100 */
[----:B------:R-:W-:-:S04]  /*0440*/  IADD3 R24, P1, R8, R2, RZ ;  /* 0x0000000208187210 */ /* 0x000fc80007f3e0ff */
[----:B------:R-:W-:Y:S02]  /*0450*/  LEA.HI.X.SX32 R25, R2, R5, 0x1, P1 ;  /* 0x0000000502197211 */ /* 0x000fe400008f0eff */
[C---:B------:R-:W-:Y:S02]  /*0460*/  ISETP.GE.U32.AND P1, PT, R32.reuse, c[0x0][0x1c8], PT ;  /* 0x0000720020007a0c */ /* 0x040fe40003f26070 */
[----:B------:R-:W-:Y:S01]  /*0470*/  SHF.R.S32.HI R2, RZ, 0x1f, R33 ;  /* 0x0000001fff027819 */ /* 0x000fe20000011421 */
[----:B------:R-:W-:Y:S01]  /*0480*/  IMAD.WIDE.U32 R24, R33, c[0x0][0x1d0], R24 ;  /* 0x0000740021187a25 */ /* 0x000fe200078e0018 */
[----:B------:R-:W-:-:S03]  /*0490*/  IADD3 R5, R32, 0x10, RZ ;  /* 0x0000001020057810 */ /* 0x000fc60007ffe0ff */
[----:B------:R-:W-:Y:S01]  /*04a0*/  IMAD R8, R2, c[0x0][0x1d0], RZ ;  /* 0x0000740002087a24 */ /* 0x000fe200078e02ff */
[----:B------:R-:W-:-:S03]  /*04b0*/  SHF.R.S32.HI R2, RZ, 0x1f, R5 ;  /* 0x0000001fff027819 */ /* 0x000fc60000011405 */
[----:B------:R-:W-:Y:S01]  /*04c0*/  IMAD R27, R33, c[0x0][0x1d4], R8 ;  /* 0x00007500211b7a24 */ /* 0x000fe200078e0208 */
[----:B0-----:R-:W-:-:S03]  /*04d0*/  ISETP.GT.U32.AND P0, PT, R0, 0x27f, PT ;  /* 0x0000027f0000780c */ /* 0x001fc60003f04070 */
[----:B------:R-:W-:Y:S01]  /*04e0*/  IMAD.IADD R27, R25, 0x1, R27 ;  /* 0x00000001191b7824 */ /* 0x000fe200078e021b */
[----:B------:R-:W-:Y:S02]  /*04f0*/  ISETP.GE.OR.EX P3, PT, R4, c[0x0][0x1cc], P0, P1 ;  /* 0x0000730004007a0c */ /* 0x000fe40000766710 */
[----:B------:R-:W-:Y:S02]  /*0500*/  ISETP.GE.OR.EX P6, PT, R6, c[0x0][0x1cc], P0, P2 ;  /* 0x0000730006007a0c */ /* 0x000fe400007c6720 */
[----:B------:R-:W-:Y:S02]  /*0510*/  ISETP.GE.U32.AND P2, PT, R15, c[0x0][0x1c8], PT ;  /* 0x000072000f007a0c */ /* 0x000fe40003f46070 */
[----:B------:R-:W-:Y:S02]  /*0520*/  ISETP.GE.U32.AND P1, PT, R5, c[0x0][0x1c8], PT ;  /* 0x0000720005007a0c */ /* 0x000fe40003f26070 */
[----:B------:R-:W-:Y:S02]  /*0530*/  ISETP.GE.OR.EX P4, PT, R12, c[0x0][0x1cc], P0, P2 ;  /* 0x000073000c007a0c */ /* 0x000fe40000786720 */
[----:B------:R-:W-:-:S02]  /*0540*/  ISETP.GE.OR.EX P5, PT, R2, c[0x0][0x1cc], P0, P1 ;  /* 0x0000730002007a0c */ /* 0x000fc400007a6710 */
[----:B------:R-:W-:Y:S01]  /*0550*/  ISETP.GE.U32.AND P1, PT, R14, c[0x0][0x1c8], PT ;  /* 0x000072000e007a0c */ /* 0x000fe20003f26070 */
[----:B------:R-:W-:Y:S01]  /*0560*/  @!P3 IMAD R7, R4, c[0x0][0x1c0], RZ ;  /* 0x000070000407ba24 */ /* 0x000fe200078e02ff */
[----:B------:R-:W-:Y:S01]  /*0570*/  @P3 LOP3.LUT R10, R10, 0x2000000, RZ, 0xfc, !PT ;  /* 0x020000000a0a3812 */ /* 0x000fe200078efcff */
[----:B------:R-:W-:Y:S01]  /*0580*/  @!P6 IMAD R6, R6, c[0x0][0x1c0], RZ ;  /* 0x000070000606ea24 */ /* 0x000fe200078e02ff */
[----:B------:R-:W-:Y:S01]  /*0590*/  @!P6 MOV R9, R27 ;  /* 0x0000001b0009e202 */ /* 0x000fe20000000f00 */
[----:B------:R-:W-:Y:S01]  /*05a0*/  @!P6 IMAD.MOV.U32 R8, RZ, RZ, R24 ;  /* 0x000000ffff08e224 */ /* 0x000fe200078e0018 */
[----:B------:R-:W-:Y:S01]  /*05b0*/  LOP3.LUT R10, R10, 0xfeffffff, RZ, 0xc0, !PT ;  /* 0xfeffffff0a0a7812 */ /* 0x000fe200078ec0ff */
[C---:B------:R-:W-:Y:S01]  /*05c0*/  @!P6 IMAD R17, R3.reuse, c[0x0][0x1c4], R6 ;  /* 0x000071000311ea24 */ /* 0x040fe200078e0206 */
[----:B------:R-:W-:Y:S01]  /*05d0*/  ISETP.GE.OR.EX P3, PT, R16, c[0x0][0x1cc], P0, P1 ;  /* 0x0000730010007a0c */ /* 0x000fe20000766710 */
[----:B------:R-:W-:Y:S01]  /*05e0*/  @!P6 IMAD.WIDE.U32 R8, R3, c[0x0][0x1c0], R8 ;  /* 0x000070000308ea25 */ /* 0x000fe200078e0008 */
[----:B------:R-:W-:-:S03]  /*05f0*/  @P6 LOP3.LUT R10, R10, 0x1000000, RZ, 0xfc, !PT ;  /* 0x010000000a0a6812 */ /* 0x000fc600078efcff */
[----:B------:R-:W-:Y:S01]  /*0600*/  @!P5 IMAD R2, R2, c[0x0][0x1c0], RZ ;  /* 0x000070000202da24 */ /* 0x000fe200078e02ff */
[C---:B------:R-:W-:Y:S01]  /*0610*/  LOP3.LUT P2, RZ, R10.reuse, 0x2000000, RZ, 0xc0, !PT ;  /* 0x020000000aff7812 */ /* 0x040fe2000784c0ff */
[----:B------:R-:W-:Y:S01]  /*0620*/  @!P5 IMAD.MOV.U32 R3, RZ, RZ, R27 ;  /* 0x000000ffff03d224 */ /* 0x000fe200078e001b */
[----:B------:R-:W-:Y:S01]  /*0630*/  LOP3.LUT R10, R10, 0xff7fffff, RZ, 0xc0, !PT ;  /* 0xff7fffff0a0a7812 */ /* 0x000fe200078ec0ff */
[----:B------:R-:W-:Y:S01]  /*0640*/  @!P5 IMAD R19, R5, c[0x0][0x1c4], R2 ;  /* 0x000071000513da24 */ /* 0x000fe200078e0202 */
[----:B------:R-:W-:Y:S01]  /*0650*/  @!P5 MOV R2, R24 ;  /* 0x000000180002d202 */ /* 0x000fe20000000f00 */
[----:B------:R-:W-:Y:S01]  /*0660*/  @!P4 IMAD R12, R12, c[0x0][0x1c0], RZ ;  /* 0x000070000c0cca24 */ /* 0x000fe200078e02ff */
[----:B------:R-:W-:-:S03]  /*0670*/  @P5 LOP3.LUT R10, R10, 0x800000, RZ, 0xfc, !PT ;  /* 0x008000000a0a5812 */ /* 0x000fc600078efcff */
[----:B------:R-:W-:Y:S01]  /*0680*/  @!P5 IMAD.WIDE.U32 R2, R5, c[0x0][0x1c0], R2 ;  /* 0x000070000502da25 */ /* 0x000fe200078e0002 */
[----:B------:R-:W-:-:S03]  /*0690*/  LOP3.LUT R10, R10, 0xffbfffff, RZ, 0xc0, !PT ;  /* 0xffbfffff0a0a7812 */ /* 0x000fc600078ec0ff */
[----:B------:R-:W-:Y:S01]  /*06a0*/  @!P2 MOV R26, R24 ;  /* 0x00000018001aa202 */ /* 0x000fe20000000f00 */
[----:B------:R-:W-:Y:S01]  /*06b0*/  @!P2 IMAD R13, R32, c[0x0][0x1c4], R7 ;  /* 0x00007100200daa24 */ /* 0x000fe200078e0207 */
[----:B------:R-:W-:Y:S01]  /*06c0*/  @P4 LOP3.LUT R10, R10, 0x400000, RZ, 0xfc, !PT ;  /* 0x004000000a0a4812 */ /* 0x000fe200078efcff */
[----:B------:R-:W-:Y:S02]  /*06d0*/  @!P4 IMAD R21, R15, c[0x0][0x1c4], R12 ;  /* 0x000071000f15ca24 */ /* 0x000fe400078e020c */
[----:B------:R-:W-:Y:S01]  /*06e0*/  @!P2 IMAD.WIDE.U32 R6, R32, c[0x0][0x1c0], R26 ;  /* 0x000070002006aa25 */ /* 0x000fe200078e001a */
[----:B------:R-:W-:-:S03]  /*06f0*/  LOP3.LUT R10, R10, 0xffdfffff, RZ, 0xc0, !PT ;  /* 0xffdfffff0a0a7812 */ /* 0x000fc600078ec0ff */
[----:B------:R-:W-:Y:S01]  /*0700*/  @!P2 IMAD.IADD R7, R7, 0x1, R13 ;  /* 0x000000010707a824 */ /* 0x000fe200078e020d */
[C---:B------:R-:W-:Y:S01]  /*0710*/  @!P2 LEA R4, P1, R6.reuse, c[0x0][0x170], 0x2 ;  /* 0x00005c000604aa11 */ /* 0x040fe200078210ff */
[----:B------:R-:W-:Y:S01]  /*0720*/  @!P4 IMAD.MOV.U32 R12, RZ, RZ, R24 ;  /* 0x000000ffff0cc224 */ /* 0x000fe200078e0018 */
[----:B------:R-:W-:Y:S01]  /*0730*/  @!P4 MOV R13, R27 ;  /* 0x0000001b000dc202 */ /* 0x000fe20000000f00 */
[----:B------:R-:W-:Y:S01]  /*0740*/  @!P5 IMAD.IADD R3, R3, 0x1, R19 ;  /* 0x000000010303d824 */ /* 0x000fe200078e0213 */
[----:B------:R-:W-:Y:S02]  /*0750*/  @!P2 LEA.HI.X R5, R6, c[0x0][0x174], R7, 0x2, P1 ;  /* 0x00005d000605aa11 */ /* 0x000fe400008f1407 */
[----:B------:R-:W-:Y:S01]  /*0760*/  @!P6 IADD3 R7, R9, R17, RZ ;  /* 0x000000110907e210 */ /* 0x000fe20007ffe0ff */
[----:B------:R-:W-:Y:S01]  /*0770*/  @!P3 IMAD R9, R16, c[0x0][0x1c0], RZ ;  /* 0x000070001009ba24 */ /* 0x000fe200078e02ff */
[C---:B------:R-:W-:Y:S01]  /*0780*/  @!P6 LEA R6, P1, R8.reuse, c[0x0][0x170], 0x2 ;  /* 0x00005c000806ea11 */ /* 0x040fe200078210ff */
[----:B------:R-:W-:Y:S01]  /*0790*/  @!P4 IMAD.WIDE.U32 R12, R15, c[0x0][0x1c0], R12 ;  /* 0x000070000f0cca25 */ /* 0x000fe200078e000c */
[----:B------:R-:W-:Y:S01]  /*07a0*/  @!P3 MOV R16, R24 ;  /* 0x000000180010b202 */ /* 0x000fe20000000f00 */
[----:B------:R-:W-:Y:S01]  /*07b0*/  STL.64 [R1+0x458], R4 ;  /* 0x0004580401007387 */ /* 0x000fe20000100a00 */
[----:B------:R-:W-:Y:S01]  /*07c0*/  @!P6 LEA.HI.X R7, R8, c[0x0][0x174], R7, 0x2, P1 ;  /* 0x00005d000807ea11 */ /* 0x000fe200008f1407 */
[----:B------:R-:W-:Y:S01]  /*07d0*/  @!P3 IMAD.MOV.U32 R17, RZ, RZ, R27 ;  /* 0x000000ffff11b224 */ /* 0x000fe200078e001b */
[----:B------:R-:W-:Y:S01]  /*07e0*/  @!P5 LEA R8, P1, R2, c[0x0][0x170], 0x2 ;  /* 0x00005c000208da11 */ /* 0x000fe200078210ff */
[----:B------:R-:W-:Y:S01]  /*07f0*/  @!P3 IMAD R19, R14, c[0x0][0x1c4], R9 ;  /* 0x000071000e13ba24 */ /* 0x000fe200078e0209 */
[----:B------:R-:W-:Y:S01]  /*0800*/  @P3 LOP3.LUT R10, R10, 0x200000, RZ, 0xfc, !PT ;  /* 0x002000000a0a3812 */ /* 0x000fe200078efcff */
[----:B------:R-:W-:Y:S01]  /*0810*/  @!P3 IMAD.WIDE.U32 R14, R14, c[0x0][0x1c0], R16 ;  /* 0x000070000e0eba25 */ /* 0x000fe200078e0010 */
[----:B------:R-:W-:Y:S01]  /*0820*/  @!P5 LEA.HI.X R9, R2, c[0x0][0x174], R3, 0x2, P1 ;  /* 0x00005d000209da11 */ /* 0x000fe200008f1403 */
[----:B------:R-:W-:Y:S01]  /*0830*/  STL.64 [R1+0x460], R6 ;  /* 0x0004600601007387 */ /* 0x000fe20000100a00 */
[----:B------:R-:W-:-:S02]  /*0840*/  @!P4 IADD3 R3, R13, R21, RZ ;  /* 0x000000150d03c210 */ /* 0x000fc40007ffe0ff */
[----:B------:R-:W-:Y:S01]  /*0850*/  @!P4 LEA R40, P1, R12, c[0x0][0x170], 0x2 ;  /* 0x00005c000c28ca11 */ /* 0x000fe200078210ff */
[----:B------:R-:W-:Y:S01]  /*0860*/  STL.64 [R1+0x468], R8 ;  /* 0x0004680801007387 */ /* 0x000fe20000100a00 */
[----:B------:R-:W-:Y:S02]  /*0870*/  LOP3.LUT R10, R10, 0xffefffff, RZ, 0xc0, !PT ;  /* 0xffefffff0a0a7812 */ /* 0x000fe400078ec0ff */
[----:B------:R-:W-:Y:S01]  /*0880*/  @!P4 LEA.HI.X R41, R12, c[0x0][0x174], R3, 0x2, P1 ;  /* 0x00005d000c29ca11 */ /* 0x000fe200008f1403 */
[----:B------:R-:W-:Y:S01]  /*0890*/  @!P3 IMAD.IADD R3, R15, 0x1, R19 ;  /* 0x000000010f03b824 */ /* 0x000fe200078e0213 */
[----:B------:R-:W-:Y:S02]  /*08a0*/  @!P3 LEA R12, P1, R14, c[0x0][0x170], 0x2 ;  /* 0x00005c000e0cba11 */ /* 0x000fe400078210ff */
[----:B------:R-:W-:Y:S01]  /*08b0*/  IADD3 R15, R32, 0x28, RZ ;  /* 0x00000028200f7810 */ /* 0x000fe20007ffe0ff */
[----:B------:R-:W-:Y:S01]  /*08c0*/  STL.64 [R1+0x470], R40 ;  /* 0x0004702801007387 */ /* 0x000fe20000100a00 */
[----:B------:R-:W-:-:S02]  /*08d0*/  @!P3 LEA.HI.X R13, R14, c[0x0][0x174], R3, 0x2, P1 ;  /* 0x00005d000e0dba11 */ /* 0x000fc400008f1403 */
[----:B------:R-:W-:Y:S01]  /*08e0*/  ISETP.GE.U32.AND P1, PT, R15, c[0x0][0x1c8], PT ;  /* 0x000072000f007a0c */ /* 0x000fe20003f26070 */
[----:B------:R-:W-:Y:S01]  /*08f0*/  STL [R1+0x450], R12 ;  /* 0x0004500c01007387 */ /* 0x000fe20000100800 */
[----:B------:R-:W-:-:S03]  /*0900*/  SHF.R.S32.HI R2, RZ, 0x1f, R15 ;  /* 0x0000001fff027819 */ /* 0x000fc6000001140f */
[----:B------:R-:W-:Y:S01]  /*0910*/  STL [R1+0x44c], R13 ;  /* 0x00044c0d01007387 */ /* 0x000fe20000100800 */
[----:B------:R-:W-:-:S13]  /*0920*/  ISETP.GE.OR.EX P2, PT, R2, c[0x0][0x1cc], P0, P1 ;  /* 0x0000730002007a0c */ /* 0x000fda0000746710 */
[----:B------:R-:W-:Y:S01]  /*0930*/  @!P2 IMAD R2, R2, c[0x0][0x1c0], RZ ;  /* 0x000070000202aa24 */ /* 0x000fe200078e02ff */
[----:B------:R-:W-:Y:S01]  /*0940*/  @P2 LOP3.LUT R10, R10, 0x100000, RZ, 0xfc, !PT ;  /* 0x001000000a0a2812 */ /* 0x000fe200078efcff */
[----:B------:R-:W-:Y:S02]  /*0950*/  @!P2 IMAD.MOV.U32 R3, RZ, RZ, R27 ;  /* 0x000000ffff03a224 */ /* 0x000fe400078e001b */
[----:B------:R-:W-:Y:S01]  /*0960*/  @!P2 IMAD R17, R15, c[0x0][0x1c4], R2 ;  /* 0x000071000f11aa24 */ /* 0x000fe200078e0202 */
[----:B------:R-:W-:Y:S02]  /*0970*/  @!P2 MOV R2, R24 ;  /* 0x000000180002a202 */ /* 0x000fe40000000f00 */
[----:B------:R-:W-:-:S03]  /*0980*/  LOP3.LUT R10, R10, 0xfff7ffff, RZ, 0xc0, !PT ;  /* 0xfff7ffff0a0a7812 */ /* 0x000fc600078ec0ff */
[----:B------:R-:W-:-:S05]  /*0990*/  @!P2 IMAD.WIDE.U32 R2, R15, c[0x0][0x1c0], R2 ;  /* 0x000070000f02aa25 */ /* 0x000fca00078e0002 */
[----:B------:R-:W-:Y:S02]  /*09a0*/  @!P2 IADD3 R3, R3, R17, RZ ;  /* 0x000000110303a210 */ /* 0x000fe40007ffe0ff */
[----:B------:R-:W-:Y:S02]  /*09b0*/  @!P2 LEA R14, P1, R2, c[0x0][0x170], 0x2 ;  /* 0x00005c00020eaa11 */ /* 0x000fe400078210ff */
[----:B------:R-:W-:Y:S02]  /*09c0*/  IADD3 R17, R32, 0x30, RZ ;  /* 0x0000003020117810 */ /* 0x000fe40007ffe0ff */
[----:B------:R-:W-:Y:S01]  /*09d0*/  @!P2 LEA.HI.X R15, R2, c[0x0][0x174], R3, 0x2, P1 ;  /* 0x00005d00020faa11 */ /* 0x000fe200008f1403 */
[----:B------:R-:W-:Y:S01]  /*09e0*/  STL [R1+0x448], R14 ;  /* 0x0004480e01007387 */ /* 0x000fe20000100800 */
[----:B------:R-:W-:Y:S02]  /*09f0*/  SHF.R.S32.HI R2, RZ, 0x1f, R17 ;  /* 0x0000001fff027819 */ /* 0x000fe40000011411 */
[----:B------:R-:W-:Y:S01]  /*0a00*/  ISETP.GE.U32.AND P1, PT, R17, c[0x0][0x1c8], PT ;  /* 0x0000720011007a0c */ /* 0x000fe20003f26070 */
[----:B------:R-:W-:Y:S03]  /*0a10*/  STL [R1+0x444], R15 ;  /* 0x0004440f01007387 */ /* 0x000fe60000100800 */
[----:B------:R-:W-:-:S13]  /*0a20*/  ISETP.GE.OR.EX P2, PT, R2, c[0x0][0x1cc], P0, P1 ;  /* 0x0000730002007a0c */ /* 0x000fda0000746710 */
[----:B------:R-:W-:Y:S01]  /*0a30*/  @!P2 IMAD R2, R2, c[0x0][0x1c0], RZ ;  /* 0x000070000202aa24 */ /* 0x000fe200078e02ff */
[----:B------:R-:W-:Y:S02]  /*0a40*/  @!P2 MOV R3, R27 ;  /* 0x0000001b0003a202 */ /* 0x000fe40000000f00 */
[----:B------:R-:W-:Y:S01]  /*0a50*/  @P2 LOP3.LUT R10, R10, 0x80000, RZ, 0xfc, !PT ;  /* 0x000800000a0a2812 */ /* 0x000fe200078efcff */
[----:B------:R-:W-:Y:S02]  /*0a60*/  @!P2 IMAD R19, R17, c[0x0][0x1c4], R2 ;  /* 0x000071001113aa24 */ /* 0x000fe400078e0202 */
[----:B------:R-:W-:Y:S01]  /*0a70*/  @!P2 IMAD.MOV.U32 R2, RZ, RZ, R24 ;  /* 0x000000ffff02a224 */ /* 0x000fe200078e0018 */
[----:B------:R-:W-:-:S03]  /*0a80*/  LOP3.LUT R10, R10, 0xfffbffff, RZ, 0xc0, !PT ;  /* 0xfffbffff0a0a7812 */ /* 0x000fc600078ec0ff */
[----:B------:R-:W-:-:S04]  /*0a90*/  @!P2 IMAD.WIDE.U32 R2, R17, c[0x0][0x1c0], R2 ;  /* 0x000070001102aa25 */ /* 0x000fc800078e0002 */
[----:B------:R-:W-:Y:S01]  /*0aa0*/  @!P2 IMAD.IADD R3, R3, 0x1, R19 ;  /* 0x000000010303a824 */ /* 0x000fe200078e0213 */
        /* <DEDUP_REMOVED lines=80> */
[----:B------:R-:W-:-:S04]  /*0fb0*/  @!P2 LEA R30, P1, R2, c[0x0][0x170], 0x2 ;  /* 0x00005c00021eaa11 */ /* 0x000fc800078210ff */
[----:B------:R-:W-:Y:S02]  /*0fc0*/  @!P2 LEA.HI.X R31, R2, c[0x0][0x174], R3, 0x2, P1 ;  /* 0x00005d00021faa11 */ /* 0x000fe400008f1403 */
        /* <DEDUP_REMOVED lines=9> */
[----:B------:R-:W-:Y:S01]  /*1060*/  @!P2 IMAD.WIDE.U32 R2, R37, c[0x0][0x1c0], R2 ;  /* 0x000070002502aa25 */ /* 0x000fe200078e0002 */
[----:B------:R-:W-:-:S03]  /*1070*/  IADD3 R37, R32, 0x68, RZ ;  /* 0x0000006820257810 */ /* 0x000fc60007ffe0ff */
[----:B------:R-:W-:Y:S01]  /*1080*/  @!P2 IMAD.IADD R35, R3, 0x1, R35 ;  /* 0x000000010323a824 */ /* 0x000fe200078e0223 */
[----:B------:R-:W-:-:S04]  /*1090*/  @!P2 LEA R34, P1, R2, c[0x0][0x170], 0x2 ;  /* 0x00005c000222aa11 */ /* 0x000fc800078210ff */
[----:B------:R-:W-:Y:S02]  /*10a0*/  @!P2 LEA.HI.X R35, R2, c[0x0][0x174], R35, 0x2, P1 ;  /* 0x00005d000223aa11 */ /* 0x000fe400008f1423 */
        /* <DEDUP_REMOVED lines=11> */
[----:B------:R-:W-:-:S04]  /*1160*/  @!P2 LEA R36, P1, R2, c[0x0][0x170], 0x2 ;  /* 0x00005c000224aa11 */ /* 0x000fc800078210ff */
[----:B------:R-:W-:Y:S02]  /*1170*/  @!P2 LEA.HI.X R37, R2, c[0x0][0x174], R3, 0x2, P1 ;  /* 0x00005d000225aa11 */ /* 0x000fe400008f1403 */
[----:B------:R-:W-:Y:S02]  /*1180*/  SHF.R.S32.HI R2, RZ, 0x1f, R39 ;  /* 0x0000001fff027819 */ /* 0x000fe40000011427 */
[----:B------:R-:W-:Y:S01]  /*1190*/  ISETP.GE.U32.AND P1, PT, R39, c[0x0][0x1c8], PT ;  /* 0x0000720027007a0c */ /* 0x000fe20003f26070 */
[----:B------:R-:W-:Y:S03]  /*11a0*/  STL [R1+0x418], R37 ;  /* 0x0004182501007387 */ /* 0x000fe60000100800 */
        /* <DEDUP_REMOVED lines=8> */
[----:B------:R-:W-:Y:S01]  /*1230*/  LOP3.LUT R10, R10, 0xfffffbff, RZ, 0xc0, !PT ;  /* 0xfffffbff0a0a7812 */ /* 0x000fe200078ec0ff */
[----:B------:R-:W-:Y:S01]  /*1240*/  @!P2 IMAD.IADD R38, R3, 0x1, R38 ;  /* 0x000000010326a824 */ /* 0x000fe200078e0226 */
[----:B------:R-:W-:-:S04]  /*1250*/  @!P2 LEA R42, P1, R2, c[0x0][0x170], 0x2 ;  /* 0x00005c00022aaa11 */ /* 0x000fc800078210ff */
[----:B------:R-:W-:Y:S02]  /*1260*/  @!P2 LEA.HI.X R43, R2, c[0x0][0x174], R38, 0x2, P1 ;  /* 0x00005d00022baa11 */ /* 0x000fe400008f1426 */
[----:B------:R-:W-:Y:S02]  /*1270*/  SHF.R.S32.HI R2, RZ, 0x1f, R39 ;  /* 0x0000001fff027819 */ /* 0x000fe40000011427 */
[----:B------:R-:W-:Y:S01]  /*1280*/  ISETP.GE.U32.AND P1, PT, R39, c[0x0][0x1c8], PT ;  /* 0x0000720027007a0c */ /* 0x000fe20003f26070 */
[----:B------:R0:W-:Y:S03]  /*1290*/  @!P2 STL.64 [R1+0x2a0], R42 ;  /* 0x0002a02a0100a387 */ /* 0x0001e60000100a00 */
        /* <DEDUP_REMOVED lines=40> */
[----:B0-----:R-:W-:-:S04]  /*1520*/  @!P2 LEA R4, P1, R2, c[0x0][0x170], 0x2 ;  /* 0x00005c000204aa11 */ /* 0x001fc800078210ff */
        /* <DEDUP_REMOVED lines=116> */
[C---:B------:R-:W-:Y:S02]  /*1c70*/  IADD3 R39, R32.reuse, 0xd0, RZ ;  /* 0x000000d020277810 */ /* 0x040fe40007ffe0ff */
[----:B------:R-:W-:Y:S02]  /*1c80*/  IADD3 R37, R32, 0x1f8, RZ ;  /* 0x000001f820257810 */ /* 0x000fe40007ffe0ff */
[----:B------:R-:W-:-:S02]  /*1c90*/  @!P2 IADD3 R38, R3, R38, RZ ;  /* 0x000000260326a210 */ /* 0x000fc40007ffe0ff */
[----:B0-----:R-:W-:Y:S01]  /*1ca0*/  @!P2 LEA R4, P1, R2, c[0x0][0x170], 0x2 ;  /* 0x00005c000204aa11 */ /* 0x001fe200078210ff */
[----:B------:R-:W-:Y:S01]  /*1cb0*/  STL [R1+0x3d0], R24 ;  /* 0x0003d01801007387 */ /* 0x000fe20000100800 */
[----:B------:R-:W-:Y:S02]  /*1cc0*/  LOP3.LUT R10, R10, 0xf7ffffff, RZ, 0xc0, !PT ;  /* 0xf7ffffff0a0a7812 */ /* 0x000fe400078ec0ff */
        /* <DEDUP_REMOVED lines=357> */
[----:B------:R-:W-:Y:S01]  /*3320*/  ISETP.GE.U32.AND P1, PT, R39, c[0x0][0x1c8], PT ;  /* 0x0000720027007a0c */ /* 0x000fe20003f26070 */
[----:B------:R-:W-:Y:S03]  /*3330*/  @!P2 STL.64 [R1+0x2d0], R14 ;  /* 0x0002d00e0100a387 */ /* 0x000fe60000100a00 */
        /* <DEDUP_REMOVED lines=24> */
[----:B------:R-:W-:Y:S01]  /*34c0*/  @!P2 LEA.HI.X R39, R2, c[0x0][0x174], R3, 0x2, P1 ;  /* 0x00005d000227aa11 */ /* 0x000fe200008f1403 */
[----:B------:R0:W-:Y:S01]  /*34d0*/  STL [R1+0x408], R38 ;  /* 0x0004082601007387 */ /* 0x0001e20000100800 */
[----:B------:R-:W-:Y:S02]  /*34e0*/  SHF.R.S32.HI R2, RZ, 0x1f, R43 ;  /* 0x0000001fff027819 */ /* 0x000fe4000001142b */
[----:B------:R-:W-:Y:S01]  /*34f0*/  ISETP.GE.U32.AND P1, PT, R43, c[0x0][0x1c8], PT ;  /* 0x000072002b007a0c */ /* 0x000fe20003f26070 */
[----:B------:R1:W-:Y:S03]  /*3500*/  STL [R1+0x404], R39 ;  /* 0x0004042701007387 */ /* 0x0003e60000100800 */
        /* <DEDUP_REMOVED lines=11> */
[----:B-1----:R-:W-:Y:S02]  /*35c0*/  @!P2 LEA.HI.X R39, R2, c[0x0][0x174], R42, 0x2, P1 ;  /* 0x00005d000227aa11 */ /* 0x002fe400008f142a */
        /* <DEDUP_REMOVED lines=67> */
[----:B------:R-:W-:-:S04]  /*3a00*/  IADD3 R43, R32, 0x1d0, RZ ;  /* 0x000001d0202b7810 */ /* 0x000fc80007ffe0ff */
[----:B------:R-:W-:Y:S02]  /*3a10*/  @!P2 IADD3 R42, R3, R42, RZ ;  /* 0x0000002a032aa210 */ /* 0x000fe40007ffe0ff */
        /* <DEDUP_REMOVED lines=12> */
[----:B------:R-:W-:Y:S01]  /*3ae0*/  IADD3 R43, R32, 0x1d8, RZ ;  /* 0x000001d8202b7810 */ /* 0x000fe20007ffe0ff */
[----:B------:R-:W-:Y:S01]  /*3af0*/  STL [R1+0x3cc], R25 ;  /* 0x0003cc1901007387 */ /* 0x000fe20000100800 */
        /* <DEDUP_REMOVED lines=10> */
[----:B------:R0:W-:Y:S01]  /*3ba0*/  STL [R1+0x3c8], R26 ;  /* 0x0003c81a01007387 */ /* 0x0001e20000100800 */
[C---:B------:R-:W-:Y:S01]  /*3bb0*/  @!P2 IMAD R42, R43.reuse, c[0x0][0x1c4], R42 ;  /* 0x000071002b2aaa24 */ /* 0x040fe200078e022a */
[----:B------:R-:W-:Y:S01]  /*3bc0*/  @P2 LOP3.LUT R10, R10, 0x10000000, RZ, 0xfc, !PT ;  /* 0x100000000a0a2812 */ /* 0x000fe200078efcff */
[----:B------:R-:W-:Y:S01]  /*3bd0*/  @!P2 IMAD.WIDE.U32 R2, R43, c[0x0][0x1c0], R2 ;  /* 0x000070002b02aa25 */ /* 0x000fe200078e0002 */
[----:B------:R-:W-:-:S04]  /*3be0*/  IADD3 R43, R32, 0x1e0, RZ ;  /* 0x000001e0202b7810 */ /* 0x000fc80007ffe0ff */
[----:B------:R-:W-:Y:S02]  /*3bf0*/  @!P2 IADD3 R42, R3, R42, RZ ;  /* 0x0000002a032aa210 */ /* 0x000fe40007ffe0ff */
[----:B------:R-:W-:-:S04]  /*3c00*/  @!P2 LEA R28, P3, R2, c[0x0][0x170], 0x2 ;  /* 0x00005c00021caa11 */ /* 0x000fc800078610ff */
[----:B------:R-:W-:Y:S02]  /*3c10*/  @!P2 LEA.HI.X R29, R2, c[0x0][0x174], R42, 0x2, P3 ;  /* 0x00005d00021daa11 */ /* 0x000fe400018f142a */
[----:B------:R-:W-:Y:S02]  /*3c20*/  SHF.R.S32.HI R2, RZ, 0x1f, R43 ;  /* 0x0000001fff027819 */ /* 0x000fe4000001142b */
[----:B------:R-:W-:Y:S01]  /*3c30*/  ISETP.GE.U32.AND P3, PT, R43, c[0x0][0x1c8], PT ;  /* 0x000072002b007a0c */ /* 0x000fe20003f66070 */
[----:B------:R-:W-:Y:S01]  /*3c40*/  STL [R1+0x3c4], R27 ;  /* 0x0003c41b01007387 */ /* 0x000fe20000100800 */
[----:B0-----:R-:W-:Y:S02]  /*3c50*/  MOV R26, R6 ;  /* 0x00000006001a7202 */ /* 0x001fe40000000f00 */
[----:B------:R-:W-:Y:S02]  /*3c60*/  ISETP.GE.OR.EX P3, PT, R2, c[0x0][0x1cc], P0, P3 ;  /* 0x0000730002007a0c */ /* 0x000fe40000766730 */
[----:B------:R-:W-:-:S02]  /*3c70*/  LOP3.LUT P2, RZ, R10, 0x400000, RZ, 0xc0, !PT ;  /* 0x004000000aff7812 */ /* 0x000fc4000784c0ff */
[----:B------:R-:W-:-:S09]  /*3c80*/  LOP3.LUT R10, R10, 0xdfffffff, RZ, 0xc0, !PT ;  /* 0xdfffffff0a0a7812 */ /* 0x000fd200078ec0ff */
[----:B------:R-:W-:Y:S01]  /*3c90*/  @!P3 IMAD R42, R2, c[0x0][0x1c0], RZ ;  /* 0x00007000022aba24 */ /* 0x000fe200078e02ff */
[----:B------:R-:W-:Y:S01]  /*3ca0*/  @!P3 MOV R3, R27 ;  /* 0x0000001b0003b202 */ /* 0x000fe20000000f00 */
[----:B------:R-:W-:Y:S01]  /*3cb0*/  @!P3 IMAD.MOV.U32 R2, RZ, RZ, R24 ;  /* 0x000000ffff02b224 */ /* 0x000fe200078e0018 */
[----:B------:R-:W-:Y:S01]  /*3cc0*/  @P3 LOP3.LUT R10, R10, 0x20000000, RZ, 0xfc, !PT ;  /* 0x200000000a0a3812 */ /* 0x000fe200078efcff */
        /* <DEDUP_REMOVED lines=8> */
[----:B------:R0:W-:Y:S01]  /*3d50*/  @!P3 STL.64 [R1+0x210], R44 ;  /* 0x0002102c0100b387 */ /* 0x0001e20000100a00 */
[----:B------:R-:W-:Y:S02]  /*3d60*/  LOP3.LUT P3, RZ, R10, 0x1000000, RZ, 0xc0, !PT ;  /* 0x010000000aff7812 */ /* 0x000fe4000786c0ff */
[----:B------:R-:W-:Y:S02]  /*3d70*/  ISETP.GE.OR.EX P4, PT, R42, c[0x0][0x1cc], P0, P4 ;  /* 0x000073002a007a0c */ /* 0x000fe40000786740 */
[----:B------:R-:W-:-:S11]  /*3d80*/  LOP3.LUT R10, R10, 0xbfffffff, RZ, 0xc0, !PT ;  /* 0xbfffffff0a0a7812 */ /* 0x000fd600078ec0ff */
[----:B------:R-:W-:Y:S01]  /*3d90*/  @!P4 MOV R2, R24 ;  /* 0x000000180002c202 */ /* 0x000fe20000000f00 */
[----:B------:R-:W-:Y:S01]  /*3da0*/  @!P4 IMAD R42, R42, c[0x0][0x1c0], RZ ;  /* 0x000070002a2aca24 */ /* 0x000fe200078e02ff */
[----:B------:R-:W-:Y:S01]  /*3db0*/  @P4 LOP3.LUT R10, R10, 0x40000000, RZ, 0xfc, !PT ;  /* 0x400000000a0a4812 */ /* 0x000fe200078efcff */
[----:B------:R-:W-:Y:S02]  /*3dc0*/  @!P4 IMAD.MOV.U32 R3, RZ, RZ, R27 ;  /* 0x000000ffff03c224 */ /* 0x000fe400078e001b */
        /* <DEDUP_REMOVED lines=8> */
[----:B------:R-:W-:Y:S01]  /*3e50*/  STL [R1+0x40c], R45 ;  /* 0x00040c2d01007387 */ /* 0x000fe20000100800 */
[----:B------:R-:W-:Y:S02]  /*3e60*/  LOP3.LUT P4, RZ, R10, 0x2000000, RZ, 0xc0, !PT ;  /* 0x020000000aff7812 */ /* 0x000fe4000788c0ff */
[----:B------:R-:W-:-:S13]  /*3e70*/  ISETP.GE.OR.EX P5, PT, R42, c[0x0][0x1cc], P0, P5 ;  /* 0x000073002a007a0c */ /* 0x000fda00007a6750 */
[----:B------:R-:W-:Y:S01]  /*3e80*/  @!P5 MOV R3, R27 ;  /* 0x0000001b0003d202 */ /* 0x000fe20000000f00 */
[----:B------:R-:W-:Y:S02]  /*3e90*/  @!P5 IMAD R42, R42, c[0x0][0x1c0], RZ ;  /* 0x000070002a2ada24 */ /* 0x000fe400078e02ff */
[----:B------:R-:W-:Y:S02]  /*3ea0*/  @!P5 IMAD.MOV.U32 R2, RZ, RZ, R24 ;  /* 0x000000ffff02d224 */ /* 0x000fe400078e0018 */
[C---:B------:R-:W-:Y:S02]  /*3eb0*/  @!P5 IMAD R42, R43.reuse, c[0x0][0x1c4], R42 ;  /* 0x000071002b2ada24 */ /* 0x040fe400078e022a */
[----:B------:R-:W-:-:S04]  /*3ec0*/  @!P5 IMAD.WIDE.U32 R2, R43, c[0x0][0x1c0], R2 ;  /* 0x000070002b02da25 */ /* 0x000fc800078e0002 */
[----:B------:R-:W-:Y:S01]  /*3ed0*/  @!P5 IMAD.IADD R3, R3, 0x1, R42 ;  /* 0x000000010303d824 */ /* 0x000fe200078e022a */
[----:B------:R-:W-:-:S04]  /*3ee0*/  @!P5 LEA R42, P6, R2, c[0x0][0x170], 0x2 ;  /* 0x00005c00022ada11 */ /* 0x000fc800078c10ff */
[----:B------:R-:W-:Y:S01]  /*3ef0*/  @!P5 LEA.HI.X R43, R2, c[0x0][0x174], R3, 0x2, P6 ;  /* 0x00005d00022bda11 */ /* 0x000fe200030f1403 */
[----:B------:R-:W-:Y:S01]  /*3f00*/  IMAD.MOV.U32 R3, RZ, RZ, R41 ;  /* 0x000000ffff037224 */ /* 0x000fe200078e0029 */
[----:B------:R-:W-:Y:S02]  /*3f10*/  MOV R2, R40 ;  /* 0x0000002800027202 */ /* 0x000fe40000000f00 */
[----:B------:R-:W-:Y:S01]  /*3f20*/  ISETP.GE.U32.AND P6, PT, R37, c[0x0][0x1c8], PT ;  /* 0x0000720025007a0c */ /* 0x000fe20003fc6070 */
[----:B------:R-:W-:Y:S01]  /*3f30*/  IMAD.MOV.U32 R33, RZ, RZ, R3 ;  /* 0x000000ffff217224 */ /* 0x000fe200078e0003 */
[----:B------:R-:W-:Y:S01]  /*3f40*/  MOV R32, R2 ;  /* 0x0000000200207202 */ /* 0x000fe20000000f00 */
[----:B------:R0:W-:Y:S01]  /*3f50*/  STL.64 [R1+0x410], R42 ;  /* 0x0004102a01007387 */ /* 0x0001e20000100a00 */
[----:B------:R-:W-:Y:S02]  /*3f60*/  SHF.R.S32.HI R2, RZ, 0x1f, R37 ;  /* 0x0000001fff027819 */ /* 0x000fe40000011425 */
[----:B------:R-:W-:Y:S01]  /*3f70*/  LOP3.LUT R10, R10, 0x7fffffff, RZ, 0xc0, !PT ;  /* 0x7fffffff0a0a7812 */ /* 0x000fe200078ec0ff */
[----:B------:R-:W2:Y:S01]  /*3f80*/  LDL.LU.64 R40, [R1+0x470] ;  /* 0x0004700001287983 */ /* 0x000ea20000300a00 */
[----:B------:R-:W-:Y:S01]  /*3f90*/  ISETP.GE.OR.EX P6, PT, R2, c[0x0][0x1cc], P0, P6 ;  /* 0x0000730002007a0c */ /* 0x000fe200007c6760 */
[----:B------:R-:W-:Y:S01]  /*3fa0*/  IMAD.MOV.U32 R25, RZ, RZ, R33 ;  /* 0x000000ffff197224 */ /* 0x000fe200078e0021 */
[----:B0-----:R-:W-:Y:S01]  /*3fb0*/  MOV R42, R8 ;  /* 0x00000008002a7202 */ /* 0x001fe20000000f00 */
[----:B------:R-:W-:-:S10]  /*3fc0*/  IMAD.MOV.U32 R43, RZ, RZ, R9 ;  /* 0x000000ffff2b7224 */ /* 0x000fd400078e0009 */
[----:B------:R-:W-:Y:S01]  /*3fd0*/  @!P6 IMAD R2, R2, c[0x0][0x1c0], RZ ;  /* 0x000070000202ea24 */ /* 0x000fe200078e02ff */
[----:B------:R-:W3:Y:S01]  /*3fe0*/  LDL.LU.64 R8, [R1+0x468] ;  /* 0x0004680001087983 */ /* 0x000ee20000300a00 */
[----:B------:R-:W-:Y:S01]  /*3ff0*/  @!P6 IMAD.MOV.U32 R3, RZ, RZ, R27 ;  /* 0x000000ffff03e224 */ /* 0x000fe200078e001b */
[----:B------:R-:W-:Y:S01]  /*4000*/  @P5 LOP3.LUT R10, R10, 0x80000000, RZ, 0xfc, !PT ;  /* 0x800000000a0a5812 */ /* 0x000fe200078efcff */
[C---:B------:R-:W-:Y:S01]  /*4010*/  @!P6 IMAD R0, R37.reuse, c[0x0][0x1c4], R2 ;  /* 0x000071002500ea24 */ /* 0x040fe200078e0202 */
[----:B------:R-:W-:Y:S01]  /*4020*/  @!P6 MOV R2, R24 ;  /* 0x000000180002e202 */ /* 0x000fe20000000f00 */
[----:B------:R-:W-:Y:S01]  /*4030*/  IMAD.MOV.U32 R33, RZ, RZ, R39 ;  /* 0x000000ffff217224 */ /* 0x000fe200078e0027 */
[----:B------:R-:W-:Y:S01]  /*4040*/  MOV R24, R32 ;  /* 0x0000002000187202 */ /* 0x000fe20000000f00 */
[----:B------:R-:W-:Y:S01]  /*4050*/  IMAD.MOV.U32 R27, RZ, RZ, R7 ;  /* 0x000000ffff1b7224 */ /* 0x000fe200078e0007 */
[----:B------:R-:W-:Y:S01]  /*4060*/  LOP3.LUT P5, RZ, R10, 0x800000, RZ, 0xc0, !PT ;  /* 0x008000000aff7812 */ /* 0x000fe200078ac0ff */
[----:B------:R-:W-:Y:S01]  /*4070*/  @!P6 IMAD.WIDE.U32 R2, R37, c[0x0][0x1c0], R2 ;  /* 0x000070002502ea25 */ /* 0x000fe200078e0002 */
[----:B------:R-:W-:Y:S01]  /*4080*/  MOV R32, R38 ;  /* 0x0000002600207202 */ /* 0x000fe20000000f00 */
[----:B------:R-:W4:Y:S01]  /*4090*/  LDL.LU.64 R6, [R1+0x460] ;  /* 0x0004600001067983 */ /* 0x000f220000300a00 */
[----:B------:R-:W-:Y:S01]  /*40a0*/  MOV R38, R4 ;  /* 0x0000000400267202 */ /* 0x000fe20000000f00 */
[----:B------:R-:W-:Y:S01]  /*40b0*/  IMAD.MOV.U32 R39, RZ, RZ, R5 ;  /* 0x000000ffff277224 */ /* 0x000fe200078e0005 */
[----:B------:R-:W-:-:S02]  /*40c0*/  @!P6 IADD3 R3, R3, R0, RZ ;  /* 0x000000000303e210 */ /* 0x000fc40007ffe0ff */
[----:B------:R-:W-:-:S04]  /*40d0*/  @!P6 LEA R4, P1, R2, c[0x0][0x170], 0x2 ;  /* 0x00005c000204ea11 */ /* 0x000fc800078210ff */
[----:B------:R-:W-:-:S05]  /*40e0*/  @!P6 LEA.HI.X R5, R2, c[0x0][0x174], R3, 0x2, P1 ;  /* 0x00005d000205ea11 */ /* 0x000fca00008f1403 */
[----:B------:R0:W-:Y:S04]  /*40f0*/  @!P6 STL.64 [R1+0x328], R4 ;  /* 0x000328040100e387 */ /* 0x0001e80000100a00 */
[----:B0-----:R-:W2:Y:S01]  /*4100*/  LDL.LU.64 R4, [R1+0x458] ;  /* 0x0004580001047983 */ /* 0x001ea20000300a00 */
[----:B------:R-:W-:Y:S01]  /*4110*/  CS2R R2, SRZ ;  /* 0x0000000000027805 */ /* 0x000fe2000001ff00 */
[----:B------:R-:W-:-:S05]  /*4120*/  LOP3.LUT P1, RZ, R10, 0x200000, RZ, 0xc0, !PT ;  /* 0x002000000aff7812 */ /* 0x000fca000782c0ff */
[----:B--2---:R0:W2:Y:S01]  /*4130*/  @!P4 LDG.E.64 R2, [R4.64] ;  /* 0x000000060402c981 */ /* 0x0040a2000c1e1b00 */
[----:B------:R-:W-:Y:S01]  /*4140*/  HFMA2.MMA R37, -RZ, RZ, 0, 0 ;  /* 0x00000000ff257435 */ /* 0x000fe200000001ff */
[----:B------:R-:W-:Y:S01]  /*4150*/  IMAD.MOV.U32 R0, RZ, RZ, RZ ;  /* 0x000000ffff007224 */ /* 0x000fe200078e00ff */
[----:B0-----:R-:W-:-:S06]  /*4160*/  CS2R R4, SRZ ;  /* 0x0000000000047805 */ /* 0x001fcc000001ff00 */
[----:B----4-:R0:W4:Y:S02]  /*4170*/  @!P3 LDG.E.64 R4, [R6.64] ;  /* 0x000000060604b981 */ /* 0x010124000c1e1b00 */
[----:B0-----:R-:W-:-:S06]  /*4180*/  CS2R R6, SRZ ;  /* 0x0000000000067805 */ /* 0x001fcc000001ff00 */
[----:B---3--:R0:W3:Y:S02]  /*4190*/  @!P5 LDG.E.64 R6, [R8.64] ;  /* 0x000000060806d981 */ /* 0x0080e4000c1e1b00 */
[----:B0-----:R-:W-:Y:S01]  /*41a0*/  CS2R R8, SRZ ;  /* 0x0000000000087805 */ /* 0x001fe2000001ff00 */
[----:B--2---:R-:W-:Y:S01]  /*41b0*/  @!P4 IMAD.MOV.U32 R0, RZ, RZ, R2 ;  /* 0x000000ffff00c224 */ /* 0x004fe200078e0002 */
[----:B------:R-:W-:Y:S01]  /*41c0*/  @!P4 MOV R37, R3 ;  /* 0x000000030025c202 */ /* 0x000fe20000000f00 */
[----:B------:R-:W-:Y:S01]  /*41d0*/  STL.64 [R1+0x10], R2 ;  /* 0x0000100201007387 */ /* 0x000fe20000100a00 */
[----:B------:R-:W-:-:S03]  /*41e0*/  LOP3.LUT P4, RZ, R10, 0x100000, RZ, 0xc0, !PT ;  /* 0x001000000aff7812 */ /* 0x000fc6000788c0ff */
[----:B------:R-:W-:Y:S01]  /*41f0*/  STL [R1+0x234], R0 ;  /* 0x0002340001007387 */ /* 0x000fe20000100800 */
[----:B---3--:R-:W-:-:S05]  /*4200*/  @!P5 MOV R9, R6 ;  /* 0x000000060009d202 */ /* 0x008fca0000000f00 */
[----:B------:R0:W-:Y:S02]  /*4210*/  STL [R1+0x230], R9 ;  /* 0x0002300901007387 */ /* 0x0001e40000100800 */
[----:B0-----:R-:W-:-:S10]  /*4220*/  HFMA2.MMA R9, -RZ, RZ, 0, 0 ;  /* 0x00000000ff097435 */ /* 0x001fd400000001ff */
[----:B------:R0:W2:Y:S02]  /*4230*/  @!P2 LDG.E.64 R8, [R40.64] ;  /* 0x000000062808a981 */ /* 0x0000a4000c1e1b00 */
[----:B0-----:R-:W-:Y:S01]  /*4240*/  IMAD.MOV.U32 R40, RZ, RZ, R12 ;  /* 0x000000ffff287224 */ /* 0x001fe200078e000c */
[----:B------:R-:W-:Y:S02]  /*4250*/  MOV R41, R13 ;  /* 0x0000000d00297202 */ /* 0x000fe40000000f00 */
[----:B------:R-:W-:Y:S02]  /*4260*/  CS2R R12, SRZ ;  /* 0x00000000000c7805 */ /* 0x000fe4000001ff00 */
[----:B--2---:R-:W-:Y:S01]  /*4270*/  @!P2 IMAD.MOV.U32 R12, RZ, RZ, R8 ;  /* 0x000000ffff0ca224 */ /* 0x004fe200078e0008 */
[----:B------:R-:W-:-:S04]  /*4280*/  @!P2 MOV R13, R9 ;  /* 0x00000009000da202 */ /* 0x000fc80000000f00 */
[----:B------:R0:W-:Y:S04]  /*4290*/  STL [R1+0x248], R12 ;  /* 0x0002480c01007387 */ /* 0x0001e80000100800 */
[----:B------:R1:W-:Y:S04]  /*42a0*/  STL [R1+0x21c], R13 ;  /* 0x00021c0d01007387 */ /* 0x0003e80000100800 */
[----:B0-----:R-:W2:Y:S04]  /*42b0*/  LDL.LU R12, [R1+0x450] ;  /* 0x00045000010c7983 */ /* 0x001ea80000300800 */
[----:B-1----:R-:W2:Y:S01]  /*42c0*/  LDL.LU R13, [R1+0x44c] ;  /* 0x00044c00010d7983 */ /* 0x002ea20000300800 */
[----:B------:R-:W-:-:S06]  /*42d0*/  CS2R R2, SRZ ;  /* 0x0000000000027805 */ /* 0x000fcc000001ff00 */
[----:B--2---:R0:W2:Y:S02]  /*42e0*/  @!P1 LDG.E.64 R2, [R12.64] ;  /* 0x000000060c029981 */ /* 0x0040a4000c1e1b00 */
        /* <DEDUP_REMOVED lines=9> */
[----:B------:R-:W-:Y:S01]  /*4380*/  HFMA2.MMA R0, -RZ, RZ, 0, 0 ;  /* 0x00000000ff007435 */ /* 0x000fe200000001ff */
[----:B------:R-:W-:-:S02]  /*4390*/  IMAD.MOV.U32 R45, RZ, RZ, RZ ;  /* 0x000000ffff2d7224 */ /* 0x000fc400078e00ff */
[----:B----4-:R-:W-:Y:S01]  /*43a0*/  @!P3 IMAD.MOV.U32 R45, RZ, RZ, R4 ;  /* 0x000000ffff2db224 */ /* 0x010fe200078e0004 */
[----:B------:R0:W-:Y:S02]  /*43b0*/  STL.64 [R1+0x18], R4 ;  /* 0x0000180401007387 */ /* 0x0001e40000100a00 */
[----:B------:R-:W-:Y:S02]  /*43c0*/  @!P3 MOV R0, R5 ;  /* 0x000000050000b202 */ /* 0x000fe40000000f00 */
[----:B0-----:R-:W-:-:S06]  /*43d0*/  CS2R R4, SRZ ;  /* 0x0000000000047805 */ /* 0x001fcc000001ff00 */
        /* <DEDUP_REMOVED lines=10> */
[----:B------:R-:W-:-:S03]  /*4480*/  LOP3.LUT P3, RZ, R10, 0x80000, RZ, 0xc0, !PT ;  /* 0x000800000aff7812 */ /* 0x000fc6000786c0ff */
[----:B------:R0:W-:Y:S04]  /*4490*/  STL [R1+0x238], R45 ;  /* 0x0002382d01007387 */ /* 0x0001e80000100800 */
[----:B------:R1:W-:Y:S01]  /*44a0*/  STL.64 [R1+0x20], R6 ;  /* 0x0000200601007387 */ /* 0x0003e20000100a00 */
[----:B0-----:R-:W-:Y:S02]  /*44b0*/  IMAD.MOV.U32 R45, RZ, RZ, RZ ;  /* 0x000000ffff2d7224 */ /* 0x001fe400078e00ff */
[----:B------:R-:W-:Y:S02]  /*44c0*/  @!P5 IMAD.MOV.U32 R45, RZ, RZ, R7 ;  /* 0x000000ffff2dd224 */ /* 0x000fe400078e0007 */
[----:B-1----:R-:W-:-:S06]  /*44d0*/  CS2R R6, SRZ ;  /* 0x0000000000067805 */ /* 0x002fcc000001ff00 */
        /* <DEDUP_REMOVED lines=11> */
[----:B------:R0:W-:Y:S02]  /*4590*/  STL.64 [R1+0x28], R8 ;  /* 0x0000280801007387 */ /* 0x0001e40000100a00 */
[----:B0-----:R-:W-:Y:S01]  /*45a0*/  HFMA2.MMA R9, -RZ, RZ, 0, 0 ;  /* 0x00000000ff097435 */ /* 0x001fe200000001ff */
[----:B------:R-:W-:-:S09]  /*45b0*/  IMAD.MOV.U32 R8, RZ, RZ, RZ ;  /* 0x000000ffff087224 */ /* 0x000fd200078e00ff */
        /* <DEDUP_REMOVED lines=12> */
[----:B0-----:R-:W-:-:S08]  /*4680*/  CS2R R2, SRZ ;  /* 0x0000000000027805 */ /* 0x001fd0000001ff00 */
        /* <DEDUP_REMOVED lines=13> */
[----:B--2---:R0:W2:Y:S01]  /*4760*/  @!P4 LDG.E.64 R4, [R22.64] ;  /* 0x000000061604c981 */ /* 0x0040a2000c1e1b00 */
[----:B------:R-:W-:Y:S01]  /*4770*/  LOP3.LUT P2, RZ, R10, 0x4000, RZ, 0xc0, !PT ;  /* 0x000040000aff7812 */ /* 0x000fe2000784c0ff */
[----:B0-----:R-:W-:Y:S01]  /*4780*/  IMAD.MOV.U32 R22, RZ, RZ, R28 ;  /* 0x000000ffff167224 */ /* 0x001fe200078e001c */
[----:B------:R-:W-:Y:S02]  /*4790*/  MOV R23, R29 ;  /* 0x0000001d00177202 */ /* 0x000fe40000000f00 */
[----:B------:R-:W-:Y:S01]  /*47a0*/  CS2R R28, SRZ ;  /* 0x00000000001c7805 */ /* 0x000fe2000001ff00 */
[----:B------:R0:W-:Y:S02]  /*47b0*/  STL.64 [R1+0x48], R8 ;  /* 0x0000480801007387 */ /* 0x0001e40000100a00 */
[----:B0-----:R-:W-:Y:S01]  /*47c0*/  HFMA2.MMA R8, -RZ, RZ, 0, 0 ;  /* 0x00000000ff087435 */ /* 0x001fe200000001ff */
[----:B------:R-:W-:-:S09]  /*47d0*/  IMAD.MOV.U32 R9, RZ, RZ, RZ ;  /* 0x000000ffff097224 */ /* 0x000fd200078e00ff */
[----:B------:R0:W3:Y:S01]  /*47e0*/  @!P2 LDG.E.64 R8, [R30.64] ;  /* 0x000000061e08a981 */ /* 0x0000e2000c1e1b00 */
[----:B--2---:R-:W-:Y:S01]  /*47f0*/  @!P4 IMAD.MOV.U32 R28, RZ, RZ, R4 ;  /* 0x000000ffff1cc224 */ /* 0x004fe200078e0004 */
[----:B------:R-:W-:-:S04]  /*4800*/  @!P4 MOV R29, R5 ;  /* 0x00000005001dc202 */ /* 0x000fc80000000f00 */
[----:B------:R1:W-:Y:S04]  /*4810*/  STL [R1+0x278], R28 ;  /* 0x0002781c01007387 */ /* 0x0003e80000100800 */
[----:B------:R2:W-:Y:S04]  /*4820*/  STL [R1+0x270], R29 ;  /* 0x0002701d01007387 */ /* 0x0005e80000100800 */
[----:B-1----:R-:W4:Y:S04]  /*4830*/  LDL.LU R28, [R1+0x420] ;  /* 0x00042000011c7983 */ /* 0x002f280000300800 */
[----:B--2---:R-:W4:Y:S01]  /*4840*/  LDL.LU R29, [R1+0x41c] ;  /* 0x00041c00011d7983 */ /* 0x004f220000300800 */
[----:B------:R-:W-:-:S03]  /*4850*/  LOP3.LUT P3, RZ, R10, 0x8000, RZ, 0xc0, !PT ;  /* 0x000080000aff7812 */ /* 0x000fc6000786c0ff */
[----:B------:R1:W-:Y:S01]  /*4860*/  STL.64 [R1+0x40], R6 ;  /* 0x0000400601007387 */ /* 0x0003e20000100a00 */
[----:B------:R-:W-:Y:S01]  /*4870*/  LOP3.LUT P1, RZ, R10, 0x2000, RZ, 0xc0, !PT ;  /* 0x000020000aff7812 */ /* 0x000fe2000782c0ff */
[----:B-1----:R-:W-:Y:S02]  /*4880*/  CS2R R6, SRZ ;  /* 0x0000000000067805 */ /* 0x002fe4000001ff00 */
[----:B------:R1:W-:Y:S02]  /*4890*/  STL.64 [R1+0x50], R2 ;  /* 0x0000500201007387 */ /* 0x0003e40000100a00 */
[----:B-1----:R-:W-:-:S08]  /*48a0*/  CS2R R2, SRZ ;  /* 0x0000000000027805 */ /* 0x002fd0000001ff00 */
[----:B------:R1:W2:Y:S01]  /*48b0*/  @!P1 LDG.E.64 R2, [R34.64] ;  /* 0x0000000622029981 */ /* 0x0002a2000c1e1b00 */
[----:B------:R-:W-:-:S03]  /*48c0*/  LOP3.LUT P4, RZ, R10, 0x1000, RZ, 0xc0, !PT ;  /* 0x000010000aff7812 */ /* 0x000fc6000788c0ff */
[----:B------:R-:W-:Y:S04]  /*48d0*/  STL.64 [R1+0x58], R4 ;  /* 0x0000580401007387 */ /* 0x000fe80000100a00 */
[----:B-1----:R-:W2:Y:S04]  /*48e0*/  LDL.LU.64 R34, [R1+0x2d0] ;  /* 0x0002d00001227983 */ /* 0x002ea80000300a00 */
[----:B----4-:R1:W4:Y:S02]  /*48f0*/  @!P3 LDG.E.64 R6, [R28.64] ;  /* 0x000000061c06b981 */ /* 0x010324000c1e1b00 */
[----:B-1----:R-:W-:Y:S01]  /*4900*/  IMAD.MOV.U32 R28, RZ, RZ, R20 ;  /* 0x000000ffff1c7224 */ /* 0x002fe200078e0014 */
[----:B------:R-:W-:-:S04]  /*4910*/  MOV R29, R21 ;  /* 0x00000015001d7202 */ /* 0x000fc80000000f00 */
[----:B0-----:R-:W-:Y:S01]  /*4920*/  MOV R30, R28 ;  /* 0x0000001c001e7202 */ /* 0x001fe20000000f00 */
[----:B------:R-:W-:Y:S02]  /*4930*/  IMAD.MOV.U32 R31, RZ, RZ, R29 ;  /* 0x000000ffff1f7224 */ /* 0x000fe400078e001d */
[----:B------:R-:W-:Y:S02]  /*4940*/  CS2R R28, SRZ ;  /* 0x00000000001c7805 */ /* 0x000fe4000001ff00 */
[----:B---3--:R-:W-:Y:S01]  /*4950*/  @!P2 MOV R29, R8 ;  /* 0x00000008001da202 */ /* 0x008fe20000000f00 */
[----:B------:R-:W-:-:S04]  /*4960*/  @!P2 IMAD.MOV.U32 R28, RZ, RZ, R9 ;  /* 0x000000ffff1ca224 */ /* 0x000fc800078e0009 */
[----:B------:R-:W-:Y:S04]  /*4970*/  STL [R1+0x28c], R29 ;  /* 0x00028c1d01007387 */ /* 0x000fe80000100800 */
[----:B------:R0:W-:Y:S04]  /*4980*/  STL [R1+0x280], R28 ;  /* 0x0002801c01007387 */ /* 0x0001e80000100800 */
[----:B0-----:R-:W3:Y:S01]  /*4990*/  LDL.LU.64 R28, [R1+0x2a0] ;  /* 0x0002a000011c7983 */ /* 0x001ee20000300a00 */
[----:B------:R-:W-:Y:S02]  /*49a0*/  CS2R R20, SRZ ;  /* 0x0000000000147805 */ /* 0x000fe4000001ff00 */
[----:B----4-:R-:W-:Y:S01]  /*49b0*/  @!P3 IMAD.MOV.U32 R21, RZ, RZ, R6 ;  /* 0x000000ffff15b224 */ /* 0x010fe200078e0006 */
[----:B------:R-:W-:-:S02]  /*49c0*/  @!P3 MOV R20, R7 ;  /* 0x000000070014b202 */ /* 0x000fc40000000f00 */
[----:B------:R-:W-:Y:S02]  /*49d0*/  LOP3.LUT P3, RZ, R10, 0x800, RZ, 0xc0, !PT ;  /* 0x000008000aff7812 */ /* 0x000fe4000786c0ff */
[----:B------:R0:W-:Y:S04]  /*49e0*/  STL [R1+0x284], R21 ;  /* 0x0002841501007387 */ /* 0x0001e80000100800 */
[----:B------:R1:W-:Y:S01]  /*49f0*/  STL.64 [R1+0x60], R6 ;  /* 0x0000600601007387 */ /* 0x0003e20000100a00 */
[----:B0-----:R-:W-:Y:S01]  /*4a00*/  MOV R21, R41 ;  /* 0x0000002900157202 */ /* 0x001fe20000000f00 */
[----:B------:R-:W-:Y:S01]  /*4a10*/  IMAD.MOV.U32 R41, RZ, RZ, R37 ;  /* 0x000000ffff297224 */ /* 0x000fe200078e0025 */
[----:B------:R-:W-:Y:S01]  /*4a20*/  HFMA2.MMA R37, -RZ, RZ, 0, 0 ;  /* 0x00000000ff257435 */ /* 0x000fe200000001ff */
[----:B-1----:R-:W-:-:S05]  /*4a30*/  CS2R R6, SRZ ;  /* 0x0000000000067805 */ /* 0x002fca000001ff00 */
[----:B--2---:R-:W-:-:S05]  /*4a40*/  @!P1 MOV R37, R2 ;  /* 0x0000000200259202 */ /* 0x004fca0000000f00 */
[----:B------:R0:W-:Y:S04]  /*4a50*/  STL [R1+0x290], R37 ;  /* 0x0002902501007387 */ /* 0x0001e80000100800 */
[----:B0-----:R-:W2:Y:S04]  /*4a60*/  LDL.LU R37, [R1+0x418] ;  /* 0x0004180001257983 */ /* 0x001ea80000300800 */
[----:B---3--:R0:W3:Y:S01]  /*4a70*/  @!P3 LDG.E.64 R6, [R28.64] ;  /* 0x000000061c06b981 */ /* 0x0080e2000c1e1b00 */
[----:B------:R-:W-:Y:S01]  /*4a80*/  CS2R R4, SRZ ;  /* 0x0000000000047805 */ /* 0x000fe2000001ff00 */
[----:B------:R-:W-:Y:S01]  /*4a90*/  LOP3.LUT P2, RZ, R10, 0x400, RZ, 0xc0, !PT ;  /* 0x000004000aff7812 */ /* 0x000fe2000784c0ff */
[----:B0-----:R-:W-:-:S04]  /*4aa0*/  CS2R R28, SRZ ;  /* 0x00000000001c7805 */ /* 0x001fc8000001ff00 */
[----:B--2---:R0:W2:Y:S01]  /*4ab0*/  @!P4 LDG.E.64 R4, [R36.64] ;  /* 0x000000062404c981 */ /* 0x0040a2000c1e1b00 */
[----:B---3--:R-:W-:Y:S01]  /*4ac0*/  @!P3 MOV R29, R6 ;  /* 0x00000006001db202 */ /* 0x008fe20000000f00 */
[----:B------:R-:W-:-:S04]  /*4ad0*/  @!P3 IMAD.MOV.U32 R28, RZ, RZ, R7 ;  /* 0x000000ffff1cb224 */ /* 0x000fc800078e0007 */
[----:B------:R1:W-:Y:S04]  /*4ae0*/  STL [R1+0x29c], R29 ;  /* 0x00029c1d01007387 */ /* 0x0003e80000100800 */
[----:B------:R3:W-:Y:S01]  /*4af0*/  STL [R1+0x294], R28 ;  /* 0x0002941c01007387 */ /* 0x0007e20000100800 */
[----:B-1----:R-:W-:Y:S01]  /*4b00*/  IMAD.MOV.U32 R29, RZ, RZ, R13 ;  /* 0x000000ffff1d7224 */ /* 0x002fe200078e000d */
[----:B---3--:R-:W-:Y:S02]  /*4b10*/  MOV R28, R12 ;  /* 0x0000000c001c7202 */ /* 0x008fe40000000f00 */
[----:B------:R-:W-:-:S06]  /*4b20*/  CS2R R12, SRZ ;  /* 0x00000000000c7805 */ /* 0x000fcc000001ff00 */
[----:B------:R1:W3:Y:S01]  /*4b30*/  @!P2 LDG.E.64 R12, [R42.64] ;  /* 0x000000062a0ca981 */ /* 0x0002e2000c1e1b00 */
[----:B0-----:R-:W-:-:S03]  /*4b40*/  HFMA2.MMA R37, -RZ, RZ, 0, 0 ;  /* 0x00000000ff257435 */ /* 0x001fc600000001ff */
[----:B------:R0:W-:Y:S01]  /*4b50*/  STL [R1+0x264], R20 ;  /* 0x0002641401007387 */ /* 0x0001e20000100800 */
[----:B------:R-:W-:-:S03]  /*4b60*/  IMAD.MOV.U32 R36, RZ, RZ, R34 ;  /* 0x000000ffff247224 */ /* 0x000fc600078e0022 */
[----:B------:R4:W-:Y:S01]  /*4b70*/  STL.64 [R1+0x68], R8 ;  /* 0x0000680801007387 */ /* 0x0009e20000100a00 */
[----:B------:R-:W-:-:S03]  /*4b80*/  IMAD.MOV.U32 R34, RZ, RZ, R30 ;  /* 0x000000ffff227224 */ /* 0x000fc600078e001e */
[----:B-1----:R-:W3:Y:S01]  /*4b90*/  LDL.LU.64 R42, [R1+0x2b0] ;  /* 0x0002b000012a7983 */ /* 0x002ee20000300a00 */
[----:B0-----:R-:W-:-:S03]  /*4ba0*/  IMAD.MOV.U32 R20, RZ, RZ, R40 ;  /* 0x000000ffff147224 */ /* 0x001fc600078e0028 */
[----:B----4-:R-:W4:Y:S02]  /*4bb0*/  LDL.LU.64 R8, [R1+0x2a8] ;  /* 0x0002a80001087983 */ /* 0x010f240000300a00 */
[----:B------:R-:W-:Y:S02]  /*4bc0*/  MOV R30, R20 ;  /* 0x00000014001e7202 */ /* 0x000fe40000000f00 */
[----:B--2---:R-:W-:-:S05]  /*4bd0*/  @!P4 MOV R37, R4 ;  /* 0x000000040025c202 */ /* 0x004fca0000000f00 */
[----:B------:R0:W-:Y:S02]  /*4be0*/  STL [R1+0x298], R37 ;  /* 0x0002982501007387 */ /* 0x0001e40000100800 */
[----:B0-----:R-:W-:Y:S02]  /*4bf0*/  MOV R37, R35 ;  /* 0x0000002300257202 */ /* 0x001fe40000000f00 */
[----:B------:R-:W-:Y:S01]  /*4c00*/  MOV R35, R31 ;  /* 0x0000001f00237202 */ /* 0x000fe20000000f00 */
[----:B------:R-:W-:Y:S02]  /*4c10*/  IMAD.MOV.U32 R31, RZ, RZ, R21 ;  /* 0x000000ffff1f7224 */ /* 0x000fe400078e0015 */
[----:B------:R-:W-:Y:S02]  /*4c20*/  CS2R R20, SRZ ;  /* 0x0000000000147805 */ /* 0x000fe4000001ff00 */
[----:B---3--:R-:W-:Y:S01]  /*4c30*/  @!P2 MOV R21, R12 ;  /* 0x0000000c0015a202 */ /* 0x008fe20000000f00 */
[----:B------:R-:W-:-:S04]  /*4c40*/  @!P2 IMAD.MOV.U32 R20, RZ, RZ, R13 ;  /* 0x000000ffff14a224 */ /* 0x000fc800078e000d */
[----:B------:R-:W-:Y:S04]  /*4c50*/  STL [R1+0x2a0], R21 ;  /* 0x0002a01501007387 */ /* 0x000fe80000100800 */
[----:B------:R0:W-:Y:S04]  /*4c60*/  STL [R1+0x400], R20 ;  /* 0x0004001401007387 */ /* 0x0001e80000100800 */
[----:B0-----:R-:W2:Y:S01]  /*4c70*/  LDL.LU.64 R20, [R1+0x2b8] ;  /* 0x0002b80001147983 */ /* 0x001ea20000300a00 */
[----:B------:R-:W-:Y:S02]  /*4c80*/  IMAD.MOV.U32 R40, RZ, RZ, RZ ;  /* 0x000000ffff287224 */ /* 0x000fe400078e00ff */
[----:B------:R-:W-:Y:S01]  /*4c90*/  @!P1 IMAD.MOV.U32 R40, RZ, RZ, R3 ;  /* 0x000000ffff289224 */ /* 0x000fe200078e0003 */
[C---:B------:R-:W-:Y:S01]  /*4ca0*/  LOP3.LUT P1, RZ, R10.reuse, 0x200, RZ, 0xc0, !PT ;  /* 0x000002000aff7812 */ /* 0x040fe2000782c0ff */
[----:B------:R0:W-:Y:S01]  /*4cb0*/  STL.64 [R1+0x70], R2 ;  /* 0x0000700201007387 */ /* 0x0001e20000100a00 */
[----:B------:R-:W-:Y:S01]  /*4cc0*/  LOP3.LUT P3, RZ, R10, 0x80, RZ, 0xc0, !PT ;  /* 0x000000800aff7812 */ /* 0x000fe2000786c0ff */
[----:B0-----:R-:W-:-:S10]  /*4cd0*/  CS2R R2, SRZ ;  /* 0x0000000000027805 */ /* 0x001fd4000001ff00 */
[----:B----4-:R0:W3:Y:S04]  /*4ce0*/  @!P1 LDG.E.64 R2, [R8.64] ;  /* 0x0000000608029981 */ /* 0x0100e8000c1e1b00 */
[----:B------:R1:W-:Y:S02]  /*4cf0*/  STL.64 [R1+0x80], R6 ;  /* 0x0000800601007387 */ /* 0x0003e40000100a00 */
[----:B-1----:R-:W-:Y:S02]  /*4d00*/  CS2R R6, SRZ ;  /* 0x0000000000067805 */ /* 0x002fe4000001ff00 */
[----:B------:R1:W-:Y:S04]  /*4d10*/  STL [R1+0x288], R40 ;  /* 0x0002882801007387 */ /* 0x0003e80000100800 */
[----:B--2---:R2:W4:Y:S04]  /*4d20*/  @!P3 LDG.E.64 R6, [R20.64] ;  /* 0x000000061406b981 */ /* 0x004528000c1e1b00 */
[----:B--2---:R-:W2:Y:S01]  /*4d30*/  LDL.LU.64 R20, [R1+0x2c8] ;  /* 0x0002c80001147983 */ /* 0x004ea20000300a00 */
[----:B-1----:R-:W-:-:S02]  /*4d40*/  IMAD.MOV.U32 R40, RZ, RZ, RZ ;  /* 0x000000ffff287224 */ /* 0x002fc400078e00ff */
[----:B------:R-:W-:Y:S01]  /*4d50*/  @!P4 IMAD.MOV.U32 R40, RZ, RZ, R5 ;  /* 0x000000ffff28c224 */ /* 0x000fe200078e0005 */
[----:B------:R-:W-:Y:S01]  /*4d60*/  LOP3.LUT P4, RZ, R10, 0x100, RZ, 0xc0, !PT ;  /* 0x000001000aff7812 */ /* 0x000fe2000788c0ff */
[----:B------:R1:W-:Y:S01]  /*4d70*/  STL.64 [R1+0x78], R4 ;  /* 0x0000780401007387 */ /* 0x0003e20000100a00 */
[----:B0-----:R-:W-:Y:S01]  /*4d80*/  HFMA2.MMA R8, -RZ, RZ, 0, 0 ;  /* 0x00000000ff087435 */ /* 0x001fe200000001ff */
[----:B-1----:R-:W-:-:S10]  /*4d90*/  CS2R R4, SRZ ;  /* 0x0000000000047805 */ /* 0x002fd4000001ff00 */
[----:B------:R0:W4:Y:S01]  /*4da0*/  @!P4 LDG.E.64 R4, [R42.64] ;  /* 0x000000062a04c981 */ /* 0x000122000c1e1b00 */
[----:B------:R-:W-:-:S03]  /*4db0*/  IMAD.MOV.U32 R9, RZ, RZ, RZ ;  /* 0x000000ffff097224 */ /* 0x000fc600078e00ff */
[----:B0-----:R-:W4:Y:S01]  /*4dc0*/  LDL.LU.64 R42, [R1+0x2c0] ;  /* 0x0002c000012a7983 */ /* 0x001f220000300a00 */
[----:B---3--:R-:W-:Y:S01]  /*4dd0*/  @!P1 MOV R8, R2 ;  /* 0x0000000200089202 */ /* 0x008fe20000000f00 */
[----:B------:R-:W-:Y:S01]  /*4de0*/  @!P1 IMAD.MOV.U32 R9, RZ, RZ, R3 ;  /* 0x000000ffff099224 */ /* 0x000fe200078e0003 */
[----:B------:R-:W-:Y:S01]  /*4df0*/  LOP3.LUT P1, RZ, R10, 0x20, RZ, 0xc0, !PT ;  /* 0x000000200aff7812 */ /* 0x000fe2000782c0ff */
[----:B------:R0:W-:Y:S02]  /*4e00*/  STL.64 [R1+0x90], R2 ;  /* 0x0000900201007387 */ /* 0x0001e40000100a00 */
[----:B0-----:R-:W-:-:S10]  /*4e10*/  CS2R R2, SRZ ;  /* 0x0000000000027805 */ /* 0x001fd4000001ff00 */
[----:B--2---:R0:W2:Y:S04]  /*4e20*/  @!P1 LDG.E.64 R2, [R20.64] ;  /* 0x0000000614029981 */ /* 0x0040a8000c1e1b00 */
[----:B0-----:R-:W3:Y:S01]  /*4e30*/  LDL.LU.64 R20, [R1+0x2e0] ;  /* 0x0002e00001147983 */ /* 0x001ee20000300a00 */
[----:B------:R-:W-:-:S03]  /*4e40*/  LOP3.LUT P2, RZ, R10, 0x40, RZ, 0xc0, !PT ;  /* 0x000000400aff7812 */ /* 0x000fc6000784c0ff */
[----:B------:R0:W-:Y:S04]  /*4e50*/  STL [R1+0x27c], R40 ;  /* 0x00027c2801007387 */ /* 0x0001e80000100800 */
[----:B------:R1:W-:Y:S01]  /*4e60*/  STL.64 [R1+0x88], R12 ;  /* 0x0000880c01007387 */ /* 0x0003e20000100a00 */
[----:B0-----:R-:W-:Y:S01]  /*4e70*/  HFMA2.MMA R40, -RZ, RZ, 0, 0 ;  /* 0x00000000ff287435 */ /* 0x001fe200000001ff */
[----:B-1----:R-:W-:-:S05]  /*4e80*/  CS2R R12, SRZ ;  /* 0x00000000000c7805 */ /* 0x002fca000001ff00 */
[----:B----4-:R-:W-:Y:S01]  /*4e90*/  @!P4 MOV R40, R4 ;  /* 0x000000040028c202 */ /* 0x010fe20000000f00 */
[----:B------:R0:W-:Y:S04]  /*4ea0*/  STL [R1+0x2a8], R8 ;  /* 0x0002a80801007387 */ /* 0x0001e80000100800 */
[----:B------:R1:W4:Y:S04]  /*4eb0*/  @!P2 LDG.E.64 R12, [R42.64] ;  /* 0x000000062a0ca981 */ /* 0x000328000c1e1b00 */
[----:B------:R1:W-:Y:S01]  /*4ec0*/  STL [R1+0x2b0], R40 ;  /* 0x0002b02801007387 */ /* 0x0003e20000100800 */
[----:B0-----:R-:W-:-:S03]  /*4ed0*/  IMAD.MOV.U32 R8, RZ, RZ, RZ ;  /* 0x000000ffff087224 */ /* 0x001fc600078e00ff */
[----:B-1----:R-:W2:Y:S01]  /*4ee0*/  LDL.LU.64 R42, [R1+0x2d8] ;  /* 0x0002d800012a7983 */ /* 0x002ea20000300a00 */
[----:B------:R-:W-:Y:S01]  /*4ef0*/  @!P4 IMAD.MOV.U32 R8, RZ, RZ, R5 ;  /* 0x000000ffff08c224 */ /* 0x000fe200078e0005 */
[----:B------:R-:W-:-:S04]  /*4f00*/  HFMA2.MMA R40, -RZ, RZ, 0, 0 ;  /* 0x00000000ff287435 */ /* 0x000fc800000001ff */
[----:B------:R0:W-:Y:S02]  /*4f10*/  STL [R1+0x2a4], R8 ;  /* 0x0002a40801007387 */ /* 0x0001e40000100800 */
[----:B------:R-:W-:Y:S01]  /*4f20*/  @!P3 MOV R40, R6 ;  /* 0x000000060028b202 */ /* 0x000fe20000000f00 */
[----:B0-----:R-:W-:Y:S02]  /*4f30*/  IMAD.MOV.U32 R8, RZ, RZ, RZ ;  /* 0x000000ffff087224 */ /* 0x001fe400078e00ff */
[----:B------:R-:W-:Y:S01]  /*4f40*/  @!P3 IMAD.MOV.U32 R8, RZ, RZ, R7 ;  /* 0x000000ffff08b224 */ /* 0x000fe200078e0007 */
[----:B------:R-:W-:Y:S01]  /*4f50*/  LOP3.LUT P3, RZ, R10, 0x8, RZ, 0xc0, !PT ;  /* 0x000000080aff7812 */ /* 0x000fe2000786c0ff */
[----:B------:R0:W-:Y:S02]  /*4f60*/  STL.64 [R1+0xa0], R6 ;  /* 0x0000a00601007387 */ /* 0x0001e40000100a00 */
[----:B0-----:R-:W-:-:S10]  /*4f70*/  CS2R R6, SRZ ;  /* 0x0000000000067805 */ /* 0x001fd4000001ff00 */
[----:B---3--:R0:W3:Y:S04]  /*4f80*/  @!P3 LDG.E.64 R6, [R20.64] ;  /* 0x000000061406b981 */ /* 0x0080e8000c1e1b00 */
        /* <DEDUP_REMOVED lines=8> */
[----:B--2---:R1:W2:Y:S04]  /*5010*/  @!P4 LDG.E.64 R4, [R42.64] ;  /* 0x000000062a04c981 */ /* 0x0042a8000c1e1b00 */
[----:B------:R4:W-:Y:S01]  /*5020*/  STL [R1+0x2c0], R40 ;  /* 0x0002c02801007387 */ /* 0x0009e20000100800 */
[----:B0-----:R-:W-:-:S03]  /*5030*/  IMAD.MOV.U32 R8, RZ, RZ, RZ ;  /* 0x000000ffff087224 */ /* 0x001fc600078e00ff */
[----:B-1----:R-:W2:Y:S01]  /*5040*/  LDL.LU.64 R42, [R1+0x2e8] ;  /* 0x0002e800012a7983 */ /* 0x002ea20000300a00 */
[----:B------:R-:W-:Y:S01]  /*5050*/  @!P2 IMAD.MOV.U32 R8, RZ, RZ, R13 ;  /* 0x000000ffff08a224 */ /* 0x000fe200078e000d */
[----:B----4-:R-:W-:-:S04]  /*5060*/  HFMA2.MMA R40, -RZ, RZ, 0, 0 ;  /* 0x00000000ff287435 */ /* 0x010fc800000001ff */
        /* <DEDUP_REMOVED lines=8> */
[----:B0-----:R-:W4:Y:S01]  /*50f0*/  LDL.LU.64 R20, [R1+0x300] ;  /* 0x0003000001147983 */ /* 0x001f220000300a00 */
[----:B------:R-:W-:-:S03]  /*5100*/  LOP3.LUT P2, RZ, R10, 0x4, RZ, 0xc0, !PT ;  /* 0x000000040aff7812 */ /* 0x000fc6000784c0ff */
[----:B------:R0:W-:Y:S04]  /*5110*/  STL [R1+0x2c8], R40 ;  /* 0x0002c82801007387 */ /* 0x0001e80000100800 */
[----:B------:R1:W-:Y:S01]  /*5120*/  STL.64 [R1+0xa8], R12 ;  /* 0x0000a80c01007387 */ /* 0x0003e20000100a00 */
[----:B0-----:R-:W-:Y:S01]  /*5130*/  HFMA2.MMA R40, -RZ, RZ, 0, 0 ;  /* 0x00000000ff287435 */ /* 0x001fe200000001ff */
[----:B-1----:R-:W-:-:S05]  /*5140*/  CS2R R12, SRZ ;  /* 0x00000000000c7805 */ /* 0x002fca000001ff00 */
[----:B--2---:R-:W-:Y:S01]  /*5150*/  @!P4 MOV R40, R4 ;  /* 0x000000040028c202 */ /* 0x004fe20000000f00 */
[----:B------:R0:W-:Y:S04]  /*5160*/  STL [R1+0x2bc], R8 ;  /* 0x0002bc0801007387 */ /* 0x0001e80000100800 */
[----:B------:R1:W2:Y:S04]  /*5170*/  @!P2 LDG.E.64 R12, [R42.64] ;  /* 0x000000062a0ca981 */ /* 0x0002a8000c1e1b00 */
[----:B------:R1:W-:Y:S01]  /*5180*/  STL [R1+0x2d8], R40 ;  /* 0x0002d82801007387 */ /* 0x0003e20000100800 */
[----:B0-----:R-:W-:-:S03]  /*5190*/  IMAD.MOV.U32 R8, RZ, RZ, RZ ;  /* 0x000000ffff087224 */ /* 0x001fc600078e00ff */
[----:B-1----:R-:W3:Y:S01]  /*51a0*/  LDL.LU.64 R42, [R1+0x2f8] ;  /* 0x0002f800012a7983 */ /* 0x002ee20000300a00 */
        /* <DEDUP_REMOVED lines=9> */
[----:B----4-:R0:W4:Y:S04]  /*5240*/  @!P3 LDG.E.64 R6, [R20.64] ;  /* 0x000000061406b981 */ /* 0x010128000c1e1b00 */
        /* <DEDUP_REMOVED lines=8> */
[----:B---3--:R1:W2:Y:S04]  /*52d0*/  @!P4 LDG.E.64 R4, [R42.64] ;  /* 0x000000062a04c981 */ /* 0x0082a8000c1e1b00 */
[----:B------:R3:W-:Y:S01]  /*52e0*/  STL [R1+0x2e8], R40 ;  /* 0x0002e82801007387 */ /* 0x0007e20000100800 */
[----:B0-----:R-:W-:-:S03]  /*52f0*/  IMAD.MOV.U32 R8, RZ, RZ, RZ ;  /* 0x000000ffff087224 */ /* 0x001fc600078e00ff */
[----:B-1----:R-:W2:Y:S01]  /*5300*/  LDL.LU.64 R42, [R1+0x308] ;  /* 0x00030800012a7983 */ /* 0x002ea20000300a00 */
[----:B------:R-:W-:Y:S01]  /*5310*/  @!P2 IMAD.MOV.U32 R8, RZ, RZ, R13 ;  /* 0x000000ffff08a224 */ /* 0x000fe200078e000d */
[----:B---3--:R-:W-:-:S04]  /*5320*/  HFMA2.MMA R40, -RZ, RZ, 0, 0 ;  /* 0x00000000ff287435 */ /* 0x008fc800000001ff */
[----:B------:R0:W-:Y:S02]  /*5330*/  STL [R1+0x2dc], R8 ;  /* 0x0002dc0801007387 */ /* 0x0001e40000100800 */
[----:B------:R-:W-:Y:S01]  /*5340*/  @!P1 MOV R40, R2 ;  /* 0x0000000200289202 */ /* 0x000fe20000000f00 */
[----:B0-----:R-:W-:Y:S02]  /*5350*/  IMAD.MOV.U32 R8, RZ, RZ, RZ ;  /* 0x000000ffff087224 */ /* 0x001fe400078e00ff */
[----:B------:R-:W-:Y:S01]  /*5360*/  @!P1 IMAD.MOV.U32 R8, RZ, RZ, R3 ;  /* 0x000000ffff089224 */ /* 0x000fe200078e0003 */
[----:B------:R-:W-:Y:S01]  /*5370*/  LOP3.LUT P1, RZ, R11, 0x20000000, RZ, 0xc0, !PT ;  /* 0x200000000bff7812 */ /* 0x000fe2000782c0ff */
[----:B------:R0:W-:Y:S02]  /*5380*/  STL.64 [R1+0xd0], R2 ;  /* 0x0000d00201007387 */ /* 0x0001e40000100a00 */
[----:B0-----:R-:W-:-:S10]  /*5390*/  CS2R R2, SRZ ;  /* 0x0000000000027805 */ /* 0x001fd4000001ff00 */
[----:B----4-:R0:W3:Y:S04]  /*53a0*/  @!P1 LDG.E.64 R2, [R20.64] ;  /* 0x0000000614029981 */ /* 0x0100e8000c1e1b00 */
        /* <DEDUP_REMOVED lines=142> */
[----:B0-----:R-:W-:-:S02]  /*5c90*/  IMAD.MOV.U32 R8, RZ, RZ, RZ ;  /* 0x000000ffff087224 */ /* 0x001fc400078e00ff */
[----:B------:R-:W-:Y:S01]  /*5ca0*/  @!P4 IMAD.MOV.U32 R8, RZ, RZ, R5 ;  /* 0x000000ffff08c224 */ /* 0x000fe200078e0005 */
[----:B------:R-:W-:Y:S04]  /*5cb0*/  STL.64 [R1+0x140], R6 ;  /* 0x0001400601007387 */ /* 0x000fe80000100a00 */
[----:B-1----:R-:W3:Y:S01]  /*5cc0*/  LDL.LU.64 R42, [R1+0x398] ;  /* 0x00039800012a7983 */ /* 0x002ee20000300a00 */
[----:B------:R-:W-:-:S03]  /*5cd0*/  HFMA2.MMA R40, -RZ, RZ, 0, 0 ;  /* 0x00000000ff287435 */ /* 0x000fc600000001ff */
[----:B------:R0:W-:Y:S03]  /*5ce0*/  STL [R1+0x35c], R8 ;  /* 0x00035c0801007387 */ /* 0x0001e60000100800 */
[----:B------:R-:W-:Y:S01]  /*5cf0*/  @!P3 MOV R40, R6 ;  /* 0x000000060028b202 */ /* 0x000fe20000000f00 */
[----:B0-----:R-:W-:Y:S01]  /*5d00*/  IMAD.MOV.U32 R8, RZ, RZ, RZ ;  /* 0x000000ffff087224 */ /* 0x001fe200078e00ff */
[----:B------:R-:W-:Y:S02]  /*5d10*/  @!P3 MOV R8, R7 ;  /* 0x000000070008b202 */ /* 0x000fe40000000f00 */
[----:B------:R-:W-:Y:S01]  /*5d20*/  LOP3.LUT P3, RZ, R11, 0x8000, RZ, 0xc0, !PT ;  /* 0x000080000bff7812 */ /* 0x000fe2000786c0ff */
[----:B------:R-:W-:-:S12]  /*5d30*/  CS2R R6, SRZ ;  /* 0x0000000000067805 */ /* 0x000fd8000001ff00 */
[----:B----4-:R0:W4:Y:S04]  /*5d40*/  @!P3 LDG.E.64 R6, [R20.64] ;  /* 0x000000061406b981 */ /* 0x010128000c1e1b00 */
[----:B0-----:R-:W4:Y:S04]  /*5d50*/  LDL.LU.64 R20, [R1+0x388] ;  /* 0x0003880001147983 */ /* 0x001f280000300a00 */
[----:B------:R0:W-:Y:S04]  /*5d60*/  STL [R1+0x378], R40 ;  /* 0x0003782801007387 */ /* 0x0001e80000100800 */
[----:B------:R1:W-:Y:S01]  /*5d70*/  STL [R1+0x364], R8 ;  /* 0x0003640801007387 */ /* 0x0003e20000100800 */
[----:B0-----:R-:W-:Y:S01]  /*5d80*/  IMAD.MOV.U32 R40, RZ, RZ, RZ ;  /* 0x000000ffff287224 */ /* 0x001fe200078e00ff */
[----:B--2---:R-:W-:Y:S01]  /*5d90*/  @!P2 MOV R40, R12 ;  /* 0x0000000c0028a202 */ /* 0x004fe20000000f00 */
[----:B-1----:R-:W-:Y:S01]  /*5da0*/  HFMA2.MMA R8, -RZ, RZ, 0, 0 ;  /* 0x00000000ff087435 */ /* 0x002fe200000001ff */
[----:B------:R-:W-:-:S03]  /*5db0*/  LOP3.LUT P4, RZ, R11, 0x10000, RZ, 0xc0, !PT ;  /* 0x000100000bff7812 */ /* 0x000fc6000788c0ff */
[----:B------:R0:W-:Y:S02]  /*5dc0*/  STL [R1+0x380], R40 ;  /* 0x0003802801007387 */ /* 0x0001e40000100800 */
[----:B------:R-:W-:Y:S01]  /*5dd0*/  @!P2 IMAD.MOV.U32 R8, RZ, RZ, R13 ;  /* 0x000000ffff08a224 */ /* 0x000fe200078e000d */
[----:B0-----:R-:W-:-:S04]  /*5de0*/  HFMA2.MMA R40, -RZ, RZ, 0, 0 ;  /* 0x00000000ff287435 */ /* 0x001fc800000001ff */
[----:B------:R0:W-:Y:S04]  /*5df0*/  STL [R1+0x374], R8 ;  /* 0x0003740801007387 */ /* 0x0001e80000100800 */
[----:B------:R1:W-:Y:S01]  /*5e00*/  STL.64 [R1+0x138], R4 ;  /* 0x0001380401007387 */ /* 0x0003e20000100a00 */
[----:B---3--:R-:W-:Y:S01]  /*5e10*/  @!P1 IMAD.MOV.U32 R40, RZ, RZ, R2 ;  /* 0x000000ffff289224 */ /* 0x008fe200078e0002 */
[----:B0-----:R-:W-:Y:S02]  /*5e20*/  MOV R8, RZ ;  /* 0x000000ff00087202 */ /* 0x001fe40000000f00 */
[----:B------:R-:W-:Y:S02]  /*5e30*/  @!P1 MOV R8, R3 ;  /* 0x0000000300089202 */ /* 0x000fe40000000f00 */
[----:B------:R-:W-:Y:S01]  /*5e40*/  LOP3.LUT P1, RZ, R11, 0x2000, RZ, 0xc0, !PT ;  /* 0x000020000bff7812 */ /* 0x000fe2000782c0ff */
[----:B-1----:R-:W-:Y:S01]  /*5e50*/  CS2R R4, SRZ ;  /* 0x0000000000047805 */ /* 0x002fe2000001ff00 */
[----:B------:R0:W-:Y:S05]  /*5e60*/  STL.64 [R1+0x150], R2 ;  /* 0x0001500201007387 */ /* 0x0001ea0000100a00 */
[----:B------:R1:W2:Y:S01]  /*5e70*/  @!P4 LDG.E.64 R4, [R42.64] ;  /* 0x000000062a04c981 */ /* 0x0002a2000c1e1b00 */
[----:B0-----:R-:W-:Y:S01]  /*5e80*/  IMAD.MOV.U32 R2, RZ, RZ, R14 ;  /* 0x000000ffff027224 */ /* 0x001fe200078e000e */
[----:B------:R-:W-:-:S02]  /*5e90*/  MOV R3, R15 ;  /* 0x0000000f00037202 */ /* 0x000fc40000000f00 */
[----:B------:R-:W-:Y:S01]  /*5ea0*/  CS2R R14, SRZ ;  /* 0x00000000000e7805 */ /* 0x000fe2000001ff00 */
[----:B------:R0:W-:Y:S01]  /*5eb0*/  STL [R1+0x390], R40 ;  /* 0x0003902801007387 */ /* 0x0001e20000100800 */
[----:B------:R-:W-:-:S03]  /*5ec0*/  LOP3.LUT P2, RZ, R11, 0x4000, RZ, 0xc0, !PT ;  /* 0x000040000bff7812 */ /* 0x000fc6000784c0ff */
[----:B------:R3:W-:Y:S04]  /*5ed0*/  STL.64 [R1+0x148], R12 ;  /* 0x0001480c01007387 */ /* 0x0007e80000100a00 */
[----:B------:R0:W-:Y:S01]  /*5ee0*/  STL [R1+0x37c], R8 ;  /* 0x00037c0801007387 */ /* 0x0001e20000100800 */
[----:B------:R-:W-:-:S03]  /*5ef0*/  LOP3.LUT P5, RZ, R11, 0x10, RZ, 0xc0, !PT ;  /* 0x000000100bff7812 */ /* 0x000fc600078ac0ff */
[----:B-1----:R-:W2:Y:S04]  /*5f00*/  LDL.LU.64 R42, [R1+0x410] ;  /* 0x00041000012a7983 */ /* 0x002ea80000300a00 */
[----:B----4-:R1:W4:Y:S01]  /*5f10*/  @!P1 LDG.E.64 R14, [R20.64] ;  /* 0x00000006140e9981 */ /* 0x010322000c1e1b00 */
[----:B0-----:R-:W-:Y:S01]  /*5f20*/  HFMA2.MMA R40, -RZ, RZ, 0, 0 ;  /* 0x00000000ff287435 */ /* 0x001fe200000001ff */
[----:B---3--:R-:W-:Y:S01]  /*5f30*/  CS2R R12, SRZ ;  /* 0x00000000000c7805 */ /* 0x008fe2000001ff00 */
[----:B------:R-:W-:-:S05]  /*5f40*/  IMAD.MOV.U32 R8, RZ, RZ, RZ ;  /* 0x000000ffff087224 */ /* 0x000fca00078e00ff */
[----:B------:R0:W3:Y:S01]  /*5f50*/  @!P2 LDG.E.64 R12, [R38.64] ;  /* 0x00000006260ca981 */ /* 0x0000e2000c1e1b00 */
[----:B-1----:R-:W-:Y:S02]  /*5f60*/  MOV R20, R36 ;  /* 0x0000002400147202 */ /* 0x002fe40000000f00 */
[----:B------:R-:W-:Y:S01]  /*5f70*/  MOV R36, R34 ;  /* 0x0000002200247202 */ /* 0x000fe20000000f00 */
[----:B------:R-:W-:Y:S02]  /*5f80*/  IMAD.MOV.U32 R34, RZ, RZ, RZ ;  /* 0x000000ffff227224 */ /* 0x000fe400078e00ff */
[----:B------:R-:W-:Y:S01]  /*5f90*/  IMAD.MOV.U32 R21, RZ, RZ, R37 ;  /* 0x000000ffff157224 */ /* 0x000fe200078e0025 */
[----:B------:R-:W-:Y:S02]  /*5fa0*/  MOV R37, R35 ;  /* 0x0000002300257202 */ /* 0x000fe40000000f00 */
[----:B------:R-:W-:Y:S02]  /*5fb0*/  MOV R35, R31 ;  /* 0x0000001f00237202 */ /* 0x000fe40000000f00 */
[----:B--2---:R-:W-:-:S02]  /*5fc0*/  @!P4 MOV R40, R4 ;  /* 0x000000040028c202 */ /* 0x004fc40000000f00 */
[----:B------:R-:W-:Y:S01]  /*5fd0*/  @!P4 MOV R8, R5 ;  /* 0x000000050008c202 */ /* 0x000fe20000000f00 */
[----:B0-----:R-:W-:Y:S01]  /*5fe0*/  HFMA2.MMA R39, -RZ, RZ, 0, 0 ;  /* 0x00000000ff277435 */ /* 0x001fe200000001ff */
[----:B------:R-:W-:Y:S01]  /*5ff0*/  STL.64 [R1+0x158], R4 ;  /* 0x0001580401007387 */ /* 0x000fe20000100a00 */
[----:B------:R-:W-:-:S03]  /*6000*/  LOP3.LUT P4, RZ, R11, 0x1000, RZ, 0xc0, !PT ;  /* 0x000010000bff7812 */ /* 0x000fc6000788c0ff */
[----:B------:R0:W-:Y:S01]  /*6010*/  STL [R1+0x398], R40 ;  /* 0x0003982801007387 */ /* 0x0001e20000100800 */
[----:B------:R-:W-:-:S03]  /*6020*/  MOV R31, R17 ;  /* 0x00000011001f7202 */ /* 0x000fc60000000f00 */
[----:B------:R1:W-:Y:S04]  /*6030*/  STL [R1+0x384], R8 ;  /* 0x0003840801007387 */ /* 0x0003e80000100800 */
[----:B------:R-:W-:Y:S01]  /*6040*/  STL.64 [R1+0x160], R6 ;  /* 0x0001600601007387 */ /* 0x000fe20000100a00 */
[----:B0-----:R-:W-:Y:S01]  /*6050*/  IMAD.MOV.U32 R40, RZ, RZ, R45 ;  /* 0x000000ffff287224 */ /* 0x001fe200078e002d */
[----:B------:R-:W-:Y:S02]  /*6060*/  HFMA2.MMA R45, -RZ, RZ, 0, 0 ;  /* 0x00000000ff2d7435 */ /* 0x000fe400000001ff */
[----:B------:R-:W2:Y:S01]  /*6070*/  LDL.LU R38, [R1+0x408] ;  /* 0x0004080001267983 */ /* 0x000ea20000300800 */
[----:B-1----:R-:W-:Y:S02]  /*6080*/  MOV R8, RZ ;  /* 0x000000ff00087202 */ /* 0x002fe40000000f00 */
[----:B------:R-:W-:Y:S01]  /*6090*/  @!P3 MOV R8, R7 ;  /* 0x000000070008b202 */ /* 0x000fe20000000f00 */
[----:B------:R-:W-:Y:S01]  /*60a0*/  @!P3 IMAD.MOV.U32 R45, RZ, RZ, R6 ;  /* 0x000000ffff2db224 */ /* 0x000fe200078e0006 */
[----:B------:R-:W-:-:S02]  /*60b0*/  LOP3.LUT P3, RZ, R11, 0x800, RZ, 0xc0, !PT ;  /* 0x000008000bff7812 */ /* 0x000fc4000786c0ff */
[----:B----4-:R-:W-:-:S05]  /*60c0*/  @!P1 MOV R34, R14 ;  /* 0x0000000e00229202 */ /* 0x010fca0000000f00 */
[----:B------:R0:W-:Y:S02]  /*60d0*/  STL [R1+0x38c], R34 ;  /* 0x00038c2201007387 */ /* 0x0001e40000100800 */
[----:B0-----:R-:W-:Y:S01]  /*60e0*/  MOV R34, R30 ;  /* 0x0000001e00227202 */ /* 0x001fe20000000f00 */
[----:B------:R-:W-:Y:S02]  /*60f0*/  IMAD.MOV.U32 R30, RZ, RZ, R16 ;  /* 0x000000ffff1e7224 */ /* 0x000fe400078e0010 */
[----:B------:R-:W-:-:S06]  /*6100*/  CS2R R16, SRZ ;  /* 0x0000000000107805 */ /* 0x000fcc000001ff00 */
[----:B------:R0:W4:Y:S02]  /*6110*/  @!P4 LDG.E.64 R16, [R18.64] ;  /* 0x000000061210c981 */ /* 0x000124000c1e1b00 */
[----:B0-----:R-:W-:-:S06]  /*6120*/  CS2R R18, SRZ ;  /* 0x0000000000127805 */ /* 0x001fcc000001ff00 */
[----:B------:R0:W2:Y:S04]  /*6130*/  @!P3 LDG.E.64 R18, [R2.64] ;  /* 0x000000060212b981 */ /* 0x0000a8000c1e1b00 */
[----:B------:R1:W-:Y:S02]  /*6140*/  STL [R1+0x394], R8 ;  /* 0x0003940801007387 */ /* 0x0003e40000100800 */
[----:B-1----:R-:W-:Y:S01]  /*6150*/  IMAD.MOV.U32 R8, RZ, RZ, RZ ;  /* 0x000000ffff087224 */ /* 0x002fe200078e00ff */
[----:B---3--:R-:W-:-:S05]  /*6160*/  @!P2 MOV R8, R13 ;  /* 0x0000000d0008a202 */ /* 0x008fca0000000f00 */
[----:B------:R1:W-:Y:S01]  /*6170*/  STL [R1+0x39c], R8 ;  /* 0x00039c0801007387 */ /* 0x0003e20000100800 */
[----:B------:R-:W-:Y:S01]  /*6180*/  CS2R R4, SRZ ;  /* 0x0000000000047805 */ /* 0x000fe2000001ff00 */
[----:B-1----:R-:W-:Y:S01]  /*6190*/  HFMA2.MMA R8, -RZ, RZ, 0, 0 ;  /* 0x00000000ff087435 */ /* 0x002fe200000001ff */
[----:B------:R-:W-:Y:S01]  /*61a0*/  @!P2 MOV R39, R12 ;  /* 0x0000000c0027a202 */ /* 0x000fe20000000f00 */
[----:B0-----:R-:W-:-:S04]  /*61b0*/  CS2R R2, SRZ ;  /* 0x0000000000027805 */ /* 0x001fc8000001ff00 */
[----:B------:R-:W-:Y:S01]  /*61c0*/  @!P1 IMAD.MOV.U32 R8, RZ, RZ, R15 ;  /* 0x000000ffff089224 */ /* 0x000fe200078e000f */
[C---:B------:R-:W-:Y:S02]  /*61d0*/  LOP3.LUT P1, RZ, R11.reuse, 0x200, RZ, 0xc0, !PT ;  /* 0x000002000bff7812 */ /* 0x040fe4000782c0ff */
[----:B------:R-:W-:Y:S01]  /*61e0*/  LOP3.LUT P2, RZ, R11, 0x400, RZ, 0xc0, !PT ;  /* 0x000004000bff7812 */ /* 0x000fe2000784c0ff */
[----:B------:R-:W-:Y:S01]  /*61f0*/  CS2R R6, SRZ ;  /* 0x0000000000067805 */ /* 0x000fe2000001ff00 */
[----:B------:R0:W-:Y:S04]  /*6200*/  STL [R1+0x3a0], R39 ;  /* 0x0003a02701007387 */ /* 0x0001e80000100800 */
[----:B0-----:R-:W3:Y:S01]  /*6210*/  LDL.LU R39, [R1+0x404] ;  /* 0x0004040001277983 */ /* 0x001ee20000300800 */
[----:B----4-:R-:W-:Y:S01]  /*6220*/  @!P4 MOV R5, R16 ;  /* 0x000000100005c202 */ /* 0x010fe20000000f00 */
[----:B------:R-:W-:-:S04]  /*6230*/  @!P4 IMAD.MOV.U32 R4, RZ, RZ, R17 ;  /* 0x000000ffff04c224 */ /* 0x000fc800078e0011 */
[----:B------:R-:W-:Y:S04]  /*6240*/  STL [R1+0x36c], R5 ;  /* 0x00036c0501007387 */ /* 0x000fe80000100800 */
[----:B------:R0:W-:Y:S01]  /*6250*/  STL [R1+0x368], R4 ;  /* 0x0003680401007387 */ /* 0x0001e20000100800 */
[----:B--2---:R-:W-:Y:S02]  /*6260*/  @!P3 MOV R3, R18 ;  /* 0x000000120003b202 */ /* 0x004fe40000000f00 */
[----:B------:R-:W-:Y:S01]  /*6270*/  @!P3 MOV R2, R19 ;  /* 0x000000130002b202 */ /* 0x000fe20000000f00 */
[----:B0-----:R-:W-:Y:S02]  /*6280*/  CS2R R4, SRZ ;  /* 0x0000000000047805 */ /* 0x001fe4000001ff00 */
[----:B------:R-:W-:Y:S04]  /*6290*/  STL [R1+0x34c], R3 ;  /* 0x00034c0301007387 */ /* 0x000fe80000100800 */
[----:B------:R0:W-:Y:S01]  /*62a0*/  STL [R1+0x348], R2 ;  /* 0x0003480201007387 */ /* 0x0001e20000100800 */
[----:B------:R-:W-:-:S03]  /*62b0*/  LOP3.LUT P4, RZ, R11, 0x100, RZ, 0xc0, !PT ;  /* 0x000001000bff7812 */ /* 0x000fc6000788c0ff */
[----:B------:R1:W2:Y:S01]  /*62c0*/  @!P1 LDG.E.64 R4, [R26.64] ;  /* 0x000000061a049981 */ /* 0x0002a2000c1e1b00 */
[----:B0-----:R-:W-:-:S09]  /*62d0*/  CS2R R2, SRZ ;  /* 0x0000000000027805 */ /* 0x001fd2000001ff00 */
[----:B------:R-:W4:Y:S04]  /*62e0*/  @!P4 LDG.E.64 R6, [R20.64] ;  /* 0x000000061406c981 */ /* 0x000f28000c1e1b00 */
[----:B------:R0:W3:Y:S01]  /*62f0*/  @!P2 LDG.E.64 R2, [R34.64] ;  /* 0x000000062202a981 */ /* 0x0000e2000c1e1b00 */
[----:B-1----:R-:W-:Y:S01]  /*6300*/  CS2R R26, SRZ ;  /* 0x00000000001a7805 */ /* 0x002fe2000001ff00 */
[----:B------:R-:W-:Y:S01]  /*6310*/  LOP3.LUT P3, RZ, R11, 0x80, RZ, 0xc0, !PT ;  /* 0x000000800bff7812 */ /* 0x000fe2000786c0ff */
[----:B0-----:R-:W-:Y:S01]  /*6320*/  IMAD.MOV.U32 R34, RZ, RZ, R24 ;  /* 0x000000ffff227224 */ /* 0x001fe200078e0018 */
[----:B------:R-:W-:Y:S02]  /*6330*/  MOV R35, R25 ;  /* 0x0000001900237202 */ /* 0x000fe40000000f00 */
[----:B------:R-:W-:Y:S01]  /*6340*/  CS2R R24, SRZ ;  /* 0x0000000000187805 */ /* 0x000fe2000001ff00 */
[----:B------:R0:W-:Y:S02]  /*6350*/  STL.64 [R1+0x168], R12 ;  /* 0x0001680c01007387 */ /* 0x0001e40000100a00 */
[----:B0-----:R-:W-:-:S06]  /*6360*/  CS2R R12, SRZ ;  /* 0x00000000000c7805 */ /* 0x001fcc000001ff00 */
[----:B------:R0:W4:Y:S02]  /*6370*/  @!P3 LDG.E.64 R12, [R34.64] ;  /* 0x00000006220cb981 */ /* 0x000124000c1e1b00 */
[----:B0-----:R-:W-:Y:S02]  /*6380*/  MOV R34, R28 ;  /* 0x0000001c00227202 */ /* 0x001fe40000000f00 */
[----:B------:R-:W-:Y:S02]  /*6390*/  MOV R35, R29 ;  /* 0x0000001d00237202 */ /* 0x000fe40000000f00 */
[----:B--2---:R-:W-:Y:S02]  /*63a0*/  @!P1 MOV R27, R4 ;  /* 0x00000004001b9202 */ /* 0x004fe40000000f00 */
[----:B------:R-:W-:Y:S02]  /*63b0*/  @!P1 MOV R26, R5 ;  /* 0x00000005001a9202 */ /* 0x000fe40000000f00 */
[C---:B------:R-:W-:Y:S01]  /*63c0*/  LOP3.LUT P1, RZ, R11.reuse, 0x20, RZ, 0xc0, !PT ;  /* 0x000000200bff7812 */ /* 0x040fe2000782c0ff */
[----:B------:R0:W-:Y:S01]  /*63d0*/  STL.64 [R1+0x190], R4 ;  /* 0x0001900401007387 */ /* 0x0001e20000100a00 */
[----:B---3--:R-:W-:Y:S01]  /*63e0*/  @!P2 MOV R25, R2 ;  /* 0x000000020019a202 */ /* 0x008fe20000000f00 */
[----:B------:R-:W-:Y:S01]  /*63f0*/  @!P2 IMAD.MOV.U32 R24, RZ, RZ, R3 ;  /* 0x000000ffff18a224 */ /* 0x000fe200078e0003 */
[----:B------:R-:W-:Y:S01]  /*6400*/  LOP3.LUT P2, RZ, R11, 0x40, RZ, 0xc0, !PT ;  /* 0x000000400bff7812 */ /* 0x000fe2000784c0ff */
[----:B0-----:R-:W-:-:S02]  /*6410*/  CS2R R4, SRZ ;  /* 0x0000000000047805 */ /* 0x001fc4000001ff00 */
[----:B------:R0:W-:Y:S04]  /*6420*/  STL [R1+0x3d4], R25 ;  /* 0x0003d41901007387 */ /* 0x0001e80000100800 */
[----:B------:R1:W-:Y:S01]  /*6430*/  STL [R1+0x3d8], R24 ;  /* 0x0003d81801007387 */ /* 0x0003e20000100800 */
[----:B0-----:R-:W-:Y:S02]  /*6440*/  MOV R25, R33 ;  /* 0x0000002100197202 */ /* 0x001fe40000000f00 */
[----:B-1----:R-:W-:Y:S01]  /*6450*/  MOV R24, R32 ;  /* 0x0000002000187202 */ /* 0x002fe20000000f00 */
[----:B------:R0:W-:Y:S01]  /*6460*/  STL.64 [R1+0x188], R2 ;  /* 0x0001880201007387 */ /* 0x0001e20000100a00 */
[----:B------:R-:W-:Y:S02]  /*6470*/  CS2R R32, SRZ ;  /* 0x0000000000207805 */ /* 0x000fe4000001ff00 */
[----:B----4-:R-:W-:Y:S01]  /*6480*/  @!P4 IMAD.MOV.U32 R33, RZ, RZ, R6 ;  /* 0x000000ffff21c224 */ /* 0x010fe200078e0006 */
[----:B------:R-:W-:Y:S01]  /*6490*/  @!P4 MOV R32, R7 ;  /* 0x000000070020c202 */ /* 0x000fe20000000f00 */
[----:B------:R1:W2:Y:S04]  /*64a0*/  @!P1 LDG.E.64 R4, [R24.64] ;  /* 0x0000000618049981 */ /* 0x0002a8000c1e1b00 */
[----:B------:R3:W-:Y:S01]  /*64b0*/  STL.64 [R1+0x198], R6 ;  /* 0x0001980601007387 */ /* 0x0007e20000100a00 */
[----:B0-----:R-:W-:-:S03]  /*64c0*/  CS2R R2, SRZ ;  /* 0x0000000000027805 */ /* 0x001fc6000001ff00 */
[----:B-1----:R-:W4:Y:S04]  /*64d0*/  LDL.LU.64 R24, [R1+0x220] ;  /* 0x0002200001187983 */ /* 0x002f280000300a00 */
[----:B------:R-:W4:Y:S01]  /*64e0*/  @!P2 LDG.E.64 R2, [R38.64] ;  /* 0x000000062602a981 */ /* 0x000f22000c1e1b00 */
[----:B---3--:R-:W-:-:S06]  /*64f0*/  CS2R R6, SRZ ;  /* 0x0000000000067805 */ /* 0x008fcc000001ff00 */
[----:B------:R0:W3:Y:S04]  /*6500*/  @!P5 LDG.E.64 R6, [R34.64] ;  /* 0x000000062206d981 */ /* 0x0000e8000c1e1b00 */
[----:B------:R-:W-:Y:S04]  /*6510*/  STL [R1+0x3dc], R27 ;  /* 0x0003dc1b01007387 */ /* 0x000fe80000100800 */
[----:B------:R1:W-:Y:S04]  /*6520*/  STL [R1+0x3e0], R26 ;  /* 0x0003e01a01007387 */ /* 0x0003e80000100800 */
[----:B------:R-:W-:Y:S04]  /*6530*/  STL [R1+0x3e4], R33 ;  /* 0x0003e42101007387 */ /* 0x000fe80000100800 */
[----:B------:R0:W-:Y:S04]  /*6540*/  STL [R1+0x3e8], R32 ;  /* 0x0003e82001007387 */ /* 0x0001e80000100800 */
[----:B-1----:R-:W3:Y:S04]  /*6550*/  LDL.LU.64 R26, [R1+0x240] ;  /* 0x00024000011a7983 */ /* 0x002ee80000300a00 */
[----:B0-----:R-:W3:Y:S04]  /*6560*/  LDL.LU.64 R32, [R1+0x228] ;  /* 0x0002280001207983 */ /* 0x001ee80000300a00 */
[----:B------:R0:W-:Y:S01]  /*6570*/  STL.64 [R1+0x170], R14 ;  /* 0x0001700e01007387 */ /* 0x0001e20000100a00 */
[----:B------:R-:W-:-:S03]  /*6580*/  HFMA2.MMA R35, -RZ, RZ, 0, 0 ;  /* 0x00000000ff237435 */ /* 0x000fc600000001ff */
[----:B------:R1:W-:Y:S01]  /*6590*/  STL [R1+0x388], R8 ;  /* 0x0003880801007387 */ /* 0x0003e20000100800 */
[----:B------:R-:W-:Y:S01]  /*65a0*/  IMAD.MOV.U32 R21, RZ, RZ, R40 ;  /* 0x000000ffff157224 */ /* 0x000fe200078e0028 */
[----:B------:R-:W-:Y:S01]  /*65b0*/  MOV R40, R41 ;  /* 0x0000002900287202 */ /* 0x000fe20000000f00 */
[----:B0-----:R-:W-:Y:S01]  /*65c0*/  IMAD.MOV.U32 R14, RZ, RZ, R22 ;  /* 0x000000ffff0e7224 */ /* 0x001fe200078e0016 */
[----:B------:R-:W-:Y:S02]  /*65d0*/  MOV R15, R23 ;  /* 0x00000017000f7202 */ /* 0x000fe40000000f00 */
[----:B------:R-:W-:Y:S01]  /*65e0*/  CS2R R22, SRZ ;  /* 0x0000000000167805 */ /* 0x000fe2000001ff00 */
[----:B-1----:R-:W-:Y:S01]  /*65f0*/  HFMA2.MMA R8, -RZ, RZ, 0, 0 ;  /* 0x00000000ff087435 */ /* 0x002fe200000001ff */
[----:B------:R-:W-:Y:S01]  /*6600*/  IMAD.MOV.U32 R41, RZ, RZ, R0 ;  /* 0x000000ffff297224 */ /* 0x000fe200078e0000 */
[----:B------:R-:W-:Y:S01]  /*6610*/  CS2R R28, SRZ ;  /* 0x00000000001c7805 */ /* 0x000fe2000001ff00 */
[----:B------:R-:W-:Y:S01]  /*6620*/  IMAD.MOV.U32 R0, RZ, RZ, RZ ;  /* 0x000000ffff007224 */ /* 0x000fe200078e00ff */
[----:B------:R-:W-:-:S02]  /*6630*/  @!P3 MOV R0, R12 ;  /* 0x0000000c0000b202 */ /* 0x000fc40000000f00 */
[----:B------:R-:W-:Y:S01]  /*6640*/  @!P3 IMAD.MOV.U32 R8, RZ, RZ, R13 ;  /* 0x000000ffff08b224 */ /* 0x000fe200078e000d */
[----:B------:R-:W-:Y:S02]  /*6650*/  MOV R34, RZ ;  /* 0x000000ff00227202 */ /* 0x000fe40000000f00 */
[C---:B------:R-:W-:Y:S02]  /*6660*/  LOP3.LUT P4, RZ, R11.reuse, 0x8, RZ, 0xc0, !PT ;  /* 0x000000080bff7812 */ /* 0x040fe4000788c0ff */
[----:B------:R-:W-:Y:S01]  /*6670*/  LOP3.LUT P3, RZ, R11, 0x4, RZ, 0xc0, !PT ;  /* 0x000000040bff7812 */ /* 0x000fe2000786c0ff */
[----:B------:R0:W-:Y:S02]  /*6680*/  STL.64 [R1+0x1a0], R12 ;  /* 0x0001a00c01007387 */ /* 0x0001e40000100a00 */
[----:B0-----:R-:W-:-:S08]  /*6690*/  CS2R R12, SRZ ;  /* 0x00000000000c7805 */ /* 0x001fd0000001ff00 */
[----:B------:R0:W3:Y:S04]  /*66a0*/  @!P4 LDG.E.64 R12, [R30.64] ;  /* 0x000000061e0cc981 */ /* 0x0000e8000c1e1b00 */
[----:B------:R1:W-:Y:S04]  /*66b0*/  STL.64 [R1+0x178], R16 ;  /* 0x0001781001007387 */ /* 0x0003e80000100a00 */
[----:B------:R0:W-:Y:S04]  /*66c0*/  STL [R1+0x3a8], R45 ;  /* 0x0003a82d01007387 */ /* 0x0001e80000100800 */
[----:B-1----:R-:W3:Y:S04]  /*66d0*/  LDL.LU.64 R16, [R1+0x210] ;  /* 0x0002100001107983 */ /* 0x002ee80000300a00 */
[----:B0-----:R-:W3:Y:S01]  /*66e0*/  LDL.LU R45, [R1+0x40c] ;  /* 0x00040c00012d7983 */ /* 0x001ee20000300800 */
[----:B--2---:R-:W-:Y:S01]  /*66f0*/  @!P1 MOV R23, R4 ;  /* 0x0000000400179202 */ /* 0x004fe20000000f00 */
[----:B------:R-:W-:Y:S01]  /*6700*/  @!P1 IMAD.MOV.U32 R22, RZ, RZ, R5 ;  /* 0x000000ffff169224 */ /* 0x000fe200078e0005 */
[----:B------:R-:W-:Y:S01]  /*6710*/  LOP3.LUT P1, RZ, R11, 0x1, RZ, 0xc0, !PT ;  /* 0x000000010bff7812 */ /* 0x000fe2000782c0ff */
[----:B------:R0:W-:Y:S01]  /*6720*/  STL.64 [R1+0x1b0], R4 ;  /* 0x0001b00401007387 */ /* 0x0001e20000100a00 */
[----:B----4-:R-:W-:-:S02]  /*6730*/  @!P2 MOV R29, R2 ;  /* 0x00000002001da202 */ /* 0x010fc40000000f00 */
[----:B------:R-:W-:Y:S02]  /*6740*/  @!P2 MOV R28, R3 ;  /* 0x00000003001ca202 */ /* 0x000fe40000000f00 */
[----:B------:R-:W-:Y:S01]  /*6750*/  LOP3.LUT P2, RZ, R11, 0x2, RZ, 0xc0, !PT ;  /* 0x000000020bff7812 */ /* 0x000fe2000784c0ff */
[----:B---3--:R-:W-:Y:S01]  /*6760*/  @!P5 IMAD.MOV.U32 R35, RZ, RZ, R6 ;  /* 0x000000ffff23d224 */ /* 0x008fe200078e0006 */
[----:B------:R-:W-:Y:S01]  /*6770*/  @!P5 MOV R34, R7 ;  /* 0x000000070022d202 */ /* 0x000fe20000000f00 */
[----:B------:R1:W-:Y:S01]  /*6780*/  STL.64 [R1+0x1b8], R6 ;  /* 0x0001b80601007387 */ /* 0x0003e20000100a00 */
[----:B0-----:R-:W-:-:S03]  /*6790*/  CS2R R4, SRZ ;  /* 0x0000000000047805 */ /* 0x001fc6000001ff00 */
[----:B------:R0:W-:Y:S01]  /*67a0*/  STL.64 [R1+0x1a8], R2 ;  /* 0x0001a80201007387 */ /* 0x0001e20000100a00 */
[----:B-1----:R-:W-:Y:S01]  /*67b0*/  CS2R R6, SRZ ;  /* 0x0000000000067805 */ /* 0x002fe2000001ff00 */
[----:B0-----:R-:W-:-:S05]  /*67c0*/  CS2R R2, SRZ ;  /* 0x0000000000027805 */ /* 0x001fca000001ff00 */
[----:B------:R0:W2:Y:S04]  /*67d0*/  @!P1 LDG.E.64 R6, [R24.64] ;  /* 0x0000000618069981 */ /* 0x0000a8000c1e1b00 */
[----:B------:R1:W3:Y:S04]  /*67e0*/  @!P3 LDG.E.64 R2, [R26.64] ;  /* 0x000000061a02b981 */ /* 0x0002e8000c1e1b00 */
[----:B------:R4:W3:Y:S04]  /*67f0*/  @!P2 LDG.E.64 R4, [R32.64] ;  /* 0x000000062004a981 */ /* 0x0008e8000c1e1b00 */
[----:B0-----:R-:W3:Y:S01]  /*6800*/  LDL.LU R25, [R1+0x234] ;  /* 0x0002340001197983 */ /* 0x001ee20000300800 */
[----:B------:R-:W-:-:S03]  /*6810*/  MOV R20, R21 ;  /* 0x0000001500147202 */ /* 0x000fc60000000f00 */
[----:B------:R0:W-:Y:S04]  /*6820*/  STL [R1+0x3ec], R0 ;  /* 0x0003ec0001007387 */ /* 0x0001e80000100800 */
[----:B----4-:R-:W4:Y:S01]  /*6830*/  LDL.LU R32, [R1+0x238] ;  /* 0x0002380001207983 */ /* 0x010f220000300800 */
[----:B------:R-:W-:Y:S01]  /*6840*/  IMAD.MOV.U32 R21, RZ, RZ, R41 ;  /* 0x000000ffff157224 */ /* 0x000fe200078e0029 */
[----:B------:R-:W-:Y:S01]  /*6850*/  CS2R R30, SRZ ;  /* 0x00000000001e7805 */ /* 0x000fe2000001ff00 */
[----:B------:R-:W-:Y:S01]  /*6860*/  CS2R R38, SRZ ;  /* 0x0000000000267805 */ /* 0x000fe2000001ff00 */
[----:B------:R-:W-:Y:S01]  /*6870*/  LOP3.LUT P5, RZ, R10, 0x80000000, RZ, 0xc0, !PT ;  /* 0x800000000aff7812 */ /* 0x000fe200078ac0ff */
[----:B------:R-:W4:Y:S01]  /*6880*/  LDL.LU R24, [R1+0x248] ;  /* 0x0002480001187983 */ /* 0x000f220000300800 */
[----:B0-----:R-:W-:-:S02]  /*6890*/  MOV R0, R40 ;  /* 0x0000002800007202 */ /* 0x001fc40000000f00 */
[----:B------:R-:W-:Y:S01]  /*68a0*/  CS2R R40, SRZ ;  /* 0x0000000000287805 */ /* 0x000fe2000001ff00 */
[----:B-1----:R-:W-:Y:S01]  /*68b0*/  MOV R26, R36 ;  /* 0x00000024001a7202 */ /* 0x002fe20000000f00 */
[----:B------:R-:W-:Y:S02]  /*68c0*/  IMAD.MOV.U32 R27, RZ, RZ, R37 ;  /* 0x000000ffff1b7224 */ /* 0x000fe400078e0025 */
[----:B------:R-:W-:Y:S01]  /*68d0*/  CS2R R36, SRZ ;  /* 0x0000000000247805 */ /* 0x000fe2000001ff00 */
[----:B------:R0:W-:Y:S01]  /*68e0*/  STL.64 [R1+0x180], R18 ;  /* 0x0001801201007387 */ /* 0x0001e20000100a00 */
[----:B------:R-:W-:Y:S01]  /*68f0*/  @!P4 MOV R31, R12 ;  /* 0x0000000c001fc202 */ /* 0x000fe20000000f00 */
[----:B------:R-:W-:Y:S01]  /*6900*/  @!P4 IMAD.MOV.U32 R30, RZ, RZ, R13 ;  /* 0x000000ffff1ec224 */ /* 0x000fe200078e000d */
[----:B------:R-:W-:Y:S01]  /*6910*/  LOP3.LUT P4, RZ, R10, 0x40000000, RZ, 0xc0, !PT ;  /* 0x400000000aff7812 */ /* 0x000fe2000788c0ff */
[----:B------:R1:W-:Y:S01]  /*6920*/  STL.64 [R1+0x1c0], R12 ;  /* 0x0001c00c01007387 */ /* 0x0003e20000100a00 */
[----:B0-----:R-:W-:Y:S01]  /*6930*/  CS2R R18, SRZ ;  /* 0x0000000000127805 */ /* 0x001fe2000001ff00 */
[----:B------:R-:W-:-:S02]  /*6940*/  IMAD.MOV.U32 R33, RZ, RZ, R20 ;  /* 0x000000ffff217224 */ /* 0x000fc400078e0014 */
[----:B------:R0:W-:Y:S04]  /*6950*/  STL [R1+0x3f4], R29 ;  /* 0x0003f41d01007387 */ /* 0x0001e80000100800 */
[----:B------:R-:W4:Y:S01]  /*6960*/  LDL.LU R20, [R1+0x254] ;  /* 0x0002540001147983 */ /* 0x000f220000300800 */
[----:B-1----:R-:W-:-:S03]  /*6970*/  CS2R R12, SRZ ;  /* 0x00000000000c7805 */ /* 0x002fc6000001ff00 */
[----:B------:R1:W4:Y:S04]  /*6980*/  @!P5 LDG.E.64 R18, [R42.64] ;  /* 0x000000062a12d981 */ /* 0x000328000c1e1b00 */
[----:B0-----:R-:W4:Y:S04]  /*6990*/  LDL.LU R29, [R1+0x218] ;  /* 0x00021800011d7983 */ /* 0x001f280000300800 */
[----:B------:R0:W-:Y:S01]  /*69a0*/  STL [R1+0x3f0], R8 ;  /* 0x0003f00801007387 */ /* 0x0001e20000100800 */
[----:B-1----:R-:W-:-:S03]  /*69b0*/  FMUL.FTZ R42, R0, R0 ;  /* 0x00000000002a7220 */ /* 0x002fc60000410000 */
[----:B0-----:R-:W4:Y:S01]  /*69c0*/  LDL.LU R8, [R1+0x250] ;  /* 0x0002500001087983 */ /* 0x001f220000300800 */
[----:B--2---:R-:W-:Y:S02]  /*69d0*/  @!P1 MOV R40, R6 ;  /* 0x0000000600289202 */ /* 0x004fe40000000f00 */
[----:B------:R-:W-:Y:S02]  /*69e0*/  @!P1 MOV R41, R7 ;  /* 0x0000000700299202 */ /* 0x000fe40000000f00 */
[----:B------:R-:W-:Y:S02]  /*69f0*/  LOP3.LUT P1, RZ, R10, 0x8000000, RZ, 0xc0, !PT ;  /* 0x080000000aff7812 */ /* 0x000fe4000782c0ff */
[----:B---3--:R-:W-:Y:S02]  /*6a00*/  @!P3 MOV R37, R2 ;  /* 0x000000020025b202 */ /* 0x008fe40000000f00 */
[----:B------:R-:W-:Y:S01]  /*6a10*/  @!P3 MOV R36, R3 ;  /* 0x000000030024b202 */ /* 0x000fe20000000f00 */
[----:B------:R-:W-:Y:S01]  /*6a20*/  @!P2 IMAD.MOV.U32 R39, RZ, RZ, R4 ;  /* 0x000000ffff27a224 */ /* 0x000fe200078e0004 */
[----:B------:R-:W-:-:S02]  /*6a30*/  @!P2 MOV R38, R5 ;  /* 0x000000050026a202 */ /* 0x000fc40000000f00 */
[C---:B------:R-:W-:Y:S02]  /*6a40*/  LOP3.LUT P3, RZ, R10.reuse, 0x20000000, RZ, 0xc0, !PT ;  /* 0x200000000aff7812 */ /* 0x040fe4000786c0ff */
[----:B------:R-:W-:Y:S02]  /*6a50*/  LOP3.LUT P2, RZ, R10, 0x10000000, RZ, 0xc0, !PT ;  /* 0x100000000aff7812 */ /* 0x000fe4000784c0ff */
[----:B------:R-:W-:-:S06]  /*6a60*/  CS2R R10, SRZ ;  /* 0x00000000000a7805 */ /* 0x000fcc000001ff00 */
[----:B------:R0:W2:Y:S05]  /*6a70*/  @!P1 LDG.E.64 R10, [R26.64] ;  /* 0x000000061a0a9981 */ /* 0x0000aa000c1e1b00 */
[----:B------:R1:W3:Y:S04]  /*6a80*/  @!P2 LDG.E.64 R12, [R14.64] ;  /* 0x000000060e0ca981 */ /* 0x0002e8000c1e1b00 */
[----:B0-----:R-:W2:Y:S04]  /*6a90*/  LDL.LU R26, [R1+0x230] ;  /* 0x00023000011a7983 */ /* 0x001ea80000300800 */
[----:B------:R-:W3:Y:S01]  /*6aa0*/  LDL.LU R27, [R1+0x21c] ;  /* 0x00021c00011b7983 */ /* 0x000ee20000300800 */
[----:B-1----:R-:W-:Y:S01]  /*6ab0*/  CS2R R14, SRZ ;  /* 0x00000000000e7805 */ /* 0x002fe2000001ff00 */
[----:B------:R-:W-:-:S02]  /*6ac0*/  FADD.FTZ R43, R0, R25 ;  /* 0x00000019002b7221 */ /* 0x000fc40000010000 */
[----:B------:R-:W-:Y:S01]  /*6ad0*/  FFMA.FTZ R42, R25, R25, R42 ;  /* 0x00000019192a7223 */ /* 0x000fe2000001002a */
[----:B------:R-:W3:Y:S04]  /*6ae0*/  LDL.LU R0, [R1+0x258] ;  /* 0x0002580001007983 */ /* 0x000ee80000300800 */
[----:B------:R0:W3:Y:S04]  /*6af0*/  @!P3 LDG.E.64 R14, [R16.64] ;  /* 0x00000006100eb981 */ /* 0x0000e8000c1e1b00 */
[----:B------:R-:W3:Y:S01]  /*6b00*/  LDL.LU R25, [R1+0x25c] ;  /* 0x00025c0001197983 */ /* 0x000ee20000300800 */
[----:B0-----:R-:W-:-:S06]  /*6b10*/  CS2R R16, SRZ ;  /* 0x0000000000107805 */ /* 0x001fcc000001ff00 */
[----:B------:R0:W3:Y:S02]  /*6b20*/  @!P4 LDG.E.64 R16, [R44.64] ;  /* 0x000000062c10c981 */ /* 0x0000e4000c1e1b00 */
[C---:B0-----:R-:W-:Y:S02]  /*6b30*/  FMUL.FTZ R44, R21.reuse, R21 ;  /* 0x00000015152c7220 */ /* 0x041fe40000410000 */
[----:B----4-:R-:W-:Y:S02]  /*6b40*/  FADD.FTZ R21, R21, R32 ;  /* 0x0000002015157221 */ /* 0x010fe40000010000 */
[----:B------:R-:W-:Y:S02]  /*6b50*/  FFMA.FTZ R44, R32, R32, R44 ;  /* 0x00000020202c7223 */ /* 0x000fe4000001002c */
[----:B------:R-:W4:Y:S01]  /*6b60*/  LDL.LU R32, [R1+0x260] ;  /* 0x0002600001207983 */ /* 0x000f220000300800 */
[----:B------:R-:W-:Y:S02]  /*6b70*/  FADD.FTZ R42, RZ, R42 ;  /* 0x0000002aff2a7221 */ /* 0x000fe40000010000 */
[----:B------:R-:W-:-:S02]  /*6b80*/  FADD.FTZ R43, RZ, R43 ;  /* 0x0000002bff2b7221 */ /* 0x000fc40000010000 */
[----:B------:R-:W-:Y:S02]  /*6b90*/  FADD.FTZ R44, R42, R44 ;  /* 0x0000002c2a2c7221 */ /* 0x000fe40000010000 */
[----:B------:R-:W-:Y:S02]  /*6ba0*/  FADD.FTZ R43, R43, R21 ;  /* 0x000000152b2b7221 */ /* 0x000fe40000010000 */
[C---:B------:R-:W-:Y:S01]  /*6bb0*/  FMUL.FTZ R21, R33.reuse, R33 ;  /* 0x0000002121157220 */ /* 0x040fe20000410000 */
[----:B------:R0:W-:Y:S04]  /*6bc0*/  STL.64 [R1+0x3f8], R22 ;  /* 0x0003f81601007387 */ /* 0x0001e80000100a00 */
[----:B0-----:R-:W4:Y:S04]  /*6bd0*/  LDL.LU R22, [R1+0x278] ;  /* 0x0002780001167983 */ /* 0x001f280000300800 */
[----:B------:R-:W4:Y:S01]  /*6be0*/  LDL.LU R23, [R1+0x264] ;  /* 0x0002640001177983 */ /* 0x000f220000300800 */
[----:B--2---:R-:W-:-:S02]  /*6bf0*/  FADD.FTZ R42, R33, R26 ;  /* 0x0000001a212a7221 */ /* 0x004fc40000010000 */
[----:B------:R-:W-:Y:S01]  /*6c00*/  FFMA.FTZ R21, R26, R26, R21 ;  /* 0x0000001a1a157223 */ /* 0x000fe20000010015 */
[----:B------:R-:W2:Y:S01]  /*6c10*/  LDL.LU R33, [R1+0x24c] ;  /* 0x00024c0001217983 */ /* 0x000ea20000300800 */
[----:B------:R-:W-:Y:S02]  /*6c20*/  FADD.FTZ R42, R43, R42 ;  /* 0x0000002a2b2a7221 */ /* 0x000fe40000010000 */
[C---:B---3--:R-:W-:Y:S01]  /*6c30*/  FMUL.FTZ R43, R27.reuse, R27 ;  /* 0x0000001b1b2b7220 */ /* 0x048fe20000410000 */
[----:B------:R-:W3:Y:S01]  /*6c40*/  LDL.LU R26, [R1+0x26c] ;  /* 0x00026c00011a7983 */ /* 0x000ee20000300800 */
[----:B------:R-:W-:Y:S02]  /*6c50*/  FADD.FTZ R21, R44, R21 ;  /* 0x000000152c157221 */ /* 0x000fe40000010000 */
[----:B------:R-:W-:Y:S02]  /*6c60*/  FFMA.FTZ R43, R24, R24, R43 ;  /* 0x00000018182b7223 */ /* 0x000fe4000001002b */
[----:B------:R-:W-:-:S02]  /*6c70*/  FADD.FTZ R44, R27, R24 ;  /* 0x000000181b2c7221 */ /* 0x000fc40000010000 */
[----:B------:R-:W3:Y:S01]  /*6c80*/  LDL.LU R27, [R1+0x268] ;  /* 0x00026800011b7983 */ /* 0x000ee20000300800 */
[----:B------:R-:W-:Y:S02]  /*6c90*/  FADD.FTZ R21, R21, R43 ;  /* 0x0000002b15157221 */ /* 0x000fe40000010000 */
[C---:B------:R-:W-:Y:S01]  /*6ca0*/  FMUL.FTZ R43, R29.reuse, R29 ;  /* 0x0000001d1d2b7220 */ /* 0x040fe20000410000 */
[----:B------:R-:W3:Y:S01]  /*6cb0*/  LDL.LU R24, [R1+0x274] ;  /* 0x0002740001187983 */ /* 0x000ee20000300800 */
[----:B------:R-:W-:Y:S02]  /*6cc0*/  FADD.FTZ R42, R42, R44 ;  /* 0x0000002c2a2a7221 */ /* 0x000fe40000010000 */
[----:B------:R-:W-:Y:S02]  /*6cd0*/  FADD.FTZ R44, R29, R20 ;  /* 0x000000141d2c7221 */ /* 0x000fe40000010000 */
[----:B------:R-:W-:Y:S01]  /*6ce0*/  FFMA.FTZ R43, R20, R20, R43 ;  /* 0x00000014142b7223 */ /* 0x000fe2000001002b */
[----:B------:R-:W3:Y:S01]  /*6cf0*/  LDL.LU R29, [R1+0x280] ;  /* 0x00028000011d7983 */ /* 0x000ee20000300800 */
[----:B------:R-:W-:-:S03]  /*6d00*/  FADD.FTZ R44, R42, R44 ;  /* 0x0000002c2a2c7221 */ /* 0x000fc60000010000 */
[----:B------:R-:W3:Y:S01]  /*6d10*/  LDL.LU R20, [R1+0x270] ;  /* 0x0002700001147983 */ /* 0x000ee20000300800 */
[C---:B------:R-:W-:Y:S02]  /*6d20*/  FMUL.FTZ R42, R8.reuse, R8 ;  /* 0x00000008082a7220 */ /* 0x040fe40000410000 */
[----:B------:R-:W-:Y:S02]  /*6d30*/  FADD.FTZ R43, R21, R43 ;  /* 0x0000002b152b7221 */ /* 0x000fe40000010000 */
[----:B------:R-:W-:Y:S02]  /*6d40*/  FADD.FTZ R21, R8, R25 ;  /* 0x0000001908157221 */ /* 0x000fe40000010000 */
[----:B------:R-:W-:Y:S01]  /*6d50*/  FFMA.FTZ R45, R25, R25, R42 ;  /* 0x00000019192d7223 */ /* 0x000fe2000001002a */
[----:B------:R-:W3:Y:S04]  /*6d60*/  LDL.LU R8, [R1+0x28c] ;  /* 0x00028c0001087983 */ /* 0x000ee80000300800 */
[----:B------:R-:W3:Y:S01]  /*6d70*/  LDL.LU R25, [R1+0x284] ;  /* 0x0002840001197983 */ /* 0x000ee20000300800 */
[----:B------:R-:W-:-:S02]  /*6d80*/  FADD.FTZ R21, R44, R21 ;  /* 0x000000152c157221 */ /* 0x000fc40000010000 */
[C---:B------:R-:W-:Y:S02]  /*6d90*/  FMUL.FTZ R42, R0.reuse, R0 ;  /* 0x00000000002a7220 */ /* 0x040fe40000410000 */
[----:B----4-:R-:W-:Y:S02]  /*6da0*/  FADD.FTZ R44, R0, R32 ;  /* 0x00000020002c7221 */ /* 0x010fe40000010000 */
[----:B------:R-:W4:Y:S01]  /*6db0*/  LDL.LU R0, [R1+0x288] ;  /* 0x0002880001007983 */ /* 0x000f220000300800 */
[----:B------:R-:W-:-:S03]  /*6dc0*/  FFMA.FTZ R42, R32, R32, R42 ;  /* 0x00000020202a7223 */ /* 0x000fc6000001002a */
[----:B------:R-:W4:Y:S01]  /*6dd0*/  LDL.LU R32, [R1+0x290] ;  /* 0x0002900001207983 */ /* 0x000f220000300800 */
[----:B------:R-:W-:Y:S02]  /*6de0*/  FADD.FTZ R43, R43, R45 ;  /* 0x0000002d2b2b7221 */ /* 0x000fe40000010000 */
[----:B------:R-:W-:Y:S02]  /*6df0*/  FADD.FTZ R21, R21, R44 ;  /* 0x0000002c15157221 */ /* 0x000fe40000010000 */
[----:B------:R-:W-:Y:S02]  /*6e00*/  FADD.FTZ R42, R43, R42 ;  /* 0x0000002a2b2a7221 */ /* 0x000fe40000010000 */
[----:B--2---:R-:W-:-:S04]  /*6e10*/  FMUL.FTZ R45, R33, R33 ;  /* 0x00000021212d7220 */ /* 0x004fc80000410000 */
[----:B---3--:R-:W-:Y:S02]  /*6e20*/  FFMA.FTZ R45, R26, R26, R45 ;  /* 0x0000001a1a2d7223 */ /* 0x008fe4000001002d */
[----:B------:R-:W-:Y:S02]  /*6e30*/  FADD.FTZ R43, R33, R26 ;  /* 0x0000001a212b7221 */ /* 0x000fe40000010000 */
[----:B------:R-:W-:Y:S01]  /*6e40*/  FADD.FTZ R45, R42, R45 ;  /* 0x0000002d2a2d7221 */ /* 0x000fe20000010000 */
[----:B------:R-:W2:Y:S01]  /*6e50*/  LDL.LU R33, [R1+0x27c] ;  /* 0x00027c0001217983 */ /* 0x000ea20000300800 */
[----:B------:R-:W-:Y:S02]  /*6e60*/  FMUL.FTZ R44, R27, R27 ;  /* 0x0000001b1b2c7220 */ /* 0x000fe40000410000 */
[----:B------:R-:W-:Y:S01]  /*6e70*/  FADD.FTZ R21, R21, R43 ;  /* 0x0000002b15157221 */ /* 0x000fe20000010000 */
[----:B------:R-:W3:Y:S01]  /*6e80*/  LDL.LU R26, [R1+0x298] ;  /* 0x00029800011a7983 */ /* 0x000ee20000300800 */
[----:B------:R-:W-:-:S02]  /*6e90*/  FADD.FTZ R42, R27, R24 ;  /* 0x000000181b2a7221 */ /* 0x000fc40000010000 */
[----:B------:R-:W-:Y:S01]  /*6ea0*/  FFMA.FTZ R44, R24, R24, R44 ;  /* 0x00000018182c7223 */ /* 0x000fe2000001002c */
[----:B------:R-:W3:Y:S01]  /*6eb0*/  LDL.LU R27, [R1+0x294] ;  /* 0x00029400011b7983 */ /* 0x000ee20000300800 */
[----:B------:R-:W-:Y:S02]  /*6ec0*/  FADD.FTZ R21, R21, R42 ;  /* 0x0000002a15157221 */ /* 0x000fe40000010000 */
[----:B------:R-:W-:Y:S01]  /*6ed0*/  FADD.FTZ R44, R45, R44 ;  /* 0x0000002c2d2c7221 */ /* 0x000fe20000010000 */
[----:B------:R-:W3:Y:S01]  /*6ee0*/  LDL.LU R24, [R1+0x29c] ;  /* 0x00029c0001187983 */ /* 0x000ee20000300800 */
[C---:B------:R-:W-:Y:S02]  /*6ef0*/  FMUL.FTZ R43, R20.reuse, R20 ;  /* 0x00000014142b7220 */ /* 0x040fe40000410000 */
[----:B------:R-:W-:Y:S02]  /*6f00*/  FADD.FTZ R42, R20, R22 ;  /* 0x00000016142a7221 */ /* 0x000fe40000010000 */
[----:B------:R-:W-:Y:S01]  /*6f10*/  FMUL.FTZ R45, R23, R23 ;  /* 0x00000017172d7220 */ /* 0x000fe20000410000 */
[----:B------:R-:W3:Y:S01]  /*6f20*/  LDL.LU R20, [R1+0x400] ;  /* 0x0004000001147983 */ /* 0x000ee20000300800 */
[----:B------:R-:W-:-:S02]  /*6f30*/  FFMA.FTZ R43, R22, R22, R43 ;  /* 0x00000016162b7223 */ /* 0x000fc4000001002b */
[----:B------:R-:W-:Y:S02]  /*6f40*/  FADD.FTZ R21, R21, R42 ;  /* 0x0000002a15157221 */ /* 0x000fe40000010000 */
[----:B------:R-:W-:Y:S02]  /*6f50*/  FADD.FTZ R43, R44, R43 ;  /* 0x0000002b2c2b7221 */ /* 0x000fe40000010000 */
[----:B------:R-:W-:Y:S02]  /*6f60*/  FADD.FTZ R42, R23, R25 ;  /* 0x00000019172a7221 */ /* 0x000fe40000010000 */
[----:B------:R-:W-:Y:S01]  /*6f70*/  FFMA.FTZ R45, R25, R25, R45 ;  /* 0x00000019192d7223 */ /* 0x000fe2000001002d */
[----:B------:R-:W3:Y:S01]  /*6f80*/  LDL.LU.64 R22, [R1+0x328] ;  /* 0x0003280001167983 */ /* 0x000ee20000300a00 */
[----:B------:R-:W-:-:S03]  /*6f90*/  FMUL.FTZ R44, R29, R29 ;  /* 0x0000001d1d2c7220 */ /* 0x000fc60000410000 */
[----:B------:R-:W3:Y:S01]  /*6fa0*/  LDL.LU R25, [R1+0x2a0] ;  /* 0x0002a00001197983 */ /* 0x000ee20000300800 */
[----:B------:R-:W-:Y:S02]  /*6fb0*/  FADD.FTZ R21, R21, R42 ;  /* 0x0000002a15157221 */ /* 0x000fe40000010000 */
[----:B------:R-:W-:Y:S02]  /*6fc0*/  FADD.FTZ R43, R43, R45 ;  /* 0x0000002d2b2b7221 */ /* 0x000fe40000010000 */
[----:B------:R-:W-:Y:S02]  /*6fd0*/  FADD.FTZ R42, R29, R8 ;  /* 0x000000081d2a7221 */ /* 0x000fe40000010000 */
[----:B------:R-:W-:Y:S01]  /*6fe0*/  FFMA.FTZ R45, R8, R8, R44 ;  /* 0x00000008082d7223 */ /* 0x000fe2000001002c */
[----:B------:R-:W3:Y:S01]  /*6ff0*/  LDL.LU R29, [R1+0x2a8] ;  /* 0x0002a800011d7983 */ /* 0x000ee20000300800 */
[C---:B----4-:R-:W-:Y:S02]  /*7000*/  FMUL.FTZ R44, R0.reuse, R0 ;  /* 0x00000000002c7220 */ /* 0x050fe40000410000 */
[----:B------:R-:W-:Y:S01]  /*7010*/  FADD.FTZ R21, R21, R42 ;  /* 0x0000002a15157221 */ /* 0x000fe20000010000 */
[----:B------:R-:W4:Y:S01]  /*7020*/  LDL.LU R8, [R1+0x2b4] ;  /* 0x0002b40001087983 */ /* 0x000f220000300800 */
[----:B------:R-:W-:-:S02]  /*7030*/  FADD.FTZ R42, R0, R32 ;  /* 0x00000020002a7221 */ /* 0x000fc40000010000 */
[----:B------:R-:W-:Y:S01]  /*7040*/  FFMA.FTZ R44, R32, R32, R44 ;  /* 0x00000020202c7223 */ /* 0x000fe2000001002c */
[----:B------:R-:W4:Y:S04]  /*7050*/  LDL.LU R0, [R1+0x2a4] ;  /* 0x0002a40001007983 */ /* 0x000f280000300800 */
[----:B------:R-:W4:Y:S01]  /*7060*/  LDL.LU R32, [R1+0x2b0] ;  /* 0x0002b00001207983 */ /* 0x000f220000300800 */
[----:B------:R-:W-:Y:S02]  /*7070*/  FADD.FTZ R43, R43, R45 ;  /* 0x0000002d2b2b7221 */ /* 0x000fe40000010000 */
[----:B------:R-:W-:Y:S02]  /*7080*/  FADD.FTZ R21, R21, R42 ;  /* 0x0000002a15157221 */ /* 0x000fe40000010000 */
[----:B------:R-:W-:-:S02]  /*7090*/  FADD.FTZ R43, R43, R44 ;  /* 0x0000002c2b2b7221 */ /* 0x000fc40000010000 */
[C---:B--2---:R-:W-:Y:S02]  /*70a0*/  FMUL.FTZ R45, R33.reuse, R33 ;  /* 0x00000021212d7220 */ /* 0x044fe40000410000 */
[----:B---3--:R-:W-:Y:S02]  /*70b0*/  FADD.FTZ R42, R33, R26 ;  /* 0x0000001a212a7221 */ /* 0x008fe40000010000 */
[----:B------:R-:W-:Y:S01]  /*70c0*/  FFMA.FTZ R45, R26, R26, R45 ;  /* 0x0000001a1a2d7223 */ /* 0x000fe2000001002d */
[----:B------:R-:W2:Y:S01]  /*70d0*/  LDL.LU R33, [R1+0x2b8] ;  /* 0x0002b80001217983 */ /* 0x000ea20000300800 */
[----:B------:R-:W-:Y:S02]  /*70e0*/  FMUL.FTZ R44, R27, R27 ;  /* 0x0000001b1b2c7220 */ /* 0x000fe40000410000 */
[----:B------:R-:W-:Y:S01]  /*70f0*/  FADD.FTZ R21, R21, R42 ;  /* 0x0000002a15157221 */ /* 0x000fe20000010000 */
[----:B------:R-:W3:Y:S01]  /*7100*/  LDL.LU R26, [R1+0x2c0] ;  /* 0x0002c000011a7983 */ /* 0x000ee20000300800 */
[----:B------:R-:W-:-:S02]  /*7110*/  FADD.FTZ R42, R27, R24 ;  /* 0x000000181b2a7221 */ /* 0x000fc40000010000 */
[----:B------:R-:W-:Y:S01]  /*7120*/  FADD.FTZ R43, R43, R45 ;  /* 0x0000002d2b2b7221 */ /* 0x000fe20000010000 */
[----:B------:R-:W2:Y:S01]  /*7130*/  LDL.LU R27, [R1+0x2bc] ;  /* 0x0002bc00011b7983 */ /* 0x000ea20000300800 */
[----:B------:R-:W-:Y:S02]  /*7140*/  FFMA.FTZ R44, R24, R24, R44 ;  /* 0x00000018182c7223 */ /* 0x000fe4000001002c */
[----:B------:R-:W-:Y:S01]  /*7150*/  FADD.FTZ R42, R21, R42 ;  /* 0x0000002a152a7221 */ /* 0x000fe20000010000 */
[----:B------:R-:W2:Y:S01]  /*7160*/  LDL.LU R24, [R1+0x2c8] ;  /* 0x0002c80001187983 */ /* 0x000ea20000300800 */
[----:B------:R-:W-:Y:S02]  /*7170*/  FADD.FTZ R44, R43, R44 ;  /* 0x0000002c2b2c7221 */ /* 0x000fe40000010000 */
[C---:B------:R-:W-:Y:S02]  /*7180*/  FMUL.FTZ R43, R20.reuse, R20 ;  /* 0x00000014142b7220 */ /* 0x040fe40000410000 */
[----:B------:R-:W-:-:S04]  /*7190*/  FADD.FTZ R45, R20, R25 ;  /* 0x00000019142d7221 */ /* 0x000fc80000010000 */
[----:B------:R-:W-:Y:S02]  /*71a0*/  FADD.FTZ R42, R42, R45 ;  /* 0x0000002d2a2a7221 */ /* 0x000fe40000010000 */
[C---:B------:R-:W-:Y:S02]  /*71b0*/  FMUL.FTZ R45, R9.reuse, R9 ;  /* 0x00000009092d7220 */ /* 0x040fe40000410000 */
[----:B------:R-:W-:Y:S02]  /*71c0*/  FADD.FTZ R9, R9, R29 ;  /* 0x0000001d09097221 */ /* 0x000fe40000010000 */
[----:B------:R-:W-:Y:S02]  /*71d0*/  FFMA.FTZ R43, R25, R25, R43 ;  /* 0x00000019192b7223 */ /* 0x000fe4000001002b */
[----:B------:R-:W-:Y:S01]  /*71e0*/  FFMA.FTZ R45, R29, R29, R45 ;  /* 0x0000001d1d2d7223 */ /* 0x000fe2000001002d */
[----:B------:R-:W2:Y:S01]  /*71f0*/  LDL.LU R25, [R1+0x2c4] ;  /* 0x0002c40001197983 */ /* 0x000ea20000300800 */
[----:B------:R-:W-:-:S02]  /*7200*/  FADD.FTZ R9, R42, R9 ;  /* 0x000000092a097221 */ /* 0x000fc40000010000 */
[----:B------:R-:W-:Y:S01]  /*7210*/  FADD.FTZ R43, R44, R43 ;  /* 0x0000002b2c2b7221 */ /* 0x000fe20000010000 */
[----:B------:R-:W2:Y:S01]  /*7220*/  LDL.LU R29, [R1+0x2d8] ;  /* 0x0002d800011d7983 */ /* 0x000ea20000300800 */
[----:B----4-:R-:W-:Y:S02]  /*7230*/  FADD.FTZ R42, R0, R32 ;  /* 0x00000020002a7221 */ /* 0x010fe40000010000 */
[----:B------:R-:W-:Y:S02]  /*7240*/  FADD.FTZ R43, R43, R45 ;  /* 0x0000002d2b2b7221 */ /* 0x000fe40000010000 */
[----:B------:R-:W4:Y:S01]  /*7250*/  LDL R45, [R1+0x2ac] ;  /* 0x0002ac00012d7983 */ /* 0x000f220000100800 */
[----:B------:R-:W-:-:S03]  /*7260*/  FADD.FTZ R9, R9, R42 ;  /* 0x0000002a09097221 */ /* 0x000fc60000010000 */
[----:B------:R-:W2:Y:S01]  /*7270*/  LDL.LU R42, [R1+0x2ac] ;  /* 0x0002ac00012a7983 */ /* 0x000ea20000300800 */
[----:B------:R-:W-:-:S03]  /*7280*/  FMUL.FTZ R44, R0, R0 ;  /* 0x00000000002c7220 */ /* 0x000fc60000410000 */
[----:B------:R-:W2:Y:S01]  /*7290*/  LDL.LU R0, [R1+0x2e0] ;  /* 0x0002e00001007983 */ /* 0x000ea20000300800 */
[----:B------:R-:W-:-:S03]  /*72a0*/  FFMA.FTZ R44, R32, R32, R44 ;  /* 0x00000020202c7223 */ /* 0x000fc6000001002c */
[----:B------:R-:W2:Y:S01]  /*72b0*/  LDL.LU R32, [R1+0x2dc] ;  /* 0x0002dc0001207983 */ /* 0x000ea20000300800 */
[----:B------:R-:W-:Y:S02]  /*72c0*/  FADD.FTZ R43, R43, R44 ;  /* 0x0000002c2b2b7221 */ /* 0x000fe40000010000 */
[----:B------:R-:W-:-:S04]  /*72d0*/  FMUL.FTZ R44, R8, R8 ;  /* 0x00000008082c7220 */ /* 0x000fc80000410000 */
[----:B---3--:R-:W-:Y:S02]  /*72e0*/  FFMA.FTZ R44, R26, R26, R44 ;  /* 0x0000001a1a2c7223 */ /* 0x008fe4000001002c */
[----:B----4-:R-:W-:Y:S02]  /*72f0*/  FMUL.FTZ R45, R45, R45 ;  /* 0x0000002d2d2d7220 */ /* 0x010fe40000410000 */
[----:B--2---:R-:W-:Y:S02]  /*7300*/  FADD.FTZ R42, R42, R33 ;  /* 0x000000212a2a7221 */ /* 0x004fe40000010000 */
[----:B------:R-:W-:Y:S02]  /*7310*/  FFMA.FTZ R45, R33, R33, R45 ;  /* 0x00000021212d7223 */ /* 0x000fe4000001002d */
[----:B------:R-:W-:Y:S01]  /*7320*/  FADD.FTZ R9, R9, R42 ;  /* 0x0000002a09097221 */ /* 0x000fe20000010000 */
[----:B------:R-:W2:Y:S01]  /*7330*/  LDL.LU R33, [R1+0x2e8] ;  /* 0x0002e80001217983 */ /* 0x000ea20000300800 */
[----:B------:R-:W-:-:S02]  /*7340*/  FADD.FTZ R42, R8, R26 ;  /* 0x0000001a082a7221 */ /* 0x000fc40000010000 */
[----:B------:R-:W-:Y:S01]  /*7350*/  FADD.FTZ R43, R43, R45 ;  /* 0x0000002d2b2b7221 */ /* 0x000fe20000010000 */
[----:B------:R-:W3:Y:S01]  /*7360*/  LDL.LU R8, [R1+0x2f0] ;  /* 0x0002f00001087983 */ /* 0x000ee20000300800 */
[----:B------:R-:W-:Y:S02]  /*7370*/  FADD.FTZ R9, R9, R42 ;  /* 0x0000002a09097221 */ /* 0x000fe40000010000 */
[C---:B------:R-:W-:Y:S01]  /*7380*/  FMUL.FTZ R45, R27.reuse, R27 ;  /* 0x0000001b1b2d7220 */ /* 0x040fe20000410000 */
[----:B------:R-:W4:Y:S01]  /*7390*/  LDL.LU R26, [R1+0x2ec] ;  /* 0x0002ec00011a7983 */ /* 0x000f220000300800 */
[----:B------:R-:W-:Y:S02]  /*73a0*/  FADD.FTZ R42, R27, R24 ;  /* 0x000000181b2a7221 */ /* 0x000fe40000010000 */
[----:B------:R-:W-:Y:S01]  /*73b0*/  FFMA.FTZ R45, R24, R24, R45 ;  /* 0x00000018182d7223 */ /* 0x000fe2000001002d */
[----:B------:R-:W2:Y:S01]  /*73c0*/  LDL.LU R27, [R1+0x2f8] ;  /* 0x0002f800011b7983 */ /* 0x000ea20000300800 */
[----:B------:R-:W-:-:S02]  /*73d0*/  FADD.FTZ R9, R9, R42 ;  /* 0x0000002a09097221 */ /* 0x000fc40000010000 */
[----:B------:R-:W-:Y:S01]  /*73e0*/  FADD.FTZ R43, R43, R44 ;  /* 0x0000002c2b2b7221 */ /* 0x000fe20000010000 */
[----:B------:R-:W2:Y:S01]  /*73f0*/  LDL.LU R24, [R1+0x2f4] ;  /* 0x0002f40001187983 */ /* 0x000ea20000300800 */
[----:B------:R-:W-:Y:S02]  /*7400*/  FADD.FTZ R42, R25, R29 ;  /* 0x0000001d192a7221 */ /* 0x000fe40000010000 */
[----:B------:R-:W-:Y:S02]  /*7410*/  FADD.FTZ R43, R43, R45 ;  /* 0x0000002d2b2b7221 */ /* 0x000fe40000010000 */
[----:B------:R-:W2:Y:S01]  /*7420*/  LDL R45, [R1+0x2cc] ;  /* 0x0002cc00012d7983 */ /* 0x000ea20000100800 */
[----:B------:R-:W-:-:S03]  /*7430*/  FADD.FTZ R9, R9, R42 ;  /* 0x0000002a09097221 */ /* 0x000fc60000010000 */
[----:B------:R-:W3:Y:S01]  /*7440*/  LDL.LU R42, [R1+0x2cc] ;  /* 0x0002cc00012a7983 */ /* 0x000ee20000300800 */
[----:B------:R-:W-:-:S03]  /*7450*/  FMUL.FTZ R44, R25, R25 ;  /* 0x00000019192c7220 */ /* 0x000fc60000410000 */
[----:B------:R-:W4:Y:S01]  /*7460*/  LDL.LU R25, [R1+0x300] ;  /* 0x0003000001197983 */ /* 0x000f220000300800 */
[----:B------:R-:W-:Y:S01]  /*7470*/  FFMA.FTZ R44, R29, R29, R44 ;  /* 0x0000001d1d2c7223 */ /* 0x000fe2000001002c */
[----:B------:R-:W-:Y:S02]  /*7480*/  CS2R R20, SRZ ;  /* 0x0000000000147805 */ /* 0x000fe4000001ff00 */
[----:B------:R-:W4:Y:S01]  /*7490*/  LDL.LU R29, [R1+0x3f4] ;  /* 0x0003f400011d7983 */ /* 0x000f220000300800 */
[----:B------:R-:W-:Y:S02]  /*74a0*/  FADD.FTZ R43, R43, R44 ;  /* 0x0000002c2b2b7221 */ /* 0x000fe40000010000 */
[----:B--2---:R-:W-:Y:S01]  /*74b0*/  FMUL.FTZ R45, R45, R45 ;  /* 0x0000002d2d2d7220 */ /* 0x004fe20000410000 */
[----:B------:R0:W2:Y:S01]  /*74c0*/  @!P6 LDG.E.64 R20, [R22.64] ;  /* 0x000000061614e981 */ /* 0x0000a2000c1e1b00 */
[----:B---3--:R-:W-:Y:S02]  /*74d0*/  FADD.FTZ R42, R42, R0 ;  /* 0x000000002a2a7221 */ /* 0x008fe40000010000 */
[----:B------:R-:W-:-:S02]  /*74e0*/  FFMA.FTZ R45, R0, R0, R45 ;  /* 0x00000000002d7223 */ /* 0x000fc4000001002d */
[----:B------:R-:W-:Y:S01]  /*74f0*/  FADD.FTZ R9, R9, R42 ;  /* 0x0000002a09097221 */ /* 0x000fe20000010000 */
[----:B------:R-:W3:Y:S01]  /*7500*/  LDL.LU R0, [R1+0x308] ;  /* 0x0003080001007983 */ /* 0x000ee20000300800 */
[----:B------:R-:W-:Y:S02]  /*7510*/  FADD.FTZ R42, R32, R33 ;  /* 0x00000021202a7221 */ /* 0x000fe40000010000 */
[----:B------:R-:W-:Y:S01]  /*7520*/  FADD.FTZ R43, R43, R45 ;  /* 0x0000002d2b2b7221 */ /* 0x000fe20000010000 */
[----:B0-----:R-:W2:Y:S01]  /*7530*/  LDL.LU.64 R22, [R1+0x3f8] ;  /* 0x0003f80001167983 */ /* 0x001ea20000300a00 */
[----:B------:R-:W-:-:S03]  /*7540*/  FADD.FTZ R9, R9, R42 ;  /* 0x0000002a09097221 */ /* 0x000fc60000010000 */
[----:B------:R-:W2:Y:S04]  /*7550*/  LDL R45, [R1+0x2e4] ;  /* 0x0002e400012d7983 */ /* 0x000ea80000100800 */
[----:B------:R-:W3:Y:S01]  /*7560*/  LDL.LU R42, [R1+0x2e4] ;  /* 0x0002e400012a7983 */ /* 0x000ee20000300800 */
[----:B------:R-:W-:-:S03]  /*7570*/  FMUL.FTZ R44, R32, R32 ;  /* 0x00000020202c7220 */ /* 0x000fc60000410000 */
[----:B------:R-:W3:Y:S01]  /*7580*/  LDL.LU R32, [R1+0x310] ;  /* 0x0003100001207983 */ /* 0x000ee20000300800 */
[----:B------:R-:W-:-:S03]  /*7590*/  FFMA.FTZ R44, R33, R33, R44 ;  /* 0x00000021212c7223 */ /* 0x000fc6000001002c */
[----:B------:R-:W3:Y:S01]  /*75a0*/  LDL.LU R33, [R1+0x30c] ;  /* 0x00030c0001217983 */ /* 0x000ee20000300800 */
[----:B------:R-:W-:Y:S02]  /*75b0*/  FADD.FTZ R43, R43, R44 ;  /* 0x0000002c2b2b7221 */ /* 0x000fe40000010000 */
[----:B----4-:R-:W-:-:S04]  /*75c0*/  FMUL.FTZ R44, R26, R26 ;  /* 0x0000001a1a2c7220 */ /* 0x010fc80000410000 */
[----:B------:R-:W-:Y:S02]  /*75d0*/  FFMA.FTZ R44, R27, R27, R44 ;  /* 0x0000001b1b2c7223 */ /* 0x000fe4000001002c */
[----:B--2---:R-:W-:Y:S02]  /*75e0*/  FMUL.FTZ R45, R45, R45 ;  /* 0x0000002d2d2d7220 */ /* 0x004fe40000410000 */
[----:B---3--:R-:W-:Y:S02]  /*75f0*/  FADD.FTZ R42, R42, R8 ;  /* 0x000000082a2a7221 */ /* 0x008fe40000010000 */
[----:B------:R-:W-:Y:S02]  /*7600*/  FFMA.FTZ R45, R8, R8, R45 ;  /* 0x00000008082d7223 */ /* 0x000fe4000001002d */
[----:B------:R-:W-:Y:S01]  /*7610*/  FADD.FTZ R9, R9, R42 ;  /* 0x0000002a09097221 */ /* 0x000fe20000010000 */
[----:B------:R-:W2:Y:S01]  /*7620*/  LDL.LU R8, [R1+0x318] ;  /* 0x0003180001087983 */ /* 0x000ea20000300800 */
[----:B------:R-:W-:-:S02]  /*7630*/  FADD.FTZ R42, R26, R27 ;  /* 0x0000001b1a2a7221 */ /* 0x000fc40000010000 */
[----:B------:R-:W-:Y:S01]  /*7640*/  FADD.FTZ R43, R43, R45 ;  /* 0x0000002d2b2b7221 */ /* 0x000fe20000010000 */
[----:B------:R-:W3:Y:S01]  /*7650*/  LDL.LU R26, [R1+0x320] ;  /* 0x00032000011a7983 */ /* 0x000ee20000300800 */
[----:B------:R-:W-:Y:S02]  /*7660*/  FADD.FTZ R9, R9, R42 ;  /* 0x0000002a09097221 */ /* 0x000fe40000010000 */
[C---:B------:R-:W-:Y:S01]  /*7670*/  FADD.FTZ R42, R24.reuse, R25 ;  /* 0x00000019182a7221 */ /* 0x040fe20000010000 */
[----:B------:R-:W4:Y:S01]  /*7680*/  LDL.LU R27, [R1+0x330] ;  /* 0x00033000011b7983 */ /* 0x000f220000300800 */
[----:B------:R-:W-:Y:S02]  /*7690*/  FADD.FTZ R43, R43, R44 ;  /* 0x0000002c2b2b7221 */ /* 0x000fe40000010000 */
[----:B------:R-:W-:Y:S01]  /*76a0*/  FADD.FTZ R9, R9, R42 ;  /* 0x0000002a09097221 */ /* 0x000fe20000010000 */
[----:B------:R-:W2:Y:S04]  /*76b0*/  LDL R44, [R1+0x2fc] ;  /* 0x0002fc00012c7983 */ /* 0x000ea80000100800 */
[----:B------:R-:W2:Y:S01]  /*76c0*/  LDL.LU R42, [R1+0x2fc] ;  /* 0x0002fc00012a7983 */ /* 0x000ea20000300800 */
[----:B------:R-:W-:-:S03]  /*76d0*/  FMUL.FTZ R45, R24, R24 ;  /* 0x00000018182d7220 */ /* 0x000fc60000410000 */
[----:B------:R-:W3:Y:S01]  /*76e0*/  LDL.LU R24, [R1+0x324] ;  /* 0x0003240001187983 */ /* 0x000ee20000300800 */
[----:B------:R-:W-:-:S03]  /*76f0*/  FFMA.FTZ R45, R25, R25, R45 ;  /* 0x00000019192d7223 */ /* 0x000fc6000001002d */
[----:B------:R-:W3:Y:S01]  /*7700*/  LDL.LU R25, [R1+0x338] ;  /* 0x0003380001197983 */ /* 0x000ee20000300800 */
[----:B------:R-:W-:-:S03]  /*7710*/  FADD.FTZ R43, R43, R45 ;  /* 0x0000002d2b2b7221 */ /* 0x000fc60000010000 */
[----:B------:R-:W3:Y:S01]  /*7720*/  LDL R45, [R1+0x304] ;  /* 0x00030400012d7983 */ /* 0x000ee20000100800 */
[----:B--2---:R-:W-:-:S04]  /*7730*/  FADD.FTZ R42, R42, R0 ;  /* 0x000000002a2a7221 */ /* 0x004fc80000010000 */
[----:B------:R-:W-:Y:S02]  /*7740*/  FADD.FTZ R9, R9, R42 ;  /* 0x0000002a09097221 */ /* 0x000fe40000010000 */
[----:B------:R-:W2:Y:S01]  /*7750*/  LDL.LU R42, [R1+0x304] ;  /* 0x00030400012a7983 */ /* 0x000ea20000300800 */
[----:B------:R-:W-:-:S04]  /*7760*/  FMUL.FTZ R44, R44, R44 ;  /* 0x0000002c2c2c7220 */ /* 0x000fc80000410000 */
[----:B------:R-:W-:Y:S02]  /*7770*/  FFMA.FTZ R44, R0, R0, R44 ;  /* 0x00000000002c7223 */ /* 0x000fe4000001002c */
[----:B---3--:R-:W-:Y:S01]  /*7780*/  FMUL.FTZ R45, R45, R45 ;  /* 0x0000002d2d2d7220 */ /* 0x008fe20000410000 */
[----:B------:R-:W3:Y:S01]  /*7790*/  LDL.LU R0, [R1+0x334] ;  /* 0x0003340001007983 */ /* 0x000ee20000300800 */
[----:B------:R-:W-:Y:S02]  /*77a0*/  FADD.FTZ R43, R43, R44 ;  /* 0x0000002c2b2b7221 */ /* 0x000fe40000010000 */
[----:B------:R-:W-:Y:S02]  /*77b0*/  FFMA.FTZ R45, R32, R32, R45 ;  /* 0x00000020202d7223 */ /* 0x000fe4000001002d */
[----:B------:R-:W-:Y:S02]  /*77c0*/  FMUL.FTZ R44, R33, R33 ;  /* 0x00000021212c7220 */ /* 0x000fe40000410000 */
[----:B------:R-:W-:-:S02]  /*77d0*/  FADD.FTZ R43, R43, R45 ;  /* 0x0000002d2b2b7221 */ /* 0x000fc40000010000 */
[----:B------:R-:W3:Y:S01]  /*77e0*/  LDL R45, [R1+0x314] ;  /* 0x00031400012d7983 */ /* 0x000ee20000100800 */
[----:B------:R-:W-:-:S04]  /*77f0*/  FFMA.FTZ R44, R8, R8, R44 ;  /* 0x00000008082c7223 */ /* 0x000fc8000001002c */
[----:B------:R-:W-:Y:S02]  /*7800*/  FADD.FTZ R43, R43, R44 ;  /* 0x0000002c2b2b7221 */ /* 0x000fe40000010000 */
[----:B------:R-:W4:Y:S01]  /*7810*/  LDL R44, [R1+0x31c] ;  /* 0x00031c00012c7983 */ /* 0x000f220000100800 */
[----:B--2---:R-:W-:-:S03]  /*7820*/  FADD.FTZ R42, R42, R32 ;  /* 0x000000202a2a7221 */ /* 0x004fc60000010000 */
[----:B------:R-:W2:Y:S01]  /*7830*/  LDL.LU R32, [R1+0x33c] ;  /* 0x00033c0001207983 */ /* 0x000ea20000300800 */
[----:B------:R-:W-:Y:S02]  /*7840*/  FADD.FTZ R9, R9, R42 ;  /* 0x0000002a09097221 */ /* 0x000fe40000010000 */
[----:B------:R-:W-:Y:S02]  /*7850*/  FADD.FTZ R42, R33, R8 ;  /* 0x00000008212a7221 */ /* 0x000fe40000010000 */
[----:B------:R-:W2:Y:S02]  /*7860*/  LDL.LU R33, [R1+0x350] ;  /* 0x0003500001217983 */ /* 0x000ea40000300800 */
[----:B------:R-:W-:Y:S02]  /*7870*/  FADD.FTZ R9, R9, R42 ;  /* 0x0000002a09097221 */ /* 0x000fe40000010000 */
[----:B------:R-:W2:Y:S04]  /*7880*/  LDL.LU R42, [R1+0x314] ;  /* 0x00031400012a7983 */ /* 0x000ea80000300800 */
[----:B------:R-:W2:Y:S01]  /*7890*/  LDL.LU R8, [R1+0x3f0] ;  /* 0x0003f00001087983 */ /* 0x000ea20000300800 */
[----:B---3--:R-:W-:-:S04]  /*78a0*/  FMUL.FTZ R45, R45, R45 ;  /* 0x0000002d2d2d7220 */ /* 0x008fc80000410000 */
[----:B------:R-:W-:Y:S02]  /*78b0*/  FFMA.FTZ R45, R26, R26, R45 ;  /* 0x0000001a1a2d7223 */ /* 0x000fe4000001002d */
[----:B----4-:R-:W-:Y:S02]  /*78c0*/  FMUL.FTZ R44, R44, R44 ;  /* 0x0000002c2c2c7220 */ /* 0x010fe40000410000 */
[----:B------:R-:W-:Y:S02]  /*78d0*/  FADD.FTZ R43, R43, R45 ;  /* 0x0000002d2b2b7221 */ /* 0x000fe40000010000 */
[----:B------:R-:W-:Y:S02]  /*78e0*/  FMUL.FTZ R45, R24, R24 ;  /* 0x00000018182d7220 */ /* 0x000fe40000410000 */
[----:B------:R-:W-:Y:S02]  /*78f0*/  FFMA.FTZ R44, R27, R27, R44 ;  /* 0x0000001b1b2c7223 */ /* 0x000fe4000001002c */
[----:B------:R-:W-:-:S02]  /*7900*/  FFMA.FTZ R45, R25, R25, R45 ;  /* 0x00000019192d7223 */ /* 0x000fc4000001002d */
[----:B------:R-:W-:-:S04]  /*7910*/  FADD.FTZ R43, R43, R44 ;  /* 0x0000002c2b2b7221 */ /* 0x000fc80000010000 */
[----:B------:R-:W-:Y:S02]  /*7920*/  FADD.FTZ R43, R43, R45 ;  /* 0x0000002d2b2b7221 */ /* 0x000fe40000010000 */
[----:B------:R-:W3:Y:S01]  /*7930*/  LDL.LU R45, [R1+0x340] ;  /* 0x00034000012d7983 */ /* 0x000ee20000300800 */
[----:B--2---:R-:W-:Y:S02]  /*7940*/  FADD.FTZ R42, R42, R26 ;  /* 0x0000001a2a2a7221 */ /* 0x004fe40000010000 */
[----:B------:R-:W-:Y:S01]  /*7950*/  FMUL.FTZ R44, R0, R0 ;  /* 0x00000000002c7220 */ /* 0x000fe20000410000 */
[----:B------:R-:W2:Y:S01]  /*7960*/  LDL.LU R26, [R1+0x358] ;  /* 0x00035800011a7983 */ /* 0x000ea20000300800 */
[----:B------:R-:W-:-:S03]  /*7970*/  FADD.FTZ R9, R9, R42 ;  /* 0x0000002a09097221 */ /* 0x000fc60000010000 */
[----:B------:R-:W4:Y:S01]  /*7980*/  LDL.LU R42, [R1+0x31c] ;  /* 0x00031c00012a7983 */ /* 0x000f220000300800 */
[----:B---3--:R-:W-:-:S04]  /*7990*/  FFMA.FTZ R44, R45, R45, R44 ;  /* 0x0000002d2d2c7223 */ /* 0x008fc8000001002c */
[----:B------:R-:W-:Y:S02]  /*79a0*/  FADD.FTZ R43, R43, R44 ;  /* 0x0000002c2b2b7221 */ /* 0x000fe40000010000 */
[----:B------:R-:W3:Y:S01]  /*79b0*/  LDL R44, [R1+0x344] ;  /* 0x00034400012c7983 */ /* 0x000ee20000100800 */
[----:B----4-:R-:W-:-:S03]  /*79c0*/  FADD.FTZ R42, R42, R27 ;  /* 0x0000001b2a2a7221 */ /* 0x010fc60000010000 */
[----:B------:R-:W4:Y:S01]  /*79d0*/  LDL.LU R27, [R1+0x360] ;  /* 0x00036000011b7983 */ /* 0x000f220000300800 */
[----:B------:R-:W-:Y:S02]  /*79e0*/  FADD.FTZ R9, R9, R42 ;  /* 0x0000002a09097221 */ /* 0x000fe40000010000 */
[----:B------:R-:W-:Y:S02]  /*79f0*/  FADD.FTZ R42, R24, R25 ;  /* 0x00000019182a7221 */ /* 0x000fe40000010000 */
[----:B------:R-:W2:Y:S02]  /*7a00*/  LDL.LU R24, [R1+0x370] ;  /* 0x0003700001187983 */ /* 0x000ea40000300800 */
[----:B------:R-:W-:Y:S02]  /*7a10*/  FADD.FTZ R9, R9, R42 ;  /* 0x0000002a09097221 */ /* 0x000fe40000010000 */
[----:B------:R-:W-:Y:S01]  /*7a20*/  FADD.FTZ R42, R0, R45 ;  /* 0x0000002d002a7221 */ /* 0x000fe20000010000 */
[----:B------:R-:W2:Y:S03]  /*7a30*/  LDL.LU R25, [R1+0x364] ;  /* 0x0003640001197983 */ /* 0x000ea60000300800 */
[----:B------:R-:W-:Y:S01]  /*7a40*/  FADD.FTZ R9, R9, R42 ;  /* 0x0000002a09097221 */ /* 0x000fe20000010000 */
[----:B------:R-:W2:Y:S01]  /*7a50*/  LDL.LU R0, [R1+0x378] ;  /* 0x0003780001007983 */ /* 0x000ea20000300800 */
[----:B------:R-:W-:-:S04]  /*7a60*/  FADD.FTZ R42, R32, R33 ;  /* 0x00000021202a7221 */ /* 0x000fc80000010000 */
[----:B------:R-:W-:Y:S02]  /*7a70*/  FADD.FTZ R9, R9, R42 ;  /* 0x0000002a09097221 */ /* 0x000fe40000010000 */
[----:B------:R-:W2:Y:S01]  /*7a80*/  LDL.LU R42, [R1+0x344] ;  /* 0x00034400012a7983 */ /* 0x000ea20000300800 */
[----:B------:R-:W-:Y:S02]  /*7a90*/  FMUL.FTZ R45, R32, R32 ;  /* 0x00000020202d7220 */ /* 0x000fe40000410000 */
[----:B---3--:R-:W-:Y:S01]  /*7aa0*/  FMUL.FTZ R44, R44, R44 ;  /* 0x0000002c2c2c7220 */ /* 0x008fe20000410000 */
[----:B------:R-:W3:Y:S01]  /*7ab0*/  LDL.LU R32, [R1+0x380] ;  /* 0x0003800001207983 */ /* 0x000ee20000300800 */
[----:B------:R-:W-:Y:S02]  /*7ac0*/  FFMA.FTZ R45, R33, R33, R45 ;  /* 0x00000021212d7223 */ /* 0x000fe4000001002d */
[----:B--2---:R-:W-:Y:S01]  /*7ad0*/  FADD.FTZ R42, R42, R26 ;  /* 0x0000001a2a2a7221 */ /* 0x004fe20000010000 */
[----:B------:R-:W2:Y:S01]  /*7ae0*/  LDL.LU R33, [R1+0x390] ;  /* 0x0003900001217983 */ /* 0x000ea20000300800 */
[----:B------:R-:W-:-:S02]  /*7af0*/  FADD.FTZ R43, R43, R45 ;  /* 0x0000002d2b2b7221 */ /* 0x000fc40000010000 */
[----:B------:R-:W-:Y:S01]  /*7b00*/  FADD.FTZ R9, R9, R42 ;  /* 0x0000002a09097221 */ /* 0x000fe20000010000 */
[----:B------:R-:W2:Y:S04]  /*7b10*/  LDL R45, [R1+0x354] ;  /* 0x00035400012d7983 */ /* 0x000ea80000100800 */
[----:B------:R-:W4:Y:S01]  /*7b20*/  LDL.LU R42, [R1+0x354] ;  /* 0x00035400012a7983 */ /* 0x000f220000300800 */
[----:B------:R-:W-:-:S03]  /*7b30*/  FFMA.FTZ R44, R26, R26, R44 ;  /* 0x0000001a1a2c7223 */ /* 0x000fc6000001002c */
[----:B------:R-:W2:Y:S01]  /*7b40*/  LDL.LU R26, [R1+0x398] ;  /* 0x00039800011a7983 */ /* 0x000ea20000300800 */
[----:B------:R-:W-:-:S03]  /*7b50*/  FADD.FTZ R43, R43, R44 ;  /* 0x0000002c2b2b7221 */ /* 0x000fc60000010000 */
[----:B------:R-:W3:Y:S01]  /*7b60*/  LDL R44, [R1+0x35c] ;  /* 0x00035c00012c7983 */ /* 0x000ee20000100800 */
[----:B----4-:R-:W-:-:S04]  /*7b70*/  FADD.FTZ R42, R42, R27 ;  /* 0x0000001b2a2a7221 */ /* 0x010fc80000010000 */
[----:B------:R-:W-:Y:S02]  /*7b80*/  FADD.FTZ R9, R9, R42 ;  /* 0x0000002a09097221 */ /* 0x000fe40000010000 */
[----:B------:R-:W4:Y:S01]  /*7b90*/  LDL.LU R42, [R1+0x35c] ;  /* 0x00035c00012a7983 */ /* 0x000f220000300800 */
[----:B--2---:R-:W-:Y:S02]  /*7ba0*/  FMUL.FTZ R45, R45, R45 ;  /* 0x0000002d2d2d7220 */ /* 0x004fe40000410000 */
[----:B---3--:R-:W-:Y:S02]  /*7bb0*/  FMUL.FTZ R44, R44, R44 ;  /* 0x0000002c2c2c7220 */ /* 0x008fe40000410000 */
[----:B------:R-:W-:Y:S02]  /*7bc0*/  FFMA.FTZ R45, R27, R27, R45 ;  /* 0x0000001b1b2d7223 */ /* 0x000fe4000001002d */
[----:B------:R-:W-:Y:S01]  /*7bd0*/  FFMA.FTZ R44, R24, R24, R44 ;  /* 0x00000018182c7223 */ /* 0x000fe2000001002c */
[----:B------:R-:W2:Y:S01]  /*7be0*/  LDL.LU R27, [R1+0x3a8] ;  /* 0x0003a800011b7983 */ /* 0x000ea20000300800 */
[----:B------:R-:W-:-:S04]  /*7bf0*/  FADD.FTZ R43, R43, R45 ;  /* 0x0000002d2b2b7221 */ /* 0x000fc80000010000 */
[----:B------:R-:W-:Y:S02]  /*7c00*/  FADD.FTZ R43, R43, R44 ;  /* 0x0000002c2b2b7221 */ /* 0x000fe40000010000 */
[----:B------:R-:W3:Y:S01]  /*7c10*/  LDL R44, [R1+0x374] ;  /* 0x00037400012c7983 */ /* 0x000ee20000100800 */
[----:B----4-:R-:W-:Y:S02]  /*7c20*/  FADD.FTZ R42, R42, R24 ;  /* 0x000000182a2a7221 */ /* 0x010fe40000010000 */
[----:B------:R-:W-:Y:S01]  /*7c30*/  FMUL.FTZ R45, R25, R25 ;  /* 0x00000019192d7220 */ /* 0x000fe20000410000 */
[----:B------:R-:W4:Y:S01]  /*7c40*/  LDL.LU R24, [R1+0x3a0] ;  /* 0x0003a00001187983 */ /* 0x000f220000300800 */
[----:B------:R-:W-:Y:S02]  /*7c50*/  FADD.FTZ R9, R9, R42 ;  /* 0x0000002a09097221 */ /* 0x000fe40000010000 */
[----:B------:R-:W-:Y:S02]  /*7c60*/  FADD.FTZ R42, R25, R0 ;  /* 0x00000000192a7221 */ /* 0x000fe40000010000 */
[----:B------:R-:W-:Y:S01]  /*7c70*/  FFMA.FTZ R45, R0, R0, R45 ;  /* 0x00000000002d7223 */ /* 0x000fe2000001002d */
[----:B------:R-:W2:Y:S01]  /*7c80*/  LDL.LU R25, [R1+0x38c] ;  /* 0x00038c0001197983 */ /* 0x000ea20000300800 */
[----:B------:R-:W-:-:S03]  /*7c90*/  FADD.FTZ R9, R9, R42 ;  /* 0x0000002a09097221 */ /* 0x000fc60000010000 */
[----:B------:R-:W2:Y:S01]  /*7ca0*/  LDL.LU R42, [R1+0x374] ;  /* 0x00037400012a7983 */ /* 0x000ea20000300800 */
[----:B------:R-:W-:-:S03]  /*7cb0*/  FADD.FTZ R43, R43, R45 ;  /* 0x0000002d2b2b7221 */ /* 0x000fc60000010000 */
[----:B------:R-:W4:Y:S01]  /*7cc0*/  LDL R45, [R1+0x37c] ;  /* 0x00037c00012d7983 */ /* 0x000f220000100800 */
[----:B---3--:R-:W-:-:S03]  /*7cd0*/  FMUL.FTZ R44, R44, R44 ;  /* 0x0000002c2c2c7220 */ /* 0x008fc60000410000 */
[----:B------:R-:W3:Y:S01]  /*7ce0*/  LDL.LU R0, [R1+0x3ec] ;  /* 0x0003ec0001007983 */ /* 0x000ee20000300800 */
[----:B--2---:R-:W-:-:S04]  /*7cf0*/  FADD.FTZ R42, R42, R32 ;  /* 0x000000202a2a7221 */ /* 0x004fc80000010000 */
[----:B------:R-:W-:Y:S02]  /*7d00*/  FADD.FTZ R9, R9, R42 ;  /* 0x0000002a09097221 */ /* 0x000fe40000010000 */
[----:B------:R-:W2:Y:S01]  /*7d10*/  LDL.LU R42, [R1+0x37c] ;  /* 0x00037c00012a7983 */ /* 0x000ea20000300800 */
[----:B------:R-:W-:Y:S02]  /*7d20*/  FFMA.FTZ R44, R32, R32, R44 ;  /* 0x00000020202c7223 */ /* 0x000fe4000001002c */
[----:B----4-:R-:W-:Y:S01]  /*7d30*/  FMUL.FTZ R45, R45, R45 ;  /* 0x0000002d2d2d7220 */ /* 0x010fe20000410000 */
[----:B------:R-:W4:Y:S01]  /*7d40*/  LDL.LU R32, [R1+0x3e8] ;  /* 0x0003e80001207983 */ /* 0x000f220000300800 */
[----:B------:R-:W-:-:S03]  /*7d50*/  FADD.FTZ R43, R43, R44 ;  /* 0x0000002c2b2b7221 */ /* 0x000fc60000010000 */
[----:B------:R-:W3:Y:S01]  /*7d60*/  LDL R44, [R1+0x384] ;  /* 0x00038400012c7983 */ /* 0x000ee20000100800 */
[----:B--2---:R-:W-:-:S04]  /*7d70*/  FADD.FTZ R42, R42, R33 ;  /* 0x000000212a2a7221 */ /* 0x004fc80000010000 */
[----:B------:R-:W-:Y:S02]  /*7d80*/  FADD.FTZ R9, R9, R42 ;  /* 0x0000002a09097221 */ /* 0x000fe40000010000 */
[----:B------:R-:W2:Y:S01]  /*7d90*/  LDL.LU R42, [R1+0x384] ;  /* 0x00038400012a7983 */ /* 0x000ea20000300800 */
[----:B------:R-:W-:Y:S02]  /*7da0*/  FFMA.FTZ R45, R33, R33, R45 ;  /* 0x00000021212d7223 */ /* 0x000fe4000001002d */
[----:B---3--:R-:W-:Y:S01]  /*7db0*/  FMUL.FTZ R44, R44, R44 ;  /* 0x0000002c2c2c7220 */ /* 0x008fe20000410000 */
[----:B------:R-:W3:Y:S01]  /*7dc0*/  LDL.LU R33, [R1+0x3e4] ;  /* 0x0003e40001217983 */ /* 0x000ee20000300800 */
        /* <DEDUP_REMOVED lines=24> */
[----:B------:R-:W-:Y:S02]  /*7f50*/  FADD.FTZ R43, R43, R44 ;  /* 0x0000002c2b2b7221 */ /* 0x000fe40000010000 */
[----:B------:R-:W-:Y:S01]  /*7f60*/  FFMA.FTZ R45, R25, R25, R45 ;  /* 0x00000019192d7223 */ /* 0x000fe2000001002d */
[----:B------:R-:W3:Y:S03]  /*7f70*/  LDL R44, [R1+0x368] ;  /* 0x00036800012c7983 */ /* 0x000ee60000100800 */
[----:B------:R-:W-:-:S02]  /*7f80*/  FADD.FTZ R43, R43, R45 ;  /* 0x0000002d2b2b7221 */ /* 0x000fc40000010000 */
[----:B------:R-:W4:Y:S01]  /*7f90*/  LDL.LU R45, [R1+0x36c] ;  /* 0x00036c00012d7983 */ /* 0x000f220000300800 */
[----:B--2---:R-:W-:-:S03]  /*7fa0*/  FADD.FTZ R42, R42, R25 ;  /* 0x000000192a2a7221 */ /* 0x004fc60000010000 */
[----:B------:R-:W2:Y:S01]  /*7fb0*/  LDL.LU R25, [R1+0x3d4] ;  /* 0x0003d40001197983 */ /* 0x000ea20000300800 */
[----:B------:R-:W-:-:S03]  /*7fc0*/  FADD.FTZ R9, R9, R42 ;  /* 0x0000002a09097221 */ /* 0x000fc60000010000 */
[----:B------:R-:W4:Y:S01]  /*7fd0*/  LDL.LU R42, [R1+0x368] ;  /* 0x00036800012a7983 */ /* 0x000f220000300800 */
[----:B---3--:R-:W-:Y:S02]  /*7fe0*/  FMUL.FTZ R44, R44, R44 ;  /* 0x0000002c2c2c7220 */ /* 0x008fe40000410000 */
[----:B----4-:R-:W-:Y:S02]  /*7ff0*/  FADD.FTZ R42, R42, R45 ;  /* 0x0000002d2a2a7221 */ /* 0x010fe40000010000 */
[----:B------:R-:W-:Y:S02]  /*8000*/  FFMA.FTZ R45, R45, R45, R44 ;  /* 0x0000002d2d2d7223 */ /* 0x000fe4000001002c */
[----:B------:R-:W3:Y:S01]  /*8010*/  LDL R44, [R1+0x348] ;  /* 0x00034800012c7983 */ /* 0x000ee20000100800 */
[----:B------:R-:W-:Y:S02]  /*8020*/  FADD.FTZ R9, R9, R42 ;  /* 0x0000002a09097221 */ /* 0x000fe40000010000 */
[----:B------:R-:W-:Y:S01]  /*8030*/  FADD.FTZ R43, R43, R45 ;  /* 0x0000002d2b2b7221 */ /* 0x000fe20000010000 */
[----:B------:R-:W4:Y:S04]  /*8040*/  LDL.LU R42, [R1+0x348] ;  /* 0x00034800012a7983 */ /* 0x000f280000300800 */
[----:B------:R-:W4:Y:S04]  /*8050*/  LDL.LU R45, [R1+0x34c] ;  /* 0x00034c00012d7983 */ /* 0x000f280000300800 */
[----:B------:R0:W-:Y:S04]  /*8060*/  STL.64 [R1+0x1c8], R2 ;  /* 0x0001c80201007387 */ /* 0x0001e80000100a00 */
[----:B------:R1:W-:Y:S01]  /*8070*/  STL.64 [R1+0x1d0], R4 ;  /* 0x0001d00401007387 */ /* 0x0003e20000100a00 */
[----:B0-----:R-:W-:-:S02]  /*8080*/  CS2R R2, SRZ ;  /* 0x0000000000027805 */ /* 0x001fc4000001ff00 */
[----:B------:R-:W-:Y:S01]  /*8090*/  @!P2 IMAD.MOV.U32 R3, RZ, RZ, R13 ;  /* 0x000000ffff03a224 */ /* 0x000fe200078e000d */
[----:B------:R-:W-:Y:S01]  /*80a0*/  @!P2 MOV R2, R12 ;  /* 0x0000000c0002a202 */ /* 0x000fe20000000f00 */
[----:B------:R0:W-:Y:S01]  /*80b0*/  STL.64 [R1+0x1d8], R6 ;  /* 0x0001d80601007387 */ /* 0x0001e20000100a00 */
[----:B-1----:R-:W-:Y:S02]  /*80c0*/  CS2R R4, SRZ ;  /* 0x0000000000047805 */ /* 0x002fe4000001ff00 */
[----:B------:R-:W-:Y:S01]  /*80d0*/  @!P3 MOV R5, R15 ;  /* 0x0000000f0005b202 */ /* 0x000fe20000000f00 */
[----:B------:R-:W-:Y:S02]  /*80e0*/  @!P3 IMAD.MOV.U32 R4, RZ, RZ, R14 ;  /* 0x000000ffff04b224 */ /* 0x000fe400078e000e */
[C---:B0-----:R-:W-:Y:S02]  /*80f0*/  FMUL.FTZ R7, R3.reuse, R3 ;  /* 0x0000000303077220 */ /* 0x041fe40000410000 */
[----:B------:R-:W-:-:S02]  /*8100*/  FADD.FTZ R6, R3, R2 ;  /* 0x0000000203067221 */ /* 0x000fc40000010000 */
[----:B------:R-:W-:Y:S02]  /*8110*/  FFMA.FTZ R7, R2, R2, R7 ;  /* 0x0000000202077223 */ /* 0x000fe40000010007 */
[----:B------:R-:W-:Y:S02]  /*8120*/  CS2R R2, SRZ ;  /* 0x0000000000027805 */ /* 0x000fe4000001ff00 */
[----:B------:R-:W-:Y:S02]  /*8130*/  @!P4 MOV R3, R17 ;  /* 0x000000110003c202 */ /* 0x000fe40000000f00 */
[----:B------:R-:W-:Y:S01]  /*8140*/  @!P4 MOV R2, R16 ;  /* 0x000000100002c202 */ /* 0x000fe20000000f00 */
[----:B---3--:R-:W-:Y:S02]  /*8150*/  FMUL.FTZ R44, R44, R44 ;  /* 0x0000002c2c2c7220 */ /* 0x008fe40000410000 */
[----:B----4-:R-:W-:Y:S02]  /*8160*/  FADD.FTZ R42, R42, R45 ;  /* 0x0000002d2a2a7221 */ /* 0x010fe40000010000 */
[----:B------:R-:W-:-:S02]  /*8170*/  FFMA.FTZ R44, R45, R45, R44 ;  /* 0x0000002d2d2c7223 */ /* 0x000fc4000001002c */
[C---:B------:R-:W-:Y:S02]  /*8180*/  FMUL.FTZ R45, R24.reuse, R24 ;  /* 0x00000018182d7220 */ /* 0x040fe40000410000 */
[----:B------:R-:W-:Y:S02]  /*8190*/  FADD.FTZ R9, R9, R42 ;  /* 0x0000002a09097221 */ /* 0x000fe40000010000 */
[----:B------:R-:W-:Y:S02]  /*81a0*/  FADD.FTZ R43, R43, R44 ;  /* 0x0000002c2b2b7221 */ /* 0x000fe40000010000 */
[----:B--2---:R-:W-:Y:S02]  /*81b0*/  FADD.FTZ R42, R24, R25 ;  /* 0x00000019182a7221 */ /* 0x004fe40000010000 */
[----:B------:R-:W-:Y:S01]  /*81c0*/  FFMA.FTZ R45, R25, R25, R45 ;  /* 0x00000019192d7223 */ /* 0x000fe2000001002d */
[----:B------:R0:W5:Y:S01]  /*81d0*/  LDL.LU R24, [R1+0x3d0] ;  /* 0x0003d00001187983 */ /* 0x0001620000300800 */
[----:B------:R-:W-:-:S02]  /*81e0*/  FMUL.FTZ R44, R26, R26 ;  /* 0x0000001a1a2c7220 */ /* 0x000fc40000410000 */
[----:B------:R-:W-:Y:S01]  /*81f0*/  FADD.FTZ R9, R9, R42 ;  /* 0x0000002a09097221 */ /* 0x000fe20000010000 */
[----:B------:R0:W5:Y:S01]  /*8200*/  LDL.LU R25, [R1+0x3cc] ;  /* 0x0003cc0001197983 */ /* 0x0001620000300800 */
[----:B------:R-:W-:Y:S02]  /*8210*/  FADD.FTZ R43, R43, R45 ;  /* 0x0000002d2b2b7221 */ /* 0x000fe40000010000 */
[----:B------:R-:W-:Y:S02]  /*8220*/  FADD.FTZ R42, R26, R27 ;  /* 0x0000001b1a2a7221 */ /* 0x000fe40000010000 */
[----:B------:R-:W-:Y:S01]  /*8230*/  FFMA.FTZ R45, R27, R27, R44 ;  /* 0x0000001b1b2d7223 */ /* 0x000fe2000001002c */
[----:B------:R0:W5:Y:S01]  /*8240*/  LDL.LU R26, [R1+0x3c8] ;  /* 0x0003c800011a7983 */ /* 0x0001620000300800 */
[C---:B------:R-:W-:Y:S02]  /*8250*/  FMUL.FTZ R44, R32.reuse, R32 ;  /* 0x00000020202c7220 */ /* 0x040fe40000410000 */
[----:B------:R-:W-:Y:S01]  /*8260*/  FADD.FTZ R9, R9, R42 ;  /* 0x0000002a09097221 */ /* 0x000fe20000010000 */
[----:B------:R0:W5:Y:S01]  /*8270*/  LDL.LU R27, [R1+0x3c4] ;  /* 0x0003c400011b7983 */ /* 0x0001620000300800 */
[----:B------:R-:W-:-:S02]  /*8280*/  FADD.FTZ R42, R32, R33 ;  /* 0x00000021202a7221 */ /* 0x000fc40000010000 */
[----:B------:R-:W-:Y:S01]  /*8290*/  FFMA.FTZ R44, R33, R33, R44 ;  /* 0x00000021212c7223 */ /* 0x000fe2000001002c */
[----:B------:R0:W5:Y:S04]  /*82a0*/  LDL.LU R32, [R1+0x3c0] ;  /* 0x0003c00001207983 */ /* 0x0001680000300800 */
[----:B------:R0:W5:Y:S01]  /*82b0*/  LDL.LU R33, [R1+0x3bc] ;  /* 0x0003bc0001217983 */ /* 0x0001620000300800 */
[----:B------:R-:W-:Y:S02]  /*82c0*/  FADD.FTZ R43, R43, R45 ;  /* 0x0000002d2b2b7221 */ /* 0x000fe40000010000 */
[----:B------:R-:W-:Y:S02]  /*82d0*/  FMUL.FTZ R45, R8, R8 ;  /* 0x00000008082d7220 */ /* 0x000fe40000410000 */
[----:B------:R-:W-:-:S02]  /*82e0*/  FADD.FTZ R9, R9, R42 ;  /* 0x0000002a09097221 */ /* 0x000fc40000010000 */
[----:B------:R-:W-:Y:S02]  /*82f0*/  FADD.FTZ R8, R8, R0 ;  /* 0x0000000008087221 */ /* 0x000fe40000010000 */
[----:B------:R-:W-:Y:S02]  /*8300*/  FADD.FTZ R43, R43, R44 ;  /* 0x0000002c2b2b7221 */ /* 0x000fe40000010000 */
[----:B------:R-:W-:Y:S02]  /*8310*/  FFMA.FTZ R45, R0, R0, R45 ;  /* 0x00000000002d7223 */ /* 0x000fe4000001002d */
[C---:B------:R-:W-:Y:S02]  /*8320*/  FMUL.FTZ R42, R28.reuse, R28 ;  /* 0x0000001c1c2a7220 */ /* 0x040fe40000410000 */
[----:B------:R-:W-:Y:S02]  /*8330*/  FADD.FTZ R8, R9, R8 ;  /* 0x0000000809087221 */ /* 0x000fe40000010000 */
[----:B------:R-:W-:-:S02]  /*8340*/  FADD.FTZ R28, R28, R29 ;  /* 0x0000001d1c1c7221 */ /* 0x000fc40000010000 */
[----:B------:R-:W-:Y:S02]  /*8350*/  FMUL.FTZ R9, R22, R22 ;  /* 0x0000001616097220 */ /* 0x000fe40000410000 */
[----:B------:R-:W-:Y:S02]  /*8360*/  FADD.FTZ R43, R43, R45 ;  /* 0x0000002d2b2b7221 */ /* 0x000fe40000010000 */
[----:B------:R-:W-:Y:S02]  /*8370*/  FFMA.FTZ R42, R29, R29, R42 ;  /* 0x0000001d1d2a7223 */ /* 0x000fe4000001002a */
[----:B------:R-:W-:Y:S02]  /*8380*/  FADD.FTZ R8, R8, R28 ;  /* 0x0000001c08087221 */ /* 0x000fe40000010000 */
[----:B------:R-:W-:Y:S02]  /*8390*/  FADD.FTZ R22, R22, R23 ;  /* 0x0000001716167221 */ /* 0x000fe40000010000 */
[----:B------:R-:W-:-:S02]  /*83a0*/  FFMA.FTZ R9, R23, R23, R9 ;  /* 0x0000001717097223 */ /* 0x000fc40000010009 */
[----:B------:R-:W-:Y:S02]  /*83b0*/  FADD.FTZ R42, R43, R42 ;  /* 0x0000002a2b2a7221 */ /* 0x000fe40000010000 */
        /* <DEDUP_REMOVED lines=20> */
[----:B------:R-:W-:Y:S02]  /*8500*/  FADD.FTZ R22, R8, R23 ;  /* 0x0000001708167221 */ /* 0x000fe40000010000 */
[----:B------:R-:W-:Y:S02]  /*8510*/  FADD.FTZ R23, R9, R28 ;  /* 0x0000001c09177221 */ /* 0x000fe40000010000 */
[----:B------:R-:W-:Y:S01]  /*8520*/  CS2R R8, SRZ ;  /* 0x0000000000087805 */ /* 0x000fe2000001ff00 */
[C---:B------:R-:W-:Y:S01]  /*8530*/  FMUL.FTZ R29, R41.reuse, R41 ;  /* 0x00000029291d7220 */ /* 0x040fe20000410000 */
[----:B------:R-:W-:Y:S01]  /*8540*/  @!P1 MOV R9, R11 ;  /* 0x0000000b00099202 */ /* 0x000fe20000000f00 */
[----:B------:R-:W-:Y:S01]  /*8550*/  FADD.FTZ R41, R41, R40 ;  /* 0x0000002829297221 */ /* 0x000fe20000010000 */
[----:B------:R-:W-:Y:S01]  /*8560*/  @!P1 MOV R8, R10 ;  /* 0x0000000a00089202 */ /* 0x000fe20000000f00 */
[----:B------:R-:W-:-:S02]  /*8570*/  FFMA.FTZ R40, R40, R40, R29 ;  /* 0x0000002828287223 */ /* 0x000fc4000001001d */
[C---:B------:R-:W-:Y:S02]  /*8580*/  FMUL.FTZ R29, R9.reuse, R9 ;  /* 0x00000009091d7220 */ /* 0x040fe40000410000 */
[----:B------:R-:W-:Y:S02]  /*8590*/  FADD.FTZ R22, R22, R41 ;  /* 0x0000002916167221 */ /* 0x000fe40000010000 */
[----:B------:R-:W-:Y:S02]  /*85a0*/  FADD.FTZ R9, R9, R8 ;  /* 0x0000000809097221 */ /* 0x000fe40000010000 */
        /* <DEDUP_REMOVED lines=9> */
[C---:B------:R-:W-:Y:S02]  /*8640*/  FMUL.FTZ R9, R3.reuse, R3 ;  /* 0x0000000303097220 */ /* 0x040fe40000410000 */
[----:B------:R-:W-:Y:S02]  /*8650*/  FADD.FTZ R5, R6, R5 ;  /* 0x0000000506057221 */ /* 0x000fe40000010000 */
[----:B------:R-:W-:Y:S01]  /*8660*/  FADD.FTZ R6, R3, R2 ;  /* 0x0000000203067221 */ /* 0x000fe20000010000 */
[----:B------:R-:W-:Y:S01]  /*8670*/  HFMA2.MMA R3, -RZ, RZ, 0, 0 ;  /* 0x00000000ff037435 */ /* 0x000fe200000001ff */
[----:B------:R-:W-:Y:S02]  /*8680*/  FADD.FTZ R7, R7, R4 ;  /* 0x0000000407077221 */ /* 0x000fe40000010000 */
[----:B------:R-:W-:Y:S02]  /*8690*/  FFMA.FTZ R2, R2, R2, R9 ;  /* 0x0000000202027223 */ /* 0x000fe40000010009 */
[----:B------:R-:W-:Y:S01]  /*86a0*/  IMAD.MOV.U32 R4, RZ, RZ, RZ ;  /* 0x000000ffff047224 */ /* 0x000fe200078e00ff */
[----:B------:R-:W-:Y:S01]  /*86b0*/  @!P5 MOV R4, R19 ;  /* 0x000000130004d202 */ /* 0x000fe20000000f00 */
[----:B------:R-:W-:Y:S01]  /*86c0*/  FADD.FTZ R7, R7, R2 ;  /* 0x0000000207077221 */ /* 0x000fe20000010000 */
[----:B------:R-:W-:Y:S01]  /*86d0*/  HFMA2.MMA R2, -RZ, RZ, 0, 0 ;  /* 0x00000000ff027435 */ /* 0x000fe200000001ff */
[----:B------:R-:W-:Y:S01]  /*86e0*/  FADD.FTZ R6, R5, R6 ;  /* 0x0000000605067221 */ /* 0x000fe20000010000 */
[----:B------:R-:W-:Y:S01]  /*86f0*/  @!P5 MOV R3, R18 ;  /* 0x000000120003d202 */ /* 0x000fe20000000f00 */
[----:B------:R-:W-:-:S02]  /*8700*/  IMAD.MOV.U32 R5, RZ, RZ, RZ ;  /* 0x000000ffff057224 */ /* 0x000fc400078e00ff */
[C---:B------:R-:W-:Y:S02]  /*8710*/  FMUL.FTZ R8, R4.reuse, R4 ;  /* 0x0000000404087220 */ /* 0x040fe40000410000 */
[----:B------:R-:W-:Y:S01]  /*8720*/  @!P6 IMAD.MOV.U32 R5, RZ, RZ, R21 ;  /* 0x000000ffff05e224 */ /* 0x000fe200078e0015 */
[----:B------:R-:W-:Y:S01]  /*8730*/  @!P6 MOV R2, R20 ;  /* 0x000000140002e202 */ /* 0x000fe20000000f00 */
[----:B------:R-:W-:Y:S01]  /*8740*/  FADD.FTZ R9, R4, R3 ;  /* 0x0000000304097221 */ /* 0x000fe20000010000 */
[----:B------:R-:W1:Y:S01]  /*8750*/  S2R R44, SR_LANEID ;  /* 0x00000000002c7919 */ /* 0x000e620000000000 */
[----:B------:R-:W-:Y:S02]  /*8760*/  FFMA.FTZ R8, R3, R3, R8 ;  /* 0x0000000303087223 */ /* 0x000fe40000010008 */
[C---:B------:R-:W-:Y:S02]  /*8770*/  FMUL.FTZ R3, R5.reuse, R5 ;  /* 0x0000000505037220 */ /* 0x040fe40000410000 */
[----:B------:R-:W-:-:S02]  /*8780*/  FADD.FTZ R5, R5, R2 ;  /* 0x0000000205057221 */ /* 0x000fc40000010000 */
[----:B------:R-:W-:Y:S02]  /*8790*/  FADD.FTZ R6, R6, R9 ;  /* 0x0000000906067221 */ /* 0x000fe40000010000 */
[----:B------:R-:W-:Y:S02]  /*87a0*/  FADD.FTZ R7, R7, R8 ;  /* 0x0000000807077221 */ /* 0x000fe40000010000 */
        /* <DEDUP_REMOVED lines=20> */
[C---:B------:R-:W-:Y:S02]  /*88f0*/  ISETP.GT.AND P1, PT, R44.reuse, 0x17, PT ;  /* 0x000000172c00780c */ /* 0x040fe40003f24270 */
[----:B------:R-:W-:-:S11]  /*8900*/  ISETP.NE.AND P2, PT, R44, RZ, PT ;  /* 0x000000ff2c00720c */ /* 0x000fd60003f45270 */
[----:B-1----:R-:W-:Y:S02]  /*8910*/  @!P1 FADD.FTZ R34, R34, R3 ;  /* 0x0000000322229221 */ /* 0x002fe40000010000 */
[----:B--2---:R-:W-:Y:S01]  /*8920*/  @!P1 FADD.FTZ R35, R35, R2 ;  /* 0x0000000223239221 */ /* 0x004fe20000010000 */
[----:B------:R-:W-:Y:S02]  /*8930*/  ISETP.GT.AND P1, PT, R44, 0xf, PT ;  /* 0x0000000f2c00780c */ /* 0x000fe40003f24270 */
[----:B------:R-:W1:Y:S04]  /*8940*/  S2R R44, SR_TID.X ;  /* 0x00000000002c7919 */ /* 0x000e680000002100 */
[----:B------:R-:W2:Y:S04]  /*8950*/  SHFL.DOWN PT, R3, R34, 0x10, 0x1f ;  /* 0x0a001f0022037f89 */ /* 0x000ea800000e0000 */
[----:B------:R-:W3:Y:S04]  /*8960*/  SHFL.DOWN PT, R2, R35, 0x10, 0x1f ;  /* 0x0a001f0023027f89 */ /* 0x000ee800000e0000 */
[----:B------:R-:W4:Y:S01]  /*8970*/  S2R R0, SR_CTAID.X ;  /* 0x0000000000007919 */ /* 0x000f220000002500 */
[----:B-1----:R-:W-:-:S04]  /*8980*/  SHF.R.S32.HI R45, RZ, 0x1f, R44 ;  /* 0x0000001fff2d7819 */ /* 0x002fc8000001142c */
[----:B------:R-:W-:Y:S01]  /*8990*/  LEA.HI R45, R45, R44, RZ, 0x5 ;  /* 0x0000002c2d2d7211 */ /* 0x000fe200078f28ff */
[----:B--2---:R-:W-:Y:S01]  /*89a0*/  @!P1 FADD.FTZ R34, R34, R3 ;  /* 0x0000000322229221 */ /* 0x004fe20000010000 */
[----:B------:R0:W-:Y:S01]  /*89b0*/  STL.64 [R1+0x1e0], R10 ;  /* 0x0001e00a01007387 */ /* 0x0001e20000100a00 */
[----:B---3--:R-:W-:Y:S01]  /*89c0*/  @!P1 FADD.FTZ R35, R35, R2 ;  /* 0x0000000223239221 */ /* 0x008fe20000010000 */
[----:B------:R-:W-:Y:S02]  /*89d0*/  SHF.R.S32.HI R45, RZ, 0x5, R45 ;  /* 0x00000005ff2d7819 */ /* 0x000fe4000001142d */
[----:B------:R0:W-:Y:S04]  /*89e0*/  STL.64 [R1+0x1e8], R12 ;  /* 0x0001e80c01007387 */ /* 0x0001e80000100a00 */
[----:B------:R0:W-:Y:S04]  /*89f0*/  STL.64 [R1+0x1f0], R14 ;  /* 0x0001f00e01007387 */ /* 0x0001e80000100a00 */
[----:B------:R0:W-:Y:S04]  /*8a00*/  STL.64 [R1+0x1f8], R16 ;  /* 0x0001f81001007387 */ /* 0x0001e80000100a00 */
[----:B------:R0:W-:Y:S04]  /*8a10*/  STL.64 [R1+0x200], R18 ;  /* 0x0002001201007387 */ /* 0x0001e80000100a00 */
[----:B------:R0:W-:Y:S04]  /*8a20*/  STL.64 [R1+0x208], R20 ;  /* 0x0002081401007387 */ /* 0x0001e80000100a00 */
[----:B------:R0:W-:Y:S04]  /*8a30*/  @!P2 STS.64 [R45.X8+0x18], R34 ;  /* 0x000018222d00a388 */ /* 0x0001e80000008a00 */
[----:B------:R-:W-:Y:S01]  /*8a40*/  BAR.SYNC.DEFER_BLOCKING 0x0 ;  /* 0x0000000000007b1d */ /* 0x000fe20000010000 */
[----:B------:R-:W-:-:S02]  /*8a50*/  ISETP.NE.AND P2, PT, R44, RZ, PT ;  /* 0x000000ff2c00720c */ /* 0x000fc40003f45270 */
[----:B------:R-:W-:-:S03]  /*8a60*/  MOV R2, c[0x0][0xc] ;  /* 0x0000030000027a02 */ /* 0x000fc60000000f00 */
[----:B------:R-:W-:Y:S01]  /*8a70*/  BSSY B0, `(.L_x_5101) ;  /* 0x0000033000007945 */ /* 0x000fe20003800000 */
[----:B------:R-:W-:-:S07]  /*8a80*/  ISETP.GE.U32.AND P1, PT, R2, 0x2, PT ;  /* 0x000000020200780c */ /* 0x000fce0003f26070 */
[----:B------:R-:W-:Y:S05]  /*8a90*/  @P2 BRA `(.L_x_5102) ;  /* 0x0000030000002947 */ /* 0x000fea0003800000 */
[----:B0---4-:R-:W0:Y:S04]  /*8aa0*/  LDS.128 R20, [0x20] ;  /* 0x00002000ff147984 */ /* 0x011e280000000c00 */
        /* <DEDUP_REMOVED lines=24> */
[----:B----4-:R-:W-:Y:S01]  /*8c30*/  FADD.FTZ R3, R3, R8 ;  /* 0x0000000803037221 */ /* 0x010fe20000010000 */
        /* <DEDUP_REMOVED lines=22> */
.L_x_5102:
[----:B0---4-:R-:W-:Y:S05]  /*8da0*/  BSYNC B0 ;  /* 0x0000000000007941 */ /* 0x011fea0003800000 */
.L_x_5101:
[----:B------:R-:W-:Y:S05]  /*8db0*/  @!P1 BRA `(.L_x_5103) ;  /* 0x000011f000009947 */ /* 0x000fea0003800000 */
[----:B------:R-:W2:Y:S01]  /*8dc0*/  LDL R10, [R1+0x3b4] ;  /* 0x0003b400010a7983 */ /* 0x000ea20000100800 */
[----:B------:R-:W-:-:S03]  /*8dd0*/  IMAD.MOV.U32 R6, RZ, RZ, 0x4 ;  /* 0x00000004ff067424 */ /* 0x000fc600078e00ff */
        /* <DEDUP_REMOVED lines=16> */
[----:B0-----:R-:W-:Y:S01]  /*8ee0*/  MOV R4, 0xffffffff ;  /* 0xffffffff00047802 */ /* 0x001fe20000000f00 */
[----:B------:R-:W-:-:S00]  /*8ef0*/  ERRBAR ;  /* 0x00000000000079ab */ /* 0x000fc00000000000 */
[----:B------:R-:W-:Y:S01]  /*8f00*/  SEL R3, RZ, c[0x0][0xc], P1 ;  /* 0x00000300ff037a07 */ /* 0x000fe20000800000 */
[----:B------:R-:W-:Y:S01]  /*8f10*/  UMOV UR8, 0xffffffff ;  /* 0xffffffff00087882 */ /* 0x000fe20000000000 */
[----:B------:R0:W-:Y:S02]  /*8f20*/  RED.E.ADD.S32.STRONG.GPU [R8.64], R11 ;  /* 0x0000000b0800798e */ /* 0x0001e4000c10e386 */
[----:B------:R-:W-:Y:S02]  /*8f30*/  ISETP.NE.AND P1, PT, R3, UR8, PT ;  /* 0x0000000803007c0c */ /* 0x000fe4000bf25270 */
[----:B------:R0:W-:Y:S11]  /*8f40*/  STL [R1], R4 ;  /* 0x0000000401007387 */ /* 0x0001f60000100800 */
[----:B0-----:R-:W-:Y:S05]  /*8f50*/  @!P1 BRA `(.L_x_5104) ;  /* 0x0000006000009947 */ /* 0x001fea0003800000 */
.L_x_5105:
[----:B------:R-:W2:Y:S01]  /*8f60*/  LDG.E.STRONG.GPU R4, [R8.64] ;  /* 0x0000000608047981 */ /* 0x000ea2000c1ef900 */
[----:B------:R-:W-:Y:S01]  /*8f70*/  YIELD ;  /* 0x0000000000007946 */ /* 0x000fe20003800000 */
[----:B--2---:R-:W-:-:S05]  /*8f80*/  CCTL.IVALL ;  /* 0x00000000ff00798f */ /* 0x004fca0002000000 */
[----:B------:R0:W-:Y:S01]  /*8f90*/  STL [R1], R4 ;  /* 0x0000000401007387 */ /* 0x0001e20000100800 */
[----:B------:R-:W-:-:S13]  /*8fa0*/  ISETP.NE.AND P1, PT, R4, R3, PT ;  /* 0x000000030400720c */ /* 0x000fda0003f25270 */
[----:B0-----:R-:W-:Y:S05]  /*8fb0*/  @P1 BRA `(.L_x_5105) ;  /* 0xffffffa000001947 */ /* 0x001fea000383ffff */
.L_x_5104:
[----:B------:R-:W-:Y:S01]  /*8fc0*/  ISETP.NE.AND P1, PT, RZ, c[0x0][0xc], PT ;  /* 0x00000300ff007a0c */ /* 0x000fe20003f25270 */
[----:B------:R-:W-:Y:S01]  /*8fd0*/  WARPSYNC 0xffffffff ;  /* 0xffffffff00007948 */ /* 0x000fe20003800000 */
[----:B------:R-:W-:Y:S11]  /*8fe0*/  BAR.SYNC.DEFER_BLOCKING 0x0 ;  /* 0x0000000000007b1d */ /* 0x000ff60000010000 */
[----:B------:R-:W-:Y:S05]  /*8ff0*/  @!P1 BRA `(.L_x_5103) ;  /* 0x00000fb000009947 */ /* 0x000fea0003800000 */
[----:B------:R-:W-:-:S04]  /*9000*/  IADD3 R3, R2, -0x1, RZ ;  /* 0xffffffff02037810 */ /* 0x000fc80007ffe0ff */
[----:B------:R-:W-:Y:S01]  /*9010*/  ISETP.GE.U32.AND P1, PT, R3, 0x3, PT ;  /* 0x000000030300780c */ /* 0x000fe20003f26070 */
[----:B------:R-:W-:-:S12]  /*9020*/  HFMA2.MMA R3, -RZ, RZ, 0, 0 ;  /* 0x00000000ff037435 */ /* 0x000fd800000001ff */
        /* <DEDUP_REMOVED lines=10> */
.L_x_5109:
[C---:B------:R-:W-:Y:S02]  /*90d0*/  IADD3 R9, R3.reuse, 0x1, RZ ;  /* 0x0000000103097810 */ /* 0x040fe40007ffe0ff */
[-C--:B------:R-:W-:Y:S02]  /*90e0*/  ISETP.EQ.OR P3, PT, R3, R0.reuse, P2 ;  /* 0x000000000300720c */ /* 0x080fe40001762670 */
        /* <DEDUP_REMOVED lines=17> */
[C---:B------:R-:W-:Y:S01]  /*9200*/  IADD3 R2, R3.reuse, 0x4, RZ ;  /* 0x0000000403027810 */ /* 0x040fe20007ffe0ff */
[----:B--2---:R-:W-:Y:S01]  /*9210*/  @!P3 FADD.FTZ R34, R34, R4 ;  /* 0x000000042222b221 */ /* 0x004fe20000010000 */
[----:B------:R-:W-:Y:S01]  /*9220*/  IADD3 R4, R3, 0x5, RZ ;  /* 0x0000000503047810 */ /* 0x000fe20007ffe0ff */
        /* <DEDUP_REMOVED lines=57> */
[----:B------:R-:W-:Y:S01]  /*95c0*/  ISETP.EQ.OR P3, PT, R2, R0, P2 ;  /* 0x000000000200720c */ /* 0x000fe20001762670 */
[----:B---3--:R-:W-:-:S02]  /*95d0*/  @!P4 FADD.FTZ R34, R34, R8 ;  /* 0x000000082222c221 */ /* 0x008fc40000010000 */
[----:B------:R-:W-:Y:S01]  /*95e0*/  @!P4 FADD.FTZ R35, R35, R9 ;  /* 0x000000092323c221 */ /* 0x000fe20000010000 */
[-C--:B------:R-:W-:Y:S02]  /*95f0*/  ISETP.EQ.OR P4, PT, R4, R0.reuse, P2 ;  /* 0x000000000400720c */ /* 0x080fe40001782670 */
[C---:B------:R-:W-:Y:S01]  /*9600*/  IADD3 R8, R3.reuse, 0xe, RZ ;  /* 0x0000000e03087810 */ /* 0x040fe20007ffe0ff */
[----:B----4-:R-:W-:Y:S01]  /*9610*/  @!P6 FADD.FTZ R34, R34, R10 ;  /* 0x0000000a2222e221 */ /* 0x010fe20000010000 */
[----:B------:R-:W-:Y:S01]  /*9620*/  IADD3 R10, R3, 0xf, RZ ;  /* 0x0000000f030a7810 */ /* 0x000fe20007ffe0ff */
[----:B------:R-:W-:Y:S01]  /*9630*/  @!P6 FADD.FTZ R35, R35, R11 ;  /* 0x0000000b2323e221 */ /* 0x000fe20000010000 */
[----:B------:R-:W-:-:S03]  /*9640*/  ISETP.EQ.OR P6, PT, R8, R0, P2 ;  /* 0x000000000800720c */ /* 0x000fc600017c2670 */
        /* <DEDUP_REMOVED lines=27> */
.L_x_5108:
        /* <DEDUP_REMOVED lines=21> */
[----:B------:R-:W-:-:S07]  /*9950*/  IADD3 R15, R16, 0x2, RZ ;  /* 0x00000002100f7810 */ /* 0x000fce0007ffe0ff */
        /* <DEDUP_REMOVED lines=9> */
[----:B------:R-:W-:Y:S01]  /*99f0*/  IADD3 R11, R16, 0x3, RZ ;  /* 0x00000003100b7810 */ /* 0x000fe20007ffe0ff */
[----:B----4-:R-:W-:Y:S01]  /*9a00*/  @!P3 FADD.FTZ R34, R34, R8 ;  /* 0x000000082222b221 */ /* 0x010fe20000010000 */
[-C--:B------:R-:W-:Y:S01]  /*9a10*/  ISETP.EQ.OR P6, PT, R15, R0.reuse, P2 ;  /* 0x000000000f00720c */ /* 0x080fe200017c2670 */
        /* <DEDUP_REMOVED lines=13> */
[----:B------:R-:W-:Y:S02]  /*9af0*/  @!P1 FADD.FTZ R34, R34, R2 ;  /* 0x0000000222229221 */ /* 0x000fe40000010000 */
[----:B------:R-:W-:Y:S01]  /*9b00*/  @!P1 FADD.FTZ R35, R35, R3 ;  /* 0x0000000323239221 */ /* 0x000fe20000010000 */
[----:B------:R-:W-:-:S02]  /*9b10*/  IADD3 R12, R12, -0x4, RZ ;  /* 0xfffffffc0c0c7810 */ /* 0x000fc40007ffe0ff */
[----:B------:R-:W-:Y:S02]  /*9b20*/  PLOP3.LUT P1, PT, PT, PT, PT, 0x8, 0x0 ;  /* 0x000000000000781c */ /* 0x000fe40003f2e170 */
[----:B------:R-:W-:Y:S02]  /*9b30*/  IADD3 R12, R12, -0x4, RZ ;  /* 0xfffffffc0c0c7810 */ /* 0x000fe40007ffe0ff */
[----:B------:R-:W-:Y:S01]  /*9b40*/  IADD3 R3, R16, 0x4, RZ ;  /* 0x0000000410037810 */ /* 0x000fe20007ffe0ff */
[----:B--2---:R-:W-:Y:S02]  /*9b50*/  @!P4 FADD.FTZ R34, R34, R4 ;  /* 0x000000042222c221 */ /* 0x004fe40000010000 */
[----:B------:R-:W-:Y:S02]  /*9b60*/  @!P4 FADD.FTZ R35, R35, R5 ;  /* 0x000000052323c221 */ /* 0x000fe40000010000 */
[----:B---3--:R-:W-:Y:S02]  /*9b70*/  @!P5 FADD.FTZ R34, R34, R8 ;  /* 0x000000082222d221 */ /* 0x008fe40000010000 */
[----:B------:R-:W-:-:S02]  /*9b80*/  @!P5 FADD.FTZ R35, R35, R9 ;  /* 0x000000092323d221 */ /* 0x000fc40000010000 */
[----:B----4-:R-:W-:Y:S02]  /*9b90*/  @!P6 FADD.FTZ R34, R34, R14 ;  /* 0x0000000e2222e221 */ /* 0x010fe40000010000 */
[----:B------:R-:W-:Y:S02]  /*9ba0*/  @!P6 FADD.FTZ R35, R35, R15 ;  /* 0x0000000f2323e221 */ /* 0x000fe40000010000 */
[----:B------:R-:W-:Y:S02]  /*9bb0*/  @!P3 FADD.FTZ R34, R34, R10 ;  /* 0x0000000a2222b221 */ /* 0x000fe40000010000 */
[----:B------:R-:W-:Y:S02]  /*9bc0*/  @!P3 FADD.FTZ R35, R35, R11 ;  /* 0x0000000b2323b221 */ /* 0x000fe40000010000 */
.L_x_5110:
[----:B------:R-:W-:-:S13]  /*9bd0*/  ISETP.NE.OR P1, PT, R12, RZ, P1 ;  /* 0x000000ff0c00720c */ /* 0x000fda0000f25670 */
[----:B------:R-:W-:Y:S05]  /*9be0*/  @!P1 BRA `(.L_x_5106) ;  /* 0x000001f000009947 */ /* 0x000fea0003800000 */
.L_x_5107:
[CC--:B------:R-:W-:Y:S02]  /*9bf0*/  ISETP.EQ.OR P1, PT, R3.reuse, R0.reuse, P2 ;  /* 0x000000000300720c */ /* 0x0c0fe40001722670 */
[C---:B------:R-:W-:Y:S02]  /*9c00*/  IADD3 R9, R3.reuse, 0x1, RZ ;  /* 0x0000000103097810 */ /* 0x040fe40007ffe0ff */
[----:B------:R-:W-:Y:S02]  /*9c10*/  IADD3 R11, R3, 0x2, RZ ;  /* 0x00000002030b7810 */ /* 0x000fe40007ffe0ff */
        /* <DEDUP_REMOVED lines=28> */
.L_x_5106:
        /* <DEDUP_REMOVED lines=12> */
.L_x_5112:
[----:B------:R-:W-:Y:S05]  /*9ea0*/  BSYNC B0 ;  /* 0x0000000000007941 */ /* 0x000fea0003800000 */
.L_x_5111:
        /* <DEDUP_REMOVED lines=16> */
.L_x_5103:
[----:B------:R-:W2:Y:S04]  /*9fb0*/  LDL R2, [R1+0x3b0] ;  /* 0x0003b00001027983 */ /* 0x000ea80000100800 */
[----:B------:R-:W3:Y:S04]  /*9fc0*/  LDL R3, [R1+0x3b8] ;  /* 0x0003b80001037983 */ /* 0x000ee80000100800 */
[----:B------:R-:W0:Y:S01]  /*9fd0*/  S2R R4, SR_TID.X ;  /* 0x0000000000047919 */ /* 0x000e220000002100 */
[----:B------:R-:W-:Y:S02]  /*9fe0*/  ISETP.EQ.U32.AND P3, PT, RZ, c[0x0][0x168], PT ;  /* 0x00005a00ff007a0c */ /* 0x000fe40003f62070 */
[----:B0-----:R-:W-:-:S04]  /*9ff0*/  LOP3.LUT P1, RZ, R0, R4, RZ, 0xfc, !PT ;  /* 0x0000000400ff7212 */ /* 0x001fc8000782fcff */
[----:B------:R-:W-:Y:S01]  /*a000*/  ISETP.EQ.OR.EX P1, PT, RZ, c[0x0][0x16c], P1, P3 ;  /* 0x00005b00ff007a0c */ /* 0x000fe20000f22730 */
[----:B------:R-:W-:-:S12]  /*a010*/  @!P2 STS.64 [0xc0], R34 ;  /* 0x0000c022ff00a388 */ /* 0x000fd80000000a00 */
[----:B------:R-:W-:Y:S02]  /*a020*/  @!P1 IMAD.MOV.U32 R4, RZ, RZ, 0x8 ;  /* 0x00000008ff049424 */ /* 0x000fe400078e00ff */
[----:B------:R-:W-:Y:S02]  /*a030*/  @!P1 FMUL.FTZ R7, R35, c[0x0][0x1f4] ;  /* 0x00007d0023079a20 */ /* 0x000fe40000410000 */
[----:B------:R-:W-:Y:S01]  /*a040*/  @!P1 FMUL.FTZ R6, R34, c[0x0][0x1f4] ;  /* 0x00007d0022069a20 */ /* 0x000fe20000410000 */
[----:B-----5:R-:W-:Y:S01]  /*a050*/  IADD3 R33, -R33, RZ, RZ ;  /* 0x000000ff21217210 */ /* 0x020fe20007ffe1ff */
[----:B------:R-:W-:Y:S01]  /*a060*/  HFMA2.MMA R15, -RZ, RZ, 0, 2.384185791015625e-07 ;  /* 0x00000004ff0f7435 */ /* 0x000fe200000001ff */
[----:B--2---:R-:W-:-:S05]  /*a070*/  @!P1 IMAD.WIDE R4, R2, R4, c[0x0][0x168] ;  /* 0x00005a0002049625 */ /* 0x004fca00078e0204 */
[----:B------:R-:W-:Y:S01]  /*a080*/  @!P1 STG.E.64 [R4.64], R6 ;  /* 0x0000000604009986 */ /* 0x000fe2000c101b06 */
[----:B------:R-:W-:-:S04]  /*a090*/  IMAD R14, R33, c[0x0][0x1d8], R2 ;  /* 0x00007600210e7a24 */ /* 0x000fc800078e0202 */
[----:B---3--:R-:W-:Y:S01]  /*a0a0*/  IMAD R14, R14, 0xa0, R3 ;  /* 0x000000a00e0e7824 */ /* 0x008fe200078e0203 */
[----:B------:R-:W-:Y:S03]  /*a0b0*/  BAR.SYNC.DEFER_BLOCKING 0x0 ;  /* 0x0000000000007b1d */ /* 0x000fe60000010000 */
[----:B------:R-:W-:-:S04]  /*a0c0*/  IMAD.WIDE R16, R14, R15, c[0x0][0x178] ;  /* 0x00005e000e107625 */ /* 0x000fc800078e020f */
[----:B------:R-:W-:Y:S02]  /*a0d0*/  IMAD.WIDE R14, R14, R15, c[0x0][0x180] ;  /* 0x000060000e0e7625 */ /* 0x000fe400078e020f */
[----:B------:R-:W5:Y:S04]  /*a0e0*/  LDG.E.64 R16, [R16.64] ;  /* 0x0000000610107981 */ /* 0x000f68000c1e1b00 */
[----:B------:R-:W5:Y:S04]  /*a0f0*/  LDG.E.64 R14, [R14.64] ;  /* 0x000000060e0e7981 */ /* 0x000f68000c1e1b00 */
[----:B------:R-:W0:Y:S01]  /*a100*/  LDS.64 R2, [0xc0] ;  /* 0x0000c000ff027984 */ /* 0x000e220000000a00 */
[----:B------:R-:W-:Y:S01]  /*a110*/  IADD3 R9, R1, 0x10, RZ ;  /* 0x0000001001097810 */ /* 0x000fe20007ffe0ff */
[----:B0-----:R-:W-:-:S04]  /*a120*/  FMUL.FTZ R2, R2, c[0x0][0x1f4] ;  /* 0x00007d0002027a20 */ /* 0x001fc80000410000 */
[----:B------:R-:W-:-:S04]  /*a130*/  FMUL.FTZ R8, R2, R2 ;  /* 0x0000000202087220 */ /* 0x000fc80000410000 */
[----:B------:R-:W-:-:S05]  /*a140*/  FFMA.FTZ R8, R3, c[0x0][0x1f4], -R8 ;  /* 0x00007d0003087a23 */ /* 0x000fca0000010808 */
[----:B------:R-:W-:Y:S02]  /*a150*/  FSETP.GTU.FTZ.AND P1, PT, R8, RZ, PT ;  /* 0x000000ff0800720b */ /* 0x000fe40003f3c000 */
[----:B------:R-:W-:-:S11]  /*a160*/  MOV R3, 0x3f800000 ;  /* 0x3f80000000037802 */ /* 0x000fd60000000f00 */
[----:B------:R-:W-:-:S04]  /*a170*/  @P1 FADD.FTZ R8, R8, c[0x0][0x188] ;  /* 0x0000620008081621 */ /* 0x000fc80000010000 */
[----:B------:R0:W1:Y:S01]  /*a180*/  @P1 MUFU.RSQ R3, R8 ;  /* 0x0000000800031308 */ /* 0x0000620000001400 */
[----:B------:R-:W-:Y:S01]  /*a190*/  ISETP.NE.AND P5, PT, RZ, UR5, PT ;  /* 0x00000005ff007c0c */ /* 0x000fe2000bfa5270 */
[----:B------:R-:W-:Y:S01]  /*a1a0*/  IMAD.MOV.U32 R12, RZ, RZ, RZ ;  /* 0x000000ffff0c7224 */ /* 0x000fe200078e00ff */
[----:B------:R-:W-:-:S05]  /*a1b0*/  MOV R13, R9 ;  /* 0x00000009000d7202 */ /* 0x000fca0000000f00 */
.L_x_5123:
[----:B0-----:R-:W2:Y:S04]  /*a1c0*/  LDL.128 R4, [R13] ;  /* 0x000000000d047983 */ /* 0x001ea80000100c00 */
[----:B0-----:R-:W3:Y:S01]  /*a1d0*/  LDL.128 R8, [R13+0x10] ;  /* 0x000010000d087983 */ /* 0x001ee20000100c00 */
[----:B------:R-:W-:Y:S01]  /*a1e0*/  LEA R23, R12, R32, 0x3 ;  /* 0x000000200c177211 */ /* 0x000fe200078e18ff */
[----:B------:R-:W-:Y:S03]  /*a1f0*/  BSSY B0, `(.L_x_5113) ;  /* 0x000003a000007945 */ /* 0x000fe60003800000 */
[----:B------:R-:W-:-:S02]  /*a200*/  ISETP.GE.U32.AND P1, PT, R23, c[0x0][0x1c8], PT ;  /* 0x0000720017007a0c */ /* 0x000fc40003f26070 */
[----:B------:R-:W-:Y:S02]  /*a210*/  SHF.R.S32.HI R22, RZ, 0x1f, R23 ;  /* 0x0000001fff167819 */ /* 0x000fe40000011417 */
[----:B------:R-:W-:Y:S02]  /*a220*/  IADD3 R30, R23, 0x8, RZ ;  /* 0x00000008171e7810 */ /* 0x000fe40007ffe0ff */
[----:B------:R-:W-:Y:S02]  /*a230*/  ISETP.GE.OR.EX P1, PT, R22, c[0x0][0x1cc], P0, P1 ;  /* 0x0000730016007a0c */ /* 0x000fe40000726710 */
[----:B------:R-:W-:Y:S02]  /*a240*/  ISETP.GE.U32.AND P2, PT, R30, c[0x0][0x1c8], PT ;  /* 0x000072001e007a0c */ /* 0x000fe40003f46070 */
[----:B------:R-:W-:-:S04]  /*a250*/  SHF.R.S32.HI R31, RZ, 0x1f, R30 ;  /* 0x0000001fff1f7819 */ /* 0x000fc8000001141e */
[----:B------:R-:W-:Y:S01]  /*a260*/  ISETP.GE.OR.EX P2, PT, R31, c[0x0][0x1cc], P0, P2 ;  /* 0x000073001f007a0c */ /* 0x000fe20000746720 */
[C---:B--2---:R-:W-:Y:S02]  /*a270*/  FADD.FTZ R4, -R2.reuse, R4 ;  /* 0x0000000402047221 */ /* 0x044fe40000010100 */
[----:B------:R-:W-:Y:S02]  /*a280*/  FADD.FTZ R34, -R2, R6 ;  /* 0x0000000602227221 */ /* 0x000fe40000010100 */
[-C--:B-1----:R-:W-:Y:S02]  /*a290*/  FMUL.FTZ R19, R4, R3.reuse ;  /* 0x0000000304137220 */ /* 0x082fe40000410000 */
[C---:B---3--:R-:W-:Y:S02]  /*a2a0*/  FADD.FTZ R8, -R2.reuse, R8 ;  /* 0x0000000802087221 */ /* 0x048fe40000010100 */
[----:B------:R-:W-:Y:S02]  /*a2b0*/  FADD.FTZ R4, -R2, R5 ;  /* 0x0000000502047221 */ /* 0x000fe40000010100 */
[----:B------:R-:W-:-:S02]  /*a2c0*/  FMUL.FTZ R21, R8, R3 ;  /* 0x0000000308157220 */ /* 0x000fc40000410000 */
[----:B------:R-:W-:Y:S02]  /*a2d0*/  FMUL.FTZ R4, R4, R3 ;  /* 0x0000000304047220 */ /* 0x000fe40000410000 */
[----:B------:R-:W-:Y:S02]  /*a2e0*/  FADD.FTZ R8, -R2, R9 ;  /* 0x0000000902087221 */ /* 0x000fe40000010100 */
[--C-:B-----5:R-:W-:Y:S02]  /*a2f0*/  FFMA.FTZ R18, R16, R19, R14.reuse ;  /* 0x0000001310127223 */ /* 0x120fe4000001000e */
[----:B------:R-:W-:Y:S02]  /*a300*/  FFMA.FTZ R19, R17, R4, R15 ;  /* 0x0000000411137223 */ /* 0x000fe4000001000f */
[----:B------:R-:W-:Y:S02]  /*a310*/  FMUL.FTZ R8, R8, R3 ;  /* 0x0000000308087220 */ /* 0x000fe40000410000 */
[----:B------:R-:W-:-:S02]  /*a320*/  FFMA.FTZ R20, R16, R21, R14 ;  /* 0x0000001510147223 */ /* 0x000fc4000001000e */
[----:B------:R-:W-:Y:S02]  /*a330*/  @P5 FMUL.FTZ R5, R18, -1.4426950216293334961 ;  /* 0xbfb8aa3b12055820 */ /* 0x000fe40000410000 */
[----:B------:R-:W-:Y:S02]  /*a340*/  @P5 FMUL.FTZ R4, R19, -1.4426950216293334961 ;  /* 0xbfb8aa3b13045820 */ /* 0x000fe40000410000 */
[----:B------:R-:W-:Y:S02]  /*a350*/  FFMA.FTZ R21, R17, R8, R15 ;  /* 0x0000000811157223 */ /* 0x000fe4000001000f */
[----:B------:R-:W-:Y:S01]  /*a360*/  @P5 FMUL.FTZ R9, R20, -1.4426950216293334961 ;  /* 0xbfb8aa3b14095820 */ /* 0x000fe20000410000 */
[----:B------:R-:W0:Y:S01]  /*a370*/  @P5 MUFU.EX2 R5, R5 ;  /* 0x0000000500055308 */ /* 0x000e220000000800 */
[----:B------:R-:W-:Y:S02]  /*a380*/  @P5 FMUL.FTZ R28, R21, -1.4426950216293334961 ;  /* 0xbfb8aa3b151c5820 */ /* 0x000fe40000410000 */
[----:B------:R-:W-:-:S05]  /*a390*/  FADD.FTZ R36, -R2, R7 ;  /* 0x0000000702247221 */ /* 0x000fca0000010100 */
[----:B------:R-:W1:Y:S08]  /*a3a0*/  @P5 MUFU.EX2 R4, R4 ;  /* 0x0000000400045308 */ /* 0x000e700000000800 */
[----:B------:R-:W2:Y:S01]  /*a3b0*/  @P5 MUFU.EX2 R9, R9 ;  /* 0x0000000900095308 */ /* 0x000ea20000000800 */
[----:B0-----:R-:W-:Y:S01]  /*a3c0*/  @P5 FADD.FTZ R33, R5, 1 ;  /* 0x3f80000005215421 */ /* 0x001fe20000010000 */
[----:B------:R-:W-:-:S04]  /*a3d0*/  IADD3 R5, R23, 0x18, RZ ;  /* 0x0000001817057810 */ /* 0x000fc80007ffe0ff */
[----:B------:R-:W-:Y:S02]  /*a3e0*/  ISETP.GE.U32.AND P3, PT, R5, c[0x0][0x1c8], PT ;  /* 0x0000720005007a0c */ /* 0x000fe40003f66070 */
[----:B------:R-:W0:Y:S01]  /*a3f0*/  @P5 MUFU.EX2 R28, R28 ;  /* 0x0000001c001c5308 */ /* 0x000e220000000800 */
[----:B-1----:R-:W-:Y:S01]  /*a400*/  @P5 FADD.FTZ R38, R4, 1 ;  /* 0x3f80000004265421 */ /* 0x002fe20000010000 */
[----:B------:R-:W-:-:S04]  /*a410*/  IADD3 R4, R23, 0x10, RZ ;  /* 0x0000001017047810 */ /* 0x000fc80007ffe0ff */
[----:B------:R-:W-:Y:S01]  /*a420*/  ISETP.GE.U32.AND P4, PT, R4, c[0x0][0x1c8], PT ;  /* 0x0000720004007a0c */ /* 0x000fe20003f86070 */
[----:B--2---:R-:W-:Y:S01]  /*a430*/  @P5 FADD.FTZ R8, R9, 1 ;  /* 0x3f80000009085421 */ /* 0x004fe20000010000 */
[----:B------:R-:W1:Y:S01]  /*a440*/  @P5 MUFU.RCP R33, R33 ;  /* 0x0000002100215308 */ /* 0x000e620000001000 */
[----:B------:R-:W-:-:S04]  /*a450*/  SHF.R.S32.HI R9, RZ, 0x1f, R4 ;  /* 0x0000001fff097819 */ /* 0x000fc80000011404 */
[----:B------:R-:W-:Y:S01]  /*a460*/  ISETP.GE.OR.EX P4, PT, R9, c[0x0][0x1cc], P0, P4 ;  /* 0x0000730009007a0c */ /* 0x000fe20000786740 */
[----:B0-----:R-:W-:Y:S02]  /*a470*/  @P5 FADD.FTZ R29, R28, 1 ;  /* 0x3f8000001c1d5421 */ /* 0x001fe40000010000 */
[----:B------:R-:W0:Y:S01]  /*a480*/  @P5 MUFU.RCP R38, R38 ;  /* 0x0000002600265308 */ /* 0x000e220000001000 */
[----:B------:R-:W-:-:S04]  /*a490*/  SHF.R.S32.HI R28, RZ, 0x1f, R5 ;  /* 0x0000001fff1c7819 */ /* 0x000fc80000011405 */
[----:B------:R-:W-:-:S03]  /*a4a0*/  ISETP.GE.OR.EX P3, PT, R28, c[0x0][0x1cc], P0, P3 ;  /* 0x000073001c007a0c */ /* 0x000fc60000766730 */
[----:B------:R-:W2:Y:S01]  /*a4b0*/  @P5 MUFU.RCP R8, R8 ;  /* 0x0000000800085308 */ /* 0x000ea20000001000 */
[----:B-1----:R-:W-:-:S07]  /*a4c0*/  @P5 FMUL.FTZ R18, R18, R33 ;  /* 0x0000002112125220 */ /* 0x002fce0000410000 */
[----:B------:R-:W1:Y:S01]  /*a4d0*/  @P5 MUFU.RCP R29, R29 ;  /* 0x0000001d001d5308 */ /* 0x000e620000001000 */
[----:B0-----:R-:W-:Y:S01]  /*a4e0*/  @P5 FMUL.FTZ R19, R19, R38 ;  /* 0x0000002613135220 */ /* 0x001fe20000410000 */
[----:B------:R-:W-:Y:S06]  /*a4f0*/  @P1 BRA `(.L_x_5114) ;  /* 0x0000009000001947 */ /* 0x000fec0003800000 */
[----:B------:R-:W-:Y:S01]  /*a500*/  MOV R7, R27 ;  /* 0x0000001b00077202 */ /* 0x000fe20000000f00 */
[----:B------:R-:W-:Y:S02]  /*a510*/  IMAD R22, R22, c[0x0][0x1c0], RZ ;  /* 0x0000700016167a24 */ /* 0x000fe400078e02ff */
[----:B------:R-:W-:Y:S02]  /*a520*/  IMAD.MOV.U32 R6, RZ, RZ, R24 ;  /* 0x000000ffff067224 */ /* 0x000fe400078e0018 */
[C---:B------:R-:W-:Y:S02]  /*a530*/  IMAD R33, R23.reuse, c[0x0][0x1c4], R22 ;  /* 0x0000710017217a24 */ /* 0x040fe400078e0216 */
[----:B------:R-:W-:-:S05]  /*a540*/  IMAD.WIDE.U32 R6, R23, c[0x0][0x1c0], R6 ;  /* 0x0000700017067a25 */ /* 0x000fca00078e0006 */
[----:B------:R-:W-:Y:S02]  /*a550*/  IADD3 R7, R7, R33, RZ ;  /* 0x0000002107077210 */ /* 0x000fe40007ffe0ff */
[----:B------:R-:W-:-:S04]  /*a560*/  LEA R22, P1, R6, c[0x0][0x160], 0x2 ;  /* 0x0000580006167a11 */ /* 0x000fc800078210ff */
[----:B------:R-:W-:-:S05]  /*a570*/  LEA.HI.X R23, R6, c[0x0][0x164], R7, 0x2, P1 ;  /* 0x0000590006177a11 */ /* 0x000fca00008f1407 */
[----:B------:R0:W-:Y:S04]  /*a580*/  STG.E.64 [R22.64], R18 ;  /* 0x0000001216007986 */ /* 0x0001e8000c101b06 */
.L_x_5114:
[----:B------:R-:W-:Y:S05]  /*a590*/  BSYNC B0 ;  /* 0x0000000000007941 */ /* 0x000fea0003800000 */
.L_x_5113:
[-C--:B------:R-:W-:Y:S02]  /*a5a0*/  FMUL.FTZ R7, R34, R3.reuse ;  /* 0x0000000322077220 */ /* 0x080fe40000410000 */
[----:B------:R-:W-:Y:S02]  /*a5b0*/  FMUL.FTZ R36, R36, R3 ;  /* 0x0000000324247220 */ /* 0x000fe40000410000 */
[----:B------:R-:W-:Y:S02]  /*a5c0*/  FFMA.FTZ R6, R16, R7, R14 ;  /* 0x0000000710067223 */ /* 0x000fe4000001000e */
[C---:B0-----:R-:W-:Y:S02]  /*a5d0*/  FADD.FTZ R22, -R2.reuse, R10 ;  /* 0x0000000a02167221 */ /* 0x041fe40000010100 */
[----:B------:R-:W-:Y:S02]  /*a5e0*/  FADD.FTZ R34, -R2, R11 ;  /* 0x0000000b02227221 */ /* 0x000fe40000010100 */
[----:B------:R-:W-:Y:S01]  /*a5f0*/  FFMA.FTZ R7, R17, R36, R15 ;  /* 0x0000002411077223 */ /* 0x000fe2000001000f */
[----:B------:R-:W-:Y:S05]  /*a600*/  @!P5 BRA `(.L_x_5115) ;  /* 0x000000a00000d947 */ /* 0x000fea0003800000 */
        /* <DEDUP_REMOVED lines=9> */
[----:B---3--:R-:W-:-:S05]  /*a6a0*/  FMUL.FTZ R7, R7, R36 ;  /* 0x0000002407077220 */ /* 0x008fca0000410000 */
.L_x_5115:
[----:B------:R-:W-:Y:S01]  /*a6b0*/  BSSY B0, `(.L_x_5116) ;  /* 0x000000b000007945 */ /* 0x000fe20003800000 */
[----:B------:R-:W-:Y:S05]  /*a6c0*/  @P2 BRA `(.L_x_5117) ;  /* 0x0000009000002947 */ /* 0x000fea0003800000 */
        /* <DEDUP_REMOVED lines=9> */
.L_x_5117:
[----:B------:R-:W-:Y:S05]  /*a760*/  BSYNC B0 ;  /* 0x0000000000007941 */ /* 0x000fea0003800000 */
.L_x_5116:
[----:B------:R-:W-:Y:S01]  /*a770*/  BSSY B0, `(.L_x_5118) ;  /* 0x000000f000007945 */ /* 0x000fe20003800000 */
[----:B--2---:R-:W-:Y:S02]  /*a780*/  @P5 FMUL.FTZ R20, R20, R8 ;  /* 0x0000000814145220 */ /* 0x004fe40000410000 */
[-C--:B------:R-:W-:Y:S02]  /*a790*/  FMUL.FTZ R11, R22, R3.reuse ;  /* 0x00000003160b7220 */ /* 0x080fe40000410000 */
[----:B------:R-:W-:Y:S02]  /*a7a0*/  FMUL.FTZ R34, R34, R3 ;  /* 0x0000000322227220 */ /* 0x000fe40000410000 */
[----:B-1----:R-:W-:Y:S01]  /*a7b0*/  @P5 FMUL.FTZ R21, R21, R29 ;  /* 0x0000001d15155220 */ /* 0x002fe20000410000 */
[----:B------:R-:W-:Y:S05]  /*a7c0*/  @P4 BRA `(.L_x_5119) ;  /* 0x0000009000004947 */ /* 0x000fea0003800000 */
[----:B0-----:R-:W-:Y:S01]  /*a7d0*/  MOV R7, R27 ;  /* 0x0000001b00077202 */ /* 0x001fe20000000f00 */
[----:B------:R-:W-:Y:S02]  /*a7e0*/  IMAD R9, R9, c[0x0][0x1c0], RZ ;  /* 0x0000700009097a24 */ /* 0x000fe400078e02ff */
[----:B------:R-:W-:-:S02]  /*a7f0*/  IMAD.MOV.U32 R6, RZ, RZ, R24 ;  /* 0x000000ffff067224 */ /* 0x000fc400078e0018 */
[C---:B------:R-:W-:Y:S02]  /*a800*/  IMAD R9, R4.reuse, c[0x0][0x1c4], R9 ;  /* 0x0000710004097a24 */ /* 0x040fe400078e0209 */
[----:B------:R-:W-:-:S05]  /*a810*/  IMAD.WIDE.U32 R6, R4, c[0x0][0x1c0], R6 ;  /* 0x0000700004067a25 */ /* 0x000fca00078e0006 */
[----:B------:R-:W-:Y:S02]  /*a820*/  IADD3 R7, R7, R9, RZ ;  /* 0x0000000907077210 */ /* 0x000fe40007ffe0ff */
[----:B------:R-:W-:-:S04]  /*a830*/  LEA R8, P1, R6, c[0x0][0x160], 0x2 ;  /* 0x0000580006087a11 */ /* 0x000fc800078210ff */
[----:B------:R-:W-:-:S05]  /*a840*/  LEA.HI.X R9, R6, c[0x0][0x164], R7, 0x2, P1 ;  /* 0x0000590006097a11 */ /* 0x000fca00008f1407 */
[----:B------:R0:W-:Y:S04]  /*a850*/  STG.E.64 [R8.64], R20 ;  /* 0x0000001408007986 */ /* 0x0001e8000c101b06 */
.L_x_5119:
[----:B------:R-:W-:Y:S05]  /*a860*/  BSYNC B0 ;  /* 0x0000000000007941 */ /* 0x000fea0003800000 */
.L_x_5118:
        /* <DEDUP_REMOVED lines=13> */
.L_x_5120:
[----:B------:R-:W-:Y:S01]  /*a940*/  BSSY B0, `(.L_x_5121) ;  /* 0x000000b000007945 */ /* 0x000fe20003800000 */
[----:B------:R-:W-:Y:S05]  /*a950*/  @P3 BRA `(.L_x_5122) ;  /* 0x0000009000003947 */ /* 0x000fea0003800000 */
        /* <DEDUP_REMOVED lines=8> */
[----:B------:R0:W-:Y:S04]  /*a9e0*/  STG.E.64 [R8.64], R6 ;  /* 0x0000000608007986 */ /* 0x0001e8000c101b06 */
.L_x_5122:
[----:B------:R-:W-:Y:S05]  /*a9f0*/  BSYNC B0 ;  /* 0x0000000000007941 */ /* 0x000fea0003800000 */
.L_x_5121:
[----:B------:R-:W-:Y:S02]  /*aa00*/  IADD3 R12, R12, 0x4, RZ ;  /* 0x000000040c0c7810 */ /* 0x000fe40007ffe0ff */
[----:B------:R-:W-:Y:S02]  /*aa10*/  IADD3 R13, R13, 0x20, RZ ;  /* 0x000000200d0d7810 */ /* 0x000fe40007ffe0ff */
[----:B------:R-:W-:-:S13]  /*aa20*/  ISETP.NE.AND P1, PT, R12, 0x40, PT ;  /* 0x000000400c00780c */ /* 0x000fda0003f25270 */
[----:B------:R-:W-:Y:S05]  /*aa30*/  @P1 BRA `(.L_x_5123) ;  /* 0xfffff78000001947 */ /* 0x000fea000383ffff */
[----:B------:R-:W2:Y:S04]  /*aa40*/  LDL.LU R5, [R1+0x3b0] ;  /* 0x0003b00001057983 */ /* 0x000ea80000300800 */
[----:B------:R-:W3:Y:S01]  /*aa50*/  LDL.LU R4, [R1+0x3b4] ;  /* 0x0003b40001047983 */ /* 0x000ee20000300800 */
[----:B--2---:R-:W-:Y:S02]  /*aa60*/  IADD3 R5, R5, c[0x0][0x10], RZ ;  /* 0x0000040005057a10 */ /* 0x004fe40007ffe0ff */
[----:B---3--:R-:W-:-:S03]  /*aa70*/  IADD3 R4, R4, 0x1, RZ ;  /* 0x0000000104047810 */ /* 0x008fc60007ffe0ff */
[----:B------:R1:W-:Y:S01]  /*aa80*/  STL [R1+0x3b0], R5 ;  /* 0x0003b00501007387 */ /* 0x0003e20000100800 */
[----:B------:R-:W-:-:S03]  /*aa90*/  ISETP.GE.AND P0, PT, R5, UR4, PT ;  /* 0x0000000405007c0c */ /* 0x000fc6000bf06270 */
[----:B------:R1:W-:Y:S10]  /*aaa0*/  STL [R1+0x3b4], R4 ;  /* 0x0003b40401007387 */ /* 0x0003f40000100800 */
[----:B-1----:R-:W-:Y:S01]  /*aab0*/  @P0 CALL.REL.NOINC `(.L_x_5124) ;  /* 0x0000001000000944 */ /* 0x002fe20003c00000 */
[----:B------:R-:W-:Y:S05]  /*aac0*/  BRA `(.L_x_5125) ;  /* 0xffff56a000007947 */ /* 0x000fea000383ffff */
.L_x_5124:
[----:B------:R-:W-:Y:S05]  /*aad0*/  EXIT ;  /* 0x000000000000794d */ /* 0x000fea0003800000 */
.L_x_5126:
        /* <DEDUP_REMOVED lines=10> */
.L_x_5651:


//--------------------- .text._Z35group_norm_nhwc_fwd_one_pass_kernelI11Fp32IOBf16WLi64ELi160ELi640EEv26Group_norm_nhwc_fwd_params --------------------------
	.section	.text._Z35group_norm_nhwc_fwd_one_pass_kernelI11Fp32IOBf16WLi64ELi160ELi640EEv26Group_norm_nhwc_fwd_params,"ax",@progbits
	.sectioninfo	@"SHI_REGISTERS=64"
	.align	128
        .global         _Z35group_norm_nhwc_fwd_one_pass_kernelI11Fp32IOBf16WLi64ELi160ELi640EEv26Group_norm_nhwc_fwd_params
        .type           _Z35group_norm_nhwc_fwd_one_pass_kernelI11Fp32IOBf16WLi64ELi160ELi640EEv26Group_norm_nhwc_fwd_params,@function
        .size           _Z35group_norm_nhwc_fwd_one_pass_kernelI11Fp32IOBf16WLi64ELi160ELi640EEv26Group_norm_nhwc_fwd_params,(.L_x_5652 - _Z35group_norm_nhwc_fwd_one_pass_kernelI11Fp32IOBf16WLi64ELi160ELi640EEv26Group_norm_nhwc_fwd_params)
        .other          _Z35group_norm_nhwc_fwd_one_pass_kernelI11Fp32IOBf16WLi64ELi160ELi640EEv26Group_norm_nhwc_fwd_params,@"STO_CUDA_ENTRY STV_DEFAULT"
_Z35group_norm_nhwc_fwd_one_pass_kernelI11Fp32IOBf16WLi64ELi160ELi640EEv26Group_norm_nhwc_fwd_params:
.text._Z35group_norm_nhwc_fwd_one_pass_kernelI11Fp32IOBf16WLi64ELi160ELi640EEv26Group_norm_nhwc_fwd_params:
        /* <DEDUP_REMOVED lines=32> */
.L_x_5161:
[----:B------:R-:W-:Y:S02]  /*0200*/  IABS R5, c[0x0][0x1d8] ;  /* 0x0000760000057a13 */ /* 0x000fe40000000000 */
[----:B------:R-:W-:-:S02]  /*0210*/  ISETP.GE.U32.AND P4, PT, R40, c[0x0][0x1c8], PT ;  /* 0x0000720028007a0c */ /* 0x000fc40003f86070 */
[----:B0-----:R-:W0:Y:S01]  /*0220*/  I2F.RP R0, R5 ;  /* 0x0000000500007306 */ /* 0x001e220000209400 */
        /* <DEDUP_REMOVED lines=8> */
[----:B-1----:R-:W-:Y:S01]  /*02b0*/  @!P4 IMAD R11, R40, c[0x0][0x1c4], R9 ;  /* 0x00007100280bca24 */ /* 0x002fe200078e0209 */
        /* <DEDUP_REMOVED lines=241> */
[----:B------:R-:W-:-:S03]  /*11d0*/  FADD.FTZ R4, R4, R7 ;  /* 0x0000000704047221 */ /* 0x000fc60000010000 */
[----:B------:R-:W1:Y:S01]  /*11e0*/  LDS.64 R6, [0xb0] ;  /* 0x0000b000ff067984 */ /* 0x000e620000000a00 */
[----:B0-----:R-:W-:Y:S02]  /*11f0*/  FADD.FTZ R5, R5, R8 ;  /* 0x0000000805057221 */ /* 0x001fe40000010000 */
[----:B------:R-:W-:Y:S02]  /*1200*/  FADD.FTZ R4, R4, R9 ;  /* 0x0000000904047221 */ /* 0x000fe40000010000 */
[----:B------:R-:W-:Y:S02]  /*1210*/  FADD.FTZ R5, R5, R10 ;  /* 0x0000000a05057221 */ /* 0x000fe40000010000 */
[----:B------:R-:W-:Y:S02]  /*1220*/  FADD.FTZ R11, R4, R11 ;  /* 0x0000000b040b7221 */ /* 0x000fe40000010000 */
[----:B-1----:R-:W-:Y:S02]  /*1230*/  FADD.FTZ R4, R5, R6 ;  /* 0x0000000605047221 */ /* 0x002fe40000010000 */
[----:B------:R-:W-:-:S02]  /*1240*/  FADD.FTZ R5, R11, R7 ;  /* 0x000000070b057221 */ /* 0x000fc40000010000 */
.L_x_5128:
[----:B------:R-:W-:Y:S05]  /*1250*/  BSYNC B0 ;  /* 0x0000000000007941 */ /* 0x000fea0003800000 */
.L_x_5127:
        /* <DEDUP_REMOVED lines=10> */
[----:B------:R-:W-:Y:S02]  /*1300*/  SHF.L.U32 R7, R7, 0x1, RZ ;  /* 0x0000000107077819 */ /* 0x000fe400000006ff */
[----:B-1----:R-:W-:-:S03]  /*1310*/  IADD3 R8, R6, R9, RZ ;  /* 0x0000000906087210 */ /* 0x002fc60007ffe0ff */
[----:B------:R-:W-:-:S04]  /*1320*/  IMAD.WIDE R6, R7, R11, c[0x0][0x198] ;  /* 0x0000660007067625 */ /* 0x000fc800078e020b */
[----:B------:R-:W-:-:S04]  /*1330*/  IMAD R9, R44, c[0x0][0x10], R9 ;  /* 0x000004002c097a24 */ /* 0x000fc800078e0209 */
        /* <DEDUP_REMOVED lines=11> */
.L_x_5131:
[----:B------:R-:W2:Y:S01]  /*13f0*/  LDG.E.STRONG.GPU R6, [R8.64] ;  /* 0x0000000608067981 */ /* 0x000ea2000c1ef900 */
[----:B------:R-:W-:Y:S01]  /*1400*/  YIELD ;  /* 0x0000000000007946 */ /* 0x000fe20003800000 */
[----:B--2---:R-:W-:Y:S01]  /*1410*/  ISETP.NE.AND P1, PT, R6, R7, PT ;  /* 0x000000070600720c */ /* 0x004fe20003f25270 */
[----:B------:R-:W-:-:S12]  /*1420*/  CCTL.IVALL ;  /* 0x00000000ff00798f */ /* 0x000fd80002000000 */
[----:B------:R-:W-:Y:S05]  /*1430*/  @P1 BRA `(.L_x_5131) ;  /* 0xffffffb000001947 */ /* 0x000fea000383ffff */
.L_x_5130:
        /* <DEDUP_REMOVED lines=11> */
.L_x_5133:
        /* <DEDUP_REMOVED lines=59> */
.L_x_5132:
        /* <DEDUP_REMOVED lines=19> */
.L_x_5135:
[----:B------:R-:W-:Y:S05]  /*19d0*/  BSYNC B0 ;  /* 0x0000000000007941 */ /* 0x000fea0003800000 */
.L_x_5134:
        /* <DEDUP_REMOVED lines=30> */
.L_x_5129:
[----:B------:R-:W-:Y:S01]  /*1bc0*/  LOP3.LUT P1, RZ, R44, R47, RZ, 0xfc, !PT ;  /* 0x0000002f2cff7212 */ /* 0x000fe2000782fcff */
[----:B------:R-:W-:Y:S01]  /*1bd0*/  @!P3 STS.64 [0xc0], R4 ;  /* 0x0000c004ff00b388 */ /* 0x000fe20000000a00 */
        /* <DEDUP_REMOVED lines=12> */
[----:B------:R2:W3:Y:S04]  /*1ca0*/  LDG.E.U16 R50, [R10.64] ;  /* 0x000000060a327981 */ /* 0x0004e8000c1e1500 */
[----:B------:R2:W4:Y:S04]  /*1cb0*/  LDG.E.U16 R53, [R10.64+0x2] ;  /* 0x000002060a357981 */ /* 0x000528000c1e1500 */
[----:B------:R-:W5:Y:S04]  /*1cc0*/  LDG.E.U16 R56, [R54.64] ;  /* 0x0000000636387981 */ /* 0x000f68000c1e1500 */
[----:B------:R-:W5:Y:S01]  /*1cd0*/  LDG.E.U16 R57, [R54.64+0x2] ;  /* 0x0000020636397981 */ /* 0x000f62000c1e1500 */
[----:B-1----:R-:W-:-:S02]  /*1ce0*/  MOV R8, 0x3f800000 ;  /* 0x3f80000000087802 */ /* 0x002fc40000000f00 */
[----:B------:R-:W-:Y:S01]  /*1cf0*/  ISETP.NE.AND P6, PT, RZ, UR5, PT ;  /* 0x00000005ff007c0c */ /* 0x000fe2000bfc5270 */
[----:B------:R-:W1:Y:S02]  /*1d00*/  LDS.64 R6, [0xc0] ;  /* 0x0000c000ff067984 */ /* 0x000e640000000a00 */
[----:B-1----:R-:W-:-:S04]  /*1d10*/  FMUL.FTZ R58, R6, c[0x0][0x1f4] ;  /* 0x00007d00063a7a20 */ /* 0x002fc80000410000 */
[C---:B------:R-:W-:Y:S02]  /*1d20*/  FMUL.FTZ R6, R58.reuse, R58 ;  /* 0x0000003a3a067220 */ /* 0x040fe40000410000 */
[C---:B------:R-:W-:Y:S02]  /*1d30*/  FADD.FTZ R15, -R58.reuse, R15 ;  /* 0x0000000f3a0f7221 */ /* 0x040fe40000010100 */
[----:B------:R-:W-:Y:S02]  /*1d40*/  FFMA.FTZ R6, R7, c[0x0][0x1f4], -R6 ;  /* 0x00007d0007067a23 */ /* 0x000fe40000010806 */
[----:B------:R-:W-:-:S03]  /*1d50*/  FADD.FTZ R7, -R58, R14 ;  /* 0x0000000e3a077221 */ /* 0x000fc60000010100 */
[----:B------:R-:W-:-:S13]  /*1d60*/  FSETP.GTU.FTZ.AND P1, PT, R6, RZ, PT ;  /* 0x000000ff0600720b */ /* 0x000fda0003f3c000 */
[----:B------:R-:W-:-:S04]  /*1d70*/  @P1 FADD.FTZ R6, R6, c[0x0][0x188] ;  /* 0x0000620006061621 */ /* 0x000fc80000010000 */
[----:B------:R-:W2:Y:S02]  /*1d80*/  @P1 MUFU.RSQ R8, R6 ;  /* 0x0000000600081308 */ /* 0x000ea40000001400 */
[-C--:B--2---:R-:W-:Y:S02]  /*1d90*/  FMUL.FTZ R10, R7, R8.reuse ;  /* 0x00000008070a7220 */ /* 0x084fe40000410000 */
[----:B------:R-:W-:Y:S01]  /*1da0*/  FMUL.FTZ R15, R15, R8 ;  /* 0x000000080f0f7220 */ /* 0x000fe20000410000 */
[----:B0--3--:R-:W-:Y:S02]  /*1db0*/  PRMT R4, RZ, 0x5410, R50 ;  /* 0x00005410ff047816 */ /* 0x009fe40000000032 */
        /* <DEDUP_REMOVED lines=16> */
.L_x_5136:
        /* <DEDUP_REMOVED lines=11> */
.L_x_5138:
[----:B------:R-:W-:Y:S05]  /*1f70*/  BSYNC B0 ;  /* 0x0000000000007941 */ /* 0x000fea0003800000 */
.L_x_5137:
[----:B0-----:R-:W-:Y:S01]  /*1f80*/  FADD.FTZ R11, -R58, R16 ;  /* 0x000000103a0b7221 */ /* 0x001fe20000010100 */
[----:B------:R-:W-:Y:S01]  /*1f90*/  ISETP.GE.U32.AND P1, PT, R40, c[0x0][0x1c8], PT ;  /* 0x0000720028007a0c */ /* 0x000fe20003f26070 */
[----:B------:R-:W-:Y:S01]  /*1fa0*/  FADD.FTZ R55, -R58, R17 ;  /* 0x000000113a377221 */ /* 0x000fe20000010100 */
[----:B------:R-:W-:Y:S01]  /*1fb0*/  ISETP.GE.U32.AND P2, PT, R39, c[0x0][0x1c8], PT ;  /* 0x0000720027007a0c */ /* 0x000fe20003f46070 */
[-C--:B------:R-:W-:Y:S01]  /*1fc0*/  FMUL.FTZ R11, R11, R8.reuse ;  /* 0x000000080b0b7220 */ /* 0x080fe20000410000 */
[----:B------:R-:W-:Y:S01]  /*1fd0*/  ISETP.GE.AND.EX P1, PT, R48, c[0x0][0x1cc], PT, P1 ;  /* 0x0000730030007a0c */ /* 0x000fe20003f26310 */
[----:B------:R-:W-:Y:S01]  /*1fe0*/  FADD.FTZ R57, -R58, R18 ;  /* 0x000000123a397221 */ /* 0x000fe20000010100 */
[----:B------:R-:W-:Y:S01]  /*1ff0*/  ISETP.GE.AND.EX P2, PT, R46, c[0x0][0x1cc], PT, P2 ;  /* 0x000073002e007a0c */ /* 0x000fe20003f46320 */
[C---:B------:R-:W-:Y:S01]  /*2000*/  FADD.FTZ R59, -R58.reuse, R19 ;  /* 0x000000133a3b7221 */ /* 0x040fe20000010100 */
[----:B------:R-:W-:Y:S01]  /*2010*/  ISETP.GT.U32.OR P1, PT, R47, 0x27f, P1 ;  /* 0x0000027f2f00780c */ /* 0x000fe20000f24470 */
[----:B------:R-:W-:Y:S01]  /*2020*/  FMUL.FTZ R55, R55, R8 ;  /* 0x0000000837377220 */ /* 0x000fe20000410000 */
[----:B------:R-:W-:Y:S01]  /*2030*/  ISETP.GT.U32.OR P2, PT, R47, 0x27f, P2 ;  /* 0x0000027f2f00780c */ /* 0x000fe20001744470 */
[----:B------:R-:W-:-:S02]  /*2040*/  FADD.FTZ R15, -R58, R22 ;  /* 0x000000163a0f7221 */ /* 0x000fc40000010100 */
[----:B------:R-:W-:Y:S02]  /*2050*/  FFMA.FTZ R10, R4, R11, R7 ;  /* 0x0000000b040a7223 */ /* 0x000fe40000010007 */
        /* <DEDUP_REMOVED lines=8> */
[----:B------:R-:W-:Y:S02]  /*20e0*/  FADD.FTZ R29, -R58, R29 ;  /* 0x0000001d3a1d7221 */ /* 0x000fe40000010100 */
        /* <DEDUP_REMOVED lines=14> */
.L_x_5139:
        /* <DEDUP_REMOVED lines=11> */
.L_x_5141:
[----:B------:R-:W-:Y:S05]  /*2280*/  BSYNC B0 ;  /* 0x0000000000007941 */ /* 0x000fea0003800000 */
.L_x_5140:
        /* <DEDUP_REMOVED lines=13> */
.L_x_5142:
        /* <DEDUP_REMOVED lines=11> */
.L_x_5144:
[----:B------:R-:W-:Y:S05]  /*2410*/  BSYNC B0 ;  /* 0x0000000000007941 */ /* 0x000fea0003800000 */
.L_x_5143:
[----:B------:R-:W-:Y:S01]  /*2420*/  ISETP.GE.U32.AND P5, PT, R38, c[0x0][0x1c8], PT ;  /* 0x0000720026007a0c */ /* 0x000fe20003fa6070 */
[-C--:B------:R-:W-:Y:S01]  /*2430*/  FMUL.FTZ R9, R9, R8.reuse ;  /* 0x0000000809097220 */ /* 0x080fe20000410000 */
        /* <DEDUP_REMOVED lines=15> */
[-C--:B0-----:R-:W-:Y:S01]  /*2530*/  FMUL.FTZ R10, R53, R8.reuse ;  /* 0x00000008350a7220 */ /* 0x081fe20000410000 */
[----:B------:R-:W-:Y:S01]  /*2540*/  ISETP.GE.AND.EX P4, PT, R0, c[0x0][0x1cc], PT, P4 ;  /* 0x0000730000007a0c */ /* 0x000fe20003f86340 */
[----:B------:R-:W-:Y:S01]  /*2550*/  FMUL.FTZ R11, R29, R8 ;  /* 0x000000081d0b7220 */ /* 0x000fe20000410000 */
[C---:B------:R-:W-:Y:S01]  /*2560*/  ISETP.GT.U32.OR P5, PT, R47.reuse, 0x27f, P5 ;  /* 0x0000027f2f00780c */ /* 0x040fe20002fa4470 */
[----:B------:R-:W-:Y:S01]  /*2570*/  FFMA.FTZ R8, R4, R9, R7 ;  /* 0x0000000904087223 */ /* 0x000fe20000010007 */
[----:B------:R-:W-:Y:S01]  /*2580*/  ISETP.GT.U32.OR P1, PT, R47, 0x27f, P1 ;  /* 0x0000027f2f00780c */ /* 0x000fe20000f24470 */
[----:B------:R-:W-:Y:S01]  /*2590*/  FFMA.FTZ R9, R5, R21, R6 ;  /* 0x0000001505097223 */ /* 0x000fe20000010006 */
[----:B------:R-:W-:-:S02]  /*25a0*/  ISETP.GT.U32.OR P2, PT, R47, 0x27f, P2 ;  /* 0x0000027f2f00780c */ /* 0x000fc40001744470 */
        /* <DEDUP_REMOVED lines=13> */
.L_x_5145:
        /* <DEDUP_REMOVED lines=11> */
.L_x_5147:
[----:B------:R-:W-:Y:S05]  /*2730*/  BSYNC B0 ;  /* 0x0000000000007941 */ /* 0x000fea0003800000 */
.L_x_5146:
        /* <DEDUP_REMOVED lines=13> */
.L_x_5148:
        /* <DEDUP_REMOVED lines=11> */
.L_x_5150:
[----:B------:R-:W-:Y:S05]  /*28c0*/  BSYNC B0 ;  /* 0x0000000000007941 */ /* 0x000fea0003800000 */
.L_x_5149:
        /* <DEDUP_REMOVED lines=13> */
.L_x_5151:
        /* <DEDUP_REMOVED lines=11> */
.L_x_5153:
[----:B------:R-:W-:Y:S05]  /*2a50*/  BSYNC B0 ;  /* 0x0000000000007941 */ /* 0x000fea0003800000 */
.L_x_5152:
        /* <DEDUP_REMOVED lines=13> */
.L_x_5154:
        /* <DEDUP_REMOVED lines=11> */
.L_x_5156:
[----:B------:R-:W-:Y:S05]  /*2be0*/  BSYNC B0 ;  /* 0x0000000000007941 */ /* 0x000fea0003800000 */
.L_x_5155:
[----:B------:R-:W-:Y:S02]  /*2bf0*/  FFMA.FTZ R10, R4, R10, R7 ;  /* 0x0000000a040a7223 */ /* 0x000fe40000010007 */
        /* <DEDUP_REMOVED lines=8> */
[----:B--2---:R-:W-:-:S07]  /*2c80*/  FADD.FTZ R7, R6, 1 ;  /* 0x3f80000006077421 */ /* 0x004fce0000010000 */
[----:B0-----:R-:W0:Y:S01]  /*2c90*/  MUFU.RCP R8, R7 ;  /* 0x0000000700087308 */ /* 0x001e220000001000 */
[----:B-1----:R-:W-:Y:S02]  /*2ca0*/  FMUL.FTZ R10, R10, R5 ;  /* 0x000000050a0a7220 */ /* 0x002fe40000410000 */
[----:B0-----:R-:W-:-:S05]  /*2cb0*/  FMUL.FTZ R11, R11, R8 ;  /* 0x000000080b0b7220 */ /* 0x001fca0000410000 */
.L_x_5157:
[----:B------:R-:W-:Y:S01]  /*2cc0*/  BSSY B0, `(.L_x_5158) ;  /* 0x000000a000007945 */ /* 0x000fe20003800000 */
[----:B------:R-:W-:Y:S05]  /*2cd0*/  @P4 BRA `(.L_x_5159) ;  /* 0x0000008000004947 */ /* 0x000fea0003800000 */
[----:B------:R-:W-:Y:S01]  /*2ce0*/  MOV R3, R13 ;  /* 0x0000000d00037202 */ /* 0x000fe20000000f00 */
[----:B------:R-:W-:-:S04]  /*2cf0*/  IMAD R7, R0, c[0x0][0x1c0], RZ ;  /* 0x0000700000077a24 */ /* 0x000fc800078e02ff */
[----:B------:R-:W-:-:S04]  /*2d00*/  IMAD.WIDE.U32 R4, R34, c[0x0][0x1c0], R2 ;  /* 0x0000700022047a25 */ /* 0x000fc800078e0002 */
[----:B------:R-:W-:Y:S01]  /*2d10*/  IMAD R7, R34, c[0x0][0x1c4], R7 ;  /* 0x0000710022077a24 */ /* 0x000fe200078e0207 */
[----:B------:R-:W-:-:S04]  /*2d20*/  LEA R2, P1, R4, c[0x0][0x160], 0x2 ;  /* 0x0000580004027a11 */ /* 0x000fc800078210ff */
[----:B------:R-:W-:-:S04]  /*2d30*/  IADD3 R7, R5, R7, RZ ;  /* 0x0000000705077210 */ /* 0x000fc80007ffe0ff */
[----:B------:R-:W-:-:S05]  /*2d40*/  LEA.HI.X R3, R4, c[0x0][0x164], R7, 0x2, P1 ;  /* 0x0000590004037a11 */ /* 0x000fca00008f1407 */
[----:B------:R1:W-:Y:S02]  /*2d50*/  STG.E.64 [R2.64], R10 ;  /* 0x0000000a02007986 */ /* 0x0003e4000c101b06 */
.L_x_5159:
[----:B------:R-:W-:Y:S05]  /*2d60*/  BSYNC B0 ;  /* 0x0000000000007941 */ /* 0x000fea0003800000 */
.L_x_5158:
[----:B------:R-:W-:Y:S02]  /*2d70*/  IADD3 R43, R43, c[0x0][0x10], RZ ;  /* 0x000004002b2b7a10 */ /* 0x000fe40007ffe0ff */
[----:B------:R-:W-:Y:S02]  /*2d80*/  IADD3 R49, R49, 0x1, RZ ;  /* 0x0000000131317810 */ /* 0x000fe40007ffe0ff */
[----:B------:R-:W-:-:S13]  /*2d90*/  ISETP.GE.AND P1, PT, R43, UR4, PT ;  /* 0x000000042b007c0c */ /* 0x000fda000bf26270 */
[----:B------:R-:W-:Y:S01]  /*2da0*/  @P1 CALL.REL.NOINC `(.L_x_5160) ;  /* 0x0000001000001944 */ /* 0x000fe20003c00000 */
[----:B------:R-:W-:Y:S05]  /*2db0*/  BRA `(.L_x_5161) ;  /* 0xffffd44000007947 */ /* 0x000fea000383ffff */
.L_x_5160:
[----:B------:R-:W-:Y:S05]  /*2dc0*/  EXIT ;  /* 0x000000000000794d */ /* 0x000fea0003800000 */
.L_x_5162:
        /* <DEDUP_REMOVED lines=11> */
.L_x_5652:


//--------------------- .text._Z35group_norm_nhwc_fwd_one_pass_kernelI11Fp32IOBf16WLi128ELi160ELi640EEv26Group_norm_nhwc_fwd_params --------------------------
	.section	.text._Z35group_norm_nhwc_fwd_one_pass_kernelI11Fp32IOBf16WLi128ELi160ELi640EEv26Group_norm_nhwc_fwd_params,"ax",@progbits
	.sectioninfo	@"SHI_REGISTERS=96"
	.align	128
        .global         _Z35group_norm_nhwc_fwd_one_pass_kernelI11Fp32IOBf16WLi128ELi160ELi640EEv26Group_norm_nhwc_fwd_params
        .type           _Z35group_norm_nhwc_fwd_one_pass_kernelI11Fp32IOBf16WLi128ELi160ELi640EEv26Group_norm_nhwc_fwd_params,@function
        .size           _Z35group_norm_nhwc_fwd_one_pass_kernelI11Fp32IOBf16WLi128ELi160ELi640EEv26Group_norm_nhwc_fwd_params,(.L_x_5653 - _Z35group_norm_nhwc_fwd_one_pass_kernelI11Fp32IOBf16WLi128ELi160ELi640EEv26Group_norm_nhwc_fwd_params)
        .other          _Z35group_norm_nhwc_fwd_one_pass_kernelI11Fp32IOBf16WLi128ELi160ELi640EEv26Group_norm_nhwc_fwd_params,@"STO_CUDA_ENTRY STV_DEFAULT"
_Z35group_norm_nhwc_fwd_one_pass_kernelI11Fp32IOBf16WLi128ELi160ELi640EEv26Group_norm_nhwc_fwd_params:
.text._Z35group_norm_nhwc_fwd_one_pass_kernelI11Fp32IOBf16WLi128ELi160ELi640EEv26Group_norm_nhwc_fwd_params:
        /* <DEDUP_REMOVED lines=32> */
[----:B------:R-:W-:Y:S02]  /*0200*/  IADD3 R73, R82, 0x48, RZ ;  /* 0x0000004852497810 */ /* 0x000fe40007ffe0ff */
[----:B------:R-:W-:Y:S02]  /*0210*/  ISETP.LT.U32.AND P0, PT, R0, 0x280, !P0 ;  /* 0x000002800000780c */ /* 0x000fe40004701070 */
[C---:B------:R-:W-:Y:S02]  /*0220*/  IADD3 R72, R82.reuse, 0x50, RZ ;  /* 0x0000005052487810 */ /* 0x040fe40007ffe0ff */
[----:B------:R-:W-:-:S02]  /*0230*/  IADD3 R7, R82, 0x58, RZ ;  /* 0x0000005852077810 */ /* 0x000fc40007ffe0ff */
[C---:B------:R-:W-:Y:S02]  /*0240*/  IADD3 R8, R82.reuse, 0x60, RZ ;  /* 0x0000006052087810 */ /* 0x040fe40007ffe0ff */
[C---:B------:R-:W-:Y:S02]  /*0250*/  IADD3 R9, R82.reuse, 0x68, RZ ;  /* 0x0000006852097810 */ /* 0x040fe40007ffe0ff */
[C---:B------:R-:W-:Y:S02]  /*0260*/  IADD3 R10, R82.reuse, 0x70, RZ ;  /* 0x00000070520a7810 */ /* 0x040fe40007ffe0ff */
[----:B--2---:R-:W-:Y:S02]  /*0270*/  IADD3 R11, R82, 0x78, RZ ;  /* 0x00000078520b7810 */ /* 0x004fe40007ffe0ff */
.L_x_5221:
[----:B0-----:R-:W-:Y:S02]  /*0280*/  IABS R15, c[0x0][0x1d8] ;  /* 0x00007600000f7a13 */ /* 0x001fe40000000000 */
[----:B------:R-:W-:Y:S02]  /*0290*/  SHF.R.S32.HI R85, RZ, 0x1f, R79 ;  /* 0x0000001fff557819 */ /* 0x000fe4000001144f */
[----:B------:R-:W0:Y:S01]  /*02a0*/  I2F.RP R14, R15 ;  /* 0x0000000f000e7306 */ /* 0x000e220000209400 */
[----:B------:R-:W-:-:S02]  /*02b0*/  SHF.R.S32.HI R87, RZ, 0x1f, R81 ;  /* 0x0000001fff577819 */ /* 0x000fc40000011451 */
[----:B------:R-:W-:Y:S02]  /*02c0*/  ISETP.GE.U32.AND P4, PT, R80, c[0x0][0x1c8], PT ;  /* 0x0000720050007a0c */ /* 0x000fe40003f86070 */
[----:B------:R-:W-:-:S04]  /*02d0*/  SHF.R.S32.HI R86, RZ, 0x1f, R80 ;  /* 0x0000001fff567819 */ /* 0x000fc80000011450 */
[----:B------:R-:W-:-:S04]  /*02e0*/  ISETP.GE.AND.EX P4, PT, R86, c[0x0][0x1cc], PT, P4 ;  /* 0x0000730056007a0c */ /* 0x000fc80003f86340 */
[----:B------:R-:W-:Y:S01]  /*02f0*/  ISETP.GT.U32.OR P4, PT, R0, 0x27f, P4 ;  /* 0x0000027f0000780c */ /* 0x000fe20002784470 */
        /* <DEDUP_REMOVED lines=17> */
[----:B------:R-:W-:Y:S02]  /*0410*/  ISETP.NE.AND P2, PT, RZ, c[0x0][0x1d8], PT ;  /* 0x00007600ff007a0c */ /* 0x000fe40003f45270 */
[----:B------:R-:W-:-:S09]  /*0420*/  SHF.R.S32.HI R14, RZ, 0x1f, R84 ;  /* 0x0000001fff0e7819 */ /* 0x000fd20000011454 */
[----:B------:R-:W-:-:S04]  /*0430*/  @P1 IADD3 R13, R13, 0x1, RZ ;  /* 0x000000010d0d1810 */ /* 0x000fc80007ffe0ff */
[----:B------:R-:W-:Y:S02]  /*0440*/  @!P3 IADD3 R13, -R13, RZ, RZ ;  /* 0x000000ff0d0db210 */ /* 0x000fe40007ffe1ff */
[----:B------:R-:W-:Y:S02]  /*0450*/  @!P2 LOP3.LUT R13, RZ, c[0x0][0x1d8], RZ, 0x33, !PT ;  /* 0x00007600ff0daa12 */ /* 0x000fe400078e33ff */
[----:B------:R-:W-:Y:S02]  /*0460*/  ISETP.GE.U32.AND P3, PT, R79, c[0x0][0x1c8], PT ;  /* 0x000072004f007a0c */ /* 0x000fe40003f66070 */
[----:B------:R-:W-:Y:S02]  /*0470*/  IADD3 R12, -R13, RZ, RZ ;  /* 0x000000ff0d0c7210 */ /* 0x000fe40007ffe1ff */
[----:B------:R-:W-:Y:S02]  /*0480*/  ISETP.GE.U32.AND P2, PT, R78, c[0x0][0x1c8], PT ;  /* 0x000072004e007a0c */ /* 0x000fe40003f46070 */
[----:B------:R-:W-:Y:S01]  /*0490*/  ISETP.GE.AND.EX P3, PT, R85, c[0x0][0x1cc], PT, P3 ;  /* 0x0000730055007a0c */ /* 0x000fe20003f66330 */
[----:B------:R-:W-:Y:S01]  /*04a0*/  IMAD R89, R12, c[0x0][0x1d8], R83 ;  /* 0x000076000c597a24 */ /* 0x000fe200078e0253 */
[----:B------:R-:W-:-:S02]  /*04b0*/  SHF.R.S32.HI R12, RZ, 0x1f, R13 ;  /* 0x0000001fff0c7819 */ /* 0x000fc4000001140d */
[----:B------:R-:W-:Y:S01]  /*04c0*/  ISETP.GT.U32.OR P3, PT, R0, 0x27f, P3 ;  /* 0x0000027f0000780c */ /* 0x000fe20001f64470 */
[----:B------:R-:W-:Y:S02]  /*04d0*/  IMAD R89, R89, 0xa0, RZ ;  /* 0x000000a059597824 */ /* 0x000fe400078e02ff */
[----:B------:R-:W-:-:S03]  /*04e0*/  IMAD R12, R12, c[0x0][0x1d0], RZ ;  /* 0x000074000c0c7a24 */ /* 0x000fc600078e02ff */
[----:B------:R-:W-:Y:S01]  /*04f0*/  IADD3 R90, P1, R84, R89, RZ ;  /* 0x00000059545a7210 */ /* 0x000fe20007f3e0ff */
[----:B------:R-:W-:Y:S01]  /*0500*/  IMAD R93, R13, c[0x0][0x1d4], R12 ;  /* 0x000075000d5d7a24 */ /* 0x000fe200078e020c */
[----:B------:R-:W-:Y:S02]  /*0510*/  SHF.R.S32.HI R12, RZ, 0x1f, R78 ;  /* 0x0000001fff0c7819 */ /* 0x000fe4000001144e */
[----:B------:R-:W-:Y:S02]  /*0520*/  LEA.HI.X.SX32 R91, R89, R14, 0x1, P1 ;  /* 0x0000000e595b7211 */ /* 0x000fe400008f0eff */
[----:B------:R-:W-:Y:S01]  /*0530*/  ISETP.GE.U32.AND P1, PT, R81, c[0x0][0x1c8], PT ;  /* 0x0000720051007a0c */ /* 0x000fe20003f26070 */
[----:B------:R-:W-:Y:S01]  /*0540*/  @!P3 IMAD R16, R85, c[0x0][0x1c0], RZ ;  /* 0x000070005510ba24 */ /* 0x000fe200078e02ff */
[----:B------:R-:W-:Y:S01]  /*0550*/  ISETP.GE.AND.EX P2, PT, R12, c[0x0][0x1cc], PT, P2 ;  /* 0x000073000c007a0c */ /* 0x000fe20003f46320 */
[----:B------:R-:W-:Y:S01]  /*0560*/  IMAD.WIDE.U32 R90, R13, c[0x0][0x1d0], R90 ;  /* 0x000074000d5a7a25 */ /* 0x000fe200078e005a */
[----:B------:R-:W-:-:S02]  /*0570*/  ISETP.GE.AND.EX P1, PT, R87, c[0x0][0x1cc], PT, P1 ;  /* 0x0000730057007a0c */ /* 0x000fc40003f26310 */
[----:B------:R-:W-:Y:S01]  /*0580*/  ISETP.GT.U32.OR P2, PT, R0, 0x27f, P2 ;  /* 0x0000027f0000780c */ /* 0x000fe20001744470 */
[----:B------:R-:W-:Y:S01]  /*0590*/  @P0 IMAD R13, R6, c[0x0][0x1c0], RZ ;  /* 0x00007000060d0a24 */ /* 0x000fe200078e02ff */
[----:B------:R-:W-:Y:S01]  /*05a0*/  IADD3 R93, R91, R93, RZ ;  /* 0x0000005d5b5d7210 */ /* 0x000fe20007ffe0ff */
[----:B------:R-:W-:Y:S01]  /*05b0*/  @!P3 IMAD R23, R79, c[0x0][0x1c4], R16 ;  /* 0x000071004f17ba24 */ /* 0x000fe200078e0210 */
[-C--:B------:R-:W-:Y:S01]  /*05c0*/  @P0 MOV R92, R90.reuse ;  /* 0x0000005a005c0202 */ /* 0x080fe20000000f00 */
[----:B------:R-:W-:Y:S01]  /*05d0*/  @P0 IMAD R13, R82, c[0x0][0x1c4], R13 ;  /* 0x00007100520d0a24 */ /* 0x000fe200078e020d */
[----:B------:R-:W-:Y:S02]  /*05e0*/  ISETP.GT.U32.OR P1, PT, R0, 0x27f, P1 ;  /* 0x0000027f0000780c */ /* 0x000fe40000f24470 */
[----:B------:R-:W-:Y:S01]  /*05f0*/  @!P4 MOV R16, R90 ;  /* 0x0000005a0010c202 */ /* 0x000fe20000000f00 */
[----:B------:R-:W-:-:S04]  /*0600*/  @P0 IMAD.WIDE.U32 R14, R82, c[0x0][0x1c0], R92 ;  /* 0x00007000520e0a25 */ /* 0x000fc800078e005c */
[----:B------:R-:W-:Y:S01]  /*0610*/  @!P2 IMAD R17, R12, c[0x0][0x1c0], RZ ;  /* 0x000070000c11aa24 */ /* 0x000fe200078e02ff */
[----:B------:R-:W-:Y:S01]  /*0620*/  @P0 IADD3 R13, R15, R13, RZ ;  /* 0x0000000d0f0d0210 */ /* 0x000fe20007ffe0ff */
[----:B------:R-:W-:Y:S01]  /*0630*/  @!P4 IMAD R15, R86, c[0x0][0x1c0], RZ ;  /* 0x00007000560fca24 */ /* 0x000fe200078e02ff */
[----:B------:R-:W-:Y:S01]  /*0640*/  @P0 LEA R38, P5, R14, c[0x0][0x170], 0x2 ;  /* 0x00005c000e260a11 */ /* 0x000fe200078a10ff */
[----:B------:R-:W-:Y:S01]  /*0650*/  @!P2 IMAD R29, R78, c[0x0][0x1c4], R17 ;  /* 0x000071004e1daa24 */ /* 0x000fe200078e0211 */
[-C--:B------:R-:W-:Y:S01]  /*0660*/  @!P4 MOV R17, R93.reuse ;  /* 0x0000005d0011c202 */ /* 0x080fe20000000f00 */
[----:B------:R-:W-:Y:S01]  /*0670*/  @!P4 IMAD R21, R80, c[0x0][0x1c4], R15 ;  /* 0x000071005015ca24 */ /* 0x000fe200078e020f */
[----:B------:R-:W-:Y:S01]  /*0680*/  @P0 LEA.HI.X R39, R14, c[0x0][0x174], R13, 0x2, P5 ;  /* 0x00005d000e270a11 */ /* 0x000fe200028f140d */
[----:B------:R-:W-:Y:S01]  /*0690*/  @!P1 IMAD R14, R87, c[0x0][0x1c0], RZ ;  /* 0x00007000570e9a24 */ /* 0x000fe200078e02ff */
[----:B------:R-:W-:Y:S01]  /*06a0*/  @!P1 MOV R18, R90 ;  /* 0x0000005a00129202 */ /* 0x000fe20000000f00 */
[----:B------:R-:W-:Y:S01]  /*06b0*/  @!P4 IMAD.WIDE.U32 R16, R80, c[0x0][0x1c0], R16 ;  /* 0x000070005010ca25 */ /* 0x000fe200078e0010 */
[----:B------:R-:W-:-:S02]  /*06c0*/  @!P1 MOV R19, R93 ;  /* 0x0000005d00139202 */ /* 0x000fc40000000f00 */
[-C--:B------:R-:W-:Y:S01]  /*06d0*/  @!P2 MOV R26, R90.reuse ;  /* 0x0000005a001aa202 */ /* 0x080fe20000000f00 */
[C---:B------:R-:W-:Y:S01]  /*06e0*/  @!P1 IMAD R13, R81.reuse, c[0x0][0x1c4], R14 ;  /* 0x00007100510d9a24 */ /* 0x040fe200078e020e */
[-C--:B------:R-:W-:Y:S01]  /*06f0*/  @!P2 MOV R27, R93.reuse ;  /* 0x0000005d001ba202 */ /* 0x080fe20000000f00 */
[----:B------:R-:W-:Y:S01]  /*0700*/  @!P1 IMAD.WIDE.U32 R18, R81, c[0x0][0x1c0], R18 ;  /* 0x0000700051129a25 */ /* 0x000fe200078e0012 */
[----:B------:R-:W-:Y:S02]  /*0710*/  @!P3 MOV R14, R90 ;  /* 0x0000005a000eb202 */ /* 0x000fe40000000f00 */
[----:B------:R-:W-:Y:S01]  /*0720*/  @!P3 MOV R15, R93 ;  /* 0x0000005d000fb202 */ /* 0x000fe20000000f00 */
[----:B------:R-:W-:Y:S01]  /*0730*/  @!P2 IMAD.WIDE.U32 R26, R78, c[0x0][0x1c0], R26 ;  /* 0x000070004e1aaa25 */ /* 0x000fe200078e001a */
[----:B------:R-:W-:Y:S02]  /*0740*/  @!P1 IADD3 R19, R19, R13, RZ ;  /* 0x0000000d13139210 */ /* 0x000fe40007ffe0ff */
[----:B------:R-:W-:Y:S01]  /*0750*/  @!P1 LEA R20, P6, R18, c[0x0][0x170], 0x2 ;  /* 0x00005c0012149a11 */ /* 0x000fe200078c10ff */
[----:B------:R-:W-:Y:S01]  /*0760*/  @!P3 IMAD.WIDE.U32 R14, R79, c[0x0][0x1c0], R14 ;  /* 0x000070004f0eba25 */ /* 0x000fe200078e000e */
[----:B------:R-:W-:-:S02]  /*0770*/  @!P4 IADD3 R13, R17, R21, RZ ;  /* 0x00000015110dc210 */ /* 0x000fc40007ffe0ff */
[----:B------:R-:W-:Y:S02]  /*0780*/  @!P4 LEA R24, P5, R16, c[0x0][0x170], 0x2 ;  /* 0x00005c001018ca11 */ /* 0x000fe400078a10ff */
[----:B------:R-:W-:Y:S02]  /*0790*/  @!P1 LEA.HI.X R21, R18, c[0x0][0x174], R19, 0x2, P6 ;  /* 0x00005d0012159a11 */ /* 0x000fe400030f1413 */
[----:B------:R-:W-:Y:S01]  /*07a0*/  CS2R R18, SRZ ;  /* 0x0000000000127805 */ /* 0x000fe2000001ff00 */
[----:B------:R-:W-:Y:S02]  /*07b0*/  @!P4 LEA.HI.X R25, R16, c[0x0][0x174], R13, 0x2, P5 ;  /* 0x00005d001019ca11 */ /* 0x000fe400028f140d */
[----:B------:R-:W-:Y:S01]  /*07c0*/  @!P2 IADD3 R13, R27, R29, RZ ;  /* 0x0000001d1b0da210 */ /* 0x000fe20007ffe0ff */
[----:B------:R-:W-:Y:S01]  /*07d0*/  CS2R R16, SRZ ;  /* 0x0000000000107805 */ /* 0x000fe2000001ff00 */
[----:B------:R-:W-:Y:S01]  /*07e0*/  @!P2 LEA R22, P5, R26, c[0x0][0x170], 0x2 ;  /* 0x00005c001a16aa11 */ /* 0x000fe200078a10ff */
[----:B------:R0:W2:Y:S01]  /*07f0*/  @!P1 LDG.E.64 R18, [R20.64] ;  /* 0x0000000614129981 */ /* 0x0000a2000c1e1b00 */
[----:B------:R-:W-:-:S02]  /*0800*/  @!P3 IADD3 R15, R15, R23, RZ ;  /* 0x000000170f0fb210 */ /* 0x000fc40007ffe0ff */
[----:B------:R-:W-:Y:S01]  /*0810*/  @!P2 LEA.HI.X R23, R26, c[0x0][0x174], R13, 0x2, P5 ;  /* 0x00005d001a17aa11 */ /* 0x000fe200028f140d */
[----:B------:R1:W3:Y:S01]  /*0820*/  @!P4 LDG.E.64 R16, [R24.64] ;  /* 0x000000061810c981 */ /* 0x0002e2000c1e1b00 */
[C---:B------:R-:W-:Y:S02]  /*0830*/  @!P3 LEA R28, P6, R14.reuse, c[0x0][0x170], 0x2 ;  /* 0x00005c000e1cba11 */ /* 0x040fe400078c10ff */
[----:B------:R-:W-:Y:S02]  /*0840*/  ISETP.GE.U32.AND P1, PT, R77, c[0x0][0x1c8], PT ;  /* 0x000072004d007a0c */ /* 0x000fe40003f26070 */
[----:B------:R-:W-:Y:S02]  /*0850*/  SHF.R.S32.HI R13, RZ, 0x1f, R77 ;  /* 0x0000001fff0d7819 */ /* 0x000fe4000001144d */
[----:B------:R-:W-:Y:S02]  /*0860*/  @!P3 LEA.HI.X R29, R14, c[0x0][0x174], R15, 0x2, P6 ;  /* 0x00005d000e1dba11 */ /* 0x000fe400030f140f */
[----:B------:R-:W-:Y:S01]  /*0870*/  ISETP.GE.AND.EX P1, PT, R13, c[0x0][0x1cc], PT, P1 ;  /* 0x000073000d007a0c */ /* 0x000fe20003f26310 */
[----:B------:R-:W-:-:S03]  /*0880*/  CS2R R14, SRZ ;  /* 0x00000000000e7805 */ /* 0x000fc6000001ff00 */
[----:B------:R-:W-:Y:S02]  /*0890*/  ISETP.GT.U32.OR P1, PT, R0, 0x27f, P1 ;  /* 0x0000027f0000780c */ /* 0x000fe40000f24470 */
[----:B------:R-:W-:Y:S01]  /*08a0*/  SHF.R.S32.HI R62, RZ, 0x1f, R76 ;  /* 0x0000001fff3e7819 */ /* 0x000fe2000001144c */
[----:B------:R4:W5:Y:S01]  /*08b0*/  @!P3 LDG.E.64 R14, [R28.64] ;  /* 0x000000061c0eb981 */ /* 0x000962000c1e1b00 */
[----:B------:R-:W-:-:S04]  /*08c0*/  ISETP.GE.U32.AND P3, PT, R76, c[0x0][0x1c8], PT ;  /* 0x000072004c007a0c */ /* 0x000fc80003f66070 */
[----:B------:R-:W-:Y:S02]  /*08d0*/  ISETP.GE.AND.EX P3, PT, R62, c[0x0][0x1cc], PT, P3 ;  /* 0x000073003e007a0c */ /* 0x000fe40003f66330 */
[----:B------:R-:W-:Y:S02]  /*08e0*/  ISETP.GE.U32.AND P6, PT, R75, c[0x0][0x1c8], PT ;  /* 0x000072004b007a0c */ /* 0x000fe40003fc6070 */
[----:B------:R-:W-:Y:S01]  /*08f0*/  SHF.R.S32.HI R63, RZ, 0x1f, R75 ;  /* 0x0000001fff3f7819 */ /* 0x000fe2000001144b */
[----:B-1----:R-:W-:Y:S01]  /*0900*/  @!P1 IMAD R24, R13, c[0x0][0x1c0], RZ ;  /* 0x000070000d189a24 */ /* 0x002fe200078e02ff */
[----:B------:R-:W-:Y:S02]  /*0910*/  ISETP.GT.U32.OR P3, PT, R0, 0x27f, P3 ;  /* 0x0000027f0000780c */ /* 0x000fe40001f64470 */
[----:B------:R-:W-:Y:S01]  /*0920*/  ISETP.GE.AND.EX P6, PT, R63, c[0x0][0x1cc], PT, P6 ;  /* 0x000073003f007a0c */ /* 0x000fe20003fc6360 */
[----:B------:R-:W-:Y:S01]  /*0930*/  @!P1 IMAD R27, R77, c[0x0][0x1c4], R24 ;  /* 0x000071004d1b9a24 */ /* 0x000fe200078e0218 */
[----:B0-----:R-:W-:Y:S01]  /*0940*/  CS2R R20, SRZ ;  /* 0x0000000000147805 */ /* 0x001fe2000001ff00 */
[----:B------:R-:W-:-:S02]  /*0950*/  @!P1 MOV R24, R90 ;  /* 0x0000005a00189202 */ /* 0x000fc40000000f00 */
[----:B------:R-:W-:Y:S02]  /*0960*/  @!P1 MOV R25, R93 ;  /* 0x0000005d00199202 */ /* 0x000fe40000000f00 */
[----:B------:R-:W-:Y:S01]  /*0970*/  ISETP.GE.U32.AND P5, PT, R74, c[0x0][0x1c8], PT ;  /* 0x000072004a007a0c */ /* 0x000fe20003fa6070 */
[----:B------:R0:W5:Y:S01]  /*0980*/  @!P2 LDG.E.64 R20, [R22.64] ;  /* 0x000000061614a981 */ /* 0x000162000c1e1b00 */
[----:B------:R-:W-:Y:S02]  /*0990*/  SHF.R.S32.HI R64, RZ, 0x1f, R74 ;  /* 0x0000001fff407819 */ /* 0x000fe4000001144a */
[----:B------:R-:W-:Y:S01]  /*09a0*/  ISETP.GT.U32.OR P6, PT, R0, 0x27f, P6 ;  /* 0x0000027f0000780c */ /* 0x000fe200037c4470 */
[----:B------:R-:W-:Y:S01]  /*09b0*/  @!P1 IMAD.WIDE.U32 R24, R77, c[0x0][0x1c0], R24 ;  /* 0x000070004d189a25 */ /* 0x000fe200078e0018 */
[----:B------:R-:W-:Y:S02]  /*09c0*/  ISETP.GE.U32.AND P4, PT, R73, c[0x0][0x1c8], PT ;  /* 0x0000720049007a0c */ /* 0x000fe40003f86070 */
[----:B------:R-:W-:-:S02]  /*09d0*/  SHF.R.S32.HI R65, RZ, 0x1f, R73 ;  /* 0x0000001fff417819 */ /* 0x000fc40000011449 */
[----:B------:R-:W-:Y:S01]  /*09e0*/  ISETP.GE.AND.EX P5, PT, R64, c[0x0][0x1cc], PT, P5 ;  /* 0x0000730040007a0c */ /* 0x000fe20003fa6350 */
[----:B----4-:R-:W-:Y:S01]  /*09f0*/  @!P3 IMAD R29, R62, c[0x0][0x1c0], RZ ;  /* 0x000070003e1dba24 */ /* 0x010fe200078e02ff */
[----:B0-----:R-:W-:Y:S02]  /*0a00*/  @!P3 MOV R22, R90 ;  /* 0x0000005a0016b202 */ /* 0x001fe40000000f00 */
[----:B------:R-:W-:Y:S02]  /*0a10*/  @!P3 MOV R23, R93 ;  /* 0x0000005d0017b202 */ /* 0x000fe40000000f00 */
[----:B------:R-:W-:Y:S02]  /*0a20*/  ISETP.GE.AND.EX P2, PT, R65, c[0x0][0x1cc], PT, P4 ;  /* 0x0000730041007a0c */ /* 0x000fe40003f46340 */
[----:B------:R-:W-:Y:S02]  /*0a30*/  ISETP.GT.U32.OR P5, PT, R0, 0x27f, P5 ;  /* 0x0000027f0000780c */ /* 0x000fe40002fa4470 */
[----:B------:R-:W-:-:S02]  /*0a40*/  @!P1 IADD3 R25, R25, R27, RZ ;  /* 0x0000001b19199210 */ /* 0x000fc40007ffe0ff */
[----:B------:R-:W-:Y:S01]  /*0a50*/  @!P1 LEA R36, P4, R24, c[0x0][0x170], 0x2 ;  /* 0x00005c0018249a11 */ /* 0x000fe200078810ff */
[C---:B------:R-:W-:Y:S02]  /*0a60*/  @!P3 IMAD R29, R76.reuse, c[0x0][0x1c4], R29 ;  /* 0x000071004c1dba24 */ /* 0x040fe400078e021d */
[----:B------:R-:W-:Y:S01]  /*0a70*/  @!P3 IMAD.WIDE.U32 R22, R76, c[0x0][0x1c0], R22 ;  /* 0x000070004c16ba25 */ /* 0x000fe200078e0016 */
[----:B------:R-:W-:Y:S02]  /*0a80*/  @!P1 LEA.HI.X R37, R24, c[0x0][0x174], R25, 0x2, P4 ;  /* 0x00005d0018259a11 */ /* 0x000fe400020f1419 */
[----:B------:R-:W-:Y:S01]  /*0a90*/  @!P6 MOV R24, R90 ;  /* 0x0000005a0018e202 */ /* 0x000fe20000000f00 */
[----:B------:R-:W-:Y:S01]  /*0aa0*/  @!P6 IMAD R26, R63, c[0x0][0x1c0], RZ ;  /* 0x000070003f1aea24 */ /* 0x000fe200078e02ff */
[----:B------:R-:W-:Y:S02]  /*0ab0*/  @!P6 MOV R25, R93 ;  /* 0x0000005d0019e202 */ /* 0x000fe40000000f00 */
[----:B------:R-:W-:-:S02]  /*0ac0*/  @!P3 IADD3 R23, R23, R29, RZ ;  /* 0x0000001d1717b210 */ /* 0x000fc40007ffe0ff */
[----:B------:R-:W-:Y:S01]  /*0ad0*/  @!P3 LEA R34, P4, R22, c[0x0][0x170], 0x2 ;  /* 0x00005c001622ba11 */ /* 0x000fe200078810ff */
[C---:B------:R-:W-:Y:S01]  /*0ae0*/  @!P6 IMAD R27, R75.reuse, c[0x0][0x1c4], R26 ;  /* 0x000071004b1bea24 */ /* 0x040fe200078e021a */
[----:B------:R-:W-:Y:S01]  /*0af0*/  ISETP.GT.U32.OR P2, PT, R0, 0x27f, P2 ;  /* 0x0000027f0000780c */ /* 0x000fe20001744470 */
[----:B------:R-:W-:Y:S01]  /*0b00*/  @!P6 IMAD.WIDE.U32 R24, R75, c[0x0][0x1c0], R24 ;  /* 0x000070004b18ea25 */ /* 0x000fe200078e0018 */
[----:B------:R-:W-:-:S03]  /*0b10*/  @!P3 LEA.HI.X R35, R22, c[0x0][0x174], R23, 0x2, P4 ;  /* 0x00005d001623ba11 */ /* 0x000fc600020f1417 */
[----:B------:R-:W-:Y:S01]  /*0b20*/  @!P5 IMAD R23, R64, c[0x0][0x1c0], RZ ;  /* 0x000070004017da24 */ /* 0x000fe200078e02ff */
[----:B------:R-:W-:Y:S02]  /*0b30*/  @!P6 IADD3 R25, R25, R27, RZ ;  /* 0x0000001b1919e210 */ /* 0x000fe40007ffe0ff */
[----:B------:R-:W-:Y:S01]  /*0b40*/  @!P6 LEA R32, P4, R24, c[0x0][0x170], 0x2 ;  /* 0x00005c001820ea11 */ /* 0x000fe200078810ff */
        /* <DEDUP_REMOVED lines=8> */
[----:B------:R-:W-:Y:S01]  /*0bd0*/  @!P2 IMAD R29, R73, c[0x0][0x1c4], R26 ;  /* 0x00007100491daa24 */ /* 0x000fe200078e021a */
        /* <DEDUP_REMOVED lines=66> */
[C---:B------:R-:W-:Y:S02]  /*1000*/  @!P3 LEA R36, P6, R28.reuse, c[0x0][0x170], 0x2 ;  /* 0x00005c001c24ba11 */ /* 0x040fe400078c10ff */
[-C--:B0-----:R-:W-:Y:S02]  /*1010*/  @!P4 MOV R30, R90.reuse ;  /* 0x0000005a001ec202 */ /* 0x081fe40000000f00 */
[----:B------:R-:W-:Y:S02]  /*1020*/  @!P4 MOV R31, R93 ;  /* 0x0000005d001fc202 */ /* 0x000fe40000000f00 */
[----:B------:R-:W-:Y:S01]  /*1030*/  ISETP.GE.AND.EX P1, PT, R71, c[0x0][0x1cc], PT, P1 ;  /* 0x0000730047007a0c */ /* 0x000fe20003f26310 */
[C---:B------:R-:W-:Y:S01]  /*1040*/  @!P4 IMAD R33, R9.reuse, c[0x0][0x1c4], R32 ;  /* 0x000071000921ca24 */ /* 0x040fe200078e0220 */
[----:B------:R-:W-:Y:S01]  /*1050*/  @!P3 LEA.HI.X R37, R28, c[0x0][0x174], R29, 0x2, P6 ;  /* 0x00005d001c25ba11 */ /* 0x000fe200030f141d */
[----:B------:R-:W-:Y:S01]  /*1060*/  @!P4 IMAD.WIDE.U32 R30, R9, c[0x0][0x1c0], R30 ;  /* 0x00007000091eca25 */ /* 0x000fe200078e001e */
[----:B------:R-:W-:-:S02]  /*1070*/  @!P5 MOV R28, R90 ;  /* 0x0000005a001cd202 */ /* 0x000fc40000000f00 */
[----:B------:R-:W-:Y:S01]  /*1080*/  @!P5 MOV R29, R93 ;  /* 0x0000005d001dd202 */ /* 0x000fe20000000f00 */
[----:B------:R-:W-:Y:S01]  /*1090*/  @!P5 IMAD R35, R70, c[0x0][0x1c0], RZ ;  /* 0x000070004623da24 */ /* 0x000fe200078e02ff */
[----:B------:R-:W-:Y:S02]  /*10a0*/  ISETP.GT.U32.OR P1, PT, R0, 0x27f, P1 ;  /* 0x0000027f0000780c */ /* 0x000fe40000f24470 */
[----:B------:R-:W-:Y:S01]  /*10b0*/  @!P4 IADD3 R31, R31, R33, RZ ;  /* 0x000000211f1fc210 */ /* 0x000fe20007ffe0ff */
[----:B------:R-:W-:Y:S01]  /*10c0*/  @!P5 IMAD R41, R10, c[0x0][0x1c4], R35 ;  /* 0x000071000a29da24 */ /* 0x000fe200078e0223 */
[----:B------:R-:W-:Y:S01]  /*10d0*/  @!P4 LEA R34, P6, R30, c[0x0][0x170], 0x2 ;  /* 0x00005c001e22ca11 */ /* 0x000fe200078c10ff */
        /* <DEDUP_REMOVED lines=183> */
.L_x_5164:
[----:B------:R-:W-:Y:S05]  /*1c50*/  BSYNC B0 ;  /* 0x0000000000007941 */ /* 0x000fea0003800000 */
.L_x_5163:
        /* <DEDUP_REMOVED lines=25> */
.L_x_5167:
[----:B------:R-:W2:Y:S01]  /*1df0*/  LDG.E.STRONG.GPU R30, [R28.64] ;  /* 0x000000061c1e7981 */ /* 0x000ea2000c1ef900 */
[----:B------:R-:W-:Y:S01]  /*1e00*/  YIELD ;  /* 0x0000000000007946 */ /* 0x000fe20003800000 */
[----:B--2---:R-:W-:Y:S01]  /*1e10*/  ISETP.NE.AND P1, PT, R30, R31, PT ;  /* 0x0000001f1e00720c */ /* 0x004fe20003f25270 */
[----:B------:R-:W-:-:S12]  /*1e20*/  CCTL.IVALL ;  /* 0x00000000ff00798f */ /* 0x000fd80002000000 */
[----:B------:R-:W-:Y:S05]  /*1e30*/  @P1 BRA `(.L_x_5167) ;  /* 0xffffffb000001947 */ /* 0x000fea000383ffff */
.L_x_5166:
        /* <DEDUP_REMOVED lines=11> */
.L_x_5169:
        /* <DEDUP_REMOVED lines=59> */
.L_x_5168:
        /* <DEDUP_REMOVED lines=19> */
.L_x_5171:
[----:B------:R-:W-:Y:S05]  /*23d0*/  BSYNC B0 ;  /* 0x0000000000007941 */ /* 0x000fea0003800000 */
.L_x_5170:
        /* <DEDUP_REMOVED lines=30> */
.L_x_5165:
[----:B------:R-:W-:Y:S01]  /*25c0*/  LOP3.LUT P1, RZ, R3, R0, RZ, 0xfc, !PT ;  /* 0x0000000003ff7212 */ /* 0x000fe2000782fcff */
[----:B------:R-:W-:Y:S01]  /*25d0*/  @!P3 STS.64 [0xc0], R32 ;  /* 0x0000c020ff00b388 */ /* 0x000fe20000000a00 */
[----:B------:R-:W-:Y:S01]  /*25e0*/  ISETP.EQ.U32.AND P2, PT, RZ, c[0x0][0x168], PT ;  /* 0x00005a00ff007a0c */ /* 0x000fe20003f42070 */
[----:B------:R-:W-:Y:S01]  /*25f0*/  HFMA2.MMA R39, -RZ, RZ, 0, 1.1920928955078125e-07 ;  /* 0x00000002ff277435 */ /* 0x000fe200000001ff */
        /* <DEDUP_REMOVED lines=10> */
[----:B------:R-:W2:Y:S04]  /*26a0*/  LDG.E.U16 R41, [R34.64] ;  /* 0x0000000622297981 */ /* 0x000ea8000c1e1500 */
[----:B------:R-:W3:Y:S04]  /*26b0*/  LDG.E.U16 R43, [R34.64+0x2] ;  /* 0x00000206222b7981 */ /* 0x000ee8000c1e1500 */
[----:B------:R1:W4:Y:S04]  /*26c0*/  LDG.E.U16 R40, [R38.64] ;  /* 0x0000000626287981 */ /* 0x000328000c1e1500 */
[----:B------:R1:W5:Y:S01]  /*26d0*/  LDG.E.U16 R42, [R38.64+0x2] ;  /* 0x00000206262a7981 */ /* 0x000362000c1e1500 */
[----:B------:R-:W-:-:S03]  /*26e0*/  ISETP.NE.AND P5, PT, RZ, UR5, PT ;  /* 0x00000005ff007c0c */ /* 0x000fc6000bfa5270 */
[----:B------:R-:W0:Y:S02]  /*26f0*/  LDS.64 R30, [0xc0] ;  /* 0x0000c000ff1e7984 */ /* 0x000e240000000a00 */
[----:B0-----:R-:W-:-:S04]  /*2700*/  FMUL.FTZ R30, R30, c[0x0][0x1f4] ;  /* 0x00007d001e1e7a20 */ /* 0x001fc80000410000 */
[C---:B------:R-:W-:Y:S02]  /*2710*/  FMUL.FTZ R88, R30.reuse, R30 ;  /* 0x0000001e1e587220 */ /* 0x040fe40000410000 */
[C---:B------:R-:W-:Y:S02]  /*2720*/  FADD.FTZ R22, -R30.reuse, R22 ;  /* 0x000000161e167221 */ /* 0x040fe40000010100 */
[----:B------:R-:W-:Y:S01]  /*2730*/  FFMA.FTZ R88, R31, c[0x0][0x1f4], -R88 ;  /* 0x00007d001f587a23 */ /* 0x000fe20000010858 */
[----:B------:R-:W-:Y:S01]  /*2740*/  MOV R31, 0x3f800000 ;  /* 0x3f800000001f7802 */ /* 0x000fe20000000f00 */
[C---:B------:R-:W-:Y:S02]  /*2750*/  FADD.FTZ R28, -R30.reuse, R23 ;  /* 0x000000171e1c7221 */ /* 0x040fe40000010100 */
[----:B------:R-:W-:Y:S01]  /*2760*/  FADD.FTZ R36, -R30, R18 ;  /* 0x000000121e247221 */ /* 0x000fe20000010100 */
[----:B------:R-:W-:Y:S01]  /*2770*/  FSETP.GTU.FTZ.AND P1, PT, R88, RZ, PT ;  /* 0x000000ff5800720b */ /* 0x000fe20003f3c000 */
[----:B-1----:R-:W-:-:S12]  /*2780*/  FADD.FTZ R38, -R30, R19 ;  /* 0x000000131e267221 */ /* 0x002fd80000010100 */
[----:B------:R-:W-:-:S04]  /*2790*/  @P1 FADD.FTZ R88, R88, c[0x0][0x188] ;  /* 0x0000620058581621 */ /* 0x000fc80000010000 */
[----:B------:R-:W0:Y:S02]  /*27a0*/  @P1 MUFU.RSQ R31, R88 ;  /* 0x00000058001f1308 */ /* 0x000e240000001400 */
[-C--:B0-----:R-:W-:Y:S02]  /*27b0*/  FMUL.FTZ R28, R28, R31.reuse ;  /* 0x0000001f1c1c7220 */ /* 0x081fe40000410000 */
[----:B------:R-:W-:Y:S01]  /*27c0*/  FMUL.FTZ R22, R22, R31 ;  /* 0x0000001f16167220 */ /* 0x000fe20000410000 */
[----:B--2---:R-:W-:Y:S02]  /*27d0*/  PRMT R32, RZ, 0x5410, R41 ;  /* 0x00005410ff207816 */ /* 0x004fe40000000029 */
[----:B---3--:R-:W-:Y:S02]  /*27e0*/  PRMT R33, RZ, 0x5410, R43 ;  /* 0x00005410ff217816 */ /* 0x008fe4000000002b */
[----:B----4-:R-:W-:Y:S02]  /*27f0*/  PRMT R35, RZ, 0x5410, R40 ;  /* 0x00005410ff237816 */ /* 0x010fe40000000028 */
[----:B-----5:R-:W-:-:S03]  /*2800*/  PRMT R34, RZ, 0x5410, R42 ;  /* 0x00005410ff227816 */ /* 0x020fc6000000002a */
        /* <DEDUP_REMOVED lines=13> */
.L_x_5172:
        /* <DEDUP_REMOVED lines=11> */
.L_x_5174:
[----:B------:R-:W-:Y:S05]  /*2990*/  BSYNC B0 ;  /* 0x0000000000007941 */ /* 0x000fea0003800000 */
.L_x_5173:
[----:B------:R-:W-:Y:S01]  /*29a0*/  ISETP.GE.U32.AND P6, PT, R81, c[0x0][0x1c8], PT ;  /* 0x0000720051007a0c */ /* 0x000fe20003fc6070 */
[-C--:B0-----:R-:W-:Y:S01]  /*29b0*/  FMUL.FTZ R18, R36, R31.reuse ;  /* 0x0000001f24127220 */ /* 0x081fe20000410000 */
[----:B------:R-:W-:Y:S01]  /*29c0*/  ISETP.GE.U32.AND P1, PT, R80, c[0x0][0x1c8], PT ;  /* 0x0000720050007a0c */ /* 0x000fe20003f26070 */
[----:B------:R-:W-:Y:S01]  /*29d0*/  FMUL.FTZ R38, R38, R31 ;  /* 0x0000001f26267220 */ /* 0x000fe20000410000 */
[----:B------:R-:W-:Y:S01]  /*29e0*/  ISETP.GE.U32.AND P2, PT, R79, c[0x0][0x1c8], PT ;  /* 0x000072004f007a0c */ /* 0x000fe20003f46070 */
[----:B------:R-:W-:Y:S01]  /*29f0*/  FADD.FTZ R28, -R30, R16 ;  /* 0x000000101e1c7221 */ /* 0x000fe20000010100 */
[----:B------:R-:W-:Y:S01]  /*2a00*/  ISETP.GE.U32.AND P3, PT, R78, c[0x0][0x1c8], PT ;  /* 0x000072004e007a0c */ /* 0x000fe20003f66070 */
[----:B------:R-:W-:Y:S01]  /*2a10*/  FADD.FTZ R36, -R30, R17 ;  /* 0x000000111e247221 */ /* 0x000fe20000010100 */
[----:B------:R-:W-:Y:S01]  /*2a20*/  ISETP.GE.U32.AND P4, PT, R77, c[0x0][0x1c8], PT ;  /* 0x000072004d007a0c */ /* 0x000fe20003f86070 */
[----:B------:R-:W-:Y:S01]  /*2a30*/  FFMA.FTZ R16, R32, R18, R35 ;  /* 0x0000001220107223 */ /* 0x000fe20000010023 */
[----:B------:R-:W-:Y:S01]  /*2a40*/  ISETP.GE.AND.EX P6, PT, R87, c[0x0][0x1cc], PT, P6 ;  /* 0x0000730057007a0c */ /* 0x000fe20003fc6360 */
[----:B------:R-:W-:Y:S01]  /*2a50*/  FFMA.FTZ R17, R33, R38, R34 ;  /* 0x0000002621117223 */ /* 0x000fe20000010022 */
[----:B------:R-:W-:-:S02]  /*2a60*/  ISETP.GE.AND.EX P1, PT, R86, c[0x0][0x1cc], PT, P1 ;  /* 0x0000730056007a0c */ /* 0x000fc40003f26310 */
[----:B------:R-:W-:Y:S02]  /*2a70*/  ISETP.GE.AND.EX P2, PT, R85, c[0x0][0x1cc], PT, P2 ;  /* 0x0000730055007a0c */ /* 0x000fe40003f46320 */
[----:B------:R-:W-:Y:S02]  /*2a80*/  ISETP.GE.AND.EX P3, PT, R12, c[0x0][0x1cc], PT, P3 ;  /* 0x000073000c007a0c */ /* 0x000fe40003f66330 */
[----:B------:R-:W-:Y:S02]  /*2a90*/  ISETP.GE.AND.EX P4, PT, R13, c[0x0][0x1cc], PT, P4 ;  /* 0x000073000d007a0c */ /* 0x000fe40003f86340 */
[C---:B------:R-:W-:Y:S02]  /*2aa0*/  ISETP.GT.U32.OR P6, PT, R0.reuse, 0x27f, P6 ;  /* 0x0000027f0000780c */ /* 0x040fe400037c4470 */
[C---:B------:R-:W-:Y:S02]  /*2ab0*/  ISETP.GT.U32.OR P1, PT, R0.reuse, 0x27f, P1 ;  /* 0x0000027f0000780c */ /* 0x040fe40000f24470 */
        /* <DEDUP_REMOVED lines=14> */
.L_x_5175:
        /* <DEDUP_REMOVED lines=11> */
.L_x_5177:
[----:B------:R-:W-:Y:S05]  /*2c50*/  BSYNC B0 ;  /* 0x0000000000007941 */ /* 0x000fea0003800000 */
.L_x_5176:
[-C--:B0-----:R-:W-:Y:S02]  /*2c60*/  FMUL.FTZ R16, R28, R31.reuse ;  /* 0x0000001f1c107220 */ /* 0x081fe40000410000 */
[----:B------:R-:W-:Y:S02]  /*2c70*/  FMUL.FTZ R36, R36, R31 ;  /* 0x0000001f24247220 */ /* 0x000fe40000410000 */
[C---:B------:R-:W-:Y:S02]  /*2c80*/  FADD.FTZ R22, -R30.reuse, R14 ;  /* 0x0000000e1e167221 */ /* 0x040fe40000010100 */
[----:B------:R-:W-:Y:S02]  /*2c90*/  FADD.FTZ R28, -R30, R15 ;  /* 0x0000000f1e1c7221 */ /* 0x000fe40000010100 */
        /* <DEDUP_REMOVED lines=13> */
.L_x_5178:
        /* <DEDUP_REMOVED lines=11> */
.L_x_5180:
[----:B------:R-:W-:Y:S05]  /*2e20*/  BSYNC B0 ;  /* 0x0000000000007941 */ /* 0x000fea0003800000 */
.L_x_5179:
[-C--:B------:R-:W-:Y:S02]  /*2e30*/  FMUL.FTZ R22, R22, R31.reuse ;  /* 0x0000001f16167220 */ /* 0x080fe40000410000 */
[----:B------:R-:W-:Y:S02]  /*2e40*/  FMUL.FTZ R28, R28, R31 ;  /* 0x0000001f1c1c7220 */ /* 0x000fe40000410000 */
[C---:B------:R-:W-:Y:S02]  /*2e50*/  FADD.FTZ R36, -R30.reuse, R20 ;  /* 0x000000141e247221 */ /* 0x040fe40000010100 */
[----:B------:R-:W-:Y:S02]  /*2e60*/  FADD.FTZ R38, -R30, R21 ;  /* 0x000000151e267221 */ /* 0x000fe40000010100 */
        /* <DEDUP_REMOVED lines=13> */
.L_x_5181:
        /* <DEDUP_REMOVED lines=11> */
.L_x_5183:
[----:B------:R-:W-:Y:S05]  /*2ff0*/  BSYNC B0 ;  /* 0x0000000000007941 */ /* 0x000fea0003800000 */
.L_x_5182:
        /* <DEDUP_REMOVED lines=17> */
.L_x_5184:
        /* <DEDUP_REMOVED lines=11> */
.L_x_5186:
[----:B------:R-:W-:Y:S05]  /*31c0*/  BSYNC B0 ;  /* 0x0000000000007941 */ /* 0x000fea0003800000 */
.L_x_5185:
[-C--:B------:R-:W-:Y:S02]  /*31d0*/  FMUL.FTZ R24, R24, R31.reuse ;  /* 0x0000001f18187220 */ /* 0x080fe40000410000 */
[----:B------:R-:W-:Y:S02]  /*31e0*/  FMUL.FTZ R22, R22, R31 ;  /* 0x0000001f16167220 */ /* 0x000fe40000410000 */
[C---:B0-----:R-:W-:Y:S02]  /*31f0*/  FADD.FTZ R18, -R30.reuse, R26 ;  /* 0x0000001a1e127221 */ /* 0x041fe40000010100 */
        /* <DEDUP_REMOVED lines=14> */
.L_x_5187:
        /* <DEDUP_REMOVED lines=11> */
.L_x_5189:
[----:B------:R-:W-:Y:S05]  /*3390*/  BSYNC B0 ;  /* 0x0000000000007941 */ /* 0x000fea0003800000 */
.L_x_5188:
[----:B------:R-:W-:Y:S01]  /*33a0*/  ISETP.GE.U32.AND P6, PT, R76, c[0x0][0x1c8], PT ;  /* 0x000072004c007a0c */ /* 0x000fe20003fc6070 */
[-C--:B------:R-:W-:Y:S01]  /*33b0*/  FMUL.FTZ R18, R18, R31.reuse ;  /* 0x0000001f12127220 */ /* 0x080fe20000410000 */
[----:B------:R-:W-:Y:S01]  /*33c0*/  ISETP.GE.U32.AND P1, PT, R75, c[0x0][0x1c8], PT ;  /* 0x000072004b007a0c */ /* 0x000fe20003f26070 */
[----:B------:R-:W-:Y:S01]  /*33d0*/  FMUL.FTZ R36, R36, R31 ;  /* 0x0000001f24247220 */ /* 0x000fe20000410000 */
[----:B------:R-:W-:Y:S01]  /*33e0*/  ISETP.GE.U32.AND P2, PT, R74, c[0x0][0x1c8], PT ;  /* 0x000072004a007a0c */ /* 0x000fe20003f46070 */
[C---:B------:R-:W-:Y:S01]  /*33f0*/  FADD.FTZ R44, -R30.reuse, R44 ;  /* 0x0000002c1e2c7221 */ /* 0x040fe20000010100 */
[----:B------:R-:W-:Y:S01]  /*3400*/  ISETP.GE.U32.AND P3, PT, R73, c[0x0][0x1c8], PT ;  /* 0x0000720049007a0c */ /* 0x000fe20003f66070 */
[----:B------:R-:W-:Y:S01]  /*3410*/  FADD.FTZ R38, -R30, R45 ;  /* 0x0000002d1e267221 */ /* 0x000fe20000010100 */
[----:B------:R-:W-:Y:S01]  /*3420*/  ISETP.GE.U32.AND P4, PT, R72, c[0x0][0x1c8], PT ;  /* 0x0000720048007a0c */ /* 0x000fe20003f86070 */
        /* <DEDUP_REMOVED lines=25> */
[----:B------:R-:W-:Y:S02]  /*35c0*/  FADD.FTZ R30, -R30, R61 ;  /* 0x0000003d1e1e7221 */ /* 0x000fe40000010100 */
[----:B0-----:R-:W-:-:S02]  /*35d0*/  FFMA.FTZ R14, R32, R18, R35 ;  /* 0x00000012200e7223 */ /* 0x001fc40000010023 */
        /* <DEDUP_REMOVED lines=12> */
.L_x_5190:
        /* <DEDUP_REMOVED lines=11> */
.L_x_5192:
[----:B------:R-:W-:Y:S05]  /*3750*/  BSYNC B0 ;  /* 0x0000000000007941 */ /* 0x000fea0003800000 */
.L_x_5191:
[-C--:B------:R-:W-:Y:S02]  /*3760*/  FMUL.FTZ R44, R44, R31.reuse ;  /* 0x0000001f2c2c7220 */ /* 0x080fe40000410000 */
[-C--:B------:R-:W-:Y:S02]  /*3770*/  FMUL.FTZ R38, R38, R31.reuse ;  /* 0x0000001f26267220 */ /* 0x080fe40000410000 */
[-C--:B------:R-:W-:Y:S02]  /*3780*/  FMUL.FTZ R46, R46, R31.reuse ;  /* 0x0000001f2e2e7220 */ /* 0x080fe40000410000 */
[----:B------:R-:W-:Y:S02]  /*3790*/  FMUL.FTZ R40, R40, R31 ;  /* 0x0000001f28287220 */ /* 0x000fe40000410000 */
        /* <DEDUP_REMOVED lines=13> */
.L_x_5193:
        /* <DEDUP_REMOVED lines=11> */
.L_x_5195:
[----:B------:R-:W-:Y:S05]  /*3920*/  BSYNC B0 ;  /* 0x0000000000007941 */ /* 0x000fea0003800000 */
.L_x_5194:
        /* <DEDUP_REMOVED lines=13> */
.L_x_5196:
        /* <DEDUP_REMOVED lines=11> */
.L_x_5198:
[----:B------:R-:W-:Y:S05]  /*3ab0*/  BSYNC B0 ;  /* 0x0000000000007941 */ /* 0x000fea0003800000 */
.L_x_5197:
        /* <DEDUP_REMOVED lines=17> */
.L_x_5199:
        /* <DEDUP_REMOVED lines=11> */
.L_x_5201:
[----:B------:R-:W-:Y:S05]  /*3c80*/  BSYNC B0 ;  /* 0x0000000000007941 */ /* 0x000fea0003800000 */
.L_x_5200:
        /* <DEDUP_REMOVED lines=13> */
.L_x_5202:
        /* <DEDUP_REMOVED lines=11> */
.L_x_5204:
[----:B------:R-:W-:Y:S05]  /*3e10*/  BSYNC B0 ;  /* 0x0000000000007941 */ /* 0x000fea0003800000 */
.L_x_5203:
        /* <DEDUP_REMOVED lines=19> */
[----:B------:R-:W-:Y:S01]  /*3f50*/  FMUL.FTZ R30, R30, R31 ;  /* 0x0000001f1e1e7220 */ /* 0x000fe20000410000 */
[----:B------:R-:W-:Y:S01]  /*3f60*/  ISETP.GT.U32.OR P6, PT, R0, 0x27f, P6 ;  /* 0x0000027f0000780c */ /* 0x000fe200037c4470 */
[----:B------:R-:W-:Y:S01]  /*3f70*/  FFMA.FTZ R12, R32, R52, R35 ;  /* 0x00000034200c7223 */ /* 0x000fe20000010023 */
[C---:B------:R-:W-:Y:S01]  /*3f80*/  ISETP.GT.U32.OR P1, PT, R0.reuse, 0x27f, P1 ;  /* 0x0000027f0000780c */ /* 0x040fe20000f24470 */
[----:B------:R-:W-:Y:S01]  /*3f90*/  FFMA.FTZ R13, R33, R13, R34 ;  /* 0x0000000d210d7223 */ /* 0x000fe20000010022 */
[----:B------:R-:W-:-:S02]  /*3fa0*/  ISETP.GT.U32.OR P2, PT, R0, 0x27f, P2 ;  /* 0x0000027f0000780c */ /* 0x000fc40001744470 */
        /* <DEDUP_REMOVED lines=13> */
.L_x_5205:
        /* <DEDUP_REMOVED lines=11> */
.L_x_5207:
[----:B------:R-:W-:Y:S05]  /*4130*/  BSYNC B0 ;  /* 0x0000000000007941 */ /* 0x000fea0003800000 */
.L_x_5206:
        /* <DEDUP_REMOVED lines=13> */
.L_x_5208:
        /* <DEDUP_REMOVED lines=11> */
.L_x_5210:
[----:B------:R-:W-:Y:S05]  /*42c0*/  BSYNC B0 ;  /* 0x0000000000007941 */ /* 0x000fea0003800000 */
.L_x_5209:
        /* <DEDUP_REMOVED lines=13> */
.L_x_5211:
        /* <DEDUP_REMOVED lines=11> */
.L_x_5213:
[----:B------:R-:W-:Y:S05]  /*4450*/  BSYNC B0 ;  /* 0x0000000000007941 */ /* 0x000fea0003800000 */
.L_x_5212:
        /* <DEDUP_REMOVED lines=13> */
.L_x_5214:
        /* <DEDUP_REMOVED lines=11> */
.L_x_5216:
[----:B------:R-:W-:Y:S05]  /*45e0*/  BSYNC B0 ;  /* 0x0000000000007941 */ /* 0x000fea0003800000 */
.L_x_5215:
        /* <DEDUP_REMOVED lines=13> */
.L_x_5217:
        /* <DEDUP_REMOVED lines=10> */
.L_x_5219:
[----:B------:R-:W-:Y:S05]  /*4760*/  BSYNC B0 ;  /* 0x0000000000007941 */ /* 0x000fea0003800000 */
.L_x_5218:
[----:B------:R-:W-:Y:S02]  /*4770*/  IADD3 R83, R83, c[0x0][0x10], RZ ;  /* 0x0000040053537a10 */ /* 0x000fe40007ffe0ff */
[----:B------:R-:W-:Y:S02]  /*4780*/  IADD3 R4, R4, 0x1, RZ ;  /* 0x0000000104047810 */ /* 0x000fe40007ffe0ff */
[----:B------:R-:W-:-:S13]  /*4790*/  ISETP.GE.AND P1, PT, R83, UR4, PT ;  /* 0x0000000453007c0c */ /* 0x000fda000bf26270 */
[----:B------:R-:W-:Y:S01]  /*47a0*/  @P1 CALL.REL.NOINC `(.L_x_5220) ;  /* 0x0000001000001944 */ /* 0x000fe20003c00000 */
[----:B------:R-:W-:Y:S05]  /*47b0*/  BRA `(.L_x_5221) ;  /* 0xffffbac000007947 */ /* 0x000fea000383ffff */
.L_x_5220:
[----:B------:R-:W-:Y:S05]  /*47c0*/  EXIT ;  /* 0x000000000000794d */ /* 0x000fea0003800000 */
.L_x_5222:
        /* <DEDUP_REMOVED lines=11> */
.L_x_5653:


//--------------------- .text._Z35group_norm_nhwc_fwd_one_pass_kernelI11Fp32IOBf16WLi256ELi160ELi640EEv26Group_norm_nhwc_fwd_params --------------------------
	.section	.text._Z35group_norm_nhwc_fwd_one_pass_kernelI11Fp32IOBf16WLi256ELi160ELi640EEv26Group_norm_nhwc_fwd_params,"ax",@progbits
	.sectioninfo	@"SHI_REGISTERS=96"
	.align	128
        .global         _Z35group_norm_nhwc_fwd_one_pass_kernelI11Fp32IOBf16WLi256ELi160ELi640EEv26Group_norm_nhwc_fwd_params
        .type           _Z35group_norm_nhwc_fwd_one_pass_kernelI11Fp32IOBf16WLi256ELi160ELi640EEv26Group_norm_nhwc_fwd_params,@function
        .size           _Z35group_norm_nhwc_fwd_one_pass_kernelI11Fp32IOBf16WLi256ELi160ELi640EEv26Group_norm_nhwc_fwd_params,(.L_x_5654 - _Z35group_norm_nhwc_fwd_one_pass_kernelI11Fp32IOBf16WLi256ELi160ELi640EEv26Group_norm_nhwc_fwd_params)
        .other          _Z35group_norm_nhwc_fwd_one_pass_kernelI11Fp32IOBf16WLi256ELi160ELi640EEv26Group_norm_nhwc_fwd_params,@"STO_CUDA_ENTRY STV_DEFAULT"
_Z35group_norm_nhwc_fwd_one_pass_kernelI11Fp32IOBf16WLi256ELi160ELi640EEv26Group_norm_nhwc_fwd_params:
.text._Z35group_norm_nhwc_fwd_one_pass_kernelI11Fp32IOBf16WLi256ELi160ELi640EEv26Group_norm_nhwc_fwd_params:
        /* <DEDUP_REMOVED lines=57> */
.L_x_5329:
        /* <DEDUP_REMOVED lines=276> */
[----:B------:R0:W2:Y:S01]  /*14d0*/  @!P1 LDG.E.64 R32, [R34.64] ;  /* 0x0000000c22209981 */ /* 0x0000a2000c1e1b00 */
[----:B------:R-:W-:-:S02]  /*14e0*/  IADD3 R51, R0, 0x90, RZ ;  /* 0x0000009000337810 */ /* 0x000fc40007ffe0ff */
[----:B------:R-:W-:Y:S02]  /*14f0*/  ISETP.GE.AND.EX P2, PT, R43, c[0x0][0x1cc], PT, P2 ;  /* 0x000073002b007a0c */ /* 0x000fe40003f46320 */
        /* <DEDUP_REMOVED lines=81> */
[C---:B------:R-:W-:Y:S02]  /*1a10*/  @!P5 LEA R46, P6, R44.reuse, c[0x0][0x170], 0x2 ;  /* 0x00005c002c2eda11 */ /* 0x040fe400078c10ff */
        /* <DEDUP_REMOVED lines=22> */
[C---:B------:R-:W-:Y:S01]  /*1b80*/  @!P2 IMAD R52, R89.reuse, c[0x0][0x1c4], R52 ;  /* 0x000071005934aa24 */ /* 0x040fe200078e0234 */
        /* <DEDUP_REMOVED lines=317> */
[----:B-1----:R-:W-:-:S02]  /*2f60*/  FADD.FTZ R44, R82, R44 ;  /* 0x0000002c522c7221 */ /* 0x002fc40000010000 */
[----:B------:R-:W-:Y:S02]  /*2f70*/  FADD.FTZ R45, R83, R45 ;  /* 0x0000002d532d7221 */ /* 0x000fe40000010000 */
[----:B0-----:R-:W-:Y:S02]  /*2f80*/  FADD.FTZ R81, R44, R46 ;  /* 0x0000002e2c517221 */ /* 0x001fe40000010000 */
        /* <DEDUP_REMOVED lines=38> */
[----:B------:R-:W0:Y:S01]  /*31f0*/  LDS.64 R82, [0xb0] ;  /* 0x0000b000ff527984 */ /* 0x000e220000000a00 */
[----:B------:R-:W-:Y:S02]  /*3200*/  FADD.FTZ R44, R81, R44 ;  /* 0x0000002c512c7221 */ /* 0x000fe40000010000 */
[----:B------:R-:W-:Y:S02]  /*3210*/  FADD.FTZ R45, R45, R47 ;  /* 0x0000002f2d2d7221 */ /* 0x000fe40000010000 */
[----:B------:R-:W-:-:S04]  /*3220*/  FADD.FTZ R44, R44, R46 ;  /* 0x0000002e2c2c7221 */ /* 0x000fc80000010000 */
[----:B0-----:R-:W-:Y:S02]  /*3230*/  FADD.FTZ R82, R44, R82 ;  /* 0x000000522c527221 */ /* 0x001fe40000010000 */
[----:B------:R-:W-:Y:S02]  /*3240*/  FADD.FTZ R83, R45, R83 ;  /* 0x000000532d537221 */ /* 0x000fe40000010000 */
.L_x_5224:
[----:B------:R-:W-:Y:S05]  /*3250*/  BSYNC B0 ;  /* 0x0000000000007941 */ /* 0x000fea0003800000 */
.L_x_5223:
        /* <DEDUP_REMOVED lines=34> */
.L_x_5227:
[----:B------:R-:W2:Y:S01]  /*3480*/  LDG.E.STRONG.GPU R47, [R44.64] ;  /* 0x0000000c2c2f7981 */ /* 0x000ea2000c1ef900 */
[----:B------:R-:W-:Y:S01]  /*3490*/  YIELD ;  /* 0x0000000000007946 */ /* 0x000fe20003800000 */
[----:B--2---:R-:W-:Y:S01]  /*34a0*/  ISETP.NE.AND P1, PT, R47, R46, PT ;  /* 0x0000002e2f00720c */ /* 0x004fe20003f25270 */
[----:B------:R-:W-:-:S12]  /*34b0*/  CCTL.IVALL ;  /* 0x00000000ff00798f */ /* 0x000fd80002000000 */
[----:B------:R-:W-:Y:S05]  /*34c0*/  @P1 BRA `(.L_x_5227) ;  /* 0xffffffb000001947 */ /* 0x000fea000383ffff */
.L_x_5226:
        /* <DEDUP_REMOVED lines=11> */
.L_x_5229:
        /* <DEDUP_REMOVED lines=31> */
[----:B------:R-:W-:Y:S02]  /*3770*/  ISETP.EQ.OR P4, PT, R45, UR16, P3 ;  /* 0x000000102d007c0c */ /* 0x000fe40009f82670 */
[----:B------:R-:W-:-:S11]  /*3780*/  MOV R81, UR4 ;  /* 0x0000000400517c02 */ /* 0x000fd60008000f00 */
[----:B------:R-:W0:Y:S01]  /*3790*/  @!P4 S2R R45, SR_CTAID.Y ;  /* 0x00000000002dc919 */ /* 0x000e220000002600 */
[----:B------:R-:W-:-:S05]  /*37a0*/  @!P4 LOP3.LUT R81, R81, 0x1, RZ, 0xc0, !PT ;  /* 0x000000015151c812 */ /* 0x000fca00078ec0ff */
[----:B------:R-:W-:Y:S02]  /*37b0*/  @!P4 IMAD R81, R81, c[0x0][0x10], RZ ;  /* 0x000004005151ca24 */ /* 0x000fe400078e02ff */
[----:B--2---:R-:W-:Y:S01]  /*37c0*/  @!P1 FADD.FTZ R82, R82, R84 ;  /* 0x0000005452529221 */ /* 0x004fe20000010000 */
[----:B------:R-:W-:Y:S01]  /*37d0*/  @!P4 MOV R84, 0x4 ;  /* 0x000000040054c802 */ /* 0x000fe20000000f00 */
[----:B------:R-:W-:Y:S02]  /*37e0*/  @!P1 FADD.FTZ R83, R83, R85 ;  /* 0x0000005553539221 */ /* 0x000fe40000010000 */
[----:B---3--:R-:W-:Y:S02]  /*37f0*/  @!P2 FADD.FTZ R82, R82, R46 ;  /* 0x0000002e5252a221 */ /* 0x008fe40000010000 */
[----:B------:R-:W-:Y:S01]  /*3800*/  @!P4 IMAD R46, R81, c[0x0][0xc], RZ ;  /* 0x00000300512eca24 */ /* 0x000fe200078e02ff */
[----:B------:R-:W-:-:S04]  /*3810*/  MOV R81, UR6 ;  /* 0x0000000600517c02 */ /* 0x000fc80008000f00 */
[----:B------:R-:W-:Y:S01]  /*3820*/  @!P4 SHF.L.U32 R46, R46, 0x1, RZ ;  /* 0x000000012e2ec819 */ /* 0x000fe200000006ff */
[----:B------:R-:W-:Y:S01]  /*3830*/  UIADD3 UR6, UR5, 0x3, URZ ;  /* 0x0000000305067890 */ /* 0x000fe2000fffe03f */
[----:B0-----:R-:W-:-:S03]  /*3840*/  @!P4 IMAD R45, R81, c[0x0][0x10], R45 ;  /* 0x00000400512dca24 */ /* 0x001fc600078e022d */
        /* <DEDUP_REMOVED lines=26> */
.L_x_5228:
        /* <DEDUP_REMOVED lines=25> */
.L_x_5231:
[----:B------:R-:W-:Y:S05]  /*3b80*/  BSYNC B0 ;  /* 0x0000000000007941 */ /* 0x000fea0003800000 */
.L_x_5230:
        /* <DEDUP_REMOVED lines=35> */
.L_x_5225:
[----:B------:R-:W-:Y:S01]  /*3dc0*/  LOP3.LUT P1, RZ, R75, UR16, RZ, 0xfc, !PT ;  /* 0x000000104bff7c12 */ /* 0x000fe2000f82fcff */
[----:B------:R0:W-:Y:S01]  /*3dd0*/  @!P3 STS.64 [0xc0], R82 ;  /* 0x0000c052ff00b388 */ /* 0x0001e20000000a00 */
[----:B------:R-:W-:Y:S02]  /*3de0*/  ISETP.EQ.U32.AND P2, PT, RZ, c[0x0][0x168], PT ;  /* 0x00005a00ff007a0c */ /* 0x000fe40003f42070 */
[----:B------:R-:W-:Y:S02]  /*3df0*/  MOV R44, UR9 ;  /* 0x00000009002c7c02 */ /* 0x000fe40008000f00 */
[----:B------:R-:W-:-:S02]  /*3e00*/  ISETP.EQ.OR.EX P1, PT, RZ, c[0x0][0x16c], P1, P2 ;  /* 0x00005b00ff007a0c */ /* 0x000fc40000f22720 */
[----:B------:R-:W-:-:S11]  /*3e10*/  IADD3 R81, R74, UR14, RZ ;  /* 0x0000000e4a517c10 */ /* 0x000fd6000fffe0ff */
[----:B------:R-:W-:Y:S01]  /*3e20*/  @!P1 MOV R45, 0x8 ;  /* 0x00000008002d9802 */ /* 0x000fe20000000f00 */
[----:B------:R-:W-:Y:S01]  /*3e30*/  @!P1 FMUL.FTZ R47, R83, c[0x0][0x1f4] ;  /* 0x00007d00532f9a20 */ /* 0x000fe20000410000 */
[----:B0-----:R-:W-:Y:S01]  /*3e40*/  HFMA2.MMA R83, -RZ, RZ, 0, 1.1920928955078125e-07 ;  /* 0x00000002ff537435 */ /* 0x001fe200000001ff */
        /* <DEDUP_REMOVED lines=19> */
[----:B0-----:R-:W-:Y:S02]  /*3f80*/  FADD.FTZ R44, R26, -UR5 ;  /* 0x800000051a2c7e21 */ /* 0x001fe40008010000 */
[----:B------:R-:W-:-:S08]  /*3f90*/  FADD.FTZ R45, R27, -UR5 ;  /* 0x800000051b2d7e21 */ /* 0x000fd00008010000 */
[----:B------:R-:W-:Y:S01]  /*3fa0*/  VOTEU.ANY UP0, P1 ;  /* 0x00000000003f7886 */ /* 0x000fe20000800100 */
[----:B------:R-:W-:-:S13]  /*3fb0*/  PLOP3.LUT P1, PT, PT, PT, UP0, 0x80, 0x0 ;  /* 0x000000000000781c */ /* 0x000fda0003f2f008 */
        /* <DEDUP_REMOVED lines=23> */
.L_x_5232:
        /* <DEDUP_REMOVED lines=12> */
.L_x_5234:
[----:B------:R-:W-:Y:S05]  /*41f0*/  BSYNC B0 ;  /* 0x0000000000007941 */ /* 0x000fea0003800000 */
.L_x_5233:
        /* <DEDUP_REMOVED lines=23> */
.L_x_5235:
        /* <DEDUP_REMOVED lines=11> */
.L_x_5237:
[----:B------:R-:W-:Y:S05]  /*4420*/  BSYNC B0 ;  /* 0x0000000000007941 */ /* 0x000fea0003800000 */
.L_x_5236:
        /* <DEDUP_REMOVED lines=23> */
.L_x_5238:
        /* <DEDUP_REMOVED lines=11> */
.L_x_5240:
[----:B------:R-:W-:Y:S05]  /*4650*/  BSYNC B0 ;  /* 0x0000000000007941 */ /* 0x000fea0003800000 */
.L_x_5239:
[----:B0-----:R-:W-:Y:S01]  /*4660*/  FADD.FTZ R7, R11, -UR5 ;  /* 0x800000050b077e21 */ /* 0x001fe20008010000 */
[----:B------:R-:W-:Y:S01]  /*4670*/  IADD3 R11, R0, 0x18, RZ ;  /* 0x00000018000b7810 */ /* 0x000fe20007ffe0ff */
[----:B------:R-:W-:Y:S01]  /*4680*/  FADD.FTZ R6, R10, -UR5 ;  /* 0x800000050a067e21 */ /* 0x000fe20008010000 */
[C---:B------:R-:W-:Y:S01]  /*4690*/  IADD3 R85, R0.reuse, 0x20, RZ ;  /* 0x0000002000557810 */ /* 0x040fe20007ffe0ff */
[----:B------:R-:W-:Y:S01]  /*46a0*/  FMUL.FTZ R7, R7, UR6 ;  /* 0x0000000607077c20 */ /* 0x000fe20008410000 */
[----:B------:R-:W-:Y:S01]  /*46b0*/  IADD3 R82, R0, 0x28, RZ ;  /* 0x0000002800527810 */ /* 0x000fe20007ffe0ff */
        /* <DEDUP_REMOVED lines=11> */
[----:B------:R-:W-:Y:S02]  /*4770*/  IADD3 R8, R0, 0x20, RZ ;  /* 0x0000002000087810 */ /* 0x000fe40007ffe0ff */
[----:B------:R-:W-:Y:S02]  /*4780*/  ISETP.GE.U32.AND P6, PT, R11, c[0x0][0x1c8], PT ;  /* 0x000072000b007a0c */ /* 0x000fe40003fc6070 */
[----:B------:R-:W-:Y:S02]  /*4790*/  ISETP.GE.U32.AND P1, PT, R85, c[0x0][0x1c8], PT ;  /* 0x0000720055007a0c */ /* 0x000fe40003f26070 */
        /* <DEDUP_REMOVED lines=29> */
.L_x_5241:
        /* <DEDUP_REMOVED lines=11> */
.L_x_5243:
[----:B------:R-:W-:Y:S05]  /*4a20*/  BSYNC B0 ;  /* 0x0000000000007941 */ /* 0x000fea0003800000 */
.L_x_5242:
        /* <DEDUP_REMOVED lines=17> */
.L_x_5244:
[----:B------:R-:W-:Y:S01]  /*4b40*/  BSSY B0, `(.L_x_5245) ;  /* 0x000000d000007945 */ /* 0x000fe20003800000 */
[----:B------:R-:W-:Y:S05]  /*4b50*/  @P1 BRA `(.L_x_5246) ;  /* 0x000000b000001947 */ /* 0x000fea0003800000 */
[----:B------:R-:W-:Y:S02]  /*4b60*/  IADD3 R8, R0, 0x20, RZ ;  /* 0x0000002000087810 */ /* 0x000fe40007ffe0ff */
[----:B------:R-:W-:Y:S02]  /*4b70*/  MOV R9, R5 ;  /* 0x0000000500097202 */ /* 0x000fe40000000f00 */
[----:B------:R-:W-:-:S05]  /*4b80*/  SHF.R.S32.HI R8, RZ, 0x1f, R8 ;  /* 0x0000001fff087819 */ /* 0x000fca0000011408 */
        /* <DEDUP_REMOVED lines=8> */
.L_x_5246:
[----:B------:R-:W-:Y:S05]  /*4c10*/  BSYNC B0 ;  /* 0x0000000000007941 */ /* 0x000fea0003800000 */
.L_x_5245:
        /* <DEDUP_REMOVED lines=17> */
.L_x_5247:
        /* <DEDUP_REMOVED lines=11> */
.L_x_5249:
[----:B------:R-:W-:Y:S05]  /*4de0*/  BSYNC B0 ;  /* 0x0000000000007941 */ /* 0x000fea0003800000 */
.L_x_5248:
        /* <DEDUP_REMOVED lines=17> */
.L_x_5250:
        /* <DEDUP_REMOVED lines=11> */
.L_x_5252:
[----:B------:R-:W-:Y:S05]  /*4fb0*/  BSYNC B0 ;  /* 0x0000000000007941 */ /* 0x000fea0003800000 */
.L_x_5251:
        /* <DEDUP_REMOVED lines=17> */
.L_x_5253:
        /* <DEDUP_REMOVED lines=11> */
.L_x_5255:
[----:B------:R-:W-:Y:S05]  /*5180*/  BSYNC B0 ;  /* 0x0000000000007941 */ /* 0x000fea0003800000 */
.L_x_5254:
        /* <DEDUP_REMOVED lines=47> */
.L_x_5256:
        /* <DEDUP_REMOVED lines=11> */
.L_x_5258:
[----:B------:R-:W-:Y:S05]  /*5530*/  BSYNC B0 ;  /* 0x0000000000007941 */ /* 0x000fea0003800000 */
.L_x_5257:
        /* <DEDUP_REMOVED lines=17> */
.L_x_5259:
        /* <DEDUP_REMOVED lines=11> */
.L_x_5261:
[----:B------:R-:W-:Y:S05]  /*5700*/  BSYNC B0 ;  /* 0x0000000000007941 */ /* 0x000fea0003800000 */
.L_x_5260:
        /* <DEDUP_REMOVED lines=17> */
.L_x_5262:
        /* <DEDUP_REMOVED lines=11> */
.L_x_5264:
[----:B------:R-:W-:Y:S05]  /*58d0*/  BSYNC B0 ;  /* 0x0000000000007941 */ /* 0x000fea0003800000 */
.L_x_5263:
        /* <DEDUP_REMOVED lines=17> */
.L_x_5265:
        /* <DEDUP_REMOVED lines=11> */
.L_x_5267:
[----:B------:R-:W-:Y:S05]  /*5aa0*/  BSYNC B0 ;  /* 0x0000000000007941 */ /* 0x000fea0003800000 */
.L_x_5266:
        /* <DEDUP_REMOVED lines=17> */
.L_x_5268:
        /* <DEDUP_REMOVED lines=11> */
.L_x_5270:
[----:B------:R-:W-:Y:S05]  /*5c70*/  BSYNC B0 ;  /* 0x0000000000007941 */ /* 0x000fea0003800000 */
.L_x_5269:
        /* <DEDUP_REMOVED lines=47> */
.L_x_5271:
        /* <DEDUP_REMOVED lines=11> */
.L_x_5273:
[----:B------:R-:W-:Y:S05]  /*6020*/  BSYNC B0 ;  /* 0x0000000000007941 */ /* 0x000fea0003800000 */
.L_x_5272:
        /* <DEDUP_REMOVED lines=17> */
.L_x_5274:
        /* <DEDUP_REMOVED lines=11> */
.L_x_5276:
[----:B------:R-:W-:Y:S05]  /*61f0*/  BSYNC B0 ;  /* 0x0000000000007941 */ /* 0x000fea0003800000 */
.L_x_5275:
        /* <DEDUP_REMOVED lines=17> */
.L_x_5277:
        /* <DEDUP_REMOVED lines=11> */
.L_x_5279:
[----:B------:R-:W-:Y:S05]  /*63c0*/  BSYNC B0 ;  /* 0x0000000000007941 */ /* 0x000fea0003800000 */
.L_x_5278:
        /* <DEDUP_REMOVED lines=17> */
.L_x_5280:
        /* <DEDUP_REMOVED lines=11> */
.L_x_5282:
[----:B------:R-:W-:Y:S05]  /*6590*/  BSYNC B0 ;  /* 0x0000000000007941 */ /* 0x000fea0003800000 */
.L_x_5281:
[----:B------:R-:W-:Y:S02]  /*65a0*/  FMUL.FTZ R40, R40, UR6 ;  /* 0x0000000628287c20 */ /* 0x000fe40008410000 */
[----:B------:R-:W-:Y:S02]  /*65b0*/  FMUL.FTZ R41, R41, UR6 ;  /* 0x0000000629297c20 */ /* 0x000fe40008410000 */
[----:B------:R-:W-:Y:S02]  /*65c0*/  FADD.FTZ R42, R42, -UR5 ;  /* 0x800000052a2a7e21 */ /* 0x000fe40008010000 */
[----:B------:R-:W-:Y:S02]  /*65d0*/  FADD.FTZ R43, R43, -UR5 ;  /* 0x800000052b2b7e21 */ /* 0x000fe40008010000 */
        /* <DEDUP_REMOVED lines=13> */
.L_x_5283:
        /* <DEDUP_REMOVED lines=11> */
.L_x_5285:
[----:B------:R-:W-:Y:S05]  /*6760*/  BSYNC B0 ;  /* 0x0000000000007941 */ /* 0x000fea0003800000 */
.L_x_5284:
[----:B------:R-:W-:Y:S01]  /*6770*/  IADD3 R17, R0, 0x90, RZ ;  /* 0x0000009000117810 */ /* 0x000fe20007ffe0ff */
[----:B------:R-:W-:Y:S01]  /*6780*/  FMUL.FTZ R42, R42, UR6 ;  /* 0x000000062a2a7c20 */ /* 0x000fe20008410000 */
[----:B------:R-:W-:Y:S01]  /*6790*/  IADD3 R18, R0, 0x90, RZ ;  /* 0x0000009000127810 */ /* 0x000fe20007ffe0ff */
[----:B------:R-:W-:Y:S01]  /*67a0*/  FMUL.FTZ R43, R43, UR6 ;  /* 0x000000062b2b7c20 */ /* 0x000fe20008410000 */
[----:B------:R-:W-:Y:S01]  /*67b0*/  ISETP.GE.U32.AND P6, PT, R17, c[0x0][0x1c8], PT ;  /* 0x0000720011007a0c */ /* 0x000fe20003fc6070 */
[----:B------:R-:W-:Y:S01]  /*67c0*/  FADD.FTZ R48, R48, -UR5 ;  /* 0x8000000530307e21 */ /* 0x000fe20008010000 */
[----:B------:R-:W-:Y:S01]  /*67d0*/  ISETP.GE.U32.AND P1, PT, R93, c[0x0][0x1c8], PT ;  /* 0x000072005d007a0c */ /* 0x000fe20003f26070 */
[----:B------:R-:W-:Y:S01]  /*67e0*/  FADD.FTZ R49, R49, -UR5 ;  /* 0x8000000531317e21 */ /* 0x000fe20008010000 */
[----:B------:R-:W-:Y:S01]  /*67f0*/  SHF.R.S32.HI R18, RZ, 0x1f, R18 ;  /* 0x0000001fff127819 */ /* 0x000fe20000011412 */
[----:B0-----:R-:W-:Y:S01]  /*6800*/  FFMA.FTZ R6, R26, R42, R81 ;  /* 0x0000002a1a067223 */ /* 0x001fe20000010051 */
        /* <DEDUP_REMOVED lines=29> */
.L_x_5286:
        /* <DEDUP_REMOVED lines=11> */
.L_x_5288:
[----:B------:R-:W-:Y:S05]  /*6a90*/  BSYNC B0 ;  /* 0x0000000000007941 */ /* 0x000fea0003800000 */
.L_x_5287:
        /* <DEDUP_REMOVED lines=17> */
.L_x_5289:
        /* <DEDUP_REMOVED lines=11> */
.L_x_5291:
[----:B------:R-:W-:Y:S05]  /*6c60*/  BSYNC B0 ;  /* 0x0000000000007941 */ /* 0x000fea0003800000 */
.L_x_5290:
        /* <DEDUP_REMOVED lines=17> */
.L_x_5292:
        /* <DEDUP_REMOVED lines=11> */
.L_x_5294:
[----:B------:R-:W-:Y:S05]  /*6e30*/  BSYNC B0 ;  /* 0x0000000000007941 */ /* 0x000fea0003800000 */
.L_x_5293:
        /* <DEDUP_REMOVED lines=17> */
.L_x_5295:
        /* <DEDUP_REMOVED lines=11> */
.L_x_5297:
[----:B------:R-:W-:Y:S05]  /*7000*/  BSYNC B0 ;  /* 0x0000000000007941 */ /* 0x000fea0003800000 */
.L_x_5296:
        /* <DEDUP_REMOVED lines=17> */
.L_x_5298:
        /* <DEDUP_REMOVED lines=11> */
.L_x_5300:
[----:B------:R-:W-:Y:S05]  /*71d0*/  BSYNC B0 ;  /* 0x0000000000007941 */ /* 0x000fea0003800000 */
.L_x_5299:
[----:B------:R-:W-:Y:S01]  /*71e0*/  ISETP.GE.U32.AND P6, PT, R89, c[0x0][0x1c8], PT ;  /* 0x0000720059007a0c */ /* 0x000fe20003fc6070 */
[----:B------:R-:W-:Y:S01]  /*71f0*/  FMUL.FTZ R56, R56, UR6 ;  /* 0x0000000638387c20 */ /* 0x000fe20008410000 */
[----:B------:R-:W-:Y:S01]  /*7200*/  ISETP.GE.U32.AND P1, PT, R88, c[0x0][0x1c8], PT ;  /* 0x0000720058007a0c */ /* 0x000fe20003f26070 */
[----:B------:R-:W-:Y:S01]  /*7210*/  FMUL.FTZ R57, R57, UR6 ;  /* 0x0000000639397c20 */ /* 0x000fe20008410000 */
[----:B------:R-:W-:Y:S01]  /*7220*/  SHF.R.S32.HI R17, RZ, 0x1f, R89 ;  /* 0x0000001fff117819 */ /* 0x000fe20000011459 */
[----:B------:R-:W-:Y:S01]  /*7230*/  FADD.FTZ R58, R58, -UR5 ;  /* 0x800000053a3a7e21 */ /* 0x000fe20008010000 */
[----:B------:R-:W-:Y:S01]  /*7240*/  ISETP.GE.U32.AND P2, PT, R87, c[0x0][0x1c8], PT ;  /* 0x0000720057007a0c */ /* 0x000fe20003f46070 */
[----:B------:R-:W-:Y:S01]  /*7250*/  FADD.FTZ R59, R59, -UR5 ;  /* 0x800000053b3b7e21 */ /* 0x000fe20008010000 */
[----:B------:R-:W-:Y:S01]  /*7260*/  ISETP.GE.U32.AND P3, PT, R86, c[0x0][0x1c8], PT ;  /* 0x0000720056007a0c */ /* 0x000fe20003f66070 */
[----:B0-----:R-:W-:Y:S01]  /*7270*/  FFMA.FTZ R6, R26, R56, R81 ;  /* 0x000000381a067223 */ /* 0x001fe20000010051 */
        /* <DEDUP_REMOVED lines=27> */
.L_x_5301:
        /* <DEDUP_REMOVED lines=11> */
.L_x_5303:
[----:B------:R-:W-:Y:S05]  /*74e0*/  BSYNC B0 ;  /* 0x0000000000007941 */ /* 0x000fea0003800000 */
.L_x_5302:
        /* <DEDUP_REMOVED lines=17> */
.L_x_5304:
        /* <DEDUP_REMOVED lines=11> */
.L_x_5306:
[----:B------:R-:W-:Y:S05]  /*76b0*/  BSYNC B0 ;  /* 0x0000000000007941 */ /* 0x000fea0003800000 */
.L_x_5305:
        /* <DEDUP_REMOVED lines=17> */
.L_x_5307:
        /* <DEDUP_REMOVED lines=11> */
.L_x_5309:
[----:B------:R-:W-:Y:S05]  /*7880*/  BSYNC B0 ;  /* 0x0000000000007941 */ /* 0x000fea0003800000 */
.L_x_5308:
        /* <DEDUP_REMOVED lines=17> */
.L_x_5310:
        /* <DEDUP_REMOVED lines=11> */
.L_x_5312:
[----:B------:R-:W-:Y:S05]  /*7a50*/  BSYNC B0 ;  /* 0x0000000000007941 */ /* 0x000fea0003800000 */
.L_x_5311:
        /* <DEDUP_REMOVED lines=17> */
.L_x_5313:
        /* <DEDUP_REMOVED lines=11> */
.L_x_5315:
[----:B------:R-:W-:Y:S05]  /*7c20*/  BSYNC B0 ;  /* 0x0000000000007941 */ /* 0x000fea0003800000 */
.L_x_5314:
        /* <DEDUP_REMOVED lines=8> */
[----:B------:R-:W-:Y:S01]  /*7cb0*/  ISETP.GE.U32.AND P4, PT, R77, c[0x0][0x1c8], PT ;  /* 0x000072004d007a0c */ /* 0x000fe20003f86070 */
[----:B------:R-:W-:Y:S01]  /*7cc0*/  FMUL.FTZ R68, R68, UR6 ;  /* 0x0000000644447c20 */ /* 0x000fe20008410000 */
[----:B------:R-:W-:Y:S01]  /*7cd0*/  ISETP.GE.U32.AND P3, PT, R76, c[0x0][0x1c8], PT ;  /* 0x000072004c007a0c */ /* 0x000fe20003f66070 */
[----:B------:R-:W-:Y:S01]  /*7ce0*/  FMUL.FTZ R69, R69, UR6 ;  /* 0x0000000645457c20 */ /* 0x000fe20008410000 */
[----:B------:R-:W-:Y:S01]  /*7cf0*/  SHF.R.S32.HI R14, RZ, 0x1f, R77 ;  /* 0x0000001fff0e7819 */ /* 0x000fe2000001144d */
[----:B0-----:R-:W-:Y:S01]  /*7d00*/  FFMA.FTZ R6, R26, R66, R81 ;  /* 0x000000421a067223 */ /* 0x001fe20000010051 */
[----:B------:R-:W-:Y:S01]  /*7d10*/  SHF.R.S32.HI R13, RZ, 0x1f, R76 ;  /* 0x0000001fff0d7819 */ /* 0x000fe2000001144c */
[----:B------:R-:W-:Y:S01]  /*7d20*/  FFMA.FTZ R7, R27, R67, R84 ;  /* 0x000000431b077223 */ /* 0x000fe20000010054 */
[----:B------:R-:W-:-:S02]  /*7d30*/  ISETP.GE.AND.EX P1, PT, R16, c[0x0][0x1cc], PT, P1 ;  /* 0x0000730010007a0c */ /* 0x000fc40003f26310 */
[----:B------:R-:W-:Y:S02]  /*7d40*/  ISETP.GE.AND.EX P2, PT, R15, c[0x0][0x1cc], PT, P2 ;  /* 0x000073000f007a0c */ /* 0x000fe40003f46320 */
[----:B------:R-:W-:Y:S02]  /*7d50*/  ISETP.GE.AND.EX P4, PT, R14, c[0x0][0x1cc], PT, P4 ;  /* 0x000073000e007a0c */ /* 0x000fe40003f86340 */
[----:B------:R-:W-:Y:S02]  /*7d60*/  ISETP.GE.AND.EX P3, PT, R13, c[0x0][0x1cc], PT, P3 ;  /* 0x000073000d007a0c */ /* 0x000fe40003f66330 */
[C---:B------:R-:W-:Y:S02]  /*7d70*/  ISETP.GT.U32.OR P1, PT, R75.reuse, 0x27f, P1 ;  /* 0x0000027f4b00780c */ /* 0x040fe40000f24470 */
[----:B------:R-:W-:Y:S01]  /*7d80*/  ISETP.GT.U32.OR P2, PT, R75, 0x27f, P2 ;  /* 0x0000027f4b00780c */ /* 0x000fe20001744470 */
[----:B------:R-:W-:Y:S09]  /*7d90*/  @!P5 BRA `(.L_x_5316) ;  /* 0x000000a00000d947 */ /* 0x000ff20003800000 */
        /* <DEDUP_REMOVED lines=10> */
.L_x_5316:
        /* <DEDUP_REMOVED lines=11> */
.L_x_5318:
[----:B------:R-:W-:Y:S05]  /*7ef0*/  BSYNC B0 ;  /* 0x0000000000007941 */ /* 0x000fea0003800000 */
.L_x_5317:
        /* <DEDUP_REMOVED lines=13> */
.L_x_5319:
        /* <DEDUP_REMOVED lines=11> */
.L_x_5321:
[----:B------:R-:W-:Y:S05]  /*8080*/  BSYNC B0 ;  /* 0x0000000000007941 */ /* 0x000fea0003800000 */
.L_x_5320:
[----:B------:R-:W-:Y:S01]  /*8090*/  FADD.FTZ R70, R70, -UR5 ;  /* 0x8000000546467e21 */ /* 0x000fe20008010000 */
[----:B------:R-:W-:Y:S01]  /*80a0*/  ISETP.GT.U32.OR P4, PT, R75, 0x27f, P4 ;  /* 0x0000027f4b00780c */ /* 0x000fe20002784470 */
[----:B------:R-:W-:Y:S01]  /*80b0*/  FADD.FTZ R71, R71, -UR5 ;  /* 0x8000000547477e21 */ /* 0x000fe20008010000 */
[----:B------:R-:W-:Y:S01]  /*80c0*/  ISETP.GT.U32.OR P3, PT, R75, 0x27f, P3 ;  /* 0x0000027f4b00780c */ /* 0x000fe20001f64470 */
[----:B------:R-:W-:Y:S02]  /*80d0*/  FADD.FTZ R72, R72, -UR5 ;  /* 0x8000000548487e21 */ /* 0x000fe40008010000 */
[----:B------:R-:W-:Y:S02]  /*80e0*/  FADD.FTZ R73, R73, -UR5 ;  /* 0x8000000549497e21 */ /* 0x000fe40008010000 */
[----:B------:R-:W-:Y:S02]  /*80f0*/  FMUL.FTZ R70, R70, UR6 ;  /* 0x0000000646467c20 */ /* 0x000fe40008410000 */
[----:B------:R-:W-:-:S02]  /*8100*/  FMUL.FTZ R71, R71, UR6 ;  /* 0x0000000647477c20 */ /* 0x000fc40008410000 */
[----:B------:R-:W-:Y:S02]  /*8110*/  FMUL.FTZ R72, R72, UR6 ;  /* 0x0000000648487c20 */ /* 0x000fe40008410000 */
[----:B------:R-:W-:Y:S02]  /*8120*/  FMUL.FTZ R73, R73, UR6 ;  /* 0x0000000649497c20 */ /* 0x000fe40008410000 */
        /* <DEDUP_REMOVED lines=13> */
.L_x_5322:
        /* <DEDUP_REMOVED lines=11> */
.L_x_5324:
[----:B------:R-:W-:Y:S05]  /*82b0*/  BSYNC B0 ;  /* 0x0000000000007941 */ /* 0x000fea0003800000 */
.L_x_5323:
        /* <DEDUP_REMOVED lines=13> */
.L_x_5325:
        /* <DEDUP_REMOVED lines=10> */
.L_x_5327:
[----:B------:R-:W-:Y:S05]  /*8430*/  BSYNC B0 ;  /* 0x0000000000007941 */ /* 0x000fea0003800000 */
.L_x_5326:
[----:B------:R-:W-:Y:S02]  /*8440*/  ULDC UR5, c[0x0][0x10] ;  /* 0x0000040000057ab9 */ /* 0x000fe40000000800 */
[----:B------:R-:W-:Y:S02]  /*8450*/  UIADD3 UR9, UR9, UR5, URZ ;  /* 0x0000000509097290 */ /* 0x000fe4000fffe03f */
[----:B------:R-:W-:Y:S02]  /*8460*/  UIADD3 UR4, UR4, 0x1, URZ ;  /* 0x0000000104047890 */ /* 0x000fe4000fffe03f */
[----:B------:R-:W-:-:S06]  /*8470*/  UISETP.GE.AND UP0, UPT, UR9, UR8, UPT ;  /* 0x000000080900728c */ /* 0x000fcc000bf06270 */
[----:B------:R-:W-:-:S13]  /*8480*/  PLOP3.LUT P1, PT, PT, PT, UP0, 0x80, 0x0 ;  /* 0x000000000000781c */ /* 0x000fda0003f2f008 */
[----:B------:R-:W-:Y:S01]  /*8490*/  @P1 CALL.REL.NOINC `(.L_x_5328) ;  /* 0x0000001000001944 */ /* 0x000fe20003c00000 */
[----:B------:R-:W-:Y:S05]  /*84a0*/  BRA `(.L_x_5329) ;  /* 0xffff7ee000007947 */ /* 0x000fea000383ffff */
.L_x_5328:
[----:B------:R-:W-:Y:S05]  /*84b0*/  EXIT ;  /* 0x000000000000794d */ /* 0x000fea0003800000 */
.L_x_5330:
        /* <DEDUP_REMOVED lines=12> */
.L_x_5654:


//--------------------- .text._Z35group_norm_nhwc_fwd_one_pass_kernelI11Fp32IOBf16WLi512ELi160ELi640EEv26Group_norm_nhwc_fwd_params --------------------------
	.section	.text._Z35group_norm_nhwc_fwd_one_pass_kernelI11Fp32IOBf16WLi512ELi160ELi640EEv26Group_norm_nhwc_fwd_params,"ax",@progbits
	.sectioninfo	@"SHI_REGISTERS=48"
	.align	128
        .global         _Z35group_norm_nhwc_fwd_one_pass_kernelI11Fp32IOBf16WLi512ELi160ELi640EEv26Group_norm_nhwc_fwd_params
        .type           _Z35group_norm_nhwc_fwd_one_pass_kernelI11Fp32IOBf16WLi512ELi160ELi640EEv26Group_norm_nhwc_fwd_params,@function
        .size           _Z35group_norm_nhwc_fwd_one_pass_kernelI11Fp32IOBf16WLi512ELi160ELi640EEv26Group_norm_nhwc_fwd_params,(.L_x_5655 - _Z35group_norm_nhwc_fwd_one_pass_kernelI11Fp32IOBf16WLi512ELi160ELi640EEv26Group_norm_nhwc_fwd_params)
        .other          _Z35group_norm_nhwc_fwd_one_pass_kernelI11Fp32IOBf16WLi512ELi160ELi640EEv26Group_norm_nhwc_fwd_params,@"STO_CUDA_ENTRY STV_DEFAULT"
_Z35group_norm_nhwc_fwd_one_pass_kernelI11Fp32IOBf16WLi512ELi160ELi640EEv26Group_norm_nhwc_fwd_params:
.text._Z35group_norm_nhwc_fwd_one_pass_kernelI11Fp32IOBf16WLi512ELi160ELi640EEv26Group_norm_nhwc_fwd_params:
        /* <DEDUP_REMOVED lines=23> */
.L_x_5355:
        /* <DEDUP_REMOVED lines=1465> */
[----:B0-----:R-:W-:Y:S02]  /*5d00*/  IMAD.MOV.U32 R8, RZ, RZ, RZ ;  /* 0x000000ffff087224 */ /* 0x001fe400078e00ff */
[----:B------:R-:W-:Y:S01]  /*5d10*/  @!P3 IMAD.MOV.U32 R8, RZ, RZ, R7 ;  /* 0x000000ffff08b224 */ /* 0x000fe200078e0007 */
[----:B------:R-:W-:Y:S01]  /*5d20*/  LOP3.LUT P3, RZ, R11, 0x8000, RZ, 0xc0, !PT ;  /* 0x000080000bff7812 */ /* 0x000fe2000786c0ff */
[----:B------:R-:W-:-:S12]  /*5d30*/  CS2R R6, SRZ ;  /* 0x0000000000067805 */ /* 0x000fd8000001ff00 */
[----:B----4-:R0:W4:Y:S04]  /*5d40*/  @!P3 LDG.E.64 R6, [R20.64] ;  /* 0x000000061406b981 */ /* 0x010128000c1e1b00 */
[----:B0-----:R-:W4:Y:S04]  /*5d50*/  LDL.LU.64 R20, [R1+0x388] ;  /* 0x0003880001147983 */ /* 0x001f280000300a00 */
[----:B------:R0:W-:Y:S02]  /*5d60*/  STL [R1+0x378], R40 ;  /* 0x0003782801007387 */ /* 0x0001e40000100800 */
[----:B0-----:R-:W-:-:S02]  /*5d70*/  HFMA2.MMA R40, -RZ, RZ, 0, 0 ;  /* 0x00000000ff287435 */ /* 0x001fc400000001ff */
[----:B------:R0:W-:Y:S04]  /*5d80*/  STL [R1+0x364], R8 ;  /* 0x0003640801007387 */ /* 0x0001e80000100800 */
[----:B--2---:R-:W-:Y:S02]  /*5d90*/  @!P2 MOV R40, R12 ;  /* 0x0000000c0028a202 */ /* 0x004fe40000000f00 */
[----:B------:R-:W-:Y:S01]  /*5da0*/  LOP3.LUT P4, RZ, R11, 0x10000, RZ, 0xc0, !PT ;  /* 0x000100000bff7812 */ /* 0x000fe2000788c0ff */
[----:B0-----:R-:W-:Y:S02]  /*5db0*/  IMAD.MOV.U32 R8, RZ, RZ, RZ ;  /* 0x000000ffff087224 */ /* 0x001fe400078e00ff */
[----:B------:R0:W-:Y:S01]  /*5dc0*/  STL [R1+0x380], R40 ;  /* 0x0003802801007387 */ /* 0x0001e20000100800 */
[----:B------:R-:W-:-:S05]  /*5dd0*/  @!P2 IMAD.MOV.U32 R8, RZ, RZ, R13 ;  /* 0x000000ffff08a224 */ /* 0x000fca00078e000d */
[----:B------:R1:W-:Y:S01]  /*5de0*/  STL [R1+0x374], R8 ;  /* 0x0003740801007387 */ /* 0x0003e20000100800 */
[----:B0-----:R-:W-:-:S03]  /*5df0*/  HFMA2.MMA R40, -RZ, RZ, 0, 0 ;  /* 0x00000000ff287435 */ /* 0x001fc600000001ff */
[----:B------:R0:W-:Y:S01]  /*5e00*/  STL.64 [R1+0x138], R4 ;  /* 0x0001380401007387 */ /* 0x0001e20000100a00 */
[----:B-1----:R-:W-:Y:S02]  /*5e10*/  IMAD.MOV.U32 R8, RZ, RZ, RZ ;  /* 0x000000ffff087224 */ /* 0x002fe400078e00ff */
[----:B---3--:R-:W-:Y:S02]  /*5e20*/  @!P1 MOV R40, R2 ;  /* 0x0000000200289202 */ /* 0x008fe40000000f00 */
[----:B------:R-:W-:Y:S02]  /*5e30*/  @!P1 MOV R8, R3 ;  /* 0x0000000300089202 */ /* 0x000fe40000000f00 */
[----:B------:R-:W-:Y:S01]  /*5e40*/  LOP3.LUT P1, RZ, R11, 0x2000, RZ, 0xc0, !PT ;  /* 0x000020000bff7812 */ /* 0x000fe2000782c0ff */
[----:B0-----:R-:W-:Y:S01]  /*5e50*/  CS2R R4, SRZ ;  /* 0x0000000000047805 */ /* 0x001fe2000001ff00 */
[----:B------:R0:W-:Y:S05]  /*5e60*/  STL.64 [R1+0x150], R2 ;  /* 0x0001500201007387 */ /* 0x0001ea0000100a00 */
[----:B------:R1:W2:Y:S01]  /*5e70*/  @!P4 LDG.E.64 R4, [R42.64] ;  /* 0x000000062a04c981 */ /* 0x0002a2000c1e1b00 */
[----:B0-----:R-:W-:-:S02]  /*5e80*/  MOV R2, R14 ;  /* 0x0000000e00027202 */ /* 0x001fc40000000f00 */
[----:B------:R-:W-:Y:S01]  /*5e90*/  MOV R3, R15 ;  /* 0x0000000f00037202 */ /* 0x000fe20000000f00 */
[----:B------:R0:W-:Y:S01]  /*5ea0*/  STL [R1+0x390], R40 ;  /* 0x0003902801007387 */ /* 0x0001e20000100800 */
[----:B------:R-:W-:-:S03]  /*5eb0*/  CS2R R14, SRZ ;  /* 0x00000000000e7805 */ /* 0x000fc6000001ff00 */
[----:B------:R3:W-:Y:S01]  /*5ec0*/  STL [R1+0x37c], R8 ;  /* 0x00037c0801007387 */ /* 0x0007e20000100800 */
[----:B------:R-:W-:-:S03]  /*5ed0*/  LOP3.LUT P2, RZ, R11, 0x4000, RZ, 0xc0, !PT ;  /* 0x000040000bff7812 */ /* 0x000fc6000784c0ff */
[----:B------:R0:W-:Y:S01]  /*5ee0*/  STL.64 [R1+0x148], R12 ;  /* 0x0001480c01007387 */ /* 0x0001e20000100a00 */
[----:B------:R-:W-:-:S03]  /*5ef0*/  LOP3.LUT P5, RZ, R11, 0x10, RZ, 0xc0, !PT ;  /* 0x000000100bff7812 */ /* 0x000fc600078ac0ff */
[----:B-1----:R-:W2:Y:S04]  /*5f00*/  LDL.LU.64 R42, [R1+0x410] ;  /* 0x00041000012a7983 */ /* 0x002ea80000300a00 */
[----:B----4-:R1:W4:Y:S01]  /*5f10*/  @!P1 LDG.E.64 R14, [R20.64] ;  /* 0x00000006140e9981 */ /* 0x010322000c1e1b00 */
[----:B0-----:R-:W-:Y:S01]  /*5f20*/  IMAD.MOV.U32 R40, RZ, RZ, RZ ;  /* 0x000000ffff287224 */ /* 0x001fe200078e00ff */
[----:B---3--:R-:W-:Y:S01]  /*5f30*/  HFMA2.MMA R8, -RZ, RZ, 0, 0 ;  /* 0x00000000ff087435 */ /* 0x008fe200000001ff */
[----:B-1----:R-:W-:Y:S01]  /*5f40*/  IMAD.MOV.U32 R20, RZ, RZ, R36 ;  /* 0x000000ffff147224 */ /* 0x002fe200078e0024 */
[----:B------:R-:W-:Y:S01]  /*5f50*/  MOV R36, R34 ;  /* 0x0000002200247202 */ /* 0x000fe20000000f00 */
[----:B------:R-:W-:Y:S01]  /*5f60*/  HFMA2.MMA R34, -RZ, RZ, 0, 0 ;  /* 0x00000000ff227435 */ /* 0x000fe200000001ff */
[----:B------:R-:W-:Y:S01]  /*5f70*/  CS2R R12, SRZ ;  /* 0x00000000000c7805 */ /* 0x000fe2000001ff00 */
[----:B------:R-:W-:Y:S01]  /*5f80*/  MOV R21, R37 ;  /* 0x0000002500157202 */ /* 0x000fe20000000f00 */
[----:B------:R-:W-:-:S02]  /*5f90*/  IMAD.MOV.U32 R37, RZ, RZ, R35 ;  /* 0x000000ffff257224 */ /* 0x000fc400078e0023 */
[----:B------:R-:W-:Y:S01]  /*5fa0*/  IMAD.MOV.U32 R35, RZ, RZ, R31 ;  /* 0x000000ffff237224 */ /* 0x000fe200078e001f */
[----:B------:R-:W-:Y:S01]  /*5fb0*/  MOV R31, R17 ;  /* 0x00000011001f7202 */ /* 0x000fe20000000f00 */
[----:B------:R0:W3:Y:S01]  /*5fc0*/  @!P2 LDG.E.64 R12, [R38.64] ;  /* 0x00000006260ca981 */ /* 0x0000e2000c1e1b00 */
[----:B--2---:R-:W-:Y:S01]  /*5fd0*/  @!P4 MOV R40, R4 ;  /* 0x000000040028c202 */ /* 0x004fe20000000f00 */
[----:B------:R-:W-:Y:S01]  /*5fe0*/  @!P4 IMAD.MOV.U32 R8, RZ, RZ, R5 ;  /* 0x000000ffff08c224 */ /* 0x000fe200078e0005 */
[----:B------:R-:W-:Y:S01]  /*5ff0*/  LOP3.LUT P4, RZ, R11, 0x1000, RZ, 0xc0, !PT ;  /* 0x000010000bff7812 */ /* 0x000fe2000788c0ff */
[----:B----4-:R-:W-:Y:S02]  /*6000*/  @!P1 IMAD.MOV.U32 R34, RZ, RZ, R14 ;  /* 0x000000ffff229224 */ /* 0x010fe400078e000e */
[----:B------:R1:W-:Y:S04]  /*6010*/  STL [R1+0x398], R40 ;  /* 0x0003982801007387 */ /* 0x0003e80000100800 */
[----:B------:R2:W-:Y:S01]  /*6020*/  STL [R1+0x384], R8 ;  /* 0x0003840801007387 */ /* 0x0005e20000100800 */
[----:B0-----:R-:W-:-:S03]  /*6030*/  IMAD.MOV.U32 R39, RZ, RZ, RZ ;  /* 0x000000ffff277224 */ /* 0x001fc600078e00ff */
[----:B------:R-:W-:Y:S01]  /*6040*/  STL.64 [R1+0x158], R4 ;  /* 0x0001580401007387 */ /* 0x000fe20000100a00 */
[----:B-1----:R-:W-:Y:S01]  /*6050*/  MOV R40, R45 ;  /* 0x0000002d00287202 */ /* 0x002fe20000000f00 */
[----:B------:R-:W-:Y:S02]  /*6060*/  HFMA2.MMA R45, -RZ, RZ, 0, 0 ;  /* 0x00000000ff2d7435 */ /* 0x000fe400000001ff */
[----:B------:R0:W-:Y:S01]  /*6070*/  STL [R1+0x38c], R34 ;  /* 0x00038c2201007387 */ /* 0x0001e20000100800 */
[----:B--2---:R-:W-:Y:S01]  /*6080*/  IMAD.MOV.U32 R8, RZ, RZ, RZ ;  /* 0x000000ffff087224 */ /* 0x004fe200078e00ff */
[----:B------:R-:W-:Y:S02]  /*6090*/  @!P3 MOV R8, R7 ;  /* 0x000000070008b202 */ /* 0x000fe40000000f00 */
[----:B------:R-:W-:Y:S01]  /*60a0*/  STL.64 [R1+0x160], R6 ;  /* 0x0001600601007387 */ /* 0x000fe20000100a00 */
[----:B------:R-:W-:Y:S02]  /*60b0*/  @!P3 MOV R45, R6 ;  /* 0x00000006002db202 */ /* 0x000fe40000000f00 */
[----:B------:R-:W-:Y:S01]  /*60c0*/  LOP3.LUT P3, RZ, R11, 0x800, RZ, 0xc0, !PT ;  /* 0x000008000bff7812 */ /* 0x000fe2000786c0ff */
[----:B------:R-:W2:Y:S01]  /*60d0*/  LDL.LU R38, [R1+0x408] ;  /* 0x0004080001267983 */ /* 0x000ea20000300800 */
[----:B0-----:R-:W-:-:S02]  /*60e0*/  MOV R34, R30 ;  /* 0x0000001e00227202 */ /* 0x001fc40000000f00 */
[----:B------:R-:W-:Y:S02]  /*60f0*/  MOV R30, R16 ;  /* 0x00000010001e7202 */ /* 0x000fe40000000f00 */
[----:B------:R-:W-:-:S06]  /*6100*/  CS2R R16, SRZ ;  /* 0x0000000000107805 */ /* 0x000fcc000001ff00 */
[----:B------:R0:W4:Y:S02]  /*6110*/  @!P4 LDG.E.64 R16, [R18.64] ;  /* 0x000000061210c981 */ /* 0x000124000c1e1b00 */
[----:B0-----:R-:W-:-:S06]  /*6120*/  CS2R R18, SRZ ;  /* 0x0000000000127805 */ /* 0x001fcc000001ff00 */
[----:B------:R0:W2:Y:S04]  /*6130*/  @!P3 LDG.E.64 R18, [R2.64] ;  /* 0x000000060212b981 */ /* 0x0000a8000c1e1b00 */
[----:B------:R1:W-:Y:S02]  /*6140*/  STL [R1+0x394], R8 ;  /* 0x0003940801007387 */ /* 0x0003e40000100800 */
[----:B-1----:R-:W-:-:S06]  /*6150*/  HFMA2.MMA R8, -RZ, RZ, 0, 0 ;  /* 0x00000000ff087435 */ /* 0x002fcc00000001ff */
[----:B---3--:R-:W-:Y:S01]  /*6160*/  @!P2 IMAD.MOV.U32 R8, RZ, RZ, R13 ;  /* 0x000000ffff08a224 */ /* 0x008fe200078e000d */
[----:B------:R-:W-:-:S04]  /*6170*/  CS2R R4, SRZ ;  /* 0x0000000000047805 */ /* 0x000fc8000001ff00 */
[----:B------:R1:W-:Y:S01]  /*6180*/  STL [R1+0x39c], R8 ;  /* 0x00039c0801007387 */ /* 0x0003e20000100800 */
[----:B------:R-:W-:Y:S01]  /*6190*/  @!P2 MOV R39, R12 ;  /* 0x0000000c0027a202 */ /* 0x000fe20000000f00 */
[----:B0-----:R-:W-:Y:S01]  /*61a0*/  CS2R R2, SRZ ;  /* 0x0000000000027805 */ /* 0x001fe2000001ff00 */
[C---:B------:R-:W-:Y:S02]  /*61b0*/  LOP3.LUT P2, RZ, R11.reuse, 0x400, RZ, 0xc0, !PT ;  /* 0x000004000bff7812 */ /* 0x040fe4000784c0ff */
[----:B-1----:R-:W-:Y:S02]  /*61c0*/  MOV R8, RZ ;  /* 0x000000ff00087202 */ /* 0x002fe40000000f00 */
[----:B------:R-:W-:Y:S02]  /*61d0*/  @!P1 MOV R8, R15 ;  /* 0x0000000f00089202 */ /* 0x000fe40000000f00 */
[----:B------:R-:W-:Y:S01]  /*61e0*/  LOP3.LUT P1, RZ, R11, 0x200, RZ, 0xc0, !PT ;  /* 0x000002000bff7812 */ /* 0x000fe2000782c0ff */
[----:B------:R-:W-:Y:S01]  /*61f0*/  CS2R R6, SRZ ;  /* 0x0000000000067805 */ /* 0x000fe2000001ff00 */
[----:B------:R0:W-:Y:S04]  /*6200*/  STL [R1+0x3a0], R39 ;  /* 0x0003a02701007387 */ /* 0x0001e80000100800 */
[----:B0-----:R-:W3:Y:S01]  /*6210*/  LDL.LU R39, [R1+0x404] ;  /* 0x0004040001277983 */ /* 0x001ee20000300800 */
[----:B----4-:R-:W-:Y:S01]  /*6220*/  @!P4 IMAD.MOV.U32 R5, RZ, RZ, R16 ;  /* 0x000000ffff05c224 */ /* 0x010fe200078e0010 */
[----:B------:R-:W-:-:S04]  /*6230*/  @!P4 MOV R4, R17 ;  /* 0x000000110004c202 */ /* 0x000fc80000000f00 */
[----:B------:R-:W-:Y:S04]  /*6240*/  STL [R1+0x36c], R5 ;  /* 0x00036c0501007387 */ /* 0x000fe80000100800 */
[----:B------:R0:W-:Y:S01]  /*6250*/  STL [R1+0x368], R4 ;  /* 0x0003680401007387 */ /* 0x0001e20000100800 */
[----:B--2---:R-:W-:Y:S01]  /*6260*/  @!P3 MOV R3, R18 ;  /* 0x000000120003b202 */ /* 0x004fe20000000f00 */
[----:B------:R-:W-:Y:S01]  /*6270*/  @!P3 IMAD.MOV.U32 R2, RZ, RZ, R19 ;  /* 0x000000ffff02b224 */ /* 0x000fe200078e0013 */
[----:B0-----:R-:W-:-:S03]  /*6280*/  CS2R R4, SRZ ;  /* 0x0000000000047805 */ /* 0x001fc6000001ff00 */
        /* <DEDUP_REMOVED lines=8> */
[----:B------:R-:W-:Y:S02]  /*6310*/  LOP3.LUT P3, RZ, R11, 0x80, RZ, 0xc0, !PT ;  /* 0x000000800bff7812 */ /* 0x000fe4000786c0ff */
[----:B0-----:R-:W-:Y:S02]  /*6320*/  MOV R34, R24 ;  /* 0x0000001800227202 */ /* 0x001fe40000000f00 */
[----:B------:R-:W-:-:S02]  /*6330*/  MOV R35, R25 ;  /* 0x0000001900237202 */ /* 0x000fc40000000f00 */
[----:B------:R-:W-:Y:S01]  /*6340*/  CS2R R24, SRZ ;  /* 0x0000000000187805 */ /* 0x000fe2000001ff00 */
[----:B------:R0:W-:Y:S02]  /*6350*/  STL.64 [R1+0x168], R12 ;  /* 0x0001680c01007387 */ /* 0x0001e40000100a00 */
[----:B0-----:R-:W-:-:S06]  /*6360*/  CS2R R12, SRZ ;  /* 0x00000000000c7805 */ /* 0x001fcc000001ff00 */
[----:B------:R0:W4:Y:S02]  /*6370*/  @!P3 LDG.E.64 R12, [R34.64] ;  /* 0x00000006220cb981 */ /* 0x000124000c1e1b00 */
[----:B0-----:R-:W-:Y:S01]  /*6380*/  MOV R34, R28 ;  /* 0x0000001c00227202 */ /* 0x001fe20000000f00 */
[----:B------:R-:W-:Y:S01]  /*6390*/  IMAD.MOV.U32 R35, RZ, RZ, R29 ;  /* 0x000000ffff237224 */ /* 0x000fe200078e001d */
[----:B--2---:R-:W-:Y:S01]  /*63a0*/  @!P1 MOV R27, R4 ;  /* 0x00000004001b9202 */ /* 0x004fe20000000f00 */
[----:B------:R-:W-:Y:S01]  /*63b0*/  @!P1 IMAD.MOV.U32 R26, RZ, RZ, R5 ;  /* 0x000000ffff1a9224 */ /* 0x000fe200078e0005 */
[C---:B------:R-:W-:Y:S01]  /*63c0*/  LOP3.LUT P1, RZ, R11.reuse, 0x20, RZ, 0xc0, !PT ;  /* 0x000000200bff7812 */ /* 0x040fe2000782c0ff */
[----:B------:R0:W-:Y:S01]  /*63d0*/  STL.64 [R1+0x190], R4 ;  /* 0x0001900401007387 */ /* 0x0001e20000100a00 */
[----:B---3--:R-:W-:Y:S01]  /*63e0*/  @!P2 IMAD.MOV.U32 R25, RZ, RZ, R2 ;  /* 0x000000ffff19a224 */ /* 0x008fe200078e0002 */
[----:B------:R-:W-:Y:S01]  /*63f0*/  @!P2 MOV R24, R3 ;  /* 0x000000030018a202 */ /* 0x000fe20000000f00 */
[----:B0-----:R-:W-:Y:S01]  /*6400*/  CS2R R4, SRZ ;  /* 0x0000000000047805 */ /* 0x001fe2000001ff00 */
[----:B------:R-:W-:-:S02]  /*6410*/  LOP3.LUT P2, RZ, R11, 0x40, RZ, 0xc0, !PT ;  /* 0x000000400bff7812 */ /* 0x000fc4000784c0ff */
[----:B------:R0:W-:Y:S04]  /*6420*/  STL [R1+0x3d4], R25 ;  /* 0x0003d41901007387 */ /* 0x0001e80000100800 */
[----:B------:R1:W-:Y:S01]  /*6430*/  STL [R1+0x3d8], R24 ;  /* 0x0003d81801007387 */ /* 0x0003e20000100800 */
[----:B0-----:R-:W-:Y:S01]  /*6440*/  IMAD.MOV.U32 R25, RZ, RZ, R33 ;  /* 0x000000ffff197224 */ /* 0x001fe200078e0021 */
[----:B-1----:R-:W-:Y:S02]  /*6450*/  MOV R24, R32 ;  /* 0x0000002000187202 */ /* 0x002fe40000000f00 */
[----:B------:R0:W-:Y:S01]  /*6460*/  STL.64 [R1+0x188], R2 ;  /* 0x0001880201007387 */ /* 0x0001e20000100a00 */
[----:B------:R-:W-:Y:S02]  /*6470*/  CS2R R32, SRZ ;  /* 0x0000000000207805 */ /* 0x000fe4000001ff00 */
[----:B----4-:R-:W-:Y:S01]  /*6480*/  @!P4 MOV R33, R6 ;  /* 0x000000060021c202 */ /* 0x010fe20000000f00 */
[----:B------:R1:W2:Y:S01]  /*6490*/  @!P1 LDG.E.64 R4, [R24.64] ;  /* 0x0000000618049981 */ /* 0x0002a2000c1e1b00 */
[----:B------:R-:W-:-:S03]  /*64a0*/  @!P4 MOV R32, R7 ;  /* 0x000000070020c202 */ /* 0x000fc60000000f00 */
        /* <DEDUP_REMOVED lines=11> */
[----:B0-----:R-:W3:Y:S01]  /*6560*/  LDL.LU.64 R32, [R1+0x228] ;  /* 0x0002280001207983 */ /* 0x001ee20000300a00 */
[----:B------:R-:W-:Y:S01]  /*6570*/  MOV R21, R40 ;  /* 0x0000002800157202 */ /* 0x000fe20000000f00 */
[----:B------:R-:W-:-:S02]  /*6580*/  IMAD.MOV.U32 R40, RZ, RZ, R41 ;  /* 0x000000ffff287224 */ /* 0x000fc400078e0029 */
[----:B------:R0:W-:Y:S01]  /*6590*/  STL.64 [R1+0x170], R14 ;  /* 0x0001700e01007387 */ /* 0x0001e20000100a00 */
[----:B------:R-:W-:Y:S01]  /*65a0*/  MOV R41, R0 ;  /* 0x0000000000297202 */ /* 0x000fe20000000f00 */
[----:B------:R-:W-:Y:S02]  /*65b0*/  HFMA2.MMA R0, -RZ, RZ, 0, 0 ;  /* 0x00000000ff007435 */ /* 0x000fe400000001ff */
[----:B------:R-:W-:Y:S01]  /*65c0*/  HFMA2.MMA R35, -RZ, RZ, 0, 0 ;  /* 0x00000000ff237435 */ /* 0x000fe200000001ff */
[----:B------:R1:W-:Y:S01]  /*65d0*/  STL [R1+0x388], R8 ;  /* 0x0003880801007387 */ /* 0x0003e20000100800 */
[----:B0-----:R-:W-:Y:S02]  /*65e0*/  MOV R14, R22 ;  /* 0x00000016000e7202 */ /* 0x001fe40000000f00 */
[----:B------:R-:W-:Y:S02]  /*65f0*/  MOV R15, R23 ;  /* 0x00000017000f7202 */ /* 0x000fe40000000f00 */
[----:B------:R-:W-:Y:S01]  /*6600*/  CS2R R22, SRZ ;  /* 0x0000000000167805 */ /* 0x000fe2000001ff00 */
[----:B------:R-:W-:Y:S01]  /*6610*/  CS2R R28, SRZ ;  /* 0x00000000001c7805 */ /* 0x000fe2000001ff00 */
[----:B-1----:R-:W-:Y:S01]  /*6620*/  MOV R8, RZ ;  /* 0x000000ff00087202 */ /* 0x002fe20000000f00 */
[----:B------:R-:W-:Y:S01]  /*6630*/  @!P3 IMAD.MOV.U32 R0, RZ, RZ, R12 ;  /* 0x000000ffff00b224 */ /* 0x000fe200078e000c */
[----:B------:R-:W-:Y:S01]  /*6640*/  @!P3 MOV R8, R13 ;  /* 0x0000000d0008b202 */ /* 0x000fe20000000f00 */
[----:B------:R-:W-:Y:S01]  /*6650*/  IMAD.MOV.U32 R34, RZ, RZ, RZ ;  /* 0x000000ffff227224 */ /* 0x000fe200078e00ff */
[----:B------:R-:W-:-:S02]  /*6660*/  LOP3.LUT P4, RZ, R11, 0x8, RZ, 0xc0, !PT ;  /* 0x000000080bff7812 */ /* 0x000fc4000788c0ff */
        /* <DEDUP_REMOVED lines=8> */
[----:B--2---:R-:W-:Y:S01]  /*66f0*/  @!P1 IMAD.MOV.U32 R23, RZ, RZ, R4 ;  /* 0x000000ffff179224 */ /* 0x004fe200078e0004 */
[----:B------:R-:W-:-:S02]  /*6700*/  @!P1 MOV R22, R5 ;  /* 0x0000000500169202 */ /* 0x000fc40000000f00 */
[C---:B------:R-:W-:Y:S01]  /*6710*/  LOP3.LUT P1, RZ, R11.reuse, 0x1, RZ, 0xc0, !PT ;  /* 0x000000010bff7812 */ /* 0x040fe2000782c0ff */
[----:B------:R0:W-:Y:S01]  /*6720*/  STL.64 [R1+0x1b0], R4 ;  /* 0x0001b00401007387 */ /* 0x0001e20000100a00 */
[----:B----4-:R-:W-:Y:S01]  /*6730*/  @!P2 MOV R29, R2 ;  /* 0x00000002001da202 */ /* 0x010fe20000000f00 */
[----:B------:R-:W-:Y:S01]  /*6740*/  @!P2 IMAD.MOV.U32 R28, RZ, RZ, R3 ;  /* 0x000000ffff1ca224 */ /* 0x000fe200078e0003 */
[----:B------:R-:W-:Y:S02]  /*6750*/  LOP3.LUT P2, RZ, R11, 0x2, RZ, 0xc0, !PT ;  /* 0x000000020bff7812 */ /* 0x000fe4000784c0ff */
[----:B---3--:R-:W-:Y:S01]  /*6760*/  @!P5 MOV R35, R6 ;  /* 0x000000060023d202 */ /* 0x008fe20000000f00 */
[----:B------:R1:W-:Y:S01]  /*6770*/  STL.64 [R1+0x1b8], R6 ;  /* 0x0001b80601007387 */ /* 0x0003e20000100a00 */
[----:B------:R-:W-:Y:S01]  /*6780*/  @!P5 MOV R34, R7 ;  /* 0x000000070022d202 */ /* 0x000fe20000000f00 */
[----:B0-----:R-:W-:Y:S02]  /*6790*/  CS2R R4, SRZ ;  /* 0x0000000000047805 */ /* 0x001fe4000001ff00 */
        /* <DEDUP_REMOVED lines=10> */
[----:B------:R-:W-:Y:S01]  /*6840*/  MOV R21, R41 ;  /* 0x0000002900157202 */ /* 0x000fe20000000f00 */
[----:B------:R-:W-:Y:S01]  /*6850*/  CS2R R30, SRZ ;  /* 0x00000000001e7805 */ /* 0x000fe2000001ff00 */
[----:B------:R-:W-:Y:S01]  /*6860*/  CS2R R38, SRZ ;  /* 0x0000000000267805 */ /* 0x000fe2000001ff00 */
[----:B------:R-:W-:Y:S01]  /*6870*/  LOP3.LUT P5, RZ, R10, 0x80000000, RZ, 0xc0, !PT ;  /* 0x800000000aff7812 */ /* 0x000fe200078ac0ff */
[----:B------:R-:W4:Y:S01]  /*6880*/  LDL.LU R24, [R1+0x248] ;  /* 0x0002480001187983 */ /* 0x000f220000300800 */
[----:B0-----:R-:W-:-:S02]  /*6890*/  IMAD.MOV.U32 R0, RZ, RZ, R40 ;  /* 0x000000ffff007224 */ /* 0x001fc400078e0028 */
[----:B------:R-:W-:Y:S01]  /*68a0*/  CS2R R40, SRZ ;  /* 0x0000000000287805 */ /* 0x000fe2000001ff00 */
[----:B-1----:R-:W-:Y:S01]  /*68b0*/  IMAD.MOV.U32 R26, RZ, RZ, R36 ;  /* 0x000000ffff1a7224 */ /* 0x002fe200078e0024 */
[----:B------:R-:W-:Y:S02]  /*68c0*/  MOV R27, R37 ;  /* 0x00000025001b7202 */ /* 0x000fe40000000f00 */
[----:B------:R-:W-:Y:S01]  /*68d0*/  CS2R R36, SRZ ;  /* 0x0000000000247805 */ /* 0x000fe2000001ff00 */
[----:B------:R0:W-:Y:S01]  /*68e0*/  STL.64 [R1+0x180], R18 ;  /* 0x0001801201007387 */ /* 0x0001e20000100a00 */
[----:B------:R-:W-:Y:S01]  /*68f0*/  @!P4 IMAD.MOV.U32 R31, RZ, RZ, R12 ;  /* 0x000000ffff1fc224 */ /* 0x000fe200078e000c */
[----:B------:R-:W-:Y:S02]  /*6900*/  @!P4 MOV R30, R13 ;  /* 0x0000000d001ec202 */ /* 0x000fe40000000f00 */
[----:B------:R-:W-:Y:S01]  /*6910*/  LOP3.LUT P4, RZ, R10, 0x40000000, RZ, 0xc0, !PT ;  /* 0x400000000aff7812 */ /* 0x000fe2000788c0ff */
[----:B------:R1:W-:Y:S01]  /*6920*/  STL.64 [R1+0x1c0], R12 ;  /* 0x0001c00c01007387 */ /* 0x0003e20000100a00 */
[----:B0-----:R-:W-:Y:S01]  /*6930*/  CS2R R18, SRZ ;  /* 0x0000000000127805 */ /* 0x001fe2000001ff00 */
[----:B------:R-:W-:-:S02]  /*6940*/  MOV R33, R20 ;  /* 0x0000001400217202 */ /* 0x000fc40000000f00 */
        /* <DEDUP_REMOVED lines=8> */
[----:B--2---:R-:W-:Y:S01]  /*69d0*/  @!P1 MOV R40, R6 ;  /* 0x0000000600289202 */ /* 0x004fe20000000f00 */
[----:B------:R-:W-:Y:S01]  /*69e0*/  @!P1 IMAD.MOV.U32 R41, RZ, RZ, R7 ;  /* 0x000000ffff299224 */ /* 0x000fe200078e0007 */
[C---:B------:R-:W-:Y:S02]  /*69f0*/  LOP3.LUT P1, RZ, R10.reuse, 0x8000000, RZ, 0xc0, !PT ;  /* 0x080000000aff7812 */ /* 0x040fe4000782c0ff */
[----:B---3--:R-:W-:Y:S01]  /*6a00*/  @!P3 MOV R37, R2 ;  /* 0x000000020025b202 */ /* 0x008fe20000000f00 */
[----:B------:R-:W-:Y:S01]  /*6a10*/  @!P3 IMAD.MOV.U32 R36, RZ, RZ, R3 ;  /* 0x000000ffff24b224 */ /* 0x000fe200078e0003 */
[----:B------:R-:W-:Y:S02]  /*6a20*/  LOP3.LUT P3, RZ, R10, 0x20000000, RZ, 0xc0, !PT ;  /* 0x200000000aff7812 */ /* 0x000fe4000786c0ff */
[----:B------:R-:W-:Y:S02]  /*6a30*/  @!P2 MOV R39, R4 ;  /* 0x000000040027a202 */ /* 0x000fe40000000f00 */
[----:B------:R-:W-:-:S02]  /*6a40*/  @!P2 MOV R38, R5 ;  /* 0x000000050026a202 */ /* 0x000fc40000000f00 */
        /* <DEDUP_REMOVED lines=356> */
[----:B------:R-:W-:Y:S02]  /*8090*/  @!P2 MOV R3, R13 ;  /* 0x0000000d0003a202 */ /* 0x000fe40000000f00 */
[----:B------:R-:W-:Y:S01]  /*80a0*/  @!P2 MOV R2, R12 ;  /* 0x0000000c0002a202 */ /* 0x000fe20000000f00 */
[----:B------:R0:W-:Y:S01]  /*80b0*/  STL.64 [R1+0x1d8], R6 ;  /* 0x0001d80601007387 */ /* 0x0001e20000100a00 */
[----:B-1----:R-:W-:Y:S02]  /*80c0*/  CS2R R4, SRZ ;  /* 0x0000000000047805 */ /* 0x002fe4000001ff00 */
[----:B------:R-:W-:Y:S01]  /*80d0*/  @!P3 IMAD.MOV.U32 R5, RZ, RZ, R15 ;  /* 0x000000ffff05b224 */ /* 0x000fe200078e000f */
[----:B------:R-:W-:Y:S01]  /*80e0*/  @!P3 MOV R4, R14 ;  /* 0x0000000e0004b202 */ /* 0x000fe20000000f00 */
[C---:B0-----:R-:W-:Y:S02]  /*80f0*/  FADD.FTZ R6, R3.reuse, R2 ;  /* 0x0000000203067221 */ /* 0x041fe40000010000 */
[----:B------:R-:W-:-:S04]  /*8100*/  FMUL.FTZ R7, R3, R3 ;  /* 0x0000000303077220 */ /* 0x000fc80000410000 */
[----:B------:R-:W-:Y:S02]  /*8110*/  FFMA.FTZ R7, R2, R2, R7 ;  /* 0x0000000202077223 */ /* 0x000fe40000010007 */
[----:B------:R-:W-:Y:S02]  /*8120*/  CS2R R2, SRZ ;  /* 0x0000000000027805 */ /* 0x000fe4000001ff00 */
[----:B------:R-:W-:Y:S01]  /*8130*/  @!P4 MOV R3, R17 ;  /* 0x000000110003c202 */ /* 0x000fe20000000f00 */
[----:B------:R-:W-:Y:S02]  /*8140*/  @!P4 IMAD.MOV.U32 R2, RZ, RZ, R16 ;  /* 0x000000ffff02c224 */ /* 0x000fe400078e0010 */
        /* <DEDUP_REMOVED lines=62> */
[----:B------:R-:W-:Y:S01]  /*8530*/  FMUL.FTZ R29, R41, R41 ;  /* 0x00000029291d7220 */ /* 0x000fe20000410000 */
[----:B------:R-:W-:Y:S01]  /*8540*/  @!P1 MOV R8, R10 ;  /* 0x0000000a00089202 */ /* 0x000fe20000000f00 */
[----:B------:R-:W-:-:S02]  /*8550*/  @!P1 IMAD.MOV.U32 R9, RZ, RZ, R11 ;  /* 0x000000ffff099224 */ /* 0x000fc400078e000b */
[----:B------:R-:W-:Y:S02]  /*8560*/  FADD.FTZ R41, R41, R40 ;  /* 0x0000002829297221 */ /* 0x000fe40000010000 */
[----:B------:R-:W-:Y:S02]  /*8570*/  FFMA.FTZ R40, R40, R40, R29 ;  /* 0x0000002828287223 */ /* 0x000fe4000001001d */
[C---:B------:R-:W-:Y:S02]  /*8580*/  FMUL.FTZ R29, R9.reuse, R9 ;  /* 0x00000009091d7220 */ /* 0x040fe40000410000 */
[----:B------:R-:W-:Y:S02]  /*8590*/  FADD.FTZ R22, R22, R41 ;  /* 0x0000002916167221 */ /* 0x000fe40000010000 */
[----:B------:R-:W-:Y:S02]  /*85a0*/  FADD.FTZ R9, R9, R8 ;  /* 0x0000000809097221 */ /* 0x000fe40000010000 */
[----:B------:R-:W-:-:S02]  /*85b0*/  FADD.FTZ R23, R23, R40 ;  /* 0x0000002817177221 */ /* 0x000fc40000010000 */
[----:B------:R-:W-:Y:S02]  /*85c0*/  FADD.FTZ R9, R22, R9 ;  /* 0x0000000916097221 */ /* 0x000fe40000010000 */
[----:B------:R-:W-:Y:S02]  /*85d0*/  FFMA.FTZ R8, R8, R8, R29 ;  /* 0x0000000808087223 */ /* 0x000fe4000001001d */
[----:B------:R-:W-:Y:S02]  /*85e0*/  FADD.FTZ R6, R9, R6 ;  /* 0x0000000609067221 */ /* 0x000fe40000010000 */
[----:B------:R-:W-:Y:S02]  /*85f0*/  FADD.FTZ R8, R23, R8 ;  /* 0x0000000817087221 */ /* 0x000fe40000010000 */
[C---:B------:R-:W-:Y:S02]  /*8600*/  FMUL.FTZ R9, R5.reuse, R5 ;  /* 0x0000000505097220 */ /* 0x040fe40000410000 */
[----:B------:R-:W-:-:S02]  /*8610*/  FADD.FTZ R5, R5, R4 ;  /* 0x0000000405057221 */ /* 0x000fc40000010000 */
[----:B------:R-:W-:Y:S02]  /*8620*/  FADD.FTZ R7, R8, R7 ;  /* 0x0000000708077221 */ /* 0x000fe40000010000 */
[----:B------:R-:W-:Y:S02]  /*8630*/  FFMA.FTZ R4, R4, R4, R9 ;  /* 0x0000000404047223 */ /* 0x000fe40000010009 */
[----:B------:R-:W-:Y:S02]  /*8640*/  FADD.FTZ R5, R6, R5 ;  /* 0x0000000506057221 */ /* 0x000fe40000010000 */
[----:B------:R-:W-:Y:S01]  /*8650*/  FADD.FTZ R7, R7, R4 ;  /* 0x0000000407077221 */ /* 0x000fe20000010000 */
[----:B------:R-:W-:Y:S01]  /*8660*/  HFMA2.MMA R4, -RZ, RZ, 0, 0 ;  /* 0x00000000ff047435 */ /* 0x000fe200000001ff */
[C---:B------:R-:W-:Y:S02]  /*8670*/  FADD.FTZ R6, R3.reuse, R2 ;  /* 0x0000000203067221 */ /* 0x040fe40000010000 */
[----:B------:R-:W-:-:S02]  /*8680*/  FMUL.FTZ R9, R3, R3 ;  /* 0x0000000303097220 */ /* 0x000fc40000410000 */
[----:B------:R-:W-:Y:S01]  /*8690*/  FADD.FTZ R6, R5, R6 ;  /* 0x0000000605067221 */ /* 0x000fe20000010000 */
[----:B------:R-:W-:Y:S01]  /*86a0*/  HFMA2.MMA R5, -RZ, RZ, 0, 0 ;  /* 0x00000000ff057435 */ /* 0x000fe200000001ff */
[----:B------:R-:W-:Y:S01]  /*86b0*/  @!P5 IMAD.MOV.U32 R4, RZ, RZ, R19 ;  /* 0x000000ffff04d224 */ /* 0x000fe200078e0013 */
[----:B------:R-:W-:Y:S01]  /*86c0*/  MOV R3, RZ ;  /* 0x000000ff00037202 */ /* 0x000fe20000000f00 */
[----:B------:R-:W-:Y:S01]  /*86d0*/  FFMA.FTZ R2, R2, R2, R9 ;  /* 0x0000000202027223 */ /* 0x000fe20000010009 */
[----:B------:R-:W-:Y:S01]  /*86e0*/  @!P5 MOV R3, R18 ;  /* 0x000000120003d202 */ /* 0x000fe20000000f00 */
[C---:B------:R-:W-:Y:S01]  /*86f0*/  FMUL.FTZ R8, R4.reuse, R4 ;  /* 0x0000000404087220 */ /* 0x040fe20000410000 */
[----:B------:R-:W-:Y:S01]  /*8700*/  @!P6 MOV R5, R21 ;  /* 0x000000150005e202 */ /* 0x000fe20000000f00 */
[----:B------:R-:W-:Y:S02]  /*8710*/  FADD.FTZ R7, R7, R2 ;  /* 0x0000000207077221 */ /* 0x000fe40000010000 */
[----:B------:R-:W-:Y:S01]  /*8720*/  IMAD.MOV.U32 R2, RZ, RZ, RZ ;  /* 0x000000ffff027224 */ /* 0x000fe200078e00ff */
[----:B------:R-:W-:Y:S01]  /*8730*/  @!P6 MOV R2, R20 ;  /* 0x000000140002e202 */ /* 0x000fe20000000f00 */
[----:B------:R-:W-:Y:S01]  /*8740*/  FADD.FTZ R9, R4, R3 ;  /* 0x0000000304097221 */ /* 0x000fe20000010000 */
[----:B------:R-:W1:Y:S01]  /*8750*/  S2R R44, SR_LANEID ;  /* 0x00000000002c7919 */ /* 0x000e620000000000 */
[----:B------:R-:W-:-:S02]  /*8760*/  FFMA.FTZ R8, R3, R3, R8 ;  /* 0x0000000303087223 */ /* 0x000fc40000010008 */
[C---:B------:R-:W-:Y:S02]  /*8770*/  FMUL.FTZ R3, R5.reuse, R5 ;  /* 0x0000000505037220 */ /* 0x040fe40000410000 */
[----:B------:R-:W-:Y:S02]  /*8780*/  FADD.FTZ R5, R5, R2 ;  /* 0x0000000205057221 */ /* 0x000fe40000010000 */
[----:B------:R-:W-:Y:S02]  /*8790*/  FADD.FTZ R6, R6, R9 ;  /* 0x0000000906067221 */ /* 0x000fe40000010000 */
[----:B------:R-:W-:Y:S02]  /*87a0*/  FADD.FTZ R7, R7, R8 ;  /* 0x0000000807077221 */ /* 0x000fe40000010000 */
[----:B------:R-:W-:Y:S02]  /*87b0*/  FFMA.FTZ R2, R2, R2, R3 ;  /* 0x0000000202027223 */ /* 0x000fe40000010003 */
[----:B------:R-:W-:-:S02]  /*87c0*/  FADD.FTZ R34, R6, R5 ;  /* 0x0000000506227221 */ /* 0x000fc40000010000 */
        /* <DEDUP_REMOVED lines=40> */
[----:B------:R-:W-:Y:S01]  /*8a50*/  ISETP.NE.AND P2, PT, R44, RZ, PT ;  /* 0x000000ff2c00720c */ /* 0x000fe20003f45270 */
[----:B------:R-:W-:-:S04]  /*8a60*/  IMAD.MOV.U32 R2, RZ, RZ, c[0x0][0xc] ;  /* 0x00000300ff027624 */ /* 0x000fc800078e00ff */
        /* <DEDUP_REMOVED lines=51> */
.L_x_5332:
[----:B0---4-:R-:W-:Y:S05]  /*8da0*/  BSYNC B0 ;  /* 0x0000000000007941 */ /* 0x011fea0003800000 */
.L_x_5331:
[----:B------:R-:W-:Y:S05]  /*8db0*/  @!P1 BRA `(.L_x_5333) ;  /* 0x000011f000009947 */ /* 0x000fea0003800000 */
[----:B------:R-:W2:Y:S01]  /*8dc0*/  LDL R10, [R1+0x3b4] ;  /* 0x0003b400010a7983 */ /* 0x000ea20000100800 */
[----:B------:R-:W-:-:S03]  /*8dd0*/  HFMA2.MMA R6, -RZ, RZ, 0, 2.384185791015625e-07 ;  /* 0x00000004ff067435 */ /* 0x000fc600000001ff */
[----:B------:R-:W0:Y:S01]  /*8de0*/  S2R R13, SR_CTAID.Y ;  /* 0x00000000000d7919 */ /* 0x000e220000002600 */
[----:B--2---:R-:W-:-:S05]  /*8df0*/  LOP3.LUT R3, R10, 0x1, RZ, 0xc0, !PT ;  /* 0x000000010a037812 */ /* 0x004fca00078ec0ff */
[----:B------:R-:W-:-:S04]  /*8e00*/  IMAD R4, R3, c[0x0][0x10], RZ ;  /* 0x0000040003047a24 */ /* 0x000fc800078e02ff */
[C---:B------:R-:W-:Y:S01]  /*8e10*/  IMAD R3, R4.reuse, c[0x0][0xc], RZ ;  /* 0x0000030004037a24 */ /* 0x040fe200078e02ff */
[----:B0-----:R-:W-:-:S03]  /*8e20*/  IADD3 R8, R4, R13, RZ ;  /* 0x0000000d04087210 */ /* 0x001fc60007ffe0ff */
[----:B------:R-:W-:Y:S02]  /*8e30*/  IMAD.SHL.U32 R3, R3, 0x2, RZ ;  /* 0x0000000203037824 */ /* 0x000fe400078e00ff */
[----:B------:R-:W-:-:S04]  /*8e40*/  IMAD.WIDE.U32 R8, R8, R6, c[0x0][0x190] ;  /* 0x0000640008087625 */ /* 0x000fc800078e0006 */
[----:B------:R-:W-:Y:S01]  /*8e50*/  IMAD.WIDE R6, R3, R6, c[0x0][0x198] ;  /* 0x0000660003067625 */ /* 0x000fe200078e0206 */
[----:B------:R-:W-:Y:S05]  /*8e60*/  @P2 BRA `(.L_x_5334) ;  /* 0x0000015000002947 */ /* 0x000fea0003800000 */
[----:B------:R-:W-:Y:S01]  /*8e70*/  IMAD R5, R0, c[0x0][0x10], R13 ;  /* 0x0000040000057a24 */ /* 0x000fe200078e020d */
[----:B------:R-:W-:Y:S02]  /*8e80*/  LOP3.LUT P1, RZ, R10, 0x2, RZ, 0xc0, !PT ;  /* 0x000000020aff7812 */ /* 0x000fe4000782c0ff */
[----:B------:R-:W-:Y:S01]  /*8e90*/  MOV R3, 0x1 ;  /* 0x0000000100037802 */ /* 0x000fe20000000f00 */
        /* <DEDUP_REMOVED lines=12> */
.L_x_5335:
[----:B------:R-:W2:Y:S01]  /*8f60*/  LDG.E.STRONG.GPU R4, [R8.64] ;  /* 0x0000000608047981 */ /* 0x000ea2000c1ef900 */
[----:B------:R-:W-:Y:S01]  /*8f70*/  YIELD ;  /* 0x0000000000007946 */ /* 0x000fe20003800000 */
[----:B--2---:R-:W-:-:S05]  /*8f80*/  CCTL.IVALL ;  /* 0x00000000ff00798f */ /* 0x004fca0002000000 */
[----:B------:R0:W-:Y:S01]  /*8f90*/  STL [R1], R4 ;  /* 0x0000000401007387 */ /* 0x0001e20000100800 */
[----:B------:R-:W-:-:S13]  /*8fa0*/  ISETP.NE.AND P1, PT, R4, R3, PT ;  /* 0x000000030400720c */ /* 0x000fda0003f25270 */
[----:B0-----:R-:W-:Y:S05]  /*8fb0*/  @P1 BRA `(.L_x_5335) ;  /* 0xffffffa000001947 */ /* 0x001fea000383ffff */
.L_x_5334:
        /* <DEDUP_REMOVED lines=17> */
.L_x_5339:
        /* <DEDUP_REMOVED lines=115> */
.L_x_5338:
        /* <DEDUP_REMOVED lines=61> */
.L_x_5340:
[----:B------:R-:W-:-:S13]  /*9bd0*/  ISETP.NE.OR P1, PT, R12, RZ, P1 ;  /* 0x000000ff0c00720c */ /* 0x000fda0000f25670 */
[----:B------:R-:W-:Y:S05]  /*9be0*/  @!P1 BRA `(.L_x_5336) ;  /* 0x000001f000009947 */ /* 0x000fea0003800000 */
.L_x_5337:
        /* <DEDUP_REMOVED lines=31> */
.L_x_5336:
        /* <DEDUP_REMOVED lines=12> */
.L_x_5342:
[----:B------:R-:W-:Y:S05]  /*9ea0*/  BSYNC B0 ;  /* 0x0000000000007941 */ /* 0x000fea0003800000 */
.L_x_5341:
        /* <DEDUP_REMOVED lines=16> */
.L_x_5333:
[----:B------:R-:W2:Y:S04]  /*9fb0*/  LDL R2, [R1+0x3b0] ;  /* 0x0003b00001027983 */ /* 0x000ea80000100800 */
[----:B------:R-:W3:Y:S04]  /*9fc0*/  LDL R3, [R1+0x3b8] ;  /* 0x0003b80001037983 */ /* 0x000ee80000100800 */
[----:B------:R-:W0:Y:S01]  /*9fd0*/  S2R R4, SR_TID.X ;  /* 0x0000000000047919 */ /* 0x000e220000002100 */
[----:B------:R-:W-:Y:S02]  /*9fe0*/  ISETP.EQ.U32.AND P3, PT, RZ, c[0x0][0x168], PT ;  /* 0x00005a00ff007a0c */ /* 0x000fe40003f62070 */
[----:B0-----:R-:W-:-:S04]  /*9ff0*/  LOP3.LUT P1, RZ, R0, R4, RZ, 0xfc, !PT ;  /* 0x0000000400ff7212 */ /* 0x001fc8000782fcff */
[----:B------:R-:W-:Y:S01]  /*a000*/  ISETP.EQ.OR.EX P1, PT, RZ, c[0x0][0x16c], P1, P3 ;  /* 0x00005b00ff007a0c */ /* 0x000fe20000f22730 */
[----:B------:R-:W-:-:S12]  /*a010*/  @!P2 STS.64 [0xc0], R34 ;  /* 0x0000c022ff00a388 */ /* 0x000fd80000000a00 */
[----:B------:R-:W-:Y:S01]  /*a020*/  @!P1 MOV R4, 0x8 ;  /* 0x0000000800049802 */ /* 0x000fe20000000f00 */
[----:B------:R-:W-:Y:S02]  /*a030*/  @!P1 FMUL.FTZ R11, R35, c[0x0][0x1f4] ;  /* 0x00007d00230b9a20 */ /* 0x000fe40000410000 */
[----:B------:R-:W-:Y:S02]  /*a040*/  @!P1 FMUL.FTZ R10, R34, c[0x0][0x1f4] ;  /* 0x00007d00220a9a20 */ /* 0x000fe40000410000 */
[----:B-----5:R-:W-:Y:S01]  /*a050*/  IMAD.MOV R33, RZ, RZ, -R33 ;  /* 0x000000ffff217224 */ /* 0x020fe200078e0a21 */
[----:B------:R-:W-:Y:S01]  /*a060*/  HFMA2.MMA R9, -RZ, RZ, 0, 1.1920928955078125e-07 ;  /* 0x00000002ff097435 */ /* 0x000fe200000001ff */
[----:B--2---:R-:W-:-:S05]  /*a070*/  @!P1 IMAD.WIDE R4, R2, R4, c[0x0][0x168] ;  /* 0x00005a0002049625 */ /* 0x004fca00078e0204 */
[----:B------:R-:W-:Y:S01]  /*a080*/  @!P1 STG.E.64 [R4.64], R10 ;  /* 0x0000000a04009986 */ /* 0x000fe2000c101b06 */
[----:B------:R-:W-:-:S04]  /*a090*/  IMAD R8, R33, c[0x0][0x1d8], R2 ;  /* 0x0000760021087a24 */ /* 0x000fc800078e0202 */
[----:B---3--:R-:W-:Y:S01]  /*a0a0*/  IMAD R8, R8, 0xa0, R3 ;  /* 0x000000a008087824 */ /* 0x008fe200078e0203 */
[----:B------:R-:W-:Y:S03]  /*a0b0*/  BAR.SYNC.DEFER_BLOCKING 0x0 ;  /* 0x0000000000007b1d */ /* 0x000fe60000010000 */
[----:B------:R-:W-:-:S04]  /*a0c0*/  IMAD.WIDE R6, R8, R9, c[0x0][0x178] ;  /* 0x00005e0008067625 */ /* 0x000fc800078e0209 */
[----:B------:R-:W-:Y:S01]  /*a0d0*/  IMAD.WIDE R8, R8, R9, c[0x0][0x180] ;  /* 0x0000600008087625 */ /* 0x000fe200078e0209 */
[----:B------:R-:W2:Y:S04]  /*a0e0*/  LDG.E.U16 R14, [R6.64] ;  /* 0x00000006060e7981 */ /* 0x000ea8000c1e1500 */
[----:B------:R-:W3:Y:S04]  /*a0f0*/  LDG.E.U16 R15, [R6.64+0x2] ;  /* 0x00000206060f7981 */ /* 0x000ee8000c1e1500 */
[----:B------:R-:W4:Y:S04]  /*a100*/  LDG.E.U16 R16, [R8.64] ;  /* 0x0000000608107981 */ /* 0x000f28000c1e1500 */
[----:B------:R-:W4:Y:S04]  /*a110*/  LDG.E.U16 R17, [R8.64+0x2] ;  /* 0x0000020608117981 */ /* 0x000f28000c1e1500 */
[----:B------:R-:W0:Y:S02]  /*a120*/  LDS.64 R2, [0xc0] ;  /* 0x0000c000ff027984 */ /* 0x000e240000000a00 */
[----:B0-----:R-:W-:-:S04]  /*a130*/  FMUL.FTZ R2, R2, c[0x0][0x1f4] ;  /* 0x00007d0002027a20 */ /* 0x001fc80000410000 */
[----:B------:R-:W-:-:S04]  /*a140*/  FMUL.FTZ R12, R2, R2 ;  /* 0x00000002020c7220 */ /* 0x000fc80000410000 */
[----:B------:R-:W-:-:S05]  /*a150*/  FFMA.FTZ R12, R3, c[0x0][0x1f4], -R12 ;  /* 0x00007d00030c7a23 */ /* 0x000fca000001080c */
[----:B------:R-:W-:Y:S01]  /*a160*/  FSETP.GTU.FTZ.AND P1, PT, R12, RZ, PT ;  /* 0x000000ff0c00720b */ /* 0x000fe20003f3c000 */
[----:B------:R-:W-:-:S12]  /*a170*/  IMAD.MOV.U32 R3, RZ, RZ, 0x3f800000 ;  /* 0x3f800000ff037424 */ /* 0x000fd800078e00ff */
[----:B------:R-:W-:-:S04]  /*a180*/  @P1 FADD.FTZ R4, R12, c[0x0][0x188] ;  /* 0x000062000c041621 */ /* 0x000fc80000010000 */
[----:B------:R0:W1:Y:S01]  /*a190*/  @P1 MUFU.RSQ R3, R4 ;  /* 0x0000000400031308 */ /* 0x0000620000001400 */
[----:B------:R-:W-:Y:S02]  /*a1a0*/  IADD3 R13, R1, 0x10, RZ ;  /* 0x00000010010d7810 */ /* 0x000fe40007ffe0ff */
[----:B------:R-:W-:Y:S02]  /*a1b0*/  ISETP.NE.AND P5, PT, RZ, UR5, PT ;  /* 0x00000005ff007c0c */ /* 0x000fe4000bfa5270 */
[----:B------:R-:W-:Y:S02]  /*a1c0*/  MOV R12, RZ ;  /* 0x000000ff000c7202 */ /* 0x000fe40000000f00 */
[----:B--2---:R-:W-:Y:S02]  /*a1d0*/  PRMT R14, RZ, 0x5410, R14 ;  /* 0x00005410ff0e7816 */ /* 0x004fe4000000000e */
[----:B---3--:R-:W-:Y:S02]  /*a1e0*/  PRMT R15, RZ, 0x5410, R15 ;  /* 0x00005410ff0f7816 */ /* 0x008fe4000000000f */
[----:B----4-:R-:W-:-:S02]  /*a1f0*/  PRMT R16, RZ, 0x5410, R16 ;  /* 0x00005410ff107816 */ /* 0x010fc40000000010 */
[----:B01----:R-:W-:Y:S02]  /*a200*/  PRMT R17, RZ, 0x5410, R17 ;  /* 0x00005410ff117816 */ /* 0x003fe40000000011 */
.L_x_5353:
[----:B0-----:R-:W2:Y:S04]  /*a210*/  LDL.128 R4, [R13] ;  /* 0x000000000d047983 */ /* 0x001ea80000100c00 */
[----:B------:R-:W3:Y:S01]  /*a220*/  LDL.128 R8, [R13+0x10] ;  /* 0x000010000d087983 */ /* 0x000ee20000100c00 */
[----:B------:R-:W-:Y:S01]  /*a230*/  BSSY B0, `(.L_x_5343) ;  /* 0x000003b000007945 */ /* 0x000fe20003800000 */
[C---:B--2---:R-:W-:Y:S02]  /*a240*/  FADD.FTZ R4, -R2.reuse, R4 ;  /* 0x0000000402047221 */ /* 0x044fe40000010100 */
[----:B------:R-:W-:Y:S02]  /*a250*/  FADD.FTZ R34, -R2, R6 ;  /* 0x0000000602227221 */ /* 0x000fe40000010100 */
[----:B------:R-:W-:-:S02]  /*a260*/  FMUL.FTZ R19, R4, R3 ;  /* 0x0000000304137220 */ /* 0x000fc40000410000 */
[C---:B------:R-:W-:Y:S02]  /*a270*/  FADD.FTZ R4, -R2.reuse, R5 ;  /* 0x0000000502047221 */ /* 0x040fe40000010100 */
[----:B---3--:R-:W-:Y:S02]  /*a280*/  FADD.FTZ R8, -R2, R8 ;  /* 0x0000000802087221 */ /* 0x008fe40000010100 */
[----:B------:R-:W-:Y:S02]  /*a290*/  FMUL.FTZ R4, R4, R3 ;  /* 0x0000000304047220 */ /* 0x000fe40000410000 */
[----:B------:R-:W-:Y:S02]  /*a2a0*/  FADD.FTZ R20, -R2, R9 ;  /* 0x0000000902147221 */ /* 0x000fe40000010100 */
[----:B------:R-:W-:Y:S02]  /*a2b0*/  FFMA.FTZ R18, R14, R19, R16 ;  /* 0x000000130e127223 */ /* 0x000fe40000010010 */
[----:B------:R-:W-:-:S02]  /*a2c0*/  FFMA.FTZ R19, R15, R4, R17 ;  /* 0x000000040f137223 */ /* 0x000fc40000010011 */
[-C--:B------:R-:W-:Y:S02]  /*a2d0*/  FMUL.FTZ R21, R8, R3.reuse ;  /* 0x0000000308157220 */ /* 0x080fe40000410000 */
[----:B------:R-:W-:Y:S02]  /*a2e0*/  FMUL.FTZ R20, R20, R3 ;  /* 0x0000000314147220 */ /* 0x000fe40000410000 */
[----:B------:R-:W-:Y:S02]  /*a2f0*/  @P5 FMUL.FTZ R5, R18, -1.4426950216293334961 ;  /* 0xbfb8aa3b12055820 */ /* 0x000fe40000410000 */
[----:B------:R-:W-:Y:S02]  /*a300*/  @P5 FMUL.FTZ R4, R19, -1.4426950216293334961 ;  /* 0xbfb8aa3b13045820 */ /* 0x000fe40000410000 */
[----:B------:R-:W-:Y:S01]  /*a310*/  FFMA.FTZ R8, R14, R21, R16 ;  /* 0x000000150e087223 */ /* 0x000fe20000010010 */
[----:B------:R-:W-:Y:S01]  /*a320*/  LEA R21, R12, R32, 0x3 ;  /* 0x000000200c157211 */ /* 0x000fe200078e18ff */
[----:B------:R-:W-:Y:S01]  /*a330*/  FFMA.FTZ R9, R15, R20, R17 ;  /* 0x000000140f097223 */ /* 0x000fe20000010011 */
[----:B------:R-:W0:Y:S01]  /*a340*/  @P5 MUFU.EX2 R5, R5 ;  /* 0x0000000500055308 */ /* 0x000e220000000800 */
[----:B------:R-:W-:Y:S01]  /*a350*/  @P5 FMUL.FTZ R22, R8, -1.4426950216293334961 ;  /* 0xbfb8aa3b08165820 */ /* 0x000fe20000410000 */
[----:B------:R-:W-:Y:S01]  /*a360*/  ISETP.GE.U32.AND P1, PT, R21, c[0x0][0x1c8], PT ;  /* 0x0000720015007a0c */ /* 0x000fe20003f26070 */
[----:B------:R-:W-:Y:S01]  /*a370*/  @P5 FMUL.FTZ R23, R9, -1.4426950216293334961 ;  /* 0xbfb8aa3b09175820 */ /* 0x000fe20000410000 */
[----:B------:R-:W-:Y:S01]  /*a380*/  SHF.R.S32.HI R20, RZ, 0x1f, R21 ;  /* 0x0000001fff147819 */ /* 0x000fe20000011415 */
[----:B------:R-:W-:Y:S01]  /*a390*/  FADD.FTZ R36, -R2, R7 ;  /* 0x0000000702247221 */ /* 0x000fe20000010100 */
[----:B------:R-:W-:-:S02]  /*a3a0*/  IADD3 R30, R21, 0x8, RZ ;  /* 0x00000008151e7810 */ /* 0x000fc40007ffe0ff */
[----:B------:R-:W1:Y:S01]  /*a3b0*/  @P5 MUFU.EX2 R4, R4 ;  /* 0x0000000400045308 */ /* 0x000e620000000800 */
[----:B------:R-:W-:Y:S02]  /*a3c0*/  ISETP.GE.OR.EX P1, PT, R20, c[0x0][0x1cc], P0, P1 ;  /* 0x0000730014007a0c */ /* 0x000fe40000726710 */
[----:B------:R-:W-:Y:S02]  /*a3d0*/  ISETP.GE.U32.AND P2, PT, R30, c[0x0][0x1c8], PT ;  /* 0x000072001e007a0c */ /* 0x000fe40003f46070 */
[----:B------:R-:W-:-:S03]  /*a3e0*/  SHF.R.S32.HI R31, RZ, 0x1f, R30 ;  /* 0x0000001fff1f7819 */ /* 0x000fc6000001141e */
[----:B------:R-:W2:Y:S01]  /*a3f0*/  @P5 MUFU.EX2 R22, R22 ;  /* 0x0000001600165308 */ /* 0x000ea20000000800 */
[----:B0-----:R-:W-:Y:S01]  /*a400*/  @P5 FADD.FTZ R33, R5, 1 ;  /* 0x3f80000005215421 */ /* 0x001fe20000010000 */
[----:B------:R-:W-:Y:S02]  /*a410*/  IADD3 R5, R21, 0x18, RZ ;  /* 0x0000001815057810 */ /* 0x000fe40007ffe0ff */
[----:B------:R-:W-:Y:S02]  /*a420*/  ISETP.GE.OR.EX P2, PT, R31, c[0x0][0x1cc], P0, P2 ;  /* 0x000073001f007a0c */ /* 0x000fe40000746720 */
[----:B------:R-:W-:Y:S02]  /*a430*/  ISETP.GE.U32.AND P3, PT, R5, c[0x0][0x1c8], PT ;  /* 0x0000720005007a0c */ /* 0x000fe40003f66070 */
[----:B------:R-:W0:Y:S01]  /*a440*/  @P5 MUFU.EX2 R23, R23 ;  /* 0x0000001700175308 */ /* 0x000e220000000800 */
[----:B-1----:R-:W-:Y:S01]  /*a450*/  @P5 FADD.FTZ R38, R4, 1 ;  /* 0x3f80000004265421 */ /* 0x002fe20000010000 */
[----:B------:R-:W-:-:S02]  /*a460*/  IADD3 R4, R21, 0x10, RZ ;  /* 0x0000001015047810 */ /* 0x000fc40007ffe0ff */
[----:B------:R-:W-:Y:S02]  /*a470*/  SHF.R.S32.HI R28, RZ, 0x1f, R5 ;  /* 0x0000001fff1c7819 */ /* 0x000fe40000011405 */
[----:B------:R-:W-:Y:S01]  /*a480*/  ISETP.GE.U32.AND P4, PT, R4, c[0x0][0x1c8], PT ;  /* 0x0000720004007a0c */ /* 0x000fe20003f86070 */
[----:B--2---:R-:W-:Y:S01]  /*a490*/  @P5 FADD.FTZ R22, R22, 1 ;  /* 0x3f80000016165421 */ /* 0x004fe20000010000 */
[----:B------:R-:W1:Y:S01]  /*a4a0*/  @P5 MUFU.RCP R33, R33 ;  /* 0x0000002100215308 */ /* 0x000e620000001000 */
[----:B------:R-:W-:Y:S01]  /*a4b0*/  ISETP.GE.OR.EX P3, PT, R28, c[0x0][0x1cc], P0, P3 ;  /* 0x000073001c007a0c */ /* 0x000fe20000766730 */
[----:B0-----:R-:W-:-:S06]  /*a4c0*/  @P5 FADD.FTZ R29, R23, 1 ;  /* 0x3f800000171d5421 */ /* 0x001fcc0000010000 */
        /* <DEDUP_REMOVED lines=17> */
.L_x_5344:
[----:B------:R-:W-:Y:S05]  /*a5e0*/  BSYNC B0 ;  /* 0x0000000000007941 */ /* 0x000fea0003800000 */
.L_x_5343:
        /* <DEDUP_REMOVED lines=17> */
.L_x_5345:
        /* <DEDUP_REMOVED lines=11> */
.L_x_5347:
[----:B------:R-:W-:Y:S05]  /*a7b0*/  BSYNC B0 ;  /* 0x0000000000007941 */ /* 0x000fea0003800000 */
.L_x_5346:
[----:B------:R-:W-:Y:S01]  /*a7c0*/  BSSY B0, `(.L_x_5348) ;  /* 0x000000f000007945 */ /* 0x000fe20003800000 */
[----:B--2---:R-:W-:Y:S02]  /*a7d0*/  @P5 FMUL.FTZ R8, R8, R22 ;  /* 0x0000001608085220 */ /* 0x004fe40000410000 */
[-C--:B0-----:R-:W-:Y:S02]  /*a7e0*/  FMUL.FTZ R19, R20, R3.reuse ;  /* 0x0000000314137220 */ /* 0x081fe40000410000 */
[----:B------:R-:W-:Y:S02]  /*a7f0*/  FMUL.FTZ R34, R34, R3 ;  /* 0x0000000322227220 */ /* 0x000fe40000410000 */
[----:B-1----:R-:W-:Y:S01]  /*a800*/  @P5 FMUL.FTZ R9, R9, R29 ;  /* 0x0000001d09095220 */ /* 0x002fe20000410000 */
[----:B------:R-:W-:Y:S05]  /*a810*/  @P4 BRA `(.L_x_5349) ;  /* 0x0000009000004947 */ /* 0x000fea0003800000 */
[----:B------:R-:W-:Y:S01]  /*a820*/  MOV R7, R27 ;  /* 0x0000001b00077202 */ /* 0x000fe20000000f00 */
        /* <DEDUP_REMOVED lines=8> */
.L_x_5349:
[----:B------:R-:W-:Y:S05]  /*a8b0*/  BSYNC B0 ;  /* 0x0000000000007941 */ /* 0x000fea0003800000 */
.L_x_5348:
        /* <DEDUP_REMOVED lines=13> */
.L_x_5350:
[----:B------:R-:W-:Y:S01]  /*a990*/  BSSY B0, `(.L_x_5351) ;  /* 0x000000b000007945 */ /* 0x000fe20003800000 */
[----:B------:R-:W-:Y:S05]  /*a9a0*/  @P3 BRA `(.L_x_5352) ;  /* 0x0000009000003947 */ /* 0x000fea0003800000 */
[----:B------:R-:W-:Y:S01]  /*a9b0*/  IMAD R28, R28, c[0x0][0x1c0], RZ ;  /* 0x000070001c1c7a24 */ /* 0x000fe200078e02ff */
[----:B0-----:R-:W-:Y:S01]  /*a9c0*/  MOV R9, R27 ;  /* 0x0000001b00097202 */ /* 0x001fe20000000f00 */
[----:B------:R-:W-:Y:S02]  /*a9d0*/  IMAD.MOV.U32 R8, RZ, RZ, R24 ;  /* 0x000000ffff087224 */ /* 0x000fe400078e0018 */
[C---:B------:R-:W-:Y:S02]  /*a9e0*/  IMAD R11, R5.reuse, c[0x0][0x1c4], R28 ;  /* 0x00007100050b7a24 */ /* 0x040fe400078e021c */
[----:B------:R-:W-:-:S05]  /*a9f0*/  IMAD.WIDE.U32 R4, R5, c[0x0][0x1c0], R8 ;  /* 0x0000700005047a25 */ /* 0x000fca00078e0008 */
[----:B------:R-:W-:Y:S02]  /*aa00*/  IADD3 R5, R5, R11, RZ ;  /* 0x0000000b05057210 */ /* 0x000fe40007ffe0ff */
[----:B------:R-:W-:-:S04]  /*aa10*/  LEA R8, P1, R4, c[0x0][0x160], 0x2 ;  /* 0x0000580004087a11 */ /* 0x000fc800078210ff */
[----:B------:R-:W-:-:S05]  /*aa20*/  LEA.HI.X R9, R4, c[0x0][0x164], R5, 0x2, P1 ;  /* 0x0000590004097a11 */ /* 0x000fca00008f1405 */
[----:B------:R0:W-:Y:S04]  /*aa30*/  STG.E.64 [R8.64], R6 ;  /* 0x0000000608007986 */ /* 0x0001e8000c101b06 */
.L_x_5352:
[----:B------:R-:W-:Y:S05]  /*aa40*/  BSYNC B0 ;  /* 0x0000000000007941 */ /* 0x000fea0003800000 */
.L_x_5351:
        /* <DEDUP_REMOVED lines=13> */
.L_x_5354:
[----:B------:R-:W-:Y:S05]  /*ab20*/  EXIT ;  /* 0x000000000000794d */ /* 0x000fea0003800000 */
.L_x_5356:
        /* <DEDUP_REMOVED lines=13> */
.L_x_5655:


//--------------------- .text._Z35group_norm_nhwc_fwd_one_pass_kernelI11Fp32IOFp16WLi64ELi160ELi640EEv26Group_norm_nhwc_fwd_params --------------------------
	.section	.text._Z35group_norm_nhwc_fwd_one_pass_kernelI11Fp32IOFp16WLi64ELi160ELi640EEv26Group_norm_nhwc_fwd_params,"ax",@progbits
	.sectioninfo	@"SHI_REGISTERS=64"
	.align	128
        .global         _Z35group_norm_nhwc_fwd_one_pass_kernelI11Fp32IOFp16WLi64ELi160ELi640EEv26Group_norm_nhwc_fwd_params
        .type           _Z35group_norm_nhwc_fwd_one_pass_kernelI11Fp32IOFp16WLi64ELi160ELi640EEv26Group_norm_nhwc_fwd_params,@function
        .size           _Z35group_norm_nhwc_fwd_one_pass_kernelI11Fp32IOFp16WLi64ELi160ELi640EEv26Group_norm_nhwc_fwd_params,(.L_x_5656 - _Z35group_norm_nhwc_fwd_one_pass_kernelI11Fp32IOFp16WLi64ELi160ELi640EEv26Group_norm_nhwc_fwd_params)
        .other          _Z35group_norm_nhwc_fwd_one_pass_kernelI11Fp32IOFp16WLi64ELi160ELi640EEv26Group_norm_nhwc_fwd_params,@"STO_CUDA_ENTRY STV_DEFAULT"
_Z35group_norm_nhwc_fwd_one_pass_kernelI11Fp32IOFp16WLi64ELi160ELi640EEv26Group_norm_nhwc_fwd_params:
.text._Z35group_norm_nhwc_fwd_one_pass_kernelI11Fp32IOFp16WLi64ELi160ELi640EEv26Group_norm_nhwc_fwd_params:
        /* <DEDUP_REMOVED lines=32> */
.L_x_5391:
        /* <DEDUP_REMOVED lines=261> */
.L_x_5358:
[----:B------:R-:W-:Y:S05]  /*1250*/  BSYNC B0 ;  /* 0x0000000000007941 */ /* 0x000fea0003800000 */
.L_x_5357:
        /* <DEDUP_REMOVED lines=25> */
.L_x_5361:
[----:B------:R-:W2:Y:S01]  /*13f0*/  LDG.E.STRONG.GPU R6, [R8.64] ;  /* 0x0000000608067981 */ /* 0x000ea2000c1ef900 */
[----:B------:R-:W-:Y:S01]  /*1400*/  YIELD ;  /* 0x0000000000007946 */ /* 0x000fe20003800000 */
[----:B--2---:R-:W-:Y:S01]  /*1410*/  ISETP.NE.AND P1, PT, R6, R7, PT ;  /* 0x000000070600720c */ /* 0x004fe20003f25270 */
[----:B------:R-:W-:-:S12]  /*1420*/  CCTL.IVALL ;  /* 0x00000000ff00798f */ /* 0x000fd80002000000 */
[----:B------:R-:W-:Y:S05]  /*1430*/  @P1 BRA `(.L_x_5361) ;  /* 0xffffffb000001947 */ /* 0x000fea000383ffff */
.L_x_5360:
        /* <DEDUP_REMOVED lines=11> */
.L_x_5363:
        /* <DEDUP_REMOVED lines=59> */
.L_x_5362:
        /* <DEDUP_REMOVED lines=19> */
.L_x_5365:
[----:B------:R-:W-:Y:S05]  /*19d0*/  BSYNC B0 ;  /* 0x0000000000007941 */ /* 0x000fea0003800000 */
.L_x_5364:
        /* <DEDUP_REMOVED lines=30> */
.L_x_5359:
        /* <DEDUP_REMOVED lines=23> */
[C---:B--2---:R-:W-:Y:S02]  /*1d30*/  FADD.FTZ R11, -R58.reuse, R14 ;  /* 0x0000000e3a0b7221 */ /* 0x044fe40000010100 */
[----:B------:R-:W-:Y:S02]  /*1d40*/  FFMA.FTZ R6, R7, c[0x0][0x1f4], -R6 ;  /* 0x00007d0007067a23 */ /* 0x000fe40000010806 */
[----:B------:R-:W-:-:S03]  /*1d50*/  FADD.FTZ R15, -R58, R15 ;  /* 0x0000000f3a0f7221 */ /* 0x000fc60000010100 */
[----:B------:R-:W-:-:S13]  /*1d60*/  FSETP.GTU.FTZ.AND P1, PT, R6, RZ, PT ;  /* 0x000000ff0600720b */ /* 0x000fda0003f3c000 */
[----:B------:R-:W-:-:S04]  /*1d70*/  @P1 FADD.FTZ R9, R6, c[0x0][0x188] ;  /* 0x0000620006091621 */ /* 0x000fc80000010000 */
[----:B------:R-:W1:Y:S02]  /*1d80*/  @P1 MUFU.RSQ R8, R9 ;  /* 0x0000000900081308 */ /* 0x000e640000001400 */
[-C--:B-1----:R-:W-:Y:S02]  /*1d90*/  FMUL.FTZ R15, R15, R8.reuse ;  /* 0x000000080f0f7220 */ /* 0x082fe40000410000 */
[----:B------:R-:W-:Y:S01]  /*1da0*/  FMUL.FTZ R10, R11, R8 ;  /* 0x000000080b0a7220 */ /* 0x000fe20000410000 */
[----:B0--3--:R-:W-:Y:S02]  /*1db0*/  HADD2.F32 R4, -RZ, R50.H0_H0 ;  /* 0x20000032ff047230 */ /* 0x009fe40000004100 */
        /* <DEDUP_REMOVED lines=16> */
.L_x_5366:
        /* <DEDUP_REMOVED lines=11> */
.L_x_5368:
[----:B------:R-:W-:Y:S05]  /*1f70*/  BSYNC B0 ;  /* 0x0000000000007941 */ /* 0x000fea0003800000 */
.L_x_5367:
        /* <DEDUP_REMOVED lines=37> */
.L_x_5369:
        /* <DEDUP_REMOVED lines=11> */
.L_x_5371:
[----:B------:R-:W-:Y:S05]  /*2280*/  BSYNC B0 ;  /* 0x0000000000007941 */ /* 0x000fea0003800000 */
.L_x_5370:
        /* <DEDUP_REMOVED lines=13> */
.L_x_5372:
        /* <DEDUP_REMOVED lines=11> */
.L_x_5374:
[----:B------:R-:W-:Y:S05]  /*2410*/  BSYNC B0 ;  /* 0x0000000000007941 */ /* 0x000fea0003800000 */
.L_x_5373:
        /* <DEDUP_REMOVED lines=38> */
.L_x_5375:
        /* <DEDUP_REMOVED lines=11> */
.L_x_5377:
[----:B------:R-:W-:Y:S05]  /*2730*/  BSYNC B0 ;  /* 0x0000000000007941 */ /* 0x000fea0003800000 */
.L_x_5376:
        /* <DEDUP_REMOVED lines=13> */
.L_x_5378:
        /* <DEDUP_REMOVED lines=11> */
.L_x_5380:
[----:B------:R-:W-:Y:S05]  /*28c0*/  BSYNC B0 ;  /* 0x0000000000007941 */ /* 0x000fea0003800000 */
.L_x_5379:
        /* <DEDUP_REMOVED lines=13> */
.L_x_5381:
        /* <DEDUP_REMOVED lines=11> */
.L_x_5383:
[----:B------:R-:W-:Y:S05]  /*2a50*/  BSYNC B0 ;  /* 0x0000000000007941 */ /* 0x000fea0003800000 */
.L_x_5382:
        /* <DEDUP_REMOVED lines=13> */
.L_x_5384:
        /* <DEDUP_REMOVED lines=11> */
.L_x_5386:
[----:B------:R-:W-:Y:S05]  /*2be0*/  BSYNC B0 ;  /* 0x0000000000007941 */ /* 0x000fea0003800000 */
.L_x_5385:
        /* <DEDUP_REMOVED lines=13> */
.L_x_5387:
        /* <DEDUP_REMOVED lines=10> */
.L_x_5389:
[----:B------:R-:W-:Y:S05]  /*2d60*/  BSYNC B0 ;  /* 0x0000000000007941 */ /* 0x000fea0003800000 */
.L_x_5388:
[----:B------:R-:W-:Y:S02]  /*2d70*/  IADD3 R43, R43, c[0x0][0x10], RZ ;  /* 0x000004002b2b7a10 */ /* 0x000fe40007ffe0ff */
[----:B------:R-:W-:Y:S02]  /*2d80*/  IADD3 R49, R49, 0x1, RZ ;  /* 0x0000000131317810 */ /* 0x000fe40007ffe0ff */
[----:B------:R-:W-:-:S13]  /*2d90*/  ISETP.GE.AND P1, PT, R43, UR4, PT ;  /* 0x000000042b007c0c */ /* 0x000fda000bf26270 */
[----:B------:R-:W-:Y:S01]  /*2da0*/  @P1 CALL.REL.NOINC `(.L_x_5390) ;  /* 0x0000001000001944 */ /* 0x000fe20003c00000 */
[----:B------:R-:W-:Y:S05]  /*2db0*/  BRA `(.L_x_5391) ;  /* 0xffffd44000007947 */ /* 0x000fea000383ffff */
.L_x_5390:
[----:B------:R-:W-:Y:S05]  /*2dc0*/  EXIT ;  /* 0x000000000000794d */ /* 0x000fea0003800000 */
.L_x_5392:
        /* <DEDUP_REMOVED lines=11> */
.L_x_5656:


//--------------------- .text._Z35group_norm_nhwc_fwd_one_pass_kernelI11Fp32IOFp16WLi128ELi160ELi640EEv26Group_norm_nhwc_fwd_params --------------------------
	.section	.text._Z35group_norm_nhwc_fwd_one_pass_kernelI11Fp32IOFp16WLi128ELi160ELi640EEv26Group_norm_nhwc_fwd_params,"ax",@progbits
	.sectioninfo	@"SHI_REGISTERS=96"
	.align	128
        .global         _Z35group_norm_nhwc_fwd_one_pass_kernelI11Fp32IOFp16WLi128ELi160ELi640EEv26Group_norm_nhwc_fwd_params
        .type           _Z35group_norm_nhwc_fwd_one_pass_kernelI11Fp32IOFp16WLi128ELi160ELi640EEv26Group_norm_nhwc_fwd_params,@function
        .size           _Z35group_norm_nhwc_fwd_one_pass_kernelI11Fp32IOFp16WLi128ELi160ELi640EEv26Group_norm_nhwc_fwd_params,(.L_x_5657 - _Z35group_norm_nhwc_fwd_one_pass_kernelI11Fp32IOFp16WLi128ELi160ELi640EEv26Group_norm_nhwc_fwd_params)
        .other          _Z35group_norm_nhwc_fwd_one_pass_kernelI11Fp32IOFp16WLi128ELi160ELi640EEv26Group_norm_nhwc_fwd_params,@"STO_CUDA_ENTRY STV_DEFAULT"
_Z35group_norm_nhwc_fwd_one_pass_kernelI11Fp32IOFp16WLi128ELi160ELi640EEv26Group_norm_nhwc_fwd_params:
.text._Z35group_norm_nhwc_fwd_one_pass_kernelI11Fp32IOFp16WLi128ELi160ELi640EEv26Group_norm_nhwc_fwd_params:
        /* <DEDUP_REMOVED lines=40> */
.L_x_5451:
        /* <DEDUP_REMOVED lines=413> */
.L_x_5394:
[----:B------:R-:W-:Y:S05]  /*1c50*/  BSYNC B0 ;  /* 0x0000000000007941 */ /* 0x000fea0003800000 */
.L_x_5393:
        /* <DEDUP_REMOVED lines=25> */
.L_x_5397:
[----:B------:R-:W2:Y:S01]  /*1df0*/  LDG.E.STRONG.GPU R30, [R28.64] ;  /* 0x000000061c1e7981 */ /* 0x000ea2000c1ef900 */
[----:B------:R-:W-:Y:S01]  /*1e00*/  YIELD ;  /* 0x0000000000007946 */ /* 0x000fe20003800000 */
[----:B--2---:R-:W-:Y:S01]  /*1e10*/  ISETP.NE.AND P1, PT, R30, R31, PT ;  /* 0x0000001f1e00720c */ /* 0x004fe20003f25270 */
[----:B------:R-:W-:-:S12]  /*1e20*/  CCTL.IVALL ;  /* 0x00000000ff00798f */ /* 0x000fd80002000000 */
[----:B------:R-:W-:Y:S05]  /*1e30*/  @P1 BRA `(.L_x_5397) ;  /* 0xffffffb000001947 */ /* 0x000fea000383ffff */
.L_x_5396:
        /* <DEDUP_REMOVED lines=11> */
.L_x_5399:
        /* <DEDUP_REMOVED lines=59> */
.L_x_5398:
        /* <DEDUP_REMOVED lines=19> */
.L_x_5401:
[----:B------:R-:W-:Y:S05]  /*23d0*/  BSYNC B0 ;  /* 0x0000000000007941 */ /* 0x000fea0003800000 */
.L_x_5400:
        /* <DEDUP_REMOVED lines=30> */
.L_x_5395:
        /* <DEDUP_REMOVED lines=23> */
[C---:B0-----:R-:W-:Y:S02]  /*2730*/  FADD.FTZ R33, -R30.reuse, R22 ;  /* 0x000000161e217221 */ /* 0x041fe40000010100 */
[----:B------:R-:W-:Y:S02]  /*2740*/  FFMA.FTZ R31, R31, c[0x0][0x1f4], -R88 ;  /* 0x00007d001f1f7a23 */ /* 0x000fe40000010858 */
[C---:B------:R-:W-:Y:S02]  /*2750*/  FADD.FTZ R23, -R30.reuse, R23 ;  /* 0x000000171e177221 */ /* 0x040fe40000010100 */
[----:B--2---:R-:W-:Y:S01]  /*2760*/  FADD.FTZ R35, -R30, R19 ;  /* 0x000000131e237221 */ /* 0x004fe20000010100 */
[----:B------:R-:W-:-:S13]  /*2770*/  FSETP.GTU.FTZ.AND P1, PT, R31, RZ, PT ;  /* 0x000000ff1f00720b */ /* 0x000fda0003f3c000 */
[----:B------:R-:W-:-:S04]  /*2780*/  @P1 FADD.FTZ R36, R31, c[0x0][0x188] ;  /* 0x000062001f241621 */ /* 0x000fc80000010000 */
[----:B------:R-:W0:Y:S02]  /*2790*/  @P1 MUFU.RSQ R28, R36 ;  /* 0x00000024001c1308 */ /* 0x000e240000001400 */
[-C--:B0-----:R-:W-:Y:S02]  /*27a0*/  FMUL.FTZ R23, R23, R28.reuse ;  /* 0x0000001c17177220 */ /* 0x081fe40000410000 */
[----:B------:R-:W-:Y:S02]  /*27b0*/  FMUL.FTZ R22, R33, R28 ;  /* 0x0000001c21167220 */ /* 0x000fe40000410000 */
[----:B------:R-:W-:Y:S01]  /*27c0*/  FADD.FTZ R33, -R30, R18 ;  /* 0x000000121e217221 */ /* 0x000fe20000010100 */
[----:B---3--:R-:W-:Y:S02]  /*27d0*/  HADD2.F32 R29, -RZ, R40.H0_H0 ;  /* 0x20000028ff1d7230 */ /* 0x008fe40000004100 */
[----:B----4-:R-:W-:Y:S02]  /*27e0*/  HADD2.F32 R31, -RZ, R41.H0_H0 ;  /* 0x20000029ff1f7230 */ /* 0x010fe40000004100 */
[----:B-----5:R-:W-:-:S02]  /*27f0*/  HADD2.F32 R32, -RZ, R42.H0_H0 ;  /* 0x2000002aff207230 */ /* 0x020fc40000004100 */
        /* <DEDUP_REMOVED lines=14> */
.L_x_5402:
        /* <DEDUP_REMOVED lines=11> */
.L_x_5404:
[----:B------:R-:W-:Y:S05]  /*2990*/  BSYNC B0 ;  /* 0x0000000000007941 */ /* 0x000fea0003800000 */
.L_x_5403:
        /* <DEDUP_REMOVED lines=32> */
.L_x_5405:
        /* <DEDUP_REMOVED lines=11> */
.L_x_5407:
[----:B------:R-:W-:Y:S05]  /*2c50*/  BSYNC B0 ;  /* 0x0000000000007941 */ /* 0x000fea0003800000 */
.L_x_5406:
        /* <DEDUP_REMOVED lines=17> */
.L_x_5408:
        /* <DEDUP_REMOVED lines=11> */
.L_x_5410:
[----:B------:R-:W-:Y:S05]  /*2e20*/  BSYNC B0 ;  /* 0x0000000000007941 */ /* 0x000fea0003800000 */
.L_x_5409:
        /* <DEDUP_REMOVED lines=17> */
.L_x_5411:
        /* <DEDUP_REMOVED lines=11> */
.L_x_5413:
[----:B------:R-:W-:Y:S05]  /*2ff0*/  BSYNC B0 ;  /* 0x0000000000007941 */ /* 0x000fea0003800000 */
.L_x_5412:
        /* <DEDUP_REMOVED lines=17> */
.L_x_5414:
        /* <DEDUP_REMOVED lines=11> */
.L_x_5416:
[----:B------:R-:W-:Y:S05]  /*31c0*/  BSYNC B0 ;  /* 0x0000000000007941 */ /* 0x000fea0003800000 */
.L_x_5415:
        /* <DEDUP_REMOVED lines=17> */
.L_x_5417:
        /* <DEDUP_REMOVED lines=11> */
.L_x_5419:
[----:B------:R-:W-:Y:S05]  /*3390*/  BSYNC B0 ;  /* 0x0000000000007941 */ /* 0x000fea0003800000 */
.L_x_5418:
[----:B------:R-:W-:Y:S01]  /*33a0*/  ISETP.GE.U32.AND P6, PT, R76, c[0x0][0x1c8], PT ;  /* 0x000072004c007a0c */ /* 0x000fe20003fc6070 */
[-C--:B------:R-:W-:Y:S01]  /*33b0*/  FMUL.FTZ R19, R19, R28.reuse ;  /* 0x0000001c13137220 */ /* 0x080fe20000410000 */
[----:B------:R-:W-:Y:S01]  /*33c0*/  ISETP.GE.U32.AND P1, PT, R75, c[0x0][0x1c8], PT ;  /* 0x000072004b007a0c */ /* 0x000fe20003f26070 */
[----:B0-----:R-:W-:Y:S01]  /*33d0*/  FMUL.FTZ R17, R27, R28 ;  /* 0x0000001c1b117220 */ /* 0x001fe20000410000 */
        /* <DEDUP_REMOVED lines=44> */
.L_x_5420:
        /* <DEDUP_REMOVED lines=11> */
.L_x_5422:
[----:B------:R-:W-:Y:S05]  /*3750*/  BSYNC B0 ;  /* 0x0000000000007941 */ /* 0x000fea0003800000 */
.L_x_5421:
        /* <DEDUP_REMOVED lines=17> */
.L_x_5423:
        /* <DEDUP_REMOVED lines=11> */
.L_x_5425:
[----:B------:R-:W-:Y:S05]  /*3920*/  BSYNC B0 ;  /* 0x0000000000007941 */ /* 0x000fea0003800000 */
.L_x_5424:
        /* <DEDUP_REMOVED lines=13> */
.L_x_5426:
        /* <DEDUP_REMOVED lines=11> */
.L_x_5428:
[----:B------:R-:W-:Y:S05]  /*3ab0*/  BSYNC B0 ;  /* 0x0000000000007941 */ /* 0x000fea0003800000 */
.L_x_5427:
        /* <DEDUP_REMOVED lines=17> */
.L_x_5429:
        /* <DEDUP_REMOVED lines=11> */
.L_x_5431:
[----:B------:R-:W-:Y:S05]  /*3c80*/  BSYNC B0 ;  /* 0x0000000000007941 */ /* 0x000fea0003800000 */
.L_x_5430:
        /* <DEDUP_REMOVED lines=13> */
.L_x_5432:
        /* <DEDUP_REMOVED lines=11> */
.L_x_5434:
[----:B------:R-:W-:Y:S05]  /*3e10*/  BSYNC B0 ;  /* 0x0000000000007941 */ /* 0x000fea0003800000 */
.L_x_5433:
[----:B------:R-:W-:Y:S01]  /*3e20*/  ISETP.GE.U32.AND P6, PT, R7, c[0x0][0x1c8], PT ;  /* 0x0000720007007a0c */ /* 0x000fe20003fc6070 */
[-C--:B------:R-:W-:Y:S01]  /*3e30*/  FMUL.FTZ R13, R13, R28.reuse ;  /* 0x0000001c0d0d7220 */ /* 0x080fe20000410000 */
[----:B------:R-:W-:Y:S01]  /*3e40*/  ISETP.GE.U32.AND P1, PT, R8, c[0x0][0x1c8], PT ;  /* 0x0000720008007a0c */ /* 0x000fe20003f26070 */
[-C--:B------:R-:W-:Y:S01]  /*3e50*/  FMUL.FTZ R53, R53, R28.reuse ;  /* 0x0000001c35357220 */ /* 0x080fe20000410000 */
        /* <DEDUP_REMOVED lines=17> */
[----:B------:R-:W-:Y:S01]  /*3f70*/  FMUL.FTZ R61, R61, R28 ;  /* 0x0000001c3d3d7220 */ /* 0x000fe20000410000 */
[C---:B------:R-:W-:Y:S01]  /*3f80*/  ISETP.GT.U32.OR P1, PT, R0.reuse, 0x27f, P1 ;  /* 0x0000027f0000780c */ /* 0x040fe20000f24470 */
[----:B------:R-:W-:Y:S01]  /*3f90*/  FFMA.FTZ R13, R31, R53, R34 ;  /* 0x000000351f0d7223 */ /* 0x000fe20000010022 */
[----:B------:R-:W-:-:S02]  /*3fa0*/  ISETP.GT.U32.OR P2, PT, R0, 0x27f, P2 ;  /* 0x0000027f0000780c */ /* 0x000fc40001744470 */
        /* <DEDUP_REMOVED lines=13> */
.L_x_5435:
        /* <DEDUP_REMOVED lines=9> */
[----:B------:R-:W-:-:S05]  /*4110*/  LEA.HI.X R17, R14, c[0x0][0x164], R17, 0x2, P6 ;  /* 0x000059000e117a11 */ /* 0x000fca00030f1411 */
[----:B------:R0:W-:Y:S04]  /*4120*/  STG.E.64 [R16.64], R12 ;  /* 0x0000000c10007986 */ /* 0x0001e8000c101b06 */
.L_x_5437:
[----:B------:R-:W-:Y:S05]  /*4130*/  BSYNC B0 ;  /* 0x0000000000007941 */ /* 0x000fea0003800000 */
.L_x_5436:
        /* <DEDUP_REMOVED lines=13> */
.L_x_5438:
        /* <DEDUP_REMOVED lines=11> */
.L_x_5440:
[----:B------:R-:W-:Y:S05]  /*42c0*/  BSYNC B0 ;  /* 0x0000000000007941 */ /* 0x000fea0003800000 */
.L_x_5439:
        /* <DEDUP_REMOVED lines=13> */
.L_x_5441:
        /* <DEDUP_REMOVED lines=11> */
.L_x_5443:
[----:B------:R-:W-:Y:S05]  /*4450*/  BSYNC B0 ;  /* 0x0000000000007941 */ /* 0x000fea0003800000 */
.L_x_5442:
        /* <DEDUP_REMOVED lines=13> */
.L_x_5444:
        /* <DEDUP_REMOVED lines=11> */
.L_x_5446:
[----:B------:R-:W-:Y:S05]  /*45e0*/  BSYNC B0 ;  /* 0x0000000000007941 */ /* 0x000fea0003800000 */
.L_x_5445:
        /* <DEDUP_REMOVED lines=13> */
.L_x_5447:
        /* <DEDUP_REMOVED lines=10> */
.L_x_5449:
[----:B------:R-:W-:Y:S05]  /*4760*/  BSYNC B0 ;  /* 0x0000000000007941 */ /* 0x000fea0003800000 */
.L_x_5448:
[----:B------:R-:W-:Y:S02]  /*4770*/  IADD3 R83, R83, c[0x0][0x10], RZ ;  /* 0x0000040053537a10 */ /* 0x000fe40007ffe0ff */
[----:B------:R-:W-:Y:S02]  /*4780*/  IADD3 R4, R4, 0x1, RZ ;  /* 0x0000000104047810 */ /* 0x000fe40007ffe0ff */
[----:B------:R-:W-:-:S13]  /*4790*/  ISETP.GE.AND P1, PT, R83, UR4, PT ;  /* 0x0000000453007c0c */ /* 0x000fda000bf26270 */
[----:B------:R-:W-:Y:S01]  /*47a0*/  @P1 CALL.REL.NOINC `(.L_x_5450) ;  /* 0x0000001000001944 */ /* 0x000fe20003c00000 */
[----:B------:R-:W-:Y:S05]  /*47b0*/  BRA `(.L_x_5451) ;  /* 0xffffbac000007947 */ /* 0x000fea000383ffff */
.L_x_5450:
[----:B------:R-:W-:Y:S05]  /*47c0*/  EXIT ;  /* 0x000000000000794d */ /* 0x000fea0003800000 */
.L_x_5452:
        /* <DEDUP_REMOVED lines=11> */
.L_x_5657:


//--------------------- .text._Z35group_norm_nhwc_fwd_one_pass_kernelI11Fp32IOFp16WLi256ELi160ELi640EEv26Group_norm_nhwc_fwd_params --------------------------
	.section	.text._Z35group_norm_nhwc_fwd_one_pass_kernelI11Fp32IOFp16WLi256ELi160ELi640EEv26Group_norm_nhwc_fwd_params,"ax",@progbits
	.sectioninfo	@"SHI_REGISTERS=96"
	.align	128
        .global         _Z35group_norm_nhwc_fwd_one_pass_kernelI11Fp32IOFp16WLi256ELi160ELi640EEv26Group_norm_nhwc_fwd_params
        .type           _Z35group_norm_nhwc_fwd_one_pass_kernelI11Fp32IOFp16WLi256ELi160ELi640EEv26Group_norm_nhwc_fwd_params,@function
        .size           _Z35group_norm_nhwc_fwd_one_pass_kernelI11Fp32IOFp16WLi256ELi160ELi640EEv26Group_norm_nhwc_fwd_params,(.L_x_5658 - _Z35group_norm_nhwc_fwd_one_pass_kernelI11Fp32IOFp16WLi256ELi160ELi640EEv26Group_norm_nhwc_fwd_params)
        .other          _Z35group_norm_nhwc_fwd_one_pass_kernelI11Fp32IOFp16WLi256ELi160ELi640EEv26Group_norm_nhwc_fwd_params,@"STO_CUDA_ENTRY STV_DEFAULT"
_Z35group_norm_nhwc_fwd_one_pass_kernelI11Fp32IOFp16WLi256ELi160ELi640EEv26Group_norm_nhwc_fwd_params:
.text._Z35group_norm_nhwc_fwd_one_pass_kernelI11Fp32IOFp16WLi256ELi160ELi640EEv26Group_norm_nhwc_fwd_params:
        /* <DEDUP_REMOVED lines=57> */
.L_x_5559:
        /* <DEDUP_REMOVED lines=748> */
.L_x_5454:
[----:B------:R-:W-:Y:S05]  /*3250*/  BSYNC B0 ;  /* 0x0000000000007941 */ /* 0x000fea0003800000 */
.L_x_5453:
        /* <DEDUP_REMOVED lines=34> */
.L_x_5457:
[----:B------:R-:W2:Y:S01]  /*3480*/  LDG.E.STRONG.GPU R47, [R44.64] ;  /* 0x0000000c2c2f7981 */ /* 0x000ea2000c1ef900 */
[----:B------:R-:W-:Y:S01]  /*3490*/  YIELD ;  /* 0x0000000000007946 */ /* 0x000fe20003800000 */
[----:B--2---:R-:W-:Y:S01]  /*34a0*/  ISETP.NE.AND P1, PT, R47, R46, PT ;  /* 0x0000002e2f00720c */ /* 0x004fe20003f25270 */
[----:B------:R-:W-:-:S12]  /*34b0*/  CCTL.IVALL ;  /* 0x00000000ff00798f */ /* 0x000fd80002000000 */
[----:B------:R-:W-:Y:S05]  /*34c0*/  @P1 BRA `(.L_x_5457) ;  /* 0xffffffb000001947 */ /* 0x000fea000383ffff */
.L_x_5456:
        /* <DEDUP_REMOVED lines=11> */
.L_x_5459:
        /* <DEDUP_REMOVED lines=71> */
.L_x_5458:
        /* <DEDUP_REMOVED lines=25> */
.L_x_5461:
[----:B------:R-:W-:Y:S05]  /*3b80*/  BSYNC B0 ;  /* 0x0000000000007941 */ /* 0x000fea0003800000 */
.L_x_5460:
        /* <DEDUP_REMOVED lines=35> */
.L_x_5455:
        /* <DEDUP_REMOVED lines=23> */
[----:B------:R1:W4:Y:S04]  /*3f30*/  LDG.E.U16 R84, [R46.64+0x2] ;  /* 0x0000020c2e547981 */ /* 0x000328000c1e1500 */
[----:B0-----:R0:W5:Y:S01]  /*3f40*/  LDG.E.U16 R44, [R44.64+0x2] ;  /* 0x0000020c2c2c7981 */ /* 0x001162000c1e1500 */
[----:B------:R-:W-:-:S13]  /*3f50*/  FSETP.GTU.FTZ.AND P1, PT, R83, RZ, PT ;  /* 0x000000ff5300720b */ /* 0x000fda0003f3c000 */
[----:B------:R-:W-:Y:S01]  /*3f60*/  VOTEU.ANY UP0, P1 ;  /* 0x00000000003f7886 */ /* 0x000fe20000800100 */
[----:B------:R-:W-:-:S13]  /*3f70*/  PLOP3.LUT P1, PT, PT, PT, UP0, 0x80, 0x0 ;  /* 0x000000000000781c */ /* 0x000fda0003f2f008 */
[----:B------:R-:W-:-:S06]  /*3f80*/  @P1 FADD.FTZ R83, R83, c[0x0][0x188] ;  /* 0x0000620053531621 */ /* 0x000fcc0000010000 */
[----:B------:R-:W0:Y:S02]  /*3f90*/  @P1 MUFU.RSQ R83, R83 ;  /* 0x0000005300531308 */ /* 0x000e240000001400 */
[----:B0-----:R-:W0:Y:S01]  /*3fa0*/  @P1 R2UR UR7, R83 ;  /* 0x00000000530713c2 */ /* 0x001e2200000e0000 */
[----:B------:R-:W-:Y:S01]  /*3fb0*/  ISETP.NE.AND P5, PT, RZ, UR17, PT ;  /* 0x00000011ff007c0c */ /* 0x000fe2000bfa5270 */
[----:B------:R-:W-:Y:S01]  /*3fc0*/  FADD.FTZ R45, R26, -UR5 ;  /* 0x800000051a2d7e21 */ /* 0x000fe20008010000 */
[----:B------:R-:W-:Y:S01]  /*3fd0*/  UMOV UR6, 0x3f800000 ;  /* 0x3f80000000067882 */ /* 0x000fe20000000000 */
[----:B-1----:R-:W-:Y:S01]  /*3fe0*/  FADD.FTZ R46, R27, -UR5 ;  /* 0x800000051b2e7e21 */ /* 0x002fe20008010000 */
[----:B0-----:R-:W-:Y:S02]  /*3ff0*/  @UP0 UMOV UR6, UR7 ;  /* 0x0000000700060c82 */ /* 0x001fe40008000000 */
[----:B------:R-:W-:Y:S02]  /*4000*/  FMUL.FTZ R45, R45, UR6 ;  /* 0x000000062d2d7c20 */ /* 0x000fe40008410000 */
[----:B------:R-:W-:Y:S01]  /*4010*/  FMUL.FTZ R46, R46, UR6 ;  /* 0x000000062e2e7c20 */ /* 0x000fe20008410000 */
[----:B--2---:R-:W-:-:S02]  /*4020*/  HADD2.F32 R26, -RZ, R82.H0_H0 ;  /* 0x20000052ff1a7230 */ /* 0x004fc40000004100 */
        /* <DEDUP_REMOVED lines=16> */
.L_x_5462:
        /* <DEDUP_REMOVED lines=12> */
.L_x_5464:
[----:B------:R-:W-:Y:S05]  /*41f0*/  BSYNC B0 ;  /* 0x0000000000007941 */ /* 0x000fea0003800000 */
.L_x_5463:
        /* <DEDUP_REMOVED lines=23> */
.L_x_5465:
        /* <DEDUP_REMOVED lines=11> */
.L_x_5467:
[----:B------:R-:W-:Y:S05]  /*4420*/  BSYNC B0 ;  /* 0x0000000000007941 */ /* 0x000fea0003800000 */
.L_x_5466:
        /* <DEDUP_REMOVED lines=23> */
.L_x_5468:
        /* <DEDUP_REMOVED lines=11> */
.L_x_5470:
[----:B------:R-:W-:Y:S05]  /*4650*/  BSYNC B0 ;  /* 0x0000000000007941 */ /* 0x000fea0003800000 */
.L_x_5469:
        /* <DEDUP_REMOVED lines=49> */
.L_x_5471:
        /* <DEDUP_REMOVED lines=11> */
.L_x_5473:
[----:B------:R-:W-:Y:S05]  /*4a20*/  BSYNC B0 ;  /* 0x0000000000007941 */ /* 0x000fea0003800000 */
.L_x_5472:
        /* <DEDUP_REMOVED lines=17> */
.L_x_5474:
        /* <DEDUP_REMOVED lines=13> */
.L_x_5476:
[----:B------:R-:W-:Y:S05]  /*4c10*/  BSYNC B0 ;  /* 0x0000000000007941 */ /* 0x000fea0003800000 */
.L_x_5475:
        /* <DEDUP_REMOVED lines=17> */
.L_x_5477:
        /* <DEDUP_REMOVED lines=11> */
.L_x_5479:
[----:B------:R-:W-:Y:S05]  /*4de0*/  BSYNC B0 ;  /* 0x0000000000007941 */ /* 0x000fea0003800000 */
.L_x_5478:
        /* <DEDUP_REMOVED lines=17> */
.L_x_5480:
        /* <DEDUP_REMOVED lines=11> */
.L_x_5482:
[----:B------:R-:W-:Y:S05]  /*4fb0*/  BSYNC B0 ;  /* 0x0000000000007941 */ /* 0x000fea0003800000 */
.L_x_5481:
        /* <DEDUP_REMOVED lines=17> */
.L_x_5483:
        /* <DEDUP_REMOVED lines=11> */
.L_x_5485:
[----:B------:R-:W-:Y:S05]  /*5180*/  BSYNC B0 ;  /* 0x0000000000007941 */ /* 0x000fea0003800000 */
.L_x_5484:
        /* <DEDUP_REMOVED lines=47> */
.L_x_5486:
        /* <DEDUP_REMOVED lines=11> */
.L_x_5488:
[----:B------:R-:W-:Y:S05]  /*5530*/  BSYNC B0 ;  /* 0x0000000000007941 */ /* 0x000fea0003800000 */
.L_x_5487:
        /* <DEDUP_REMOVED lines=17> */
.L_x_5489:
        /* <DEDUP_REMOVED lines=11> */
.L_x_5491:
[----:B------:R-:W-:Y:S05]  /*5700*/  BSYNC B0 ;  /* 0x0000000000007941 */ /* 0x000fea0003800000 */
.L_x_5490:
        /* <DEDUP_REMOVED lines=17> */
.L_x_5492:
        /* <DEDUP_REMOVED lines=11> */
.L_x_5494:
[----:B------:R-:W-:Y:S05]  /*58d0*/  BSYNC B0 ;  /* 0x0000000000007941 */ /* 0x000fea0003800000 */
.L_x_5493:
        /* <DEDUP_REMOVED lines=17> */
.L_x_5495:
        /* <DEDUP_REMOVED lines=11> */
.L_x_5497:
[----:B------:R-:W-:Y:S05]  /*5aa0*/  BSYNC B0 ;  /* 0x0000000000007941 */ /* 0x000fea0003800000 */
.L_x_5496:
        /* <DEDUP_REMOVED lines=17> */
.L_x_5498:
        /* <DEDUP_REMOVED lines=11> */
.L_x_5500:
[----:B------:R-:W-:Y:S05]  /*5c70*/  BSYNC B0 ;  /* 0x0000000000007941 */ /* 0x000fea0003800000 */
.L_x_5499:
        /* <DEDUP_REMOVED lines=47> */
.L_x_5501:
        /* <DEDUP_REMOVED lines=11> */
.L_x_5503:
[----:B------:R-:W-:Y:S05]  /*6020*/  BSYNC B0 ;  /* 0x0000000000007941 */ /* 0x000fea0003800000 */
.L_x_5502:
        /* <DEDUP_REMOVED lines=17> */
.L_x_5504:
        /* <DEDUP_REMOVED lines=11> */
.L_x_5506:
[----:B------:R-:W-:Y:S05]  /*61f0*/  BSYNC B0 ;  /* 0x0000000000007941 */ /* 0x000fea0003800000 */
.L_x_5505:
        /* <DEDUP_REMOVED lines=17> */
.L_x_5507:
        /* <DEDUP_REMOVED lines=11> */
.L_x_5509:
[----:B------:R-:W-:Y:S05]  /*63c0*/  BSYNC B0 ;  /* 0x0000000000007941 */ /* 0x000fea0003800000 */
.L_x_5508:
        /* <DEDUP_REMOVED lines=17> */
.L_x_5510:
        /* <DEDUP_REMOVED lines=11> */
.L_x_5512:
[----:B------:R-:W-:Y:S05]  /*6590*/  BSYNC B0 ;  /* 0x0000000000007941 */ /* 0x000fea0003800000 */
.L_x_5511:
        /* <DEDUP_REMOVED lines=17> */
.L_x_5513:
        /* <DEDUP_REMOVED lines=11> */
.L_x_5515:
[----:B------:R-:W-:Y:S05]  /*6760*/  BSYNC B0 ;  /* 0x0000000000007941 */ /* 0x000fea0003800000 */
.L_x_5514:
        /* <DEDUP_REMOVED lines=39> */
.L_x_5516:
        /* <DEDUP_REMOVED lines=11> */
.L_x_5518:
[----:B------:R-:W-:Y:S05]  /*6a90*/  BSYNC B0 ;  /* 0x0000000000007941 */ /* 0x000fea0003800000 */
.L_x_5517:
        /* <DEDUP_REMOVED lines=17> */
.L_x_5519:
        /* <DEDUP_REMOVED lines=11> */
.L_x_5521:
[----:B------:R-:W-:Y:S05]  /*6c60*/  BSYNC B0 ;  /* 0x0000000000007941 */ /* 0x000fea0003800000 */
.L_x_5520:
        /* <DEDUP_REMOVED lines=17> */
.L_x_5522:
        /* <DEDUP_REMOVED lines=11> */
.L_x_5524:
[----:B------:R-:W-:Y:S05]  /*6e30*/  BSYNC B0 ;  /* 0x0000000000007941 */ /* 0x000fea0003800000 */
.L_x_5523:
        /* <DEDUP_REMOVED lines=17> */
.L_x_5525:
        /* <DEDUP_REMOVED lines=11> */
.L_x_5527:
[----:B------:R-:W-:Y:S05]  /*7000*/  BSYNC B0 ;  /* 0x0000000000007941 */ /* 0x000fea0003800000 */
.L_x_5526:
        /* <DEDUP_REMOVED lines=17> */
.L_x_5528:
        /* <DEDUP_REMOVED lines=11> */
.L_x_5530:
[----:B------:R-:W-:Y:S05]  /*71d0*/  BSYNC B0 ;  /* 0x0000000000007941 */ /* 0x000fea0003800000 */
.L_x_5529:
        /* <DEDUP_REMOVED lines=37> */
.L_x_5531:
        /* <DEDUP_REMOVED lines=11> */
.L_x_5533:
[----:B------:R-:W-:Y:S05]  /*74e0*/  BSYNC B0 ;  /* 0x0000000000007941 */ /* 0x000fea0003800000 */
.L_x_5532:
        /* <DEDUP_REMOVED lines=17> */
.L_x_5534:
        /* <DEDUP_REMOVED lines=11> */
.L_x_5536:
[----:B------:R-:W-:Y:S05]  /*76b0*/  BSYNC B0 ;  /* 0x0000000000007941 */ /* 0x000fea0003800000 */
.L_x_5535:
        /* <DEDUP_REMOVED lines=17> */
.L_x_5537:
        /* <DEDUP_REMOVED lines=11> */
.L_x_5539:
[----:B------:R-:W-:Y:S05]  /*7880*/  BSYNC B0 ;  /* 0x0000000000007941 */ /* 0x000fea0003800000 */
.L_x_5538:
        /* <DEDUP_REMOVED lines=17> */
.L_x_5540:
        /* <DEDUP_REMOVED lines=11> */
.L_x_5542:
[----:B------:R-:W-:Y:S05]  /*7a50*/  BSYNC B0 ;  /* 0x0000000000007941 */ /* 0x000fea0003800000 */
.L_x_5541:
        /* <DEDUP_REMOVED lines=17> */
.L_x_5543:
        /* <DEDUP_REMOVED lines=11> */
.L_x_5545:
[----:B------:R-:W-:Y:S05]  /*7c20*/  BSYNC B0 ;  /* 0x0000000000007941 */ /* 0x000fea0003800000 */
.L_x_5544:
        /* <DEDUP_REMOVED lines=33> */
.L_x_5546:
        /* <DEDUP_REMOVED lines=11> */
.L_x_5548:
[----:B------:R-:W-:Y:S05]  /*7ef0*/  BSYNC B0 ;  /* 0x0000000000007941 */ /* 0x000fea0003800000 */
.L_x_5547:
        /* <DEDUP_REMOVED lines=13> */
.L_x_5549:
        /* <DEDUP_REMOVED lines=11> */
.L_x_5551:
[----:B------:R-:W-:Y:S05]  /*8080*/  BSYNC B0 ;  /* 0x0000000000007941 */ /* 0x000fea0003800000 */
.L_x_5550:
        /* <DEDUP_REMOVED lines=23> */
.L_x_5552:
        /* <DEDUP_REMOVED lines=11> */
.L_x_5554:
[----:B------:R-:W-:Y:S05]  /*82b0*/  BSYNC B0 ;  /* 0x0000000000007941 */ /* 0x000fea0003800000 */
.L_x_5553:
        /* <DEDUP_REMOVED lines=13> */
.L_x_5555:
        /* <DEDUP_REMOVED lines=10> */
.L_x_5557:
[----:B------:R-:W-:Y:S05]  /*8430*/  BSYNC B0 ;  /* 0x0000000000007941 */ /* 0x000fea0003800000 */
.L_x_5556:
[----:B------:R-:W-:Y:S02]  /*8440*/  ULDC UR5, c[0x0][0x10] ;  /* 0x0000040000057ab9 */ /* 0x000fe40000000800 */
[----:B------:R-:W-:Y:S02]  /*8450*/  UIADD3 UR9, UR9, UR5, URZ ;  /* 0x0000000509097290 */ /* 0x000fe4000fffe03f */
[----:B------:R-:W-:Y:S02]  /*8460*/  UIADD3 UR4, UR4, 0x1, URZ ;  /* 0x0000000104047890 */ /* 0x000fe4000fffe03f */
[----:B------:R-:W-:-:S06]  /*8470*/  UISETP.GE.AND UP0, UPT, UR9, UR8, UPT ;  /* 0x000000080900728c */ /* 0x000fcc000bf06270 */
[----:B------:R-:W-:-:S13]  /*8480*/  PLOP3.LUT P1, PT, PT, PT, UP0, 0x80, 0x0 ;  /* 0x000000000000781c */ /* 0x000fda0003f2f008 */
[----:B------:R-:W-:Y:S01]  /*8490*/  @P1 CALL.REL.NOINC `(.L_x_5558) ;  /* 0x0000001000001944 */ /* 0x000fe20003c00000 */
[----:B------:R-:W-:Y:S05]  /*84a0*/  BRA `(.L_x_5559) ;  /* 0xffff7ee000007947 */ /* 0x000fea000383ffff */
.L_x_5558:
[----:B------:R-:W-:Y:S05]  /*84b0*/  EXIT ;  /* 0x000000000000794d */ /* 0x000fea0003800000 */
.L_x_5560:
        /* <DEDUP_REMOVED lines=12> */
.L_x_5658:


//--------------------- .text._Z35group_norm_nhwc_fwd_one_pass_kernelI11Fp32IOFp16WLi512ELi160ELi640EEv26Group_norm_nhwc_fwd_params --------------------------
	.section	.text._Z35group_norm_nhwc_fwd_one_pass_kernelI11Fp32IOFp16WLi512ELi160ELi640EEv26Group_norm_nhwc_fwd_params,"ax",@progbits
	.sectioninfo	@"SHI_REGISTERS=48"
	.align	128
        .global         _Z35group_norm_nhwc_fwd_one_pass_kernelI11Fp32IOFp16WLi512ELi160ELi640EEv26Group_norm_nhwc_fwd_params
        .type           _Z35group_norm_nhwc_fwd_one_pass_kernelI11Fp32IOFp16WLi512ELi160ELi640EEv26Group_norm_nhwc_fwd_params,@function
        .size           _Z35group_norm_nhwc_fwd_one_pass_kernelI11Fp32IOFp16WLi512ELi160ELi640EEv26Group_norm_nhwc_fwd_params,(.L_x_5659 - _Z35group_norm_nhwc_fwd_one_pass_kernelI11Fp32IOFp16WLi512ELi160ELi640EEv26Group_norm_nhwc_fwd_params)
        .other          _Z35group_norm_nhwc_fwd_one_pass_kernelI11Fp32IOFp16WLi512ELi160ELi640EEv26Group_norm_nhwc_fwd_params,@"STO_CUDA_ENTRY STV_DEFAULT"
_Z35group_norm_nhwc_fwd_one_pass_kernelI11Fp32IOFp16WLi512ELi160ELi640EEv26Group_norm_nhwc_fwd_params:
.text._Z35group_norm_nhwc_fwd_one_pass_kernelI11Fp32IOFp16WLi512ELi160ELi640EEv26Group_norm_nhwc_fwd_params:
        /* <DEDUP_REMOVED lines=23> */
.L_x_5585:
        /* <DEDUP_REMOVED lines=1450> */
[----:B------:R0:W-:Y:S04]  /*5c10*/  STL.64 [R1+0x128], R12 ;  /* 0x0001280c01007387 */ /* 0x0001e80000100a00 */
[----:B------:R1:W-:Y:S04]  /*5c20*/  STL [R1+0x360], R40 ;  /* 0x0003602801007387 */ /* 0x0003e80000100800 */
[----:B------:R2:W-:Y:S01]  /*5c30*/  STL [R1+0x354], R8 ;  /* 0x0003540801007387 */ /* 0x0005e20000100800 */
[----:B0-----:R-:W-:Y:S01]  /*5c40*/  CS2R R12, SRZ ;  /* 0x00000000000c7805 */ /* 0x001fe2000001ff00 */
[----:B-1----:R-:W-:Y:S01]  /*5c50*/  HFMA2.MMA R40, -RZ, RZ, 0, 0 ;  /* 0x00000000ff287435 */ /* 0x002fe200000001ff */
[----:B--2---:R-:W-:Y:S01]  /*5c60*/  IMAD.MOV.U32 R8, RZ, RZ, RZ ;  /* 0x000000ffff087224 */ /* 0x004fe200078e00ff */
[----:B------:R-:W-:-:S03]  /*5c70*/  @!P4 MOV R8, R5 ;  /* 0x000000050008c202 */ /* 0x000fc60000000f00 */
[----:B------:R0:W2:Y:S01]  /*5c80*/  @!P2 LDG.E.64 R12, [R42.64] ;  /* 0x000000062a0ca981 */ /* 0x0000a2000c1e1b00 */
[----:B------:R-:W-:-:S03]  /*5c90*/  @!P4 MOV R40, R4 ;  /* 0x000000040028c202 */ /* 0x000fc60000000f00 */
[----:B------:R1:W-:Y:S04]  /*5ca0*/  STL [R1+0x35c], R8 ;  /* 0x00035c0801007387 */ /* 0x0003e80000100800 */
[----:B------:R0:W-:Y:S04]  /*5cb0*/  STL [R1+0x370], R40 ;  /* 0x0003702801007387 */ /* 0x0001e80000100800 */
[----:B------:R0:W-:Y:S01]  /*5cc0*/  STL.64 [R1+0x140], R6 ;  /* 0x0001400601007387 */ /* 0x0001e20000100a00 */
[----:B-1----:R-:W-:-:S03]  /*5cd0*/  HFMA2.MMA R8, -RZ, RZ, 0, 0 ;  /* 0x00000000ff087435 */ /* 0x002fc600000001ff */
[----:B0-----:R-:W3:Y:S01]  /*5ce0*/  LDL.LU.64 R42, [R1+0x398] ;  /* 0x00039800012a7983 */ /* 0x001ee20000300a00 */
[----:B------:R-:W-:Y:S01]  /*5cf0*/  IMAD.MOV.U32 R40, RZ, RZ, RZ ;  /* 0x000000ffff287224 */ /* 0x000fe200078e00ff */
[----:B------:R-:W-:Y:S01]  /*5d00*/  @!P3 MOV R40, R6 ;  /* 0x000000060028b202 */ /* 0x000fe20000000f00 */
        /* <DEDUP_REMOVED lines=8> */
[----:B--2---:R-:W-:Y:S01]  /*5d90*/  @!P2 IMAD.MOV.U32 R40, RZ, RZ, R12 ;  /* 0x000000ffff28a224 */ /* 0x004fe200078e000c */
[----:B------:R-:W-:Y:S02]  /*5da0*/  LOP3.LUT P4, RZ, R11, 0x10000, RZ, 0xc0, !PT ;  /* 0x000100000bff7812 */ /* 0x000fe4000788c0ff */
[----:B0-----:R-:W-:Y:S02]  /*5db0*/  MOV R8, RZ ;  /* 0x000000ff00087202 */ /* 0x001fe40000000f00 */
[----:B------:R0:W-:Y:S01]  /*5dc0*/  STL [R1+0x380], R40 ;  /* 0x0003802801007387 */ /* 0x0001e20000100800 */
[----:B------:R-:W-:-:S05]  /*5dd0*/  @!P2 MOV R8, R13 ;  /* 0x0000000d0008a202 */ /* 0x000fca0000000f00 */
        /* <DEDUP_REMOVED lines=764> */
.L_x_5562:
[----:B0---4-:R-:W-:Y:S05]  /*8da0*/  BSYNC B0 ;  /* 0x0000000000007941 */ /* 0x011fea0003800000 */
.L_x_5561:
        /* <DEDUP_REMOVED lines=27> */
.L_x_5565:
[----:B------:R-:W2:Y:S01]  /*8f60*/  LDG.E.STRONG.GPU R4, [R8.64] ;  /* 0x0000000608047981 */ /* 0x000ea2000c1ef900 */
[----:B------:R-:W-:Y:S01]  /*8f70*/  YIELD ;  /* 0x0000000000007946 */ /* 0x000fe20003800000 */
[----:B--2---:R-:W-:-:S05]  /*8f80*/  CCTL.IVALL ;  /* 0x00000000ff00798f */ /* 0x004fca0002000000 */
[----:B------:R0:W-:Y:S01]  /*8f90*/  STL [R1], R4 ;  /* 0x0000000401007387 */ /* 0x0001e20000100800 */
[----:B------:R-:W-:-:S13]  /*8fa0*/  ISETP.NE.AND P1, PT, R4, R3, PT ;  /* 0x000000030400720c */ /* 0x000fda0003f25270 */
[----:B0-----:R-:W-:Y:S05]  /*8fb0*/  @P1 BRA `(.L_x_5565) ;  /* 0xffffffa000001947 */ /* 0x001fea000383ffff */
.L_x_5564:
        /* <DEDUP_REMOVED lines=17> */
.L_x_5569:
        /* <DEDUP_REMOVED lines=115> */
.L_x_5568:
        /* <DEDUP_REMOVED lines=61> */
.L_x_5570:
[----:B------:R-:W-:-:S13]  /*9bd0*/  ISETP.NE.OR P1, PT, R12, RZ, P1 ;  /* 0x000000ff0c00720c */ /* 0x000fda0000f25670 */
[----:B------:R-:W-:Y:S05]  /*9be0*/  @!P1 BRA `(.L_x_5566) ;  /* 0x000001f000009947 */ /* 0x000fea0003800000 */
.L_x_5567:
        /* <DEDUP_REMOVED lines=31> */
.L_x_5566:
        /* <DEDUP_REMOVED lines=12> */
.L_x_5572:
[----:B------:R-:W-:Y:S05]  /*9ea0*/  BSYNC B0 ;  /* 0x0000000000007941 */ /* 0x000fea0003800000 */
.L_x_5571:
        /* <DEDUP_REMOVED lines=16> */
.L_x_5563:
        /* <DEDUP_REMOVED lines=33> */
[----:B------:R-:W-:Y:S01]  /*a1c0*/  MOV R12, RZ ;  /* 0x000000ff000c7202 */ /* 0x000fe20000000f00 */
[----:B--2---:R-:W-:Y:S02]  /*a1d0*/  HADD2.F32 R14, -RZ, R14.H0_H0 ;  /* 0x2000000eff0e7230 */ /* 0x004fe40000004100 */
[----:B---3--:R-:W-:Y:S02]  /*a1e0*/  HADD2.F32 R15, -RZ, R15.H0_H0 ;  /* 0x2000000fff0f7230 */ /* 0x008fe40000004100 */
[----:B----4-:R-:W-:-:S02]  /*a1f0*/  HADD2.F32 R16, -RZ, R16.H0_H0 ;  /* 0x20000010ff107230 */ /* 0x010fc40000004100 */
[----:B01----:R-:W-:Y:S02]  /*a200*/  HADD2.F32 R17, -RZ, R17.H0_H0 ;  /* 0x20000011ff117230 */ /* 0x003fe40000004100 */
.L_x_5583:
        /* <DEDUP_REMOVED lines=61> */
.L_x_5574:
[----:B------:R-:W-:Y:S05]  /*a5e0*/  BSYNC B0 ;  /* 0x0000000000007941 */ /* 0x000fea0003800000 */
.L_x_5573:
        /* <DEDUP_REMOVED lines=17> */
.L_x_5575:
        /* <DEDUP_REMOVED lines=11> */
.L_x_5577:
[----:B------:R-:W-:Y:S05]  /*a7b0*/  BSYNC B0 ;  /* 0x0000000000007941 */ /* 0x000fea0003800000 */
.L_x_5576:
        /* <DEDUP_REMOVED lines=15> */
.L_x_5579:
[----:B------:R-:W-:Y:S05]  /*a8b0*/  BSYNC B0 ;  /* 0x0000000000007941 */ /* 0x000fea0003800000 */
.L_x_5578:
        /* <DEDUP_REMOVED lines=13> */
.L_x_5580:
        /* <DEDUP_REMOVED lines=11> */
.L_x_5582:
[----:B------:R-:W-:Y:S05]  /*aa40*/  BSYNC B0 ;  /* 0x0000000000007941 */ /* 0x000fea0003800000 */
.L_x_5581:
        /* <DEDUP_REMOVED lines=13> */
.L_x_5584:
[----:B------:R-:W-:Y:S05]  /*ab20*/  EXIT ;  /* 0x000000000000794d */ /* 0x000fea0003800000 */
.L_x_5586:
        /* <DEDUP_REMOVED lines=13> */
.L_x_5659:


//--------------------- .nv.global                --------------------------
	.section	.nv.global,"aw",@nobits
.nv.global:
	.type		_ZN62_INTERNAL_fe989378_31_group_norm_nhwc_one_pass_160_cu_f4b18ab16thrust23THRUST_300001_SM_800_NS12placeholders2_5E,@object
	.size		_ZN62_INTERNAL_fe989378_31_group_norm_nhwc_one_pass_160_cu_f4b18ab16thrust23THRUST_300001_SM_800_NS12placeholders2_5E,(_ZN62_INTERNAL_fe989378_31_group_norm_nhwc_one_pass_160_cu_f4b18ab14cuda3std3__45__cpo6cbeginE - _ZN62_INTERNAL_fe989378_31_group_norm_nhwc_one_pass_160_cu_f4b18ab16thrust23THRUST_300001_SM_800_NS12placeholders2_5E)
_ZN62_INTERNAL_fe989378_31_group_norm_nhwc_one_pass_160_cu_f4b18ab16thrust23THRUST_300001_SM_800_NS12placeholders2_5E:
	.zero		1
	.type		_ZN62_INTERNAL_fe989378_31_group_norm_nhwc_one_pass_160_cu_f4b18ab14cuda3std3__45__cpo6cbeginE,@object
	.size		_ZN62_INTERNAL_fe989378_31_group_norm_nhwc_one_pass_160_cu_f4b18ab14cuda3std3__45__cpo6cbeginE,(_ZN62_INTERNAL_fe989378_31_group_norm_nhwc_one_pass_160_cu_f4b18ab14cuda3std6ranges3__45__cpo6cbeginE - _ZN62_INTERNAL_fe989378_31_group_norm_nhwc_one_pass_160_cu_f4b18ab14cuda3std3__45__cpo6cbeginE)
_ZN62_INTERNAL_fe989378_31_group_norm_nhwc_one_pass_160_cu_f4b18ab14cuda3std3__45__cpo6cbeginE:
	.zero		1
	.type		_ZN62_INTERNAL_fe989378_31_group_norm_nhwc_one_pass_160_cu_f4b18ab14cuda3std6ranges3__45__cpo6cbeginE,@object
	.size		_ZN62_INTERNAL_fe989378_31_group_norm_nhwc_one_pass_160_cu_f4b18ab14cuda3std6ranges3__45__cpo6cbeginE,(_ZN62_INTERNAL_fe989378_31_group_norm_nhwc_one_pass_160_cu_f4b18ab14cuda3std3__48in_placeE - _ZN62_INTERNAL_fe989378_31_group_norm_nhwc_one_pass_160_cu_f4b18ab14cuda3std6ranges3__45__cpo6cbeginE)
_ZN62_INTERNAL_fe989378_31_group_norm_nhwc_one_pass_160_cu_f4b18ab14cuda3std6ranges3__45__cpo6cbeginE:
	.zero		1
	.type		_ZN62_INTERNAL_fe989378_31_group_norm_nhwc_one_pass_160_cu_f4b18ab14cuda3std3__48in_placeE,@object
	.size		_ZN62_INTERNAL_fe989378_31_group_norm_nhwc_one_pass_160_cu_f4b18ab14cuda3std3__48in_placeE,(_ZN62_INTERNAL_fe989378_31_group_norm_nhwc_one_pass_160_cu_f4b18ab14cuda3std6ranges3__45__cpo4sizeE - _ZN62_INTERNAL_fe989378_31_group_norm_nhwc_one_pass_160_cu_f4b18ab14cuda3std3__48in_placeE)
_ZN62_INTERNAL_fe989378_31_group_norm_nhwc_one_pass_160_cu_f4b18ab14cuda3std3__48in_placeE:
	.zero		1
	.type		_ZN62_INTERNAL_fe989378_31_group_norm_nhwc_one_pass_160_cu_f4b18ab14cuda3std6ranges3__45__cpo4sizeE,@object
	.size		_ZN62_INTERNAL_fe989378_31_group_norm_nhwc_one_pass_160_cu_f4b18ab14cuda3std6ranges3__45__cpo4sizeE,(_ZN62_INTERNAL_fe989378_31_group_norm_nhwc_one_pass_160_cu_f4b18ab16thrust23THRUST_300001_SM_800_NS12placeholders2_9E - _ZN62_INTERNAL_fe989378_31_group_norm_nhwc_one_pass_160_cu_f4b18ab14cuda3std6ranges3__45__cpo4sizeE)
_ZN62_INTERNAL_fe989378_31_group_norm_nhwc_one_pass_160_cu_f4b18ab14cuda3std6ranges3__45__cpo4sizeE:
	.zero		1
	.type		_ZN62_INTERNAL_fe989378_31_group_norm_nhwc_one_pass_160_cu_f4b18ab16thrust23THRUST_300001_SM_800_NS12placeholders2_9E,@object
	.size		_ZN62_INTERNAL_fe989378_31_group_norm_nhwc_one_pass_160_cu_f4b18ab16thrust23THRUST_300001_SM_800_NS12placeholders2_9E,(_ZN62_INTERNAL_fe989378_31_group_norm_nhwc_one_pass_160_cu_f4b18ab14cuda3std3__45__cpo7crbeginE - _ZN62_INTERNAL_fe989378_31_group_norm_nhwc_one_pass_160_cu_f4b18ab16thrust23THRUST_300001_SM_800_NS12placeholders2_9E)
_ZN62_INTERNAL_fe989378_31_group_norm_nhwc_one_pass_160_cu_f4b18ab16thrust23THRUST_300001_SM_800_NS12placeholders2_9E:
	.zero		1
	.type		_ZN62_INTERNAL_fe989378_31_group_norm_nhwc_one_pass_160_cu_f4b18ab14cuda3std3__45__cpo7crbeginE,@object
	.size		_ZN62_INTERNAL_fe989378_31_group_norm_nhwc_one_pass_160_cu_f4b18ab14cuda3std3__45__cpo7crbeginE,(_ZN62_INTERNAL_fe989378_31_group_norm_nhwc_one_pass_160_cu_f4b18ab14cuda3std6ranges3__45__cpo4nextE - _ZN62_INTERNAL_fe989378_31_group_norm_nhwc_one_pass_160_cu_f4b18ab14cuda3std3__45__cpo7crbeginE)
_ZN62_INTERNAL_fe989378_31_group_norm_nhwc_one_pass_160_cu_f4b18ab14cuda3std3__45__cpo7crbeginE:
	.zero		1
	.type		_ZN62_INTERNAL_fe989378_31_group_norm_nhwc_one_pass_160_cu_f4b18ab14cuda3std6ranges3__45__cpo4nextE,@object
	.size		_ZN62_INTERNAL_fe989378_31_group_norm_nhwc_one_pass_160_cu_f4b18ab14cuda3std6ranges3__45__cpo4nextE,(_ZN62_INTERNAL_fe989378_31_group_norm_nhwc_one_pass_160_cu_f4b18ab14cuda3std6ranges3__45__cpo4swapE - _ZN62_INTERNAL_fe989378_31_group_norm_nhwc_one_pass_160_cu_f4b18ab14cuda3std6ranges3__45__cpo4nextE)
_ZN62_INTERNAL_fe989378_31_group_norm_nhwc_one_pass_160_cu_f4b18ab14cuda3std6ranges3__45__cpo4nextE:
	.zero		1
	.type		_ZN62_INTERNAL_fe989378_31_group_norm_nhwc_one_pass_160_cu_f4b18ab14cuda3std6ranges3__45__cpo4swapE,@object
	.size		_ZN62_INTERNAL_fe989378_31_group_norm_nhwc_one_pass_160_cu_f4b18ab14cuda3std6ranges3__45__cpo4swapE,(_ZN62_INTERNAL_fe989378_31_group_norm_nhwc_one_pass_160_cu_f4b18ab16thrust23THRUST_300001_SM_800_NS12placeholders2_1E - _ZN62_INTERNAL_fe989378_31_group_norm_nhwc_one_pass_160_cu_f4b18ab14cuda3std6ranges3__45__cpo4swapE)
_ZN62_INTERNAL_fe989378_31_group_norm_nhwc_one_pass_160_cu_f4b18ab14cuda3std6ranges3__45__cpo4swapE:
	.zero		1
	.type		_ZN62_INTERNAL_fe989378_31_group_norm_nhwc_one_pass_160_cu_f4b18ab16thrust23THRUST_300001_SM_800_NS12placeholders2_1E,@object
	.size		_ZN62_INTERNAL_fe989378_31_group_norm_nhwc_one_pass_160_cu_f4b18ab16thrust23THRUST_300001_SM_800_NS12placeholders2_1E,(_ZN62_INTERNAL_fe989378_31_group_norm_nhwc_one_pass_160_cu_f4b18ab16thrust23THRUST_300001_SM_800_NS12placeholders2_3E - _ZN62_INTERNAL_fe989378_31_group_norm_nhwc_one_pass_160_cu_f4b18ab16thrust23THRUST_300001_SM_800_NS12placeholders2_1E)
_ZN62_INTERNAL_fe989378_31_group_norm_nhwc_one_pass_160_cu_f4b18ab16thrust23THRUST_300001_SM_800_NS12placeholders2_1E:
	.zero		1
	.type		_ZN62_INTERNAL_fe989378_31_group_norm_nhwc_one_pass_160_cu_f4b18ab16thrust23THRUST_300001_SM_800_NS12placeholders2_3E,@object
	.size		_ZN62_INTERNAL_fe989378_31_group_norm_nhwc_one_pass_160_cu_f4b18ab16thrust23THRUST_300001_SM_800_NS12placeholders2_3E,(_ZN62_INTERNAL_fe989378_31_group_norm_nhwc_one_pass_160_cu_f4b18ab14cuda3std3__45__cpo5beginE - _ZN62_INTERNAL_fe989378_31_group_norm_nhwc_one_pass_160_cu_f4b18ab16thrust23THRUST_300001_SM_800_NS12placeholders2_3E)
_ZN62_INTERNAL_fe989378_31_group_norm_nhwc_one_pass_160_cu_f4b18ab16thrust23THRUST_300001_SM_800_NS12placeholders2_3E:
	.zero		1
	.type		_ZN62_INTERNAL_fe989378_31_group_norm_nhwc_one_pass_160_cu_f4b18ab14cuda3std3__45__cpo5beginE,@object
	.size		_ZN62_INTERNAL_fe989378_31_group_norm_nhwc_one_pass_160_cu_f4b18ab14cuda3std3__45__cpo5beginE,(_ZN62_INTERNAL_fe989378_31_group_norm_nhwc_one_pass_160_cu_f4b18ab14cuda3std6ranges3__45__cpo5beginE - _ZN62_INTERNAL_fe989378_31_group_norm_nhwc_one_pass_160_cu_f4b18ab14cuda3std3__45__cpo5beginE)
_ZN62_INTERNAL_fe989378_31_group_norm_nhwc_one_pass_160_cu_f4b18ab14cuda3std3__45__cpo5beginE:
	.zero		1
	.type		_ZN62_INTERNAL_fe989378_31_group_norm_nhwc_one_pass_160_cu_f4b18ab14cuda3std6ranges3__45__cpo5beginE,@object
	.size		_ZN62_INTERNAL_fe989378_31_group_norm_nhwc_one_pass_160_cu_f4b18ab14cuda3std6ranges3__45__cpo5beginE,(_ZN62_INTERNAL_fe989378_31_group_norm_nhwc_one_pass_160_cu_f4b18ab14cuda3std3__464_GLOBAL__N__fe989378_31_group_norm_nhwc_one_pass_160_cu_f4b18ab16ignoreE - _ZN62_INTERNAL_fe989378_31_group_norm_nhwc_one_pass_160_cu_f4b18ab14cuda3std6ranges3__45__cpo5beginE)
_ZN62_INTERNAL_fe989378_31_group_norm_nhwc_one_pass_160_cu_f4b18ab14cuda3std6ranges3__45__cpo5beginE:
	.zero		1
	.type		_ZN62_INTERNAL_fe989378_31_group_norm_nhwc_one_pass_160_cu_f4b18ab14cuda3std3__464_GLOBAL__N__fe989378_31_group_norm_nhwc_one_pass_160_cu_f4b18ab16ignoreE,@object
	.size		_ZN62_INTERNAL_fe989378_31_group_norm_nhwc_one_pass_160_cu_f4b18ab14cuda3std3__464_GLOBAL__N__fe989378_31_group_norm_nhwc_one_pass_160_cu_f4b18ab16ignoreE,(_ZN62_INTERNAL_fe989378_31_group_norm_nhwc_one_pass_160_cu_f4b18ab14cuda3std6ranges3__45__cpo4dataE - _ZN62_INTERNAL_fe989378_31_group_norm_nhwc_one_pass_160_cu_f4b18ab14cuda3std3__464_GLOBAL__N__fe989378_31_group_norm_nhwc_one_pass_160_cu_f4b18ab16ignoreE)
_ZN62_INTERNAL_fe989378_31_group_norm_nhwc_one_pass_160_cu_f4b18ab14cuda3std3__464_GLOBAL__N__fe989378_31_group_norm_nhwc_one_pass_160_cu_f4b18ab16ignoreE:
	.zero		1
	.type		_ZN62_INTERNAL_fe989378_31_group_norm_nhwc_one_pass_160_cu_f4b18ab14cuda3std6ranges3__45__cpo4dataE,@object
	.size		_ZN62_INTERNAL_fe989378_31_group_norm_nhwc_one_pass_160_cu_f4b18ab14cuda3std6ranges3__45__cpo4dataE,(_ZN62_INTERNAL_fe989378_31_group_norm_nhwc_one_pass_160_cu_f4b18ab16thrust23THRUST_300001_SM_800_NS12placeholders2_7E - _ZN62_INTERNAL_fe989378_31_group_norm_nhwc_one_pass_160_cu_f4b18ab14cuda3std6ranges3__45__cpo4dataE)
_ZN62_INTERNAL_fe989378_31_group_norm_nhwc_one_pass_160_cu_f4b18ab14cuda3std6ranges3__45__cpo4dataE:
	.zero		1
	.type		_ZN62_INTERNAL_fe989378_31_group_norm_nhwc_one_pass_160_cu_f4b18ab16thrust23THRUST_300001_SM_800_NS12placeholders2_7E,@object
	.size		_ZN62_INTERNAL_fe989378_31_group_norm_nhwc_one_pass_160_cu_f4b18ab16thrust23THRUST_300001_SM_800_NS12placeholders2_7E,(_ZN62_INTERNAL_fe989378_31_group_norm_nhwc_one_pass_160_cu_f4b18ab14cuda3std3__45__cpo6rbeginE - _ZN62_INTERNAL_fe989378_31_group_norm_nhwc_one_pass_160_cu_f4b18ab16thrust23THRUST_300001_SM_800_NS12placeholders2_7E)
_ZN62_INTERNAL_fe989378_31_group_norm_nhwc_one_pass_160_cu_f4b18ab16thrust23THRUST_300001_SM_800_NS12placeholders2_7E:
	.zero		1
	.type		_ZN62_INTERNAL_fe989378_31_group_norm_nhwc_one_pass_160_cu_f4b18ab14cuda3std3__45__cpo6rbeginE,@object
	.size		_ZN62_INTERNAL_fe989378_31_group_norm_nhwc_one_pass_160_cu_f4b18ab14cuda3std3__45__cpo6rbeginE,(_ZN62_INTERNAL_fe989378_31_group_norm_nhwc_one_pass_160_cu_f4b18ab14cuda3std6ranges3__45__cpo7advanceE - _ZN62_INTERNAL_fe989378_31_group_norm_nhwc_one_pass_160_cu_f4b18ab14cuda3std3__45__cpo6rbeginE)
_ZN62_INTERNAL_fe989378_31_group_norm_nhwc_one_pass_160_cu_f4b18ab14cuda3std3__45__cpo6rbeginE:
	.zero		1
	.type		_ZN62_INTERNAL_fe989378_31_group_norm_nhwc_one_pass_160_cu_f4b18ab14cuda3std6ranges3__45__cpo7advanceE,@object
	.size		_ZN62_INTERNAL_fe989378_31_group_norm_nhwc_one_pass_160_cu_f4b18ab14cuda3std6ranges3__45__cpo7advanceE,(_ZN62_INTERNAL_fe989378_31_group_norm_nhwc_one_pass_160_cu_f4b18ab14cuda3std3__47nulloptE - _ZN62_INTERNAL_fe989378_31_group_norm_nhwc_one_pass_160_cu_f4b18ab14cuda3std6ranges3__45__cpo7advanceE)
_ZN62_INTERNAL_fe989378_31_group_norm_nhwc_one_pass_160_cu_f4b18ab14cuda3std6ranges3__45__cpo7advanceE:
	.zero		1
	.type		_ZN62_INTERNAL_fe989378_31_group_norm_nhwc_one_pass_160_cu_f4b18ab14cuda3std3__47nulloptE,@object
	.size		_ZN62_INTERNAL_fe989378_31_group_norm_nhwc_one_pass_160_cu_f4b18ab14cuda3std3__47nulloptE,(_ZN62_INTERNAL_fe989378_31_group_norm_nhwc_one_pass_160_cu_f4b18ab14cuda3std6ranges3__45__cpo8distanceE - _ZN62_INTERNAL_fe989378_31_group_norm_nhwc_one_pass_160_cu_f4b18ab14cuda3std3__47nulloptE)
_ZN62_INTERNAL_fe989378_31_group_norm_nhwc_one_pass_160_cu_f4b18ab14cuda3std3__47nulloptE:
	.zero		1
	.type		_ZN62_INTERNAL_fe989378_31_group_norm_nhwc_one_pass_160_cu_f4b18ab14cuda3std6ranges3__45__cpo8distanceE,@object
	.size		_ZN62_INTERNAL_fe989378_31_group_norm_nhwc_one_pass_160_cu_f4b18ab14cuda3std6ranges3__45__cpo8distanceE,(_ZN62_INTERNAL_fe989378_31_group_norm_nhwc_one_pass_160_cu_f4b18ab16thrust23THRUST_300001_SM_800_NS12placeholders2_6E - _ZN62_INTERNAL_fe989378_31_group_norm_nhwc_one_pass_160_cu_f4b18ab14cuda3std6ranges3__45__cpo8distanceE)
_ZN62_INTERNAL_fe989378_31_group_norm_nhwc_one_pass_160_cu_f4b18ab14cuda3std6ranges3__45__cpo8distanceE:
	.zero		1
	.type		_ZN62_INTERNAL_fe989378_31_group_norm_nhwc_one_pass_160_cu_f4b18ab16thrust23THRUST_300001_SM_800_NS12placeholders2_6E,@object
	.size		_ZN62_INTERNAL_fe989378_31_group_norm_nhwc_one_pass_160_cu_f4b18ab16thrust23THRUST_300001_SM_800_NS12placeholders2_6E,(_ZN62_INTERNAL_fe989378_31_group_norm_nhwc_one_pass_160_cu_f4b18ab14cuda3std3__45__cpo4cendE - _ZN62_INTERNAL_fe989378_31_group_norm_nhwc_one_pass_160_cu_f4b18ab16thrust23THRUST_300001_SM_800_NS12placeholders2_6E)
_ZN62_INTERNAL_fe989378_31_group_norm_nhwc_one_pass_160_cu_f4b18ab16thrust23THRUST_300001_SM_800_NS12placeholders2_6E:
	.zero		1
	.type		_ZN62_INTERNAL_fe989378_31_group_norm_nhwc_one_pass_160_cu_f4b18ab14cuda3std3__45__cpo4cendE,@object
	.size		_ZN62_INTERNAL_fe989378_31_group_norm_nhwc_one_pass_160_cu_f4b18ab14cuda3std3__45__cpo4cendE,(_ZN62_INTERNAL_fe989378_31_group_norm_nhwc_one_pass_160_cu_f4b18ab14cuda3std6ranges3__45__cpo4cendE - _ZN62_INTERNAL_fe989378_31_group_norm_nhwc_one_pass_160_cu_f4b18ab14cuda3std3__45__cpo4cendE)
_ZN62_INTERNAL_fe989378_31_group_norm_nhwc_one_pass_160_cu_f4b18ab14cuda3std3__45__cpo4cendE:
	.zero		1
	.type		_ZN62_INTERNAL_fe989378_31_group_norm_nhwc_one_pass_160_cu_f4b18ab14cuda3std6ranges3__45__cpo4cendE,@object
	.size		_ZN62_INTERNAL_fe989378_31_group_norm_nhwc_one_pass_160_cu_f4b18ab14cuda3std6ranges3__45__cpo4cendE,(_ZN62_INTERNAL_fe989378_31_group_norm_nhwc_one_pass_160_cu_f4b18ab14cuda3std3__420unreachable_sentinelE - _ZN62_INTERNAL_fe989378_31_group_norm_nhwc_one_pass_160_cu_f4b18ab14cuda3std6ranges3__45__cpo4cendE)
_ZN62_INTERNAL_fe989378_31_group_norm_nhwc_one_pass_160_cu_f4b18ab14cuda3std6ranges3__45__cpo4cendE:
	.zero		1
	.type		_ZN62_INTERNAL_fe989378_31_group_norm_nhwc_one_pass_160_cu_f4b18ab14cuda3std3__420unreachable_sentinelE,@object
	.size		_ZN62_INTERNAL_fe989378_31_group_norm_nhwc_one_pass_160_cu_f4b18ab14cuda3std3__420unreachable_sentinelE,(_ZN62_INTERNAL_fe989378_31_group_norm_nhwc_one_pass_160_cu_f4b18ab14cuda3std6ranges3__45__cpo5ssizeE - _ZN62_INTERNAL_fe989378_31_group_norm_nhwc_one_pass_160_cu_f4b18ab14cuda3std3__420unreachable_sentinelE)
_ZN62_INTERNAL_fe989378_31_group_norm_nhwc_one_pass_160_cu_f4b18ab14cuda3std3__420unreachable_sentinelE:
	.zero		1
	.type		_ZN62_INTERNAL_fe989378_31_group_norm_nhwc_one_pass_160_cu_f4b18ab14cuda3std6ranges3__45__cpo5ssizeE,@object
	.size		_ZN62_INTERNAL_fe989378_31_group_norm_nhwc_one_pass_160_cu_f4b18ab14cuda3std6ranges3__45__cpo5ssizeE,(_ZN62_INTERNAL_fe989378_31_group_norm_nhwc_one_pass_160_cu_f4b18ab16thrust23THRUST_300001_SM_800_NS12placeholders3_10E - _ZN62_INTERNAL_fe989378_31_group_norm_nhwc_one_pass_160_cu_f4b18ab14cuda3std6ranges3__45__cpo5ssizeE)
_ZN62_INTERNAL_fe989378_31_group_norm_nhwc_one_pass_160_cu_f4b18ab14cuda3std6ranges3__45__cpo5ssizeE:
	.zero		1
	.type		_ZN62_INTERNAL_fe989378_31_group_norm_nhwc_one_pass_160_cu_f4b18ab16thrust23THRUST_300001_SM_800_NS12placeholders3_10E,@object
	.size		_ZN62_INTERNAL_fe989378_31_group_norm_nhwc_one_pass_160_cu_f4b18ab16thrust23THRUST_300001_SM_800_NS12placeholders3_10E,(_ZN62_INTERNAL_fe989378_31_group_norm_nhwc_one_pass_160_cu_f4b18ab14cuda3std3__45__cpo5crendE - _ZN62_INTERNAL_fe989378_31_group_norm_nhwc_one_pass_160_cu_f4b18ab16thrust23THRUST_300001_SM_800_NS12placeholders3_10E)
_ZN62_INTERNAL_fe989378_31_group_norm_nhwc_one_pass_160_cu_f4b18ab16thrust23THRUST_300001_SM_800_NS12placeholders3_10E:
	.zero		1
	.type		_ZN62_INTERNAL_fe989378_31_group_norm_nhwc_one_pass_160_cu_f4b18ab14cuda3std3__45__cpo5crendE,@object
	.size		_ZN62_INTERNAL_fe989378_31_group_norm_nhwc_one_pass_160_cu_f4b18ab14cuda3std3__45__cpo5crendE,(_ZN62_INTERNAL_fe989378_31_group_norm_nhwc_one_pass_160_cu_f4b18ab14cuda3std6ranges3__45__cpo4prevE - _ZN62_INTERNAL_fe989378_31_group_norm_nhwc_one_pass_160_cu_f4b18ab14cuda3std3__45__cpo5crendE)
_ZN62_INTERNAL_fe989378_31_group_norm_nhwc_one_pass_160_cu_f4b18ab14cuda3std3__45__cpo5crendE:
	.zero		1
	.type		_ZN62_INTERNAL_fe989378_31_group_norm_nhwc_one_pass_160_cu_f4b18ab14cuda3std6ranges3__45__cpo4prevE,@object
	.size		_ZN62_INTERNAL_fe989378_31_group_norm_nhwc_one_pass_160_cu_f4b18ab14cuda3std6ranges3__45__cpo4prevE,(_ZN62_INTERNAL_fe989378_31_group_norm_nhwc_one_pass_160_cu_f4b18ab14cuda3std6ranges3__45__cpo9iter_moveE - _ZN62_INTERNAL_fe989378_31_group_norm_nhwc_one_pass_160_cu_f4b18ab14cuda3std6ranges3__45__cpo4prevE)
_ZN62_INTERNAL_fe989378_31_group_norm_nhwc_one_pass_160_cu_f4b18ab14cuda3std6ranges3__45__cpo4prevE:
	.zero		1
	.type		_ZN62_INTERNAL_fe989378_31_group_norm_nhwc_one_pass_160_cu_f4b18ab14cuda3std6ranges3__45__cpo9iter_moveE,@object
	.size		_ZN62_INTERNAL_fe989378_31_group_norm_nhwc_one_pass_160_cu_f4b18ab14cuda3std6ranges3__45__cpo9iter_moveE,(_ZN62_INTERNAL_fe989378_31_group_norm_nhwc_one_pass_160_cu_f4b18ab16thrust23THRUST_300001_SM_800_NS12placeholders2_2E - _ZN62_INTERNAL_fe989378_31_group_norm_nhwc_one_pass_160_cu_f4b18ab14cuda3std6ranges3__45__cpo9iter_moveE)
_ZN62_INTERNAL_fe989378_31_group_norm_nhwc_one_pass_160_cu_f4b18ab14cuda3std6ranges3__45__cpo9iter_moveE:
	.zero		1
	.type		_ZN62_INTERNAL_fe989378_31_group_norm_nhwc_one_pass_160_cu_f4b18ab16thrust23THRUST_300001_SM_800_NS12placeholders2_2E,@object
	.size		_ZN62_INTERNAL_fe989378_31_group_norm_nhwc_one_pass_160_cu_f4b18ab16thrust23THRUST_300001_SM_800_NS12placeholders2_2E,(_ZN62_INTERNAL_fe989378_31_group_norm_nhwc_one_pass_160_cu_f4b18ab16thrust23THRUST_300001_SM_800_NS12placeholders2_4E - _ZN62_INTERNAL_fe989378_31_group_norm_nhwc_one_pass_160_cu_f4b18ab16thrust23THRUST_300001_SM_800_NS12placeholders2_2E)
_ZN62_INTERNAL_fe989378_31_group_norm_nhwc_one_pass_160_cu_f4b18ab16thrust23THRUST_300001_SM_800_NS12placeholders2_2E:
	.zero		1
	.type		_ZN62_INTERNAL_fe989378_31_group_norm_nhwc_one_pass_160_cu_f4b18ab16thrust23THRUST_300001_SM_800_NS12placeholders2_4E,@object
	.size		_ZN62_INTERNAL_fe989378_31_group_norm_nhwc_one_pass_160_cu_f4b18ab16thrust23THRUST_300001_SM_800_NS12placeholders2_4E,(_ZN62_INTERNAL_fe989378_31_group_norm_nhwc_one_pass_160_cu_f4b18ab14cuda3std3__45__cpo3endE - _ZN62_INTERNAL_fe989378_31_group_norm_nhwc_one_pass_160_cu_f4b18ab16thrust23THRUST_300001_SM_800_NS12placeholders2_4E)
_ZN62_INTERNAL_fe989378_31_group_norm_nhwc_one_pass_160_cu_f4b18ab16thrust23THRUST_300001_SM_800_NS12placeholders2_4E:
	.zero		1
	.type		_ZN62_INTERNAL_fe989378_31_group_norm_nhwc_one_pass_160_cu_f4b18ab14cuda3std3__45__cpo3endE,@object
	.size		_ZN62_INTERNAL_fe989378_31_group_norm_nhwc_one_pass_160_cu_f4b18ab14cuda3std3__45__cpo3endE,(_ZN62_INTERNAL_fe989378_31_group_norm_nhwc_one_pass_160_cu_f4b18ab14cuda3std6ranges3__45__cpo3endE - _ZN62_INTERNAL_fe989378_31_group_norm_nhwc_one_pass_160_cu_f4b18ab14cuda3std3__45__cpo3endE)
_ZN62_INTERNAL_fe989378_31_group_norm_nhwc_one_pass_160_cu_f4b18ab14cuda3std3__45__cpo3endE:
	.zero		1
	.type		_ZN62_INTERNAL_fe989378_31_group_norm_nhwc_one_pass_160_cu_f4b18ab14cuda3std6ranges3__45__cpo3endE,@object
	.size		_ZN62_INTERNAL_fe989378_31_group_norm_nhwc_one_pass_160_cu_f4b18ab14cuda3std6ranges3__45__cpo3endE,(_ZN62_INTERNAL_fe989378_31_group_norm_nhwc_one_pass_160_cu_f4b18ab14cuda3std3__419piecewise_constructE - _ZN62_INTERNAL_fe989378_31_group_norm_nhwc_one_pass_160_cu_f4b18ab14cuda3std6ranges3__45__cpo3endE)
_ZN62_INTERNAL_fe989378_31_group_norm_nhwc_one_pass_160_cu_f4b18ab14cuda3std6ranges3__45__cpo3endE:
	.zero		1
	.type		_ZN62_INTERNAL_fe989378_31_group_norm_nhwc_one_pass_160_cu_f4b18ab14cuda3std3__419piecewise_constructE,@object
	.size		_ZN62_INTERNAL_fe989378_31_group_norm_nhwc_one_pass_160_cu_f4b18ab14cuda3std3__419piecewise_constructE,(_ZN62_INTERNAL_fe989378_31_group_norm_nhwc_one_pass_160_cu_f4b18ab14cuda3std6ranges3__45__cpo5cdataE - _ZN62_INTERNAL_fe989378_31_group_norm_nhwc_one_pass_160_cu_f4b18ab14cuda3std3__419piecewise_constructE)
_ZN62_INTERNAL_fe989378_31_group_norm_nhwc_one_pass_160_cu_f4b18ab14cuda3std3__419piecewise_constructE:
	.zero		1
	.type		_ZN62_INTERNAL_fe989378_31_group_norm_nhwc_one_pass_160_cu_f4b18ab14cuda3std6ranges3__45__cpo5cdataE,@object
	.size		_ZN62_INTERNAL_fe989378_31_group_norm_nhwc_one_pass_160_cu_f4b18ab14cuda3std6ranges3__45__cpo5cdataE,(_ZN62_INTERNAL_fe989378_31_group_norm_nhwc_one_pass_160_cu_f4b18ab16thrust23THRUST_300001_SM_800_NS12placeholders2_8E - _ZN62_INTERNAL_fe989378_31_group_norm_nhwc_one_pass_160_cu_f4b18ab14cuda3std6ranges3__45__cpo5cdataE)
_ZN62_INTERNAL_fe989378_31_group_norm_nhwc_one_pass_160_cu_f4b18ab14cuda3std6ranges3__45__cpo5cdataE:
	.zero		1
	.type		_ZN62_INTERNAL_fe989378_31_group_norm_nhwc_one_pass_160_cu_f4b18ab16thrust23THRUST_300001_SM_800_NS12placeholders2_8E,@object
	.size		_ZN62_INTERNAL_fe989378_31_group_norm_nhwc_one_pass_160_cu_f4b18ab16thrust23THRUST_300001_SM_800_NS12placeholders2_8E,(_ZN62_INTERNAL_fe989378_31_group_norm_nhwc_one_pass_160_cu_f4b18ab14cuda3std3__45__cpo4rendE - _ZN62_INTERNAL_fe989378_31_group_norm_nhwc_one_pass_160_cu_f4b18ab16thrust23THRUST_300001_SM_800_NS12placeholders2_8E)
_ZN62_INTERNAL_fe989378_31_group_norm_nhwc_one_pass_160_cu_f4b18ab16thrust23THRUST_300001_SM_800_NS12placeholders2_8E:
	.zero		1
	.type		_ZN62_INTERNAL_fe989378_31_group_norm_nhwc_one_pass_160_cu_f4b18ab14cuda3std3__45__cpo4rendE,@object
	.size		_ZN62_INTERNAL_fe989378_31_group_norm_nhwc_one_pass_160_cu_f4b18ab14cuda3std3__45__cpo4rendE,(_ZN62_INTERNAL_fe989378_31_group_norm_nhwc_one_pass_160_cu_f4b18ab14cuda3std6ranges3__45__cpo9iter_swapE - _ZN62_INTERNAL_fe989378_31_group_norm_nhwc_one_pass_160_cu_f4b18ab14cuda3std3__45__cpo4rendE)
_ZN62_INTERNAL_fe989378_31_group_norm_nhwc_one_pass_160_cu_f4b18ab14cuda3std3__45__cpo4rendE:
	.zero		1
	.type		_ZN62_INTERNAL_fe989378_31_group_norm_nhwc_one_pass_160_cu_f4b18ab14cuda3std6ranges3__45__cpo9iter_swapE,@object
	.size		_ZN62_INTERNAL_fe989378_31_group_norm_nhwc_one_pass_160_cu_f4b18ab14cuda3std6ranges3__45__cpo9iter_swapE,(_ZN62_INTERNAL_fe989378_31_group_norm_nhwc_one_pass_160_cu_f4b18ab14cuda3std3__48unexpectE - _ZN62_INTERNAL_fe989378_31_group_norm_nhwc_one_pass_160_cu_f4b18ab14cuda3std6ranges3__45__cpo9iter_swapE)
_ZN62_INTERNAL_fe989378_31_group_norm_nhwc_one_pass_160_cu_f4b18ab14cuda3std6ranges3__45__cpo9iter_swapE:
	.zero		1
	.type		_ZN62_INTERNAL_fe989378_31_group_norm_nhwc_one_pass_160_cu_f4b18ab14cuda3std3__48unexpectE,@object
	.size		_ZN62_INTERNAL_fe989378_31_group_norm_nhwc_one_pass_160_cu_f4b18ab14cuda3std3__48unexpectE,(_ZN62_INTERNAL_fe989378_31_group_norm_nhwc_one_pass_160_cu_f4b18ab16thrust23THRUST_300001_SM_800_NS6system6detail10sequential3seqE - _ZN62_INTERNAL_fe989378_31_group_norm_nhwc_one_pass_160_cu_f4b18ab14cuda3std3__48unexpectE)
_ZN62_INTERNAL_fe989378_31_group_norm_nhwc_one_pass_160_cu_f4b18ab14cuda3std3__48unexpectE:
	.zero		1
	.type		_ZN62_INTERNAL_fe989378_31_group_norm_nhwc_one_pass_160_cu_f4b18ab16thrust23THRUST_300001_SM_800_NS6system6detail10sequential3seqE,@object
	.size		_ZN62_INTERNAL_fe989378_31_group_norm_nhwc_one_pass_160_cu_f4b18ab16thrust23THRUST_300001_SM_800_NS6system6detail10sequential3seqE,(.L_29 - _ZN62_INTERNAL_fe989378_31_group_norm_nhwc_one_pass_160_cu_f4b18ab16thrust23THRUST_300001_SM_800_NS6system6detail10sequential3seqE)
_ZN62_INTERNAL_fe989378_31_group_norm_nhwc_one_pass_160_cu_f4b18ab16thrust23THRUST_300001_SM_800_NS6system6detail10sequential3seqE:
	.zero		1
.L_29:


//--------------------- .nv.shared._Z35group_norm_nhwc_bwd_one_pass_kernelI11Bf16IOFp32WLi64ELi160ELi640EEv26Group_norm_nhwc_bwd_params --------------------------
	.section	.nv.shared._Z35group_norm_nhwc_bwd_one_pass_kernelI11Bf16IOFp32WLi64ELi160ELi640EEv26Group_norm_nhwc_bwd_params,"aw",@nobits
	.sectionflags	@""
	.align	16
.nv.shared._Z35group_norm_nhwc_bwd_one_pass_kernelI11Bf16IOFp32WLi64ELi160ELi640EEv26Group_norm_nhwc_bwd_params:
	.zero		10448


//--------------------- .nv.shared._Z35group_norm_nhwc_bwd_one_pass_kernelI11Bf16IOFp32WLi128ELi160ELi640EEv26Group_norm_nhwc_bwd_params --------------------------
	.section	.nv.shared._Z35group_norm_nhwc_bwd_one_pass_kernelI11Bf16IOFp32WLi128ELi160ELi640EEv26Group_norm_nhwc_bwd_params,"aw",@nobits
	.sectionflags	@""
	.align	16
.nv.shared._Z35group_norm_nhwc_bwd_one_pass_kernelI11Bf16IOFp32WLi128ELi160ELi640EEv26Group_norm_nhwc_bwd_params:
	.zero		10448


//--------------------- .nv.shared._Z35group_norm_nhwc_bwd_one_pass_kernelI11Bf16IOFp32WLi256ELi160ELi640EEv26Group_norm_nhwc_bwd_params --------------------------
	.section	.nv.shared._Z35group_norm_nhwc_bwd_one_pass_kernelI11Bf16IOFp32WLi256ELi160ELi640EEv26Group_norm_nhwc_bwd_params,"aw",@nobits
	.sectionflags	@""
	.align	16
.nv.shared._Z35group_norm_nhwc_bwd_one_pass_kernelI11Bf16IOFp32WLi256ELi160ELi640EEv26Group_norm_nhwc_bwd_params:
	.zero		10448


//--------------------- .nv.shared._Z35group_norm_nhwc_bwd_one_pass_kernelI11Bf16IOFp32WLi512ELi160ELi640EEv26Group_norm_nhwc_bwd_params --------------------------
	.section	.nv.shared._Z35group_norm_nhwc_bwd_one_pass_kernelI11Bf16IOFp32WLi512ELi160ELi640EEv26Group_norm_nhwc_bwd_params,"aw",@nobits
	.sectionflags	@""
	.align	16
.nv.shared._Z35group_norm_nhwc_bwd_one_pass_kernelI11Bf16IOFp32WLi512ELi160ELi640EEv26Group_norm_nhwc_bwd_params:
	.zero		10448


//--------------------- .nv.shared._Z35group_norm_nhwc_bwd_one_pass_kernelI11Bf16IOBf16WLi64ELi160ELi640EEv26Group_norm_nhwc_bwd_params --------------------------
	.section	.nv.shared._Z35group_norm_nhwc_bwd_one_pass_kernelI11Bf16IOBf16WLi64ELi160ELi640EEv26Group_norm_nhwc_bwd_params,"aw",@nobits
	.sectionflags	@""
	.align	16
.nv.shared._Z35group_norm_nhwc_bwd_one_pass_kernelI11Bf16IOBf16WLi64ELi160ELi640EEv26Group_norm_nhwc_bwd_params:
	.zero		10448


//--------------------- .nv.shared._Z35group_norm_nhwc_bwd_one_pass_kernelI11Bf16IOBf16WLi128ELi160ELi640EEv26Group_norm_nhwc_bwd_params --------------------------
	.section	.nv.shared._Z35group_norm_nhwc_bwd_one_pass_kernelI11Bf16IOBf16WLi128ELi160ELi640EEv26Group_norm_nhwc_bwd_params,"aw",@nobits
	.sectionflags	@""
	.align	16
.nv.shared._Z35group_norm_nhwc_bwd_one_pass_kernelI11Bf16IOBf16WLi128ELi160ELi640EEv26Group_norm_nhwc_bwd_params:
	.zero		10448


//--------------------- .nv.shared._Z35group_norm_nhwc_bwd_one_pass_kernelI11Bf16IOBf16WLi256ELi160ELi640EEv26Group_norm_nhwc_bwd_params --------------------------
	.section	.nv.shared._Z35group_norm_nhwc_bwd_one_pass_kernelI11Bf16IOBf16WLi256ELi160ELi640EEv26Group_norm_nhwc_bwd_params,"aw",@nobits
	.sectionflags	@""
	.align	16
.nv.shared._Z35group_norm_nhwc_bwd_one_pass_kernelI11Bf16IOBf16WLi256ELi160ELi640EEv26Group_norm_nhwc_bwd_params:
	.zero		10448


//--------------------- .nv.shared._Z35group_norm_nhwc_bwd_one_pass_kernelI11Bf16IOBf16WLi512ELi160ELi640EEv26Group_norm_nhwc_bwd_params --------------------------
	.section	.nv.shared._Z35group_norm_nhwc_bwd_one_pass_kernelI11Bf16IOBf16WLi512ELi160ELi640EEv26Group_norm_nhwc_bwd_params,"aw",@nobits
	.sectionflags	@""
	.align	16
.nv.shared._Z35group_norm_nhwc_bwd_one_pass_kernelI11Bf16IOBf16WLi512ELi160ELi640EEv26Group_norm_nhwc_bwd_params:
	.zero		10448


//--------------------- .nv.shared._Z35group_norm_nhwc_bwd_one_pass_kernelI11Bf16IOFp16WLi64ELi160ELi640EEv26Group_norm_nhwc_bwd_params --------------------------
	.section	.nv.shared._Z35group_norm_nhwc_bwd_one_pass_kernelI11Bf16IOFp16WLi64ELi160ELi640EEv26Group_norm_nhwc_bwd_params,"aw",@nobits
	.sectionflags	@""
	.align	16
.nv.shared._Z35group_norm_nhwc_bwd_one_pass_kernelI11Bf16IOFp16WLi64ELi160ELi640EEv26Group_norm_nhwc_bwd_params:
	.zero		10448


//--------------------- .nv.shared._Z35group_norm_nhwc_bwd_one_pass_kernelI11Bf16IOFp16WLi128ELi160ELi640EEv26Group_norm_nhwc_bwd_params --------------------------
	.section	.nv.shared._Z35group_norm_nhwc_bwd_one_pass_kernelI11Bf16IOFp16WLi128ELi160ELi640EEv26Group_norm_nhwc_bwd_params,"aw",@nobits
	.sectionflags	@""
	.align	16
.nv.shared._Z35group_norm_nhwc_bwd_one_pass_kernelI11Bf16IOFp16WLi128ELi160ELi640EEv26Group_norm_nhwc_bwd_params:
	.zero		10448


//--------------------- .nv.shared._Z35group_norm_nhwc_bwd_one_pass_kernelI11Bf16IOFp16WLi256ELi160ELi640EEv26Group_norm_nhwc_bwd_params --------------------------
	.section	.nv.shared._Z35group_norm_nhwc_bwd_one_pass_kernelI11Bf16IOFp16WLi256ELi160ELi640EEv26Group_norm_nhwc_bwd_params,"aw",@nobits
	.sectionflags	@""
	.align	16
.nv.shared._Z35group_norm_nhwc_bwd_one_pass_kernelI11Bf16IOFp16WLi256ELi160ELi640EEv26Group_norm_nhwc_bwd_params:
	.zero		10448


//--------------------- .nv.shared._Z35group_norm_nhwc_bwd_one_pass_kernelI11Bf16IOFp16WLi512ELi160ELi640EEv26Group_norm_nhwc_bwd_params --------------------------
	.section	.nv.shared._Z35group_norm_nhwc_bwd_one_pass_kernelI11Bf16IOFp16WLi512ELi160ELi640EEv26Group_norm_nhwc_bwd_params,"aw",@nobits
	.sectionflags	@""
	.align	16
.nv.shared._Z35group_norm_nhwc_bwd_one_pass_kernelI11Bf16IOFp16WLi512ELi160ELi640EEv26Group_norm_nhwc_bwd_params:
	.zero		10448


//--------------------- .nv.shared._Z35group_norm_nhwc_bwd_one_pass_kernelI11Fp16IOFp32WLi64ELi160ELi640EEv26Group_norm_nhwc_bwd_params --------------------------
	.section	.nv.shared._Z35group_norm_nhwc_bwd_one_pass_kernelI11Fp16IOFp32WLi64ELi160ELi640EEv26Group_norm_nhwc_bwd_params,"aw",@nobits
	.sectionflags	@""
	.align	16
.nv.shared._Z35group_norm_nhwc_bwd_one_pass_kernelI11Fp16IOFp32WLi64ELi160ELi640EEv26Group_norm_nhwc_bwd_params:
	.zero		10448


//--------------------- .nv.shared._Z35group_norm_nhwc_bwd_one_pass_kernelI11Fp16IOFp32WLi128ELi160ELi640EEv26Group_norm_nhwc_bwd_params --------------------------
	.section	.nv.shared._Z35group_norm_nhwc_bwd_one_pass_kernelI11Fp16IOFp32WLi128ELi160ELi640EEv26Group_norm_nhwc_bwd_params,"aw",@nobits
	.sectionflags	@""
	.align	16
.nv.shared._Z35group_norm_nhwc_bwd_one_pass_kernelI11Fp16IOFp32WLi128ELi160ELi640EEv26Group_norm_nhwc_bwd_params:
	.zero		10448


//--------------------- .nv.shared._Z35group_norm_nhwc_bwd_one_pass_kernelI11Fp16IOFp32WLi256ELi160ELi640EEv26Group_norm_nhwc_bwd_params --------------------------
	.section	.nv.shared._Z35group_norm_nhwc_bwd_one_pass_kernelI11Fp16IOFp32WLi256ELi160ELi640EEv26Group_norm_nhwc_bwd_params,"aw",@nobits
	.sectionflags	@""
	.align	16
.nv.shared._Z35group_norm_nhwc_bwd_one_pass_kernelI11Fp16IOFp32WLi256ELi160ELi640EEv26Group_norm_nhwc_bwd_params:
	.zero		10448


//--------------------- .nv.shared._Z35group_norm_nhwc_bwd_one_pass_kernelI11Fp16IOFp32WLi512ELi160ELi640EEv26Group_norm_nhwc_bwd_params --------------------------
	.section	.nv.shared._Z35group_norm_nhwc_bwd_one_pass_kernelI11Fp16IOFp32WLi512ELi160ELi640EEv26Group_norm_nhwc_bwd_params,"aw",@nobits
	.sectionflags	@""
	.align	16
.nv.shared._Z35group_norm_nhwc_bwd_one_pass_kernelI11Fp16IOFp32WLi512ELi160ELi640EEv26Group_norm_nhwc_bwd_params:
	.zero		10448


//--------------------- .nv.shared._Z35group_norm_nhwc_bwd_one_pass_kernelI11Fp16IOBf16WLi64ELi160ELi640EEv26Group_norm_nhwc_bwd_params --------------------------
	.section	.nv.shared._Z35group_norm_nhwc_bwd_one_pass_kernelI11Fp16IOBf16WLi64ELi160ELi640EEv26Group_norm_nhwc_bwd_params,"aw",@nobits
	.sectionflags	@""
	.align	16
.nv.shared._Z35group_norm_nhwc_bwd_one_pass_kernelI11Fp16IOBf16WLi64ELi160ELi640EEv26Group_norm_nhwc_bwd_params:
	.zero		10448


//--------------------- .nv.shared._Z35group_norm_nhwc_bwd_one_pass_kernelI11Fp16IOBf16WLi128ELi160ELi640EEv26Group_norm_nhwc_bwd_params --------------------------
	.section	.nv.shared._Z35group_norm_nhwc_bwd_one_pass_kernelI11Fp16IOBf16WLi128ELi160ELi640EEv26Group_norm_nhwc_bwd_params,"aw",@nobits
	.sectionflags	@""
	.align	16
.nv.shared._Z35group_norm_nhwc_bwd_one_pass_kernelI11Fp16IOBf16WLi128ELi160ELi640EEv26Group_norm_nhwc_bwd_params:
	.zero		10448


//--------------------- .nv.shared._Z35group_norm_nhwc_bwd_one_pass_kernelI11Fp16IOBf16WLi256ELi160ELi640EEv26Group_norm_nhwc_bwd_params --------------------------
	.section	.nv.shared._Z35group_norm_nhwc_bwd_one_pass_kernelI11Fp16IOBf16WLi256ELi160ELi640EEv26Group_norm_nhwc_bwd_params,"aw",@nobits
	.sectionflags	@""
	.align	16
.nv.shared._Z35group_norm_nhwc_bwd_one_pass_kernelI11Fp16IOBf16WLi256ELi160ELi640EEv26Group_norm_nhwc_bwd_params:
	.zero		10448


//--------------------- .nv.shared._Z35group_norm_nhwc_bwd_one_pass_kernelI11Fp16IOBf16WLi512ELi160ELi640EEv26Group_norm_nhwc_bwd_params --------------------------
	.section	.nv.shared._Z35group_norm_nhwc_bwd_one_pass_kernelI11Fp16IOBf16WLi512ELi160ELi640EEv26Group_norm_nhwc_bwd_params,"aw",@nobits
	.sectionflags	@""
	.align	16
.nv.shared._Z35group_norm_nhwc_bwd_one_pass_kernelI11Fp16IOBf16WLi512ELi160ELi640EEv26Group_norm_nhwc_bwd_params:
	.zero		10448


//--------------------- .nv.shared._Z35group_norm_nhwc_bwd_one_pass_kernelI11Fp16IOFp16WLi64ELi160ELi640EEv26Group_norm_nhwc_bwd_params --------------------------
	.section	.nv.shared._Z35group_norm_nhwc_bwd_one_pass_kernelI11Fp16IOFp16WLi64ELi160ELi640EEv26Group_norm_nhwc_bwd_params,"aw",@nobits
	.sectionflags	@""
	.align	16
.nv.shared._Z35group_norm_nhwc_bwd_one_pass_kernelI11Fp16IOFp16WLi64ELi160ELi640EEv26Group_norm_nhwc_bwd_params:
	.zero		10448


//--------------------- .nv.shared._Z35group_norm_nhwc_bwd_one_pass_kernelI11Fp16IOFp16WLi128ELi160ELi640EEv26Group_norm_nhwc_bwd_params --------------------------
	.section	.nv.shared._Z35group_norm_nhwc_bwd_one_pass_kernelI11Fp16IOFp16WLi128ELi160ELi640EEv26Group_norm_nhwc_bwd_params,"aw",@nobits
	.sectionflags	@""
	.align	16
.nv.shared._Z35group_norm_nhwc_bwd_one_pass_kernelI11Fp16IOFp16WLi128ELi160ELi640EEv26Group_norm_nhwc_bwd_params:
	.zero		10448


//--------------------- .nv.shared._Z35group_norm_nhwc_bwd_one_pass_kernelI11Fp16IOFp16WLi256ELi160ELi640EEv26Group_norm_nhwc_bwd_params --------------------------
	.section	.nv.shared._Z35group_norm_nhwc_bwd_one_pass_kernelI11Fp16IOFp16WLi256ELi160ELi640EEv26Group_norm_nhwc_bwd_params,"aw",@nobits
	.sectionflags	@""
	.align	16
.nv.shared._Z35group_norm_nhwc_bwd_one_pass_kernelI11Fp16IOFp16WLi256ELi160ELi640EEv26Group_norm_nhwc_bwd_params:
	.zero		10448


//--------------------- .nv.shared._Z35group_norm_nhwc_bwd_one_pass_kernelI11Fp16IOFp16WLi512ELi160ELi640EEv26Group_norm_nhwc_bwd_params --------------------------
	.section	.nv.shared._Z35group_norm_nhwc_bwd_one_pass_kernelI11Fp16IOFp16WLi512ELi160ELi640EEv26Group_norm_nhwc_bwd_params,"aw",@nobits
	.sectionflags	@""
	.align	16
.nv.shared._Z35group_norm_nhwc_bwd_one_pass_kernelI11Fp16IOFp16WLi512ELi160ELi640EEv26Group_norm_nhwc_bwd_params:
	.zero		10448


//--------------------- .nv.shared._Z35group_norm_nhwc_bwd_one_pass_kernelI11Fp32IOFp32WLi64ELi160ELi640EEv26Group_norm_nhwc_bwd_params --------------------------
	.section	.nv.shared._Z35group_norm_nhwc_bwd_one_pass_kernelI11Fp32IOFp32WLi64ELi160ELi640EEv26Group_norm_nhwc_bwd_params,"aw",@nobits
	.sectionflags	@""
	.align	16
.nv.shared._Z35group_norm_nhwc_bwd_one_pass_kernelI11Fp32IOFp32WLi64ELi160ELi640EEv26Group_norm_nhwc_bwd_params:
	.zero		10448


//--------------------- .nv.shared._Z35group_norm_nhwc_bwd_one_pass_kernelI11Fp32IOFp32WLi128ELi160ELi640EEv26Group_norm_nhwc_bwd_params --------------------------
	.section	.nv.shared._Z35group_norm_nhwc_bwd_one_pass_kernelI11Fp32IOFp32WLi128ELi160ELi640EEv26Group_norm_nhwc_bwd_params,"aw",@nobits
	.sectionflags	@""
	.align	16
.nv.shared._Z35group_norm_nhwc_bwd_one_pass_kernelI11Fp32IOFp32WLi128ELi160ELi640EEv26Group_norm_nhwc_bwd_params:
	.zero		10448


//--------------------- .nv.shared._Z35group_norm_nhwc_bwd_one_pass_kernelI11Fp32IOFp32WLi256ELi160ELi640EEv26Group_norm_nhwc_bwd_params --------------------------
	.section	.nv.shared._Z35group_norm_nhwc_bwd_one_pass_kernelI11Fp32IOFp32WLi256ELi160ELi640EEv26Group_norm_nhwc_bwd_params,"aw",@nobits
	.sectionflags	@""
	.align	16
.nv.shared._Z35group_norm_nhwc_bwd_one_pass_kernelI11Fp32IOFp32WLi256ELi160ELi640EEv26Group_norm_nhwc_bwd_params:
	.zero		10448


//--------------------- .nv.shared._Z35group_norm_nhwc_bwd_one_pass_kernelI11Fp32IOFp32WLi512ELi160ELi640EEv26Group_norm_nhwc_bwd_params --------------------------
	.section	.nv.shared._Z35group_norm_nhwc_bwd_one_pass_kernelI11Fp32IOFp32WLi512ELi160ELi640EEv26Group_norm_nhwc_bwd_params,"aw",@nobits
	.sectionflags	@""
	.align	16
.nv.shared._Z35group_norm_nhwc_bwd_one_pass_kernelI11Fp32IOFp32WLi512ELi160ELi640EEv26Group_norm_nhwc_bwd_params:
	.zero		10448


//--------------------- .nv.shared._Z35group_norm_nhwc_bwd_one_pass_kernelI11Fp32IOBf16WLi64ELi160ELi640EEv26Group_norm_nhwc_bwd_params --------------------------
	.section	.nv.shared._Z35group_norm_nhwc_bwd_one_pass_kernelI11Fp32IOBf16WLi64ELi160ELi640EEv26Group_norm_nhwc_bwd_params,"aw",@nobits
	.sectionflags	@""
	.align	16
.nv.shared._Z35group_norm_nhwc_bwd_one_pass_kernelI11Fp32IOBf16WLi64ELi160ELi640EEv26Group_norm_nhwc_bwd_params:
	.zero		10448


//--------------------- .nv.shared._Z35group_norm_nhwc_bwd_one_pass_kernelI11Fp32IOBf16WLi128ELi160ELi640EEv26Group_norm_nhwc_bwd_params --------------------------
	.section	.nv.shared._Z35group_norm_nhwc_bwd_one_pass_kernelI11Fp32IOBf16WLi128ELi160ELi640EEv26Group_norm_nhwc_bwd_params,"aw",@nobits
	.sectionflags	@""
	.align	16
.nv.shared._Z35group_norm_nhwc_bwd_one_pass_kernelI11Fp32IOBf16WLi128ELi160ELi640EEv26Group_norm_nhwc_bwd_params:
	.zero		10448


//--------------------- .nv.shared._Z35group_norm_nhwc_bwd_one_pass_kernelI11Fp32IOBf16WLi256ELi160ELi640EEv26Group_norm_nhwc_bwd_params --------------------------
	.section	.nv.shared._Z35group_norm_nhwc_bwd_one_pass_kernelI11Fp32IOBf16WLi256ELi160ELi640EEv26Group_norm_nhwc_bwd_params,"aw",@nobits
	.sectionflags	@""
	.align	16
.nv.shared._Z35group_norm_nhwc_bwd_one_pass_kernelI11Fp32IOBf16WLi256ELi160ELi640EEv26Group_norm_nhwc_bwd_params:
	.zero		10448


//--------------------- .nv.shared._Z35group_norm_nhwc_bwd_one_pass_kernelI11Fp32IOBf16WLi512ELi160ELi640EEv26Group_norm_nhwc_bwd_params --------------------------
	.section	.nv.shared._Z35group_norm_nhwc_bwd_one_pass_kernelI11Fp32IOBf16WLi512ELi160ELi640EEv26Group_norm_nhwc_bwd_params,"aw",@nobits
	.sectionflags	@""
	.align	16
.nv.shared._Z35group_norm_nhwc_bwd_one_pass_kernelI11Fp32IOBf16WLi512ELi160ELi640EEv26Group_norm_nhwc_bwd_params:
	.zero		10448


//--------------------- .nv.shared._Z35group_norm_nhwc_bwd_one_pass_kernelI11Fp32IOFp16WLi64ELi160ELi640EEv26Group_norm_nhwc_bwd_params --------------------------
	.section	.nv.shared._Z35group_norm_nhwc_bwd_one_pass_kernelI11Fp32IOFp16WLi64ELi160ELi640EEv26Group_norm_nhwc_bwd_params,"aw",@nobits
	.sectionflags	@""
	.align	16
.nv.shared._Z35group_norm_nhwc_bwd_one_pass_kernelI11Fp32IOFp16WLi64ELi160ELi640EEv26Group_norm_nhwc_bwd_params:
	.zero		10448


//--------------------- .nv.shared._Z35group_norm_nhwc_bwd_one_pass_kernelI11Fp32IOFp16WLi128ELi160ELi640EEv26Group_norm_nhwc_bwd_params --------------------------
	.section	.nv.shared._Z35group_norm_nhwc_bwd_one_pass_kernelI11Fp32IOFp16WLi128ELi160ELi640EEv26Group_norm_nhwc_bwd_params,"aw",@nobits
	.sectionflags	@""
	.align	16
.nv.shared._Z35group_norm_nhwc_bwd_one_pass_kernelI11Fp32IOFp16WLi128ELi160ELi640EEv26Group_norm_nhwc_bwd_params:
	.zero		10448


//--------------------- .nv.shared._Z35group_norm_nhwc_bwd_one_pass_kernelI11Fp32IOFp16WLi256ELi160ELi640EEv26Group_norm_nhwc_bwd_params --------------------------
	.section	.nv.shared._Z35group_norm_nhwc_bwd_one_pass_kernelI11Fp32IOFp16WLi256ELi160ELi640EEv26Group_norm_nhwc_bwd_params,"aw",@nobits
	.sectionflags	@""
	.align	16
.nv.shared._Z35group_norm_nhwc_bwd_one_pass_kernelI11Fp32IOFp16WLi256ELi160ELi640EEv26Group_norm_nhwc_bwd_params:
	.zero		10448


//--------------------- .nv.shared._Z35group_norm_nhwc_bwd_one_pass_kernelI11Fp32IOFp16WLi512ELi160ELi640EEv26Group_norm_nhwc_bwd_params --------------------------
	.section	.nv.shared._Z35group_norm_nhwc_bwd_one_pass_kernelI11Fp32IOFp16WLi512ELi160ELi640EEv26Group_norm_nhwc_bwd_params,"aw",@nobits
	.sectionflags	@""
	.align	16
.nv.shared._Z35group_norm_nhwc_bwd_one_pass_kernelI11Fp32IOFp16WLi512ELi160ELi640EEv26Group_norm_nhwc_bwd_params:
	.zero		10448


//--------------------- .nv.shared._Z35group_norm_nhwc_fwd_one_pass_kernelI11Bf16IOFp32WLi64ELi160ELi640EEv26Group_norm_nhwc_fwd_params --------------------------
	.section	.nv.shared._Z35group_norm_nhwc_fwd_one_pass_kernelI11Bf16IOFp32WLi64ELi160ELi640EEv26Group_norm_nhwc_fwd_params,"aw",@nobits
	.sectionflags	@""
	.align	8
.nv.shared._Z35group_norm_nhwc_fwd_one_pass_kernelI11Bf16IOFp32WLi64ELi160ELi640EEv26Group_norm_nhwc_fwd_params:
	.zero		200


//--------------------- .nv.shared._Z35group_norm_nhwc_fwd_one_pass_kernelI11Bf16IOFp32WLi128ELi160ELi640EEv26Group_norm_nhwc_fwd_params --------------------------
	.section	.nv.shared._Z35group_norm_nhwc_fwd_one_pass_kernelI11Bf16IOFp32WLi128ELi160ELi640EEv26Group_norm_nhwc_fwd_params,"aw",@nobits
	.sectionflags	@""
	.align	8
.nv.shared._Z35group_norm_nhwc_fwd_one_pass_kernelI11Bf16IOFp32WLi128ELi160ELi640EEv26Group_norm_nhwc_fwd_params:
	.zero		200


//--------------------- .nv.shared._Z35group_norm_nhwc_fwd_one_pass_kernelI11Bf16IOFp32WLi256ELi160ELi640EEv26Group_norm_nhwc_fwd_params --------------------------
	.section	.nv.shared._Z35group_norm_nhwc_fwd_one_pass_kernelI11Bf16IOFp32WLi256ELi160ELi640EEv26Group_norm_nhwc_fwd_params,"aw",@nobits
	.sectionflags	@""
	.align	8
.nv.shared._Z35group_norm_nhwc_fwd_one_pass_kernelI11Bf16IOFp32WLi256ELi160ELi640EEv26Group_norm_nhwc_fwd_params:
	.zero		200


//--------------------- .nv.shared._Z35group_norm_nhwc_fwd_one_pass_kernelI11Bf16IOFp32WLi512ELi160ELi640EEv26Group_norm_nhwc_fwd_params --------------------------
	.section	.nv.shared._Z35group_norm_nhwc_fwd_one_pass_kernelI11Bf16IOFp32WLi512ELi160ELi640EEv26Group_norm_nhwc_fwd_params,"aw",@nobits
	.sectionflags	@""
	.align	8
.nv.shared._Z35group_norm_nhwc_fwd_one_pass_kernelI11Bf16IOFp32WLi512ELi160ELi640EEv26Group_norm_nhwc_fwd_params:
	.zero		200


//--------------------- .nv.shared._Z35group_norm_nhwc_fwd_one_pass_kernelI11Bf16IOBf16WLi64ELi160ELi640EEv26Group_norm_nhwc_fwd_params --------------------------
	.section	.nv.shared._Z35group_norm_nhwc_fwd_one_pass_kernelI11Bf16IOBf16WLi64ELi160ELi640EEv26Group_norm_nhwc_fwd_params,"aw",@nobits
	.sectionflags	@""
	.align	8
.nv.shared._Z35group_norm_nhwc_fwd_one_pass_kernelI11Bf16IOBf16WLi64ELi160ELi640EEv26Group_norm_nhwc_fwd_params:
	.zero		200


//--------------------- .nv.shared._Z35group_norm_nhwc_fwd_one_pass_kernelI11Bf16IOBf16WLi128ELi160ELi640EEv26Group_norm_nhwc_fwd_params --------------------------
	.section	.nv.shared._Z35group_norm_nhwc_fwd_one_pass_kernelI11Bf16IOBf16WLi128ELi160ELi640EEv26Group_norm_nhwc_fwd_params,"aw",@nobits
	.sectionflags	@""
	.align	8
.nv.shared._Z35group_norm_nhwc_fwd_one_pass_kernelI11Bf16IOBf16WLi128ELi160ELi640EEv26Group_norm_nhwc_fwd_params:
	.zero		200


//--------------------- .nv.shared._Z35group_norm_nhwc_fwd_one_pass_kernelI11Bf16IOBf16WLi256ELi160ELi640EEv26Group_norm_nhwc_fwd_params --------------------------
	.section	.nv.shared._Z35group_norm_nhwc_fwd_one_pass_kernelI11Bf16IOBf16WLi256ELi160ELi640EEv26Group_norm_nhwc_fwd_params,"aw",@nobits
	.sectionflags	@""
	.align	8
.nv.shared._Z35group_norm_nhwc_fwd_one_pass_kernelI11Bf16IOBf16WLi256ELi160ELi640EEv26Group_norm_nhwc_fwd_params:
	.zero		200


//--------------------- .nv.shared._Z35group_norm_nhwc_fwd_one_pass_kernelI11Bf16IOBf16WLi512ELi160ELi640EEv26Group_norm_nhwc_fwd_params --------------------------
	.section	.nv.shared._Z35group_norm_nhwc_fwd_one_pass_kernelI11Bf16IOBf16WLi512ELi160ELi640EEv26Group_norm_nhwc_fwd_params,"aw",@nobits
	.sectionflags	@""
	.align	8
.nv.shared._Z35group_norm_nhwc_fwd_one_pass_kernelI11Bf16IOBf16WLi512ELi160ELi640EEv26Group_norm_nhwc_fwd_params:
	.zero		200


//--------------------- .nv.shared._Z35group_norm_nhwc_fwd_one_pass_kernelI11Bf16IOFp16WLi64ELi160ELi640EEv26Group_norm_nhwc_fwd_params --------------------------
	.section	.nv.shared._Z35group_norm_nhwc_fwd_one_pass_kernelI11Bf16IOFp16WLi64ELi160ELi640EEv26Group_norm_nhwc_fwd_params,"aw",@nobits
	.sectionflags	@""
	.align	8
.nv.shared._Z35group_norm_nhwc_fwd_one_pass_kernelI11Bf16IOFp16WLi64ELi160ELi640EEv26Group_norm_nhwc_fwd_params:
	.zero		200


//--------------------- .nv.shared._Z35group_norm_nhwc_fwd_one_pass_kernelI11Bf16IOFp16WLi128ELi160ELi640EEv26Group_norm_nhwc_fwd_params --------------------------
	.section	.nv.shared._Z35group_norm_nhwc_fwd_one_pass_kernelI11Bf16IOFp16WLi128ELi160ELi640EEv26Group_norm_nhwc_fwd_params,"aw",@nobits
	.sectionflags	@""
	.align	8
.nv.shared._Z35group_norm_nhwc_fwd_one_pass_kernelI11Bf16IOFp16WLi128ELi160ELi640EEv26Group_norm_nhwc_fwd_params:
	.zero		200


//--------------------- .nv.shared._Z35group_norm_nhwc_fwd_one_pass_kernelI11Bf16IOFp16WLi256ELi160ELi640EEv26Group_norm_nhwc_fwd_params --------------------------
	.section	.nv.shared._Z35group_norm_nhwc_fwd_one_pass_kernelI11Bf16IOFp16WLi256ELi160ELi640EEv26Group_norm_nhwc_fwd_params,"aw",@nobits
	.sectionflags	@""
	.align	8
.nv.shared._Z35group_norm_nhwc_fwd_one_pass_kernelI11Bf16IOFp16WLi256ELi160ELi640EEv26Group_norm_nhwc_fwd_params:
	.zero		200


//--------------------- .nv.shared._Z35group_norm_nhwc_fwd_one_pass_kernelI11Bf16IOFp16WLi512ELi160ELi640EEv26Group_norm_nhwc_fwd_params --------------------------
	.section	.nv.shared._Z35group_norm_nhwc_fwd_one_pass_kernelI11Bf16IOFp16WLi512ELi160ELi640EEv26Group_norm_nhwc_fwd_params,"aw",@nobits
	.sectionflags	@""
	.align	8
.nv.shared._Z35group_norm_nhwc_fwd_one_pass_kernelI11Bf16IOFp16WLi512ELi160ELi640EEv26Group_norm_nhwc_fwd_params:
	.zero		200


//--------------------- .nv.shared._Z35group_norm_nhwc_fwd_one_pass_kernelI11Fp16IOFp32WLi64ELi160ELi640EEv26Group_norm_nhwc_fwd_params --------------------------
	.section	.nv.shared._Z35group_norm_nhwc_fwd_one_pass_kernelI11Fp16IOFp32WLi64ELi160ELi640EEv26Group_norm_nhwc_fwd_params,"aw",@nobits
	.sectionflags	@""
	.align	8
.nv.shared._Z35group_norm_nhwc_fwd_one_pass_kernelI11Fp16IOFp32WLi64ELi160ELi640EEv26Group_norm_nhwc_fwd_params:
	.zero		200


//--------------------- .nv.shared._Z35group_norm_nhwc_fwd_one_pass_kernelI11Fp16IOFp32WLi128ELi160ELi640EEv26Group_norm_nhwc_fwd_params --------------------------
	.section	.nv.shared._Z35group_norm_nhwc_fwd_one_pass_kernelI11Fp16IOFp32WLi128ELi160ELi640EEv26Group_norm_nhwc_fwd_params,"aw",@nobits
	.sectionflags	@""
	.align	8
.nv.shared._Z35group_norm_nhwc_fwd_one_pass_kernelI11Fp16IOFp32WLi128ELi160ELi640EEv26Group_norm_nhwc_fwd_params:
	.zero		200


//--------------------- .nv.shared._Z35group_norm_nhwc_fwd_one_pass_kernelI11Fp16IOFp32WLi256ELi160ELi640EEv26Group_norm_nhwc_fwd_params --------------------------
	.section	.nv.shared._Z35group_norm_nhwc_fwd_one_pass_kernelI11Fp16IOFp32WLi256ELi160ELi640EEv26Group_norm_nhwc_fwd_params,"aw",@nobits
	.sectionflags	@""
	.align	8
.nv.shared._Z35group_norm_nhwc_fwd_one_pass_kernelI11Fp16IOFp32WLi256ELi160ELi640EEv26Group_norm_nhwc_fwd_params:
	.zero		200


//--------------------- .nv.shared._Z35group_norm_nhwc_fwd_one_pass_kernelI11Fp16IOFp32WLi512ELi160ELi640EEv26Group_norm_nhwc_fwd_params --------------------------
	.section	.nv.shared._Z35group_norm_nhwc_fwd_one_pass_kernelI11Fp16IOFp32WLi512ELi160ELi640EEv26Group_norm_nhwc_fwd_params,"aw",@nobits
	.sectionflags	@""
	.align	8
.nv.shared._Z35group_norm_nhwc_fwd_one_pass_kernelI11Fp16IOFp32WLi512ELi160ELi640EEv26Group_norm_nhwc_fwd_params:
	.zero		200


//--------------------- .nv.shared._Z35group_norm_nhwc_fwd_one_pass_kernelI11Fp16IOBf16WLi64ELi160ELi640EEv26Group_norm_nhwc_fwd_params --------------------------
	.section	.nv.shared._Z35group_norm_nhwc_fwd_one_pass_kernelI11Fp16IOBf16WLi64ELi160ELi640EEv26Group_norm_nhwc_fwd_params,"aw",@nobits
	.sectionflags	@""
	.align	8
.nv.shared._Z35group_norm_nhwc_fwd_one_pass_kernelI11Fp16IOBf16WLi64ELi160ELi640EEv26Group_norm_nhwc_fwd_params:
	.zero		200


//--------------------- .nv.shared._Z35group_norm_nhwc_fwd_one_pass_kernelI11Fp16IOBf16WLi128ELi160ELi640EEv26Group_norm_nhwc_fwd_params --------------------------
	.section	.nv.shared._Z35group_norm_nhwc_fwd_one_pass_kernelI11Fp16IOBf16WLi128ELi160ELi640EEv26Group_norm_nhwc_fwd_params,"aw",@nobits
	.sectionflags	@""
	.align	8
.nv.shared._Z35group_norm_nhwc_fwd_one_pass_kernelI11Fp16IOBf16WLi128ELi160ELi640EEv26Group_norm_nhwc_fwd_params:
	.zero		200


//--------------------- .nv.shared._Z35group_norm_nhwc_fwd_one_pass_kernelI11Fp16IOBf16WLi256ELi160ELi640EEv26Group_norm_nhwc_fwd_params --------------------------
	.section	.nv.shared._Z35group_norm_nhwc_fwd_one_pass_kernelI11Fp16IOBf16WLi256ELi160ELi640EEv26Group_norm_nhwc_fwd_params,"aw",@nobits
	.sectionflags	@""
	.align	8
.nv.shared._Z35group_norm_nhwc_fwd_one_pass_kernelI11Fp16IOBf16WLi256ELi160ELi640EEv26Group_norm_nhwc_fwd_params:
	.zero		200


//--------------------- .nv.shared._Z35group_norm_nhwc_fwd_one_pass_kernelI11Fp16IOBf16WLi512ELi160ELi640EEv26Group_norm_nhwc_fwd_params --------------------------
	.section	.nv.shared._Z35group_norm_nhwc_fwd_one_pass_kernelI11Fp16IOBf16WLi512ELi160ELi640EEv26Group_norm_nhwc_fwd_params,"aw",@nobits
	.sectionflags	@""
	.align	8
.nv.shared._Z35group_norm_nhwc_fwd_one_pass_kernelI11Fp16IOBf16WLi512ELi160ELi640EEv26Group_norm_nhwc_fwd_params:
	.zero		200


//--------------------- .nv.shared._Z35group_norm_nhwc_fwd_one_pass_kernelI11Fp16IOFp16WLi64ELi160ELi640EEv26Group_norm_nhwc_fwd_params --------------------------
	.section	.nv.shared._Z35group_norm_nhwc_fwd_one_pass_kernelI11Fp16IOFp16WLi64ELi160ELi640EEv26Group_norm_nhwc_fwd_params,"aw",@nobits
	.sectionflags	@""
	.align	8
.nv.shared._Z35group_norm_nhwc_fwd_one_pass_kernelI11Fp16IOFp16WLi64ELi160ELi640EEv26Group_norm_nhwc_fwd_params:
	.zero		200


//--------------------- .nv.shared._Z35group_norm_nhwc_fwd_one_pass_kernelI11Fp16IOFp16WLi128ELi160ELi640EEv26Group_norm_nhwc_fwd_params --------------------------
	.section	.nv.shared._Z35group_norm_nhwc_fwd_one_pass_kernelI11Fp16IOFp16WLi128ELi160ELi640EEv26Group_norm_nhwc_fwd_params,"aw",@nobits
	.sectionflags	@""
	.align	8
.nv.shared._Z35group_norm_nhwc_fwd_one_pass_kernelI11Fp16IOFp16WLi128ELi160ELi640EEv26Group_norm_nhwc_fwd_params:
	.zero		200


//--------------------- .nv.shared._Z35group_norm_nhwc_fwd_one_pass_kernelI11Fp16IOFp16WLi256ELi160ELi640EEv26Group_norm_nhwc_fwd_params --------------------------
	.section	.nv.shared._Z35group_norm_nhwc_fwd_one_pass_kernelI11Fp16IOFp16WLi256ELi160ELi640EEv26Group_norm_nhwc_fwd_params,"aw",@nobits
	.sectionflags	@""
	.align	8
.nv.shared._Z35group_norm_nhwc_fwd_one_pass_kernelI11Fp16IOFp16WLi256ELi160ELi640EEv26Group_norm_nhwc_fwd_params:
	.zero		200


//--------------------- .nv.shared._Z35group_norm_nhwc_fwd_one_pass_kernelI11Fp16IOFp16WLi512ELi160ELi640EEv26Group_norm_nhwc_fwd_params --------------------------
	.section	.nv.shared._Z35group_norm_nhwc_fwd_one_pass_kernelI11Fp16IOFp16WLi512ELi160ELi640EEv26Group_norm_nhwc_fwd_params,"aw",@nobits
	.sectionflags	@""
	.align	8
.nv.shared._Z35group_norm_nhwc_fwd_one_pass_kernelI11Fp16IOFp16WLi512ELi160ELi640EEv26Group_norm_nhwc_fwd_params:
	.zero		200


//--------------------- .nv.shared._Z35group_norm_nhwc_fwd_one_pass_kernelI11Fp32IOFp32WLi64ELi160ELi640EEv26Group_norm_nhwc_fwd_params --------------------------
	.section	.nv.shared._Z35group_norm_nhwc_fwd_one_pass_kernelI11Fp32IOFp32WLi64ELi160ELi640EEv26Group_norm_nhwc_fwd_params,"aw",@nobits
	.sectionflags	@""
	.align	8
.nv.shared._Z35group_norm_nhwc_fwd_one_pass_kernelI11Fp32IOFp32WLi64ELi160ELi640EEv26Group_norm_nhwc_fwd_params:
	.zero		200


//--------------------- .nv.shared._Z35group_norm_nhwc_fwd_one_pass_kernelI11Fp32IOFp32WLi128ELi160ELi640EEv26Group_norm_nhwc_fwd_params --------------------------
	.section	.nv.shared._Z35group_norm_nhwc_fwd_one_pass_kernelI11Fp32IOFp32WLi128ELi160ELi640EEv26Group_norm_nhwc_fwd_params,"aw",@nobits
	.sectionflags	@""
	.align	8
.nv.shared._Z35group_norm_nhwc_fwd_one_pass_kernelI11Fp32IOFp32WLi128ELi160ELi640EEv26Group_norm_nhwc_fwd_params:
	.zero		200


//--------------------- .nv.shared._Z35group_norm_nhwc_fwd_one_pass_kernelI11Fp32IOFp32WLi256ELi160ELi640EEv26Group_norm_nhwc_fwd_params --------------------------
	.section	.nv.shared._Z35group_norm_nhwc_fwd_one_pass_kernelI11Fp32IOFp32WLi256ELi160ELi640EEv26Group_norm_nhwc_fwd_params,"aw",@nobits
	.sectionflags	@""
	.align	8
.nv.shared._Z35group_norm_nhwc_fwd_one_pass_kernelI11Fp32IOFp32WLi256ELi160ELi640EEv26Group_norm_nhwc_fwd_params:
	.zero		200


//--------------------- .nv.shared._Z35group_norm_nhwc_fwd_one_pass_kernelI11Fp32IOFp32WLi512ELi160ELi640EEv26Group_norm_nhwc_fwd_params --------------------------
	.section	.nv.shared._Z35group_norm_nhwc_fwd_one_pass_kernelI11Fp32IOFp32WLi512ELi160ELi640EEv26Group_norm_nhwc_fwd_params,"aw",@nobits
	.sectionflags	@""
	.align	8
.nv.shared._Z35group_norm_nhwc_fwd_one_pass_kernelI11Fp32IOFp32WLi512ELi160ELi640EEv26Group_norm_nhwc_fwd_params:
	.zero		200


//--------------------- .nv.shared._Z35group_norm_nhwc_fwd_one_pass_kernelI11Fp32IOBf16WLi64ELi160ELi640EEv26Group_norm_nhwc_fwd_params --------------------------
	.section	.nv.shared._Z35group_norm_nhwc_fwd_one_pass_kernelI11Fp32IOBf16WLi64ELi160ELi640EEv26Group_norm_nhwc_fwd_params,"aw",@nobits
	.sectionflags	@""
	.align	8
.nv.shared._Z35group_norm_nhwc_fwd_one_pass_kernelI11Fp32IOBf16WLi64ELi160ELi640EEv26Group_norm_nhwc_fwd_params:
	.zero		200


//--------------------- .nv.shared._Z35group_norm_nhwc_fwd_one_pass_kernelI11Fp32IOBf16WLi128ELi160ELi640EEv26Group_norm_nhwc_fwd_params --------------------------
	.section	.nv.shared._Z35group_norm_nhwc_fwd_one_pass_kernelI11Fp32IOBf16WLi128ELi160ELi640EEv26Group_norm_nhwc_fwd_params,"aw",@nobits
	.sectionflags	@""
	.align	8
.nv.shared._Z35group_norm_nhwc_fwd_one_pass_kernelI11Fp32IOBf16WLi128ELi160ELi640EEv26Group_norm_nhwc_fwd_params:
	.zero		200


//--------------------- .nv.shared._Z35group_norm_nhwc_fwd_one_pass_kernelI11Fp32IOBf16WLi256ELi160ELi640EEv26Group_norm_nhwc_fwd_params --------------------------
	.section	.nv.shared._Z35group_norm_nhwc_fwd_one_pass_kernelI11Fp32IOBf16WLi256ELi160ELi640EEv26Group_norm_nhwc_fwd_params,"aw",@nobits
	.sectionflags	@""
	.align	8
.nv.shared._Z35group_norm_nhwc_fwd_one_pass_kernelI11Fp32IOBf16WLi256ELi160ELi640EEv26Group_norm_nhwc_fwd_params:
	.zero		200


//--------------------- .nv.shared._Z35group_norm_nhwc_fwd_one_pass_kernelI11Fp32IOBf16WLi512ELi160ELi640EEv26Group_norm_nhwc_fwd_params --------------------------
	.section	.nv.shared._Z35group_norm_nhwc_fwd_one_pass_kernelI11Fp32IOBf16WLi512ELi160ELi640EEv26Group_norm_nhwc_fwd_params,"aw",@nobits
	.sectionflags	@""
	.align	8
.nv.shared._Z35group_norm_nhwc_fwd_one_pass_kernelI11Fp32IOBf16WLi512ELi160ELi640EEv26Group_norm_nhwc_fwd_params:
	.zero		200


//--------------------- .nv.shared._Z35group_norm_nhwc_fwd_one_pass_kernelI11Fp32IOFp16WLi64ELi160ELi640EEv26Group_norm_nhwc_fwd_params --------------------------
	.section	.nv.shared._Z35group_norm_nhwc_fwd_one_pass_kernelI11Fp32IOFp16WLi64ELi160ELi640EEv26Group_norm_nhwc_fwd_params,"aw",@nobits
	.sectionflags	@""
	.align	8
.nv.shared._Z35group_norm_nhwc_fwd_one_pass_kernelI11Fp32IOFp16WLi64ELi160ELi640EEv26Group_norm_nhwc_fwd_params:
	.zero		200


//--------------------- .nv.shared._Z35group_norm_nhwc_fwd_one_pass_kernelI11Fp32IOFp16WLi128ELi160ELi640EEv26Group_norm_nhwc_fwd_params --------------------------
	.section	.nv.shared._Z35group_norm_nhwc_fwd_one_pass_kernelI11Fp32IOFp16WLi128ELi160ELi640EEv26Group_norm_nhwc_fwd_params,"aw",@nobits
	.sectionflags	@""
	.align	8
.nv.shared._Z35group_norm_nhwc_fwd_one_pass_kernelI11Fp32IOFp16WLi128ELi160ELi640EEv26Group_norm_nhwc_fwd_params:
	.zero		200


//--------------------- .nv.shared._Z35group_norm_nhwc_fwd_one_pass_kernelI11Fp32IOFp16WLi256ELi160ELi640EEv26Group_norm_nhwc_fwd_params --------------------------
	.section	.nv.shared._Z35group_norm_nhwc_fwd_one_pass_kernelI11Fp32IOFp16WLi256ELi160ELi640EEv26Group_norm_nhwc_fwd_params,"aw",@nobits
	.sectionflags	@""
	.align	8
.nv.shared._Z35group_norm_nhwc_fwd_one_pass_kernelI11Fp32IOFp16WLi256ELi160ELi640EEv26Group_norm_nhwc_fwd_params:
	.zero		200


//--------------------- .nv.shared._Z35group_norm_nhwc_fwd_one_pass_kernelI11Fp32IOFp16WLi512ELi160ELi640EEv26Group_norm_nhwc_fwd_params --------------------------
	.section	.nv.shared._Z35group_norm_nhwc_fwd_one_pass_kernelI11Fp32IOFp16WLi512ELi160ELi640EEv26Group_norm_nhwc_fwd_params,"aw",@nobits
	.sectionflags	@""
	.align	8
.nv.shared._Z35group_norm_nhwc_fwd_one_pass_kernelI11Fp32IOFp16WLi512ELi160ELi640EEv26Group_norm_nhwc_fwd_params:
	.zero		200
